	.target	sm_90a

	.elftype	@"ET_EXEC"


//--------------------- .note.nv.tkinfo           --------------------------
	.section	.note.nv.tkinfo,"",@"SHT_NOTE"
	.sectionflags	@"SHF_NOTE_NV_TKINFO"
	.tkinfo
        /*0018*/ 	.word	0x00000002
        /*0030*/ 	.string	""
        /*0030*/ 	.string	"ptxas"
        /*0030*/ 	.string	"Cuda compilation tools, release 13.0, V13.0.88"
        /*0030*/ 	.string	"Build cuda_13.0.r13.0/compiler.36424714_0"
        /*0030*/ 	.string	"-arch sm_90a -m 64 "



//--------------------- .note.nv.cuinfo           --------------------------
	.section	.note.nv.cuinfo,"",@"SHT_NOTE"
	.sectionflags	@"SHF_NOTE_NV_CUINFO"
        /*0018*/ 	.short	0x0002
        /*001a*/ 	.short	0x005a
        /*001c*/ 	.short	0x0082
	.zero		2


//--------------------- .nv.info                  --------------------------
	.section	.nv.info,"",@"SHT_CUDA_INFO"
	.align	4


	//----- nvinfo : EIATTR_REGCOUNT
	.align		4
        /*0000*/ 	.byte	0x04, 0x2f
        /*0002*/ 	.short	(.L_25 - .L_24)
	.align		4
.L_24:
        /*0004*/ 	.word	index@(_ZN7cutlass13device_kernelIN5flash11enable_sm90INS1_16FlashAttnFwdSm90INS1_25CollectiveMainloopFwdSm90ILi2EN4cute5tupleIJNS5_1CILi1EEES8_S8_EEENS6_IJNS7_ILi128EEESA_NS7_ILi192EEEEEELi128ENS_10bfloat16_tEfNS_4arch4Sm90ELb1ELb0ELb0ELb1ELb0ELb1ELb0ELb1ELb1ELb1ELb0ELb0EEENS1_21CollectiveEpilogueFwdINS6_IJSA_SA_SA_EEES9_SD_SF_Li256ELb1ELb1ELb0ELb0EEENS1_36VarlenDynamicPersistentTileSchedulerILi128ELi128ELi256ELi128ELb0ELb1ELb1ELb1ELb1ELb1EEEEEEEEEvNT_6ParamsE)
        /*0008*/ 	.word	0x000000a8


	//----- nvinfo : EIATTR_FRAME_SIZE
	.align		4
.L_25:
        /*000c*/ 	.byte	0x04, 0x11
        /*000e*/ 	.short	(.L_27 - .L_26)
	.align		4
.L_26:
        /*0010*/ 	.word	index@(_ZN7cutlass13device_kernelIN5flash11enable_sm90INS1_16FlashAttnFwdSm90INS1_25CollectiveMainloopFwdSm90ILi2EN4cute5tupleIJNS5_1CILi1EEES8_S8_EEENS6_IJNS7_ILi128EEESA_NS7_ILi192EEEEEELi128ENS_10bfloat16_tEfNS_4arch4Sm90ELb1ELb0ELb0ELb1ELb0ELb1ELb0ELb1ELb1ELb1ELb0ELb0EEENS1_21CollectiveEpilogueFwdINS6_IJSA_SA_SA_EEES9_SD_SF_Li256ELb1ELb1ELb0ELb0EEENS1_36VarlenDynamicPersistentTileSchedulerILi128ELi128ELi256ELi128ELb0ELb1ELb1ELb1ELb1ELb1EEEEEEEEEvNT_6ParamsE)
        /*0014*/ 	.word	0x00000078


	//----- nvinfo : EIATTR_REGCOUNT
	.align		4
.L_27:
        /*0018*/ 	.byte	0x04, 0x2f
        /*001a*/ 	.short	(.L_29 - .L_28)
	.align		4
.L_28:
        /*001c*/ 	.word	index@(_ZN7cutlass13device_kernelIN5flash11enable_sm90INS1_16FlashAttnFwdSm90INS1_25CollectiveMainloopFwdSm90ILi2EN4cute5tupleIJNS5_1CILi1EEES8_S8_EEENS6_IJNS7_ILi128EEESA_NS7_ILi192EEEEEELi128ENS_10bfloat16_tEfNS_4arch4Sm90ELb1ELb0ELb0ELb1ELb0ELb0ELb0ELb1ELb1ELb1ELb0ELb0EEENS1_21CollectiveEpilogueFwdINS6_IJSA_SA_SA_EEES9_SD_SF_Li256ELb1ELb1ELb0ELb0EEENS1_36VarlenDynamicPersistentTileSchedulerILi128ELi128ELi256ELi128ELb0ELb1ELb1ELb1ELb1ELb1EEEEEEEEEvNT_6ParamsE)
        /*0020*/ 	.word	0x000000a8


	//----- nvinfo : EIATTR_FRAME_SIZE
	.align		4
.L_29:
        /*0024*/ 	.byte	0x04, 0x11
        /*0026*/ 	.short	(.L_31 - .L_30)
	.align		4
.L_30:
        /*0028*/ 	.word	index@(_ZN7cutlass13device_kernelIN5flash11enable_sm90INS1_16FlashAttnFwdSm90INS1_25CollectiveMainloopFwdSm90ILi2EN4cute5tupleIJNS5_1CILi1EEES8_S8_EEENS6_IJNS7_ILi128EEESA_NS7_ILi192EEEEEELi128ENS_10bfloat16_tEfNS_4arch4Sm90ELb1ELb0ELb0ELb1ELb0ELb0ELb0ELb1ELb1ELb1ELb0ELb0EEENS1_21CollectiveEpilogueFwdINS6_IJSA_SA_SA_EEES9_SD_SF_Li256ELb1ELb1ELb0ELb0EEENS1_36VarlenDynamicPersistentTileSchedulerILi128ELi128ELi256ELi128ELb0ELb1ELb1ELb1ELb1ELb1EEEEEEEEEvNT_6ParamsE)
        /*002c*/ 	.word	0x00000058


	//----- nvinfo : EIATTR_REGCOUNT
	.align		4
.L_31:
        /*0030*/ 	.byte	0x04, 0x2f
        /*0032*/ 	.short	(.L_33 - .L_32)
	.align		4
.L_32:
        /*0034*/ 	.word	index@(_ZN7cutlass13device_kernelIN5flash11enable_sm90INS1_16FlashAttnFwdSm90INS1_25CollectiveMainloopFwdSm90ILi2EN4cute5tupleIJNS5_1CILi1EEES8_S8_EEENS6_IJNS7_ILi128EEESA_NS7_ILi192EEEEEELi128ENS_10bfloat16_tEfNS_4arch4Sm90ELb1ELb0ELb0ELb0ELb0ELb0ELb0ELb1ELb1ELb1ELb0ELb0EEENS1_21CollectiveEpilogueFwdINS6_IJSA_SA_SA_EEES9_SD_SF_Li256ELb0ELb1ELb0ELb0EEENS1_30DynamicPersistentTileSchedulerILi256ELi128ELb0ELb1ELb1EEEEEEEEEvNT_6ParamsE)
        /*0038*/ 	.word	0x000000a8


	//----- nvinfo : EIATTR_FRAME_SIZE
	.align		4
.L_33:
        /*003c*/ 	.byte	0x04, 0x11
        /*003e*/ 	.short	(.L_35 - .L_34)
	.align		4
.L_34:
        /*0040*/ 	.word	index@(_ZN7cutlass13device_kernelIN5flash11enable_sm90INS1_16FlashAttnFwdSm90INS1_25CollectiveMainloopFwdSm90ILi2EN4cute5tupleIJNS5_1CILi1EEES8_S8_EEENS6_IJNS7_ILi128EEESA_NS7_ILi192EEEEEELi128ENS_10bfloat16_tEfNS_4arch4Sm90ELb1ELb0ELb0ELb0ELb0ELb0ELb0ELb1ELb1ELb1ELb0ELb0EEENS1_21CollectiveEpilogueFwdINS6_IJSA_SA_SA_EEES9_SD_SF_Li256ELb0ELb1ELb0ELb0EEENS1_30DynamicPersistentTileSchedulerILi256ELi128ELb0ELb1ELb1EEEEEEEEEvNT_6ParamsE)
        /*0044*/ 	.word	0x00000028


	//----- nvinfo : EIATTR_REGCOUNT
	.align		4
.L_35:
        /*0048*/ 	.byte	0x04, 0x2f
        /*004a*/ 	.short	(.L_37 - .L_36)
	.align		4
.L_36:
        /*004c*/ 	.word	index@(_ZN7cutlass13device_kernelIN5flash11enable_sm90INS1_16FlashAttnFwdSm90INS1_25CollectiveMainloopFwdSm90ILi2EN4cute5tupleIJNS5_1CILi1EEES8_S8_EEENS6_IJNS7_ILi128EEENS7_ILi96EEENS7_ILi192EEEEEELi128ENS_10bfloat16_tEfNS_4arch4Sm90ELb0ELb1ELb0ELb1ELb0ELb1ELb0ELb1ELb1ELb1ELb0ELb0EEENS1_21CollectiveEpilogueFwdINS6_IJSA_SA_SB_EEES9_SE_SG_Li256ELb1ELb1ELb0ELb0EEENS1_36VarlenDynamicPersistentTileSchedulerILi128ELi96ELi256ELi128ELb0ELb1ELb1ELb1ELb0ELb1EEEEEEEEEvNT_6ParamsE)
        /*0050*/ 	.word	0x000000a8


	//----- nvinfo : EIATTR_FRAME_SIZE
	.align		4
.L_37:
        /*0054*/ 	.byte	0x04, 0x11
        /*0056*/ 	.short	(.L_39 - .L_38)
	.align		4
.L_38:
        /*0058*/ 	.word	index@(_ZN7cutlass13device_kernelIN5flash11enable_sm90INS1_16FlashAttnFwdSm90INS1_25CollectiveMainloopFwdSm90ILi2EN4cute5tupleIJNS5_1CILi1EEES8_S8_EEENS6_IJNS7_ILi128EEENS7_ILi96EEENS7_ILi192EEEEEELi128ENS_10bfloat16_tEfNS_4arch4Sm90ELb0ELb1ELb0ELb1ELb0ELb1ELb0ELb1ELb1ELb1ELb0ELb0EEENS1_21CollectiveEpilogueFwdINS6_IJSA_SA_SB_EEES9_SE_SG_Li256ELb1ELb1ELb0ELb0EEENS1_36VarlenDynamicPersistentTileSchedulerILi128ELi96ELi256ELi128ELb0ELb1ELb1ELb1ELb0ELb1EEEEEEEEEvNT_6ParamsE)
        /*005c*/ 	.word	0x00000050


	//----- nvinfo : EIATTR_REGCOUNT
	.align		4
.L_39:
        /*0060*/ 	.byte	0x04, 0x2f
        /*0062*/ 	.short	(.L_41 - .L_40)
	.align		4
.L_40:
        /*0064*/ 	.word	index@(_ZN7cutlass13device_kernelIN5flash11enable_sm90INS1_16FlashAttnFwdSm90INS1_25CollectiveMainloopFwdSm90ILi2EN4cute5tupleIJNS5_1CILi1EEES8_S8_EEENS6_IJNS7_ILi128EEENS7_ILi96EEENS7_ILi192EEEEEELi128ENS_10bfloat16_tEfNS_4arch4Sm90ELb0ELb1ELb0ELb1ELb0ELb0ELb0ELb1ELb1ELb1ELb0ELb0EEENS1_21CollectiveEpilogueFwdINS6_IJSA_SA_SB_EEES9_SE_SG_Li256ELb1ELb1ELb0ELb0EEENS1_36VarlenDynamicPersistentTileSchedulerILi128ELi96ELi256ELi128ELb0ELb1ELb1ELb1ELb0ELb1EEEEEEEEEvNT_6ParamsE)
        /*0068*/ 	.word	0x000000a8


	//----- nvinfo : EIATTR_FRAME_SIZE
	.align		4
.L_41:
        /*006c*/ 	.byte	0x04, 0x11
        /*006e*/ 	.short	(.L_43 - .L_42)
	.align		4
.L_42:
        /*0070*/ 	.word	index@(_ZN7cutlass13device_kernelIN5flash11enable_sm90INS1_16FlashAttnFwdSm90INS1_25CollectiveMainloopFwdSm90ILi2EN4cute5tupleIJNS5_1CILi1EEES8_S8_EEENS6_IJNS7_ILi128EEENS7_ILi96EEENS7_ILi192EEEEEELi128ENS_10bfloat16_tEfNS_4arch4Sm90ELb0ELb1ELb0ELb1ELb0ELb0ELb0ELb1ELb1ELb1ELb0ELb0EEENS1_21CollectiveEpilogueFwdINS6_IJSA_SA_SB_EEES9_SE_SG_Li256ELb1ELb1ELb0ELb0EEENS1_36VarlenDynamicPersistentTileSchedulerILi128ELi96ELi256ELi128ELb0ELb1ELb1ELb1ELb0ELb1EEEEEEEEEvNT_6ParamsE)
        /*0074*/ 	.word	0x00000050


	//----- nvinfo : EIATTR_REGCOUNT
	.align		4
.L_43:
        /*0078*/ 	.byte	0x04, 0x2f
        /*007a*/ 	.short	(.L_45 - .L_44)
	.align		4
.L_44:
        /*007c*/ 	.word	index@(_ZN7cutlass13device_kernelIN5flash11enable_sm90INS1_16FlashAttnFwdSm90INS1_25CollectiveMainloopFwdSm90ILi2EN4cute5tupleIJNS5_1CILi1EEES8_S8_EEENS6_IJNS7_ILi128EEENS7_ILi96EEENS7_ILi192EEEEEELi128ENS_10bfloat16_tEfNS_4arch4Sm90ELb0ELb1ELb0ELb0ELb0ELb0ELb0ELb1ELb1ELb1ELb0ELb0EEENS1_21CollectiveEpilogueFwdINS6_IJSA_SA_SB_EEES9_SE_SG_Li256ELb0ELb1ELb0ELb0EEENS1_30DynamicPersistentTileSchedulerILi256ELi128ELb0ELb1ELb1EEEEEEEEEvNT_6ParamsE)
        /*0080*/ 	.word	0x000000a8


	//----- nvinfo : EIATTR_FRAME_SIZE
	.align		4
.L_45:
        /*0084*/ 	.byte	0x04, 0x11
        /*0086*/ 	.short	(.L_47 - .L_46)
	.align		4
.L_46:
        /*0088*/ 	.word	index@(_ZN7cutlass13device_kernelIN5flash11enable_sm90INS1_16FlashAttnFwdSm90INS1_25CollectiveMainloopFwdSm90ILi2EN4cute5tupleIJNS5_1CILi1EEES8_S8_EEENS6_IJNS7_ILi128EEENS7_ILi96EEENS7_ILi192EEEEEELi128ENS_10bfloat16_tEfNS_4arch4Sm90ELb0ELb1ELb0ELb0ELb0ELb0ELb0ELb1ELb1ELb1ELb0ELb0EEENS1_21CollectiveEpilogueFwdINS6_IJSA_SA_SB_EEES9_SE_SG_Li256ELb0ELb1ELb0ELb0EEENS1_30DynamicPersistentTileSchedulerILi256ELi128ELb0ELb1ELb1EEEEEEEEEvNT_6ParamsE)
        /*008c*/ 	.word	0x00000020


	//----- nvinfo : EIATTR_REGCOUNT
	.align		4
.L_47:
        /*0090*/ 	.byte	0x04, 0x2f
        /*0092*/ 	.short	(.L_49 - .L_48)
	.align		4
.L_48:
        /*0094*/ 	.word	index@(_ZN7cutlass13device_kernelIN5flash11enable_sm90INS1_16FlashAttnFwdSm90INS1_25CollectiveMainloopFwdSm90ILi2EN4cute5tupleIJNS5_1CILi1EEES8_S8_EEENS6_IJNS7_ILi128EEESA_NS7_ILi192EEEEEELi128ENS_10bfloat16_tEfNS_4arch4Sm90ELb0ELb0ELb0ELb1ELb0ELb1ELb0ELb1ELb1ELb1ELb0ELb0EEENS1_21CollectiveEpilogueFwdINS6_IJSA_SA_SA_EEES9_SD_SF_Li256ELb1ELb1ELb0ELb0EEENS1_36VarlenDynamicPersistentTileSchedulerILi128ELi128ELi256ELi128ELb0ELb1ELb1ELb0ELb1ELb1EEEEEEEEEvNT_6ParamsE)
        /*0098*/ 	.word	0x000000a8


	//----- nvinfo : EIATTR_FRAME_SIZE
	.align		4
.L_49:
        /*009c*/ 	.byte	0x04, 0x11
        /*009e*/ 	.short	(.L_51 - .L_50)
	.align		4
.L_50:
        /*00a0*/ 	.word	index@(_ZN7cutlass13device_kernelIN5flash11enable_sm90INS1_16FlashAttnFwdSm90INS1_25CollectiveMainloopFwdSm90ILi2EN4cute5tupleIJNS5_1CILi1EEES8_S8_EEENS6_IJNS7_ILi128EEESA_NS7_ILi192EEEEEELi128ENS_10bfloat16_tEfNS_4arch4Sm90ELb0ELb0ELb0ELb1ELb0ELb1ELb0ELb1ELb1ELb1ELb0ELb0EEENS1_21CollectiveEpilogueFwdINS6_IJSA_SA_SA_EEES9_SD_SF_Li256ELb1ELb1ELb0ELb0EEENS1_36VarlenDynamicPersistentTileSchedulerILi128ELi128ELi256ELi128ELb0ELb1ELb1ELb0ELb1ELb1EEEEEEEEEvNT_6ParamsE)
        /*00a4*/ 	.word	0x00000090


	//----- nvinfo : EIATTR_REGCOUNT
	.align		4
.L_51:
        /*00a8*/ 	.byte	0x04, 0x2f
        /*00aa*/ 	.short	(.L_53 - .L_52)
	.align		4
.L_52:
        /*00ac*/ 	.word	index@(_ZN7cutlass13device_kernelIN5flash11enable_sm90INS1_16FlashAttnFwdSm90INS1_25CollectiveMainloopFwdSm90ILi2EN4cute5tupleIJNS5_1CILi1EEES8_S8_EEENS6_IJNS7_ILi128EEESA_NS7_ILi192EEEEEELi128ENS_10bfloat16_tEfNS_4arch4Sm90ELb0ELb0ELb0ELb1ELb0ELb0ELb0ELb1ELb1ELb1ELb0ELb0EEENS1_21CollectiveEpilogueFwdINS6_IJSA_SA_SA_EEES9_SD_SF_Li256ELb1ELb1ELb0ELb0EEENS1_36VarlenDynamicPersistentTileSchedulerILi128ELi128ELi256ELi128ELb0ELb1ELb1ELb0ELb1ELb1EEEEEEEEEvNT_6ParamsE)
        /*00b0*/ 	.word	0x000000a8


	//----- nvinfo : EIATTR_FRAME_SIZE
	.align		4
.L_53:
        /*00b4*/ 	.byte	0x04, 0x11
        /*00b6*/ 	.short	(.L_55 - .L_54)
	.align		4
.L_54:
        /*00b8*/ 	.word	index@(_ZN7cutlass13device_kernelIN5flash11enable_sm90INS1_16FlashAttnFwdSm90INS1_25CollectiveMainloopFwdSm90ILi2EN4cute5tupleIJNS5_1CILi1EEES8_S8_EEENS6_IJNS7_ILi128EEESA_NS7_ILi192EEEEEELi128ENS_10bfloat16_tEfNS_4arch4Sm90ELb0ELb0ELb0ELb1ELb0ELb0ELb0ELb1ELb1ELb1ELb0ELb0EEENS1_21CollectiveEpilogueFwdINS6_IJSA_SA_SA_EEES9_SD_SF_Li256ELb1ELb1ELb0ELb0EEENS1_36VarlenDynamicPersistentTileSchedulerILi128ELi128ELi256ELi128ELb0ELb1ELb1ELb0ELb1ELb1EEEEEEEEEvNT_6ParamsE)
        /*00bc*/ 	.word	0x00000060


	//----- nvinfo : EIATTR_REGCOUNT
	.align		4
.L_55:
        /*00c0*/ 	.byte	0x04, 0x2f
        /*00c2*/ 	.short	(.L_57 - .L_56)
	.align		4
.L_56:
        /*00c4*/ 	.word	index@(_ZN7cutlass13device_kernelIN5flash11enable_sm90INS1_16FlashAttnFwdSm90INS1_25CollectiveMainloopFwdSm90ILi2EN4cute5tupleIJNS5_1CILi2EEENS7_ILi1EEES9_EEENS6_IJNS7_ILi128EEESB_NS7_ILi192EEEEEELi128ENS_10bfloat16_tEfNS_4arch4Sm90ELb0ELb0ELb0ELb0ELb0ELb0ELb0ELb1ELb1ELb1ELb0ELb0EEENS1_21CollectiveEpilogueFwdINS6_IJSB_SB_SB_EEESA_SE_SG_Li256ELb0ELb1ELb0ELb0EEENS1_29StaticPersistentTileSchedulerILb0EEEEEEEEEvNT_6ParamsE)
        /*00c8*/ 	.word	0x000000a8


	//----- nvinfo : EIATTR_FRAME_SIZE
	.align		4
.L_57:
        /*00cc*/ 	.byte	0x04, 0x11
        /*00ce*/ 	.short	(.L_59 - .L_58)
	.align		4
.L_58:
        /*00d0*/ 	.word	index@(_ZN7cutlass13device_kernelIN5flash11enable_sm90INS1_16FlashAttnFwdSm90INS1_25CollectiveMainloopFwdSm90ILi2EN4cute5tupleIJNS5_1CILi2EEENS7_ILi1EEES9_EEENS6_IJNS7_ILi128EEESB_NS7_ILi192EEEEEELi128ENS_10bfloat16_tEfNS_4arch4Sm90ELb0ELb0ELb0ELb0ELb0ELb0ELb0ELb1ELb1ELb1ELb0ELb0EEENS1_21CollectiveEpilogueFwdINS6_IJSB_SB_SB_EEESA_SE_SG_Li256ELb0ELb1ELb0ELb0EEENS1_29StaticPersistentTileSchedulerILb0EEEEEEEEEvNT_6ParamsE)
        /*00d4*/ 	.word	0x00000038


	//----- nvinfo : EIATTR_REGCOUNT
	.align		4
.L_59:
        /*00d8*/ 	.byte	0x04, 0x2f
        /*00da*/ 	.short	(.L_61 - .L_60)
	.align		4
.L_60:
        /*00dc*/ 	.word	index@(_ZN7cutlass13device_kernelIN5flash11enable_sm90INS1_16FlashAttnFwdSm90INS1_25CollectiveMainloopFwdSm90ILi2EN4cute5tupleIJNS5_1CILi1EEES8_S8_EEENS6_IJNS7_ILi128EEESA_NS7_ILi192EEEEEELi128ENS_10bfloat16_tEfNS_4arch4Sm90ELb0ELb0ELb0ELb0ELb0ELb0ELb0ELb1ELb1ELb1ELb0ELb0EEENS1_21CollectiveEpilogueFwdINS6_IJSA_SA_SA_EEES9_SD_SF_Li256ELb0ELb1ELb0ELb0EEENS1_29StaticPersistentTileSchedulerILb0EEEEEEEEEvNT_6ParamsE)
        /*00e0*/ 	.word	0x000000a8


	//----- nvinfo : EIATTR_FRAME_SIZE
	.align		4
.L_61:
        /*00e4*/ 	.byte	0x04, 0x11
        /*00e6*/ 	.short	(.L_63 - .L_62)
	.align		4
.L_62:
        /*00e8*/ 	.word	index@(_ZN7cutlass13device_kernelIN5flash11enable_sm90INS1_16FlashAttnFwdSm90INS1_25CollectiveMainloopFwdSm90ILi2EN4cute5tupleIJNS5_1CILi1EEES8_S8_EEENS6_IJNS7_ILi128EEESA_NS7_ILi192EEEEEELi128ENS_10bfloat16_tEfNS_4arch4Sm90ELb0ELb0ELb0ELb0ELb0ELb0ELb0ELb1ELb1ELb1ELb0ELb0EEENS1_21CollectiveEpilogueFwdINS6_IJSA_SA_SA_EEES9_SD_SF_Li256ELb0ELb1ELb0ELb0EEENS1_29StaticPersistentTileSchedulerILb0EEEEEEEEEvNT_6ParamsE)
        /*00ec*/ 	.word	0x00000038


	//----- nvinfo : EIATTR_MIN_STACK_SIZE
	.align		4
.L_63:
        /*00f0*/ 	.byte	0x04, 0x12
        /*00f2*/ 	.short	(.L_65 - .L_64)
	.align		4
.L_64:
        /*00f4*/ 	.word	index@(_ZN7cutlass13device_kernelIN5flash11enable_sm90INS1_16FlashAttnFwdSm90INS1_25CollectiveMainloopFwdSm90ILi2EN4cute5tupleIJNS5_1CILi1EEES8_S8_EEENS6_IJNS7_ILi128EEESA_NS7_ILi192EEEEEELi128ENS_10bfloat16_tEfNS_4arch4Sm90ELb0ELb0ELb0ELb0ELb0ELb0ELb0ELb1ELb1ELb1ELb0ELb0EEENS1_21CollectiveEpilogueFwdINS6_IJSA_SA_SA_EEES9_SD_SF_Li256ELb0ELb1ELb0ELb0EEENS1_29StaticPersistentTileSchedulerILb0EEEEEEEEEvNT_6ParamsE)
        /*00f8*/ 	.word	0x00000038


	//----- nvinfo : EIATTR_MIN_STACK_SIZE
	.align		4
.L_65:
        /*00fc*/ 	.byte	0x04, 0x12
        /*00fe*/ 	.short	(.L_67 - .L_66)
	.align		4
.L_66:
        /*0100*/ 	.word	index@(_ZN7cutlass13device_kernelIN5flash11enable_sm90INS1_16FlashAttnFwdSm90INS1_25CollectiveMainloopFwdSm90ILi2EN4cute5tupleIJNS5_1CILi2EEENS7_ILi1EEES9_EEENS6_IJNS7_ILi128EEESB_NS7_ILi192EEEEEELi128ENS_10bfloat16_tEfNS_4arch4Sm90ELb0ELb0ELb0ELb0ELb0ELb0ELb0ELb1ELb1ELb1ELb0ELb0EEENS1_21CollectiveEpilogueFwdINS6_IJSB_SB_SB_EEESA_SE_SG_Li256ELb0ELb1ELb0ELb0EEENS1_29StaticPersistentTileSchedulerILb0EEEEEEEEEvNT_6ParamsE)
        /*0104*/ 	.word	0x00000038


	//----- nvinfo : EIATTR_MIN_STACK_SIZE
	.align		4
.L_67:
        /*0108*/ 	.byte	0x04, 0x12
        /*010a*/ 	.short	(.L_69 - .L_68)
	.align		4
.L_68:
        /*010c*/ 	.word	index@(_ZN7cutlass13device_kernelIN5flash11enable_sm90INS1_16FlashAttnFwdSm90INS1_25CollectiveMainloopFwdSm90ILi2EN4cute5tupleIJNS5_1CILi1EEES8_S8_EEENS6_IJNS7_ILi128EEESA_NS7_ILi192EEEEEELi128ENS_10bfloat16_tEfNS_4arch4Sm90ELb0ELb0ELb0ELb1ELb0ELb0ELb0ELb1ELb1ELb1ELb0ELb0EEENS1_21CollectiveEpilogueFwdINS6_IJSA_SA_SA_EEES9_SD_SF_Li256ELb1ELb1ELb0ELb0EEENS1_36VarlenDynamicPersistentTileSchedulerILi128ELi128ELi256ELi128ELb0ELb1ELb1ELb0ELb1ELb1EEEEEEEEEvNT_6ParamsE)
        /*0110*/ 	.word	0x00000060


	//----- nvinfo : EIATTR_MIN_STACK_SIZE
	.align		4
.L_69:
        /*0114*/ 	.byte	0x04, 0x12
        /*0116*/ 	.short	(.L_71 - .L_70)
	.align		4
.L_70:
        /*0118*/ 	.word	index@(_ZN7cutlass13device_kernelIN5flash11enable_sm90INS1_16FlashAttnFwdSm90INS1_25CollectiveMainloopFwdSm90ILi2EN4cute5tupleIJNS5_1CILi1EEES8_S8_EEENS6_IJNS7_ILi128EEESA_NS7_ILi192EEEEEELi128ENS_10bfloat16_tEfNS_4arch4Sm90ELb0ELb0ELb0ELb1ELb0ELb1ELb0ELb1ELb1ELb1ELb0ELb0EEENS1_21CollectiveEpilogueFwdINS6_IJSA_SA_SA_EEES9_SD_SF_Li256ELb1ELb1ELb0ELb0EEENS1_36VarlenDynamicPersistentTileSchedulerILi128ELi128ELi256ELi128ELb0ELb1ELb1ELb0ELb1ELb1EEEEEEEEEvNT_6ParamsE)
        /*011c*/ 	.word	0x00000090


	//----- nvinfo : EIATTR_MIN_STACK_SIZE
	.align		4
.L_71:
        /*0120*/ 	.byte	0x04, 0x12
        /*0122*/ 	.short	(.L_73 - .L_72)
	.align		4
.L_72:
        /*0124*/ 	.word	index@(_ZN7cutlass13device_kernelIN5flash11enable_sm90INS1_16FlashAttnFwdSm90INS1_25CollectiveMainloopFwdSm90ILi2EN4cute5tupleIJNS5_1CILi1EEES8_S8_EEENS6_IJNS7_ILi128EEENS7_ILi96EEENS7_ILi192EEEEEELi128ENS_10bfloat16_tEfNS_4arch4Sm90ELb0ELb1ELb0ELb0ELb0ELb0ELb0ELb1ELb1ELb1ELb0ELb0EEENS1_21CollectiveEpilogueFwdINS6_IJSA_SA_SB_EEES9_SE_SG_Li256ELb0ELb1ELb0ELb0EEENS1_30DynamicPersistentTileSchedulerILi256ELi128ELb0ELb1ELb1EEEEEEEEEvNT_6ParamsE)
        /*0128*/ 	.word	0x00000020


	//----- nvinfo : EIATTR_MIN_STACK_SIZE
	.align		4
.L_73:
        /*012c*/ 	.byte	0x04, 0x12
        /*012e*/ 	.short	(.L_75 - .L_74)
	.align		4
.L_74:
        /*0130*/ 	.word	index@(_ZN7cutlass13device_kernelIN5flash11enable_sm90INS1_16FlashAttnFwdSm90INS1_25CollectiveMainloopFwdSm90ILi2EN4cute5tupleIJNS5_1CILi1EEES8_S8_EEENS6_IJNS7_ILi128EEENS7_ILi96EEENS7_ILi192EEEEEELi128ENS_10bfloat16_tEfNS_4arch4Sm90ELb0ELb1ELb0ELb1ELb0ELb0ELb0ELb1ELb1ELb1ELb0ELb0EEENS1_21CollectiveEpilogueFwdINS6_IJSA_SA_SB_EEES9_SE_SG_Li256ELb1ELb1ELb0ELb0EEENS1_36VarlenDynamicPersistentTileSchedulerILi128ELi96ELi256ELi128ELb0ELb1ELb1ELb1ELb0ELb1EEEEEEEEEvNT_6ParamsE)
        /*0134*/ 	.word	0x00000050


	//----- nvinfo : EIATTR_MIN_STACK_SIZE
	.align		4
.L_75:
        /*0138*/ 	.byte	0x04, 0x12
        /*013a*/ 	.short	(.L_77 - .L_76)
	.align		4
.L_76:
        /*013c*/ 	.word	index@(_ZN7cutlass13device_kernelIN5flash11enable_sm90INS1_16FlashAttnFwdSm90INS1_25CollectiveMainloopFwdSm90ILi2EN4cute5tupleIJNS5_1CILi1EEES8_S8_EEENS6_IJNS7_ILi128EEENS7_ILi96EEENS7_ILi192EEEEEELi128ENS_10bfloat16_tEfNS_4arch4Sm90ELb0ELb1ELb0ELb1ELb0ELb1ELb0ELb1ELb1ELb1ELb0ELb0EEENS1_21CollectiveEpilogueFwdINS6_IJSA_SA_SB_EEES9_SE_SG_Li256ELb1ELb1ELb0ELb0EEENS1_36VarlenDynamicPersistentTileSchedulerILi128ELi96ELi256ELi128ELb0ELb1ELb1ELb1ELb0ELb1EEEEEEEEEvNT_6ParamsE)
        /*0140*/ 	.word	0x00000050


	//----- nvinfo : EIATTR_MIN_STACK_SIZE
	.align		4
.L_77:
        /*0144*/ 	.byte	0x04, 0x12
        /*0146*/ 	.short	(.L_79 - .L_78)
	.align		4
.L_78:
        /*0148*/ 	.word	index@(_ZN7cutlass13device_kernelIN5flash11enable_sm90INS1_16FlashAttnFwdSm90INS1_25CollectiveMainloopFwdSm90ILi2EN4cute5tupleIJNS5_1CILi1EEES8_S8_EEENS6_IJNS7_ILi128EEESA_NS7_ILi192EEEEEELi128ENS_10bfloat16_tEfNS_4arch4Sm90ELb1ELb0ELb0ELb0ELb0ELb0ELb0ELb1ELb1ELb1ELb0ELb0EEENS1_21CollectiveEpilogueFwdINS6_IJSA_SA_SA_EEES9_SD_SF_Li256ELb0ELb1ELb0ELb0EEENS1_30DynamicPersistentTileSchedulerILi256ELi128ELb0ELb1ELb1EEEEEEEEEvNT_6ParamsE)
        /*014c*/ 	.word	0x00000028


	//----- nvinfo : EIATTR_MIN_STACK_SIZE
	.align		4
.L_79:
        /*0150*/ 	.byte	0x04, 0x12
        /*0152*/ 	.short	(.L_81 - .L_80)
	.align		4
.L_80:
        /*0154*/ 	.word	index@(_ZN7cutlass13device_kernelIN5flash11enable_sm90INS1_16FlashAttnFwdSm90INS1_25CollectiveMainloopFwdSm90ILi2EN4cute5tupleIJNS5_1CILi1EEES8_S8_EEENS6_IJNS7_ILi128EEESA_NS7_ILi192EEEEEELi128ENS_10bfloat16_tEfNS_4arch4Sm90ELb1ELb0ELb0ELb1ELb0ELb0ELb0ELb1ELb1ELb1ELb0ELb0EEENS1_21CollectiveEpilogueFwdINS6_IJSA_SA_SA_EEES9_SD_SF_Li256ELb1ELb1ELb0ELb0EEENS1_36VarlenDynamicPersistentTileSchedulerILi128ELi128ELi256ELi128ELb0ELb1ELb1ELb1ELb1ELb1EEEEEEEEEvNT_6ParamsE)
        /*0158*/ 	.word	0x00000058


	//----- nvinfo : EIATTR_MIN_STACK_SIZE
	.align		4
.L_81:
        /*015c*/ 	.byte	0x04, 0x12
        /*015e*/ 	.short	(.L_83 - .L_82)
	.align		4
.L_82:
        /*0160*/ 	.word	index@(_ZN7cutlass13device_kernelIN5flash11enable_sm90INS1_16FlashAttnFwdSm90INS1_25CollectiveMainloopFwdSm90ILi2EN4cute5tupleIJNS5_1CILi1EEES8_S8_EEENS6_IJNS7_ILi128EEESA_NS7_ILi192EEEEEELi128ENS_10bfloat16_tEfNS_4arch4Sm90ELb1ELb0ELb0ELb1ELb0ELb1ELb0ELb1ELb1ELb1ELb0ELb0EEENS1_21CollectiveEpilogueFwdINS6_IJSA_SA_SA_EEES9_SD_SF_Li256ELb1ELb1ELb0ELb0EEENS1_36VarlenDynamicPersistentTileSchedulerILi128ELi128ELi256ELi128ELb0ELb1ELb1ELb1ELb1ELb1EEEEEEEEEvNT_6ParamsE)
        /*0164*/ 	.word	0x00000078
.L_83:


//--------------------- .nv.compat                --------------------------
	.section	.nv.compat,"",@"SHT_CUDA_COMPAT_INFO"
	.align	4
        /*0000*/ 	.byte	0x02, 0x09, 0x01, 0x00, 0x02, 0x02, 0x04, 0x00, 0x02, 0x05, 0x05, 0x00, 0x03, 0x07, 0x01, 0x01
        /*0010*/ 	.byte	0x02, 0x03, 0x01, 0x00, 0x02, 0x06, 0x01, 0x00, 0x04, 0x0b, 0x08, 0x00, 0x00, 0x00, 0x00, 0x00
        /*0020*/ 	.byte	0x00, 0x00, 0x00, 0x00


//--------------------- .nv.info._ZN7cutlass13device_kernelIN5flash11enable_sm90INS1_16FlashAttnFwdSm90INS1_25CollectiveMainloopFwdSm90ILi2EN4cute5tupleIJNS5_1CILi1EEES8_S8_EEENS6_IJNS7_ILi128EEESA_NS7_ILi192EEEEEELi128ENS_10bfloat16_tEfNS_4arch4Sm90ELb0ELb0ELb0ELb0ELb0ELb0ELb0ELb1ELb1ELb1ELb0ELb0EEENS1_21CollectiveEpilogueFwdINS6_IJSA_SA_SA_EEES9_SD_SF_Li256ELb0ELb1ELb0ELb0EEENS1_29StaticPersistentTileSchedulerILb0EEEEEEEEEvNT_6ParamsE --------------------------
	.section	.nv.info._ZN7cutlass13device_kernelIN5flash11enable_sm90INS1_16FlashAttnFwdSm90INS1_25CollectiveMainloopFwdSm90ILi2EN4cute5tupleIJNS5_1CILi1EEES8_S8_EEENS6_IJNS7_ILi128EEESA_NS7_ILi192EEEEEELi128ENS_10bfloat16_tEfNS_4arch4Sm90ELb0ELb0ELb0ELb0ELb0ELb0ELb0ELb1ELb1ELb1ELb0ELb0EEENS1_21CollectiveEpilogueFwdINS6_IJSA_SA_SA_EEES9_SD_SF_Li256ELb0ELb1ELb0ELb0EEENS1_29StaticPersistentTileSchedulerILb0EEEEEEEEEvNT_6ParamsE,"",@"SHT_CUDA_INFO"
	.sectionflags	@""
	.align	4


	//----- nvinfo : EIATTR_CUDA_API_VERSION
	.align		4
        /*0000*/ 	.byte	0x04, 0x37
        /*0002*/ 	.short	(.L_85 - .L_84)
.L_84:
        /*0004*/ 	.word	0x00000082


	//----- nvinfo : EIATTR_KPARAM_INFO
	.align		4
.L_85:
        /*0008*/ 	.byte	0x04, 0x17
        /*000a*/ 	.short	(.L_87 - .L_86)
.L_86:
        /*000c*/ 	.word	0x00000000
        /*0010*/ 	.short	0x0000
        /*0012*/ 	.short	0x0070
        /*0014*/ 	.byte	0x00, 0xf0, 0x01, 0x28


	//----- nvinfo : EIATTR_SPARSE_MMA_MASK
	.align		4
.L_87:
        /*0018*/ 	.byte	0x03, 0x50
        /*001a*/ 	.short	0x0000


	//----- nvinfo : EIATTR_MAXREG_COUNT
	.align		4
        /*001c*/ 	.byte	0x03, 0x1b
        /*001e*/ 	.short	0x00a8


	//----- nvinfo : EIATTR_NUM_BARRIERS
	.align		4
        /*0020*/ 	.byte	0x02, 0x4c
        /*0022*/ 	.byte	0x09
	.zero		1


	//----- nvinfo : EIATTR_EXTERNS
	.align		4
        /*0024*/ 	.byte	0x04, 0x0f
        /*0026*/ 	.short	(.L_89 - .L_88)


	//   ....[0]....
	.align		4
.L_88:
        /*0028*/ 	.word	index@(__assertfail)


	//----- nvinfo : EIATTR_ANNOTATIONS
	.align		4
.L_89:
        /*002c*/ 	.byte	0x04, 0x55
        /*002e*/ 	.short	(.L_91 - .L_90)


	//   ....[0]....
.L_90:
        /*0030*/ 	.word	0x00000001
        /*0034*/ 	.byte	0x30, 0x09, 0x00, 0x00, 0x01, 0x00, 0x00, 0x00, 0xf0, 0x09, 0x00, 0x00, 0x01, 0x00, 0x00, 0x00
        /* <DEDUP_REMOVED lines=27> */
        /*01f4*/ 	.byte	0x60, 0xbc, 0x00, 0x00, 0x01, 0x00, 0x00, 0x00, 0xb0, 0xbc, 0x00, 0x00


	//----- nvinfo : EIATTR_MERCURY_ISA_VERSION
	.align		4
.L_91:
        /*0200*/ 	.byte	0x03, 0x5f
        /*0202*/ 	.short	0x0101


	//----- nvinfo : EIATTR_INT_WARP_WIDE_INSTR_OFFSETS
	.align		4
        /*0204*/ 	.byte	0x04, 0x31
        /*0206*/ 	.short	(.L_93 - .L_92)


	//   ....[0]....
.L_92:
        /*0208*/ 	.word	0x00000120


	//   ....[1]....
        /*020c*/ 	.word	0x00000160


	//   ....[2]....
        /*0210*/ 	.word	0x00000220


	//----- nvinfo : EIATTR_COOP_GROUP_MASK_REGIDS
	.align		4
.L_93:
        /*0214*/ 	.byte	0x04, 0x29
        /*0216*/ 	.short	(.L_95 - .L_94)


	//   ....[0]....
.L_94:
        /*0218*/ 	.word	0xffffffff


	//   ....[1]....
        /*021c*/ 	.word	0xffffffff


	//   ....[2]....
        /*0220*/ 	.word	0xffffffff


	//   ....[3]....
        /*0224*/ 	.word	0xffffffff


	//   ....[4]....
        /*0228*/ 	.word	0xffffffff


	//   ....[5]....
        /*022c*/ 	.word	0xffffffff


	//   ....[6]....
        /*0230*/ 	.word	0xffffffff


	//   ....[7]....
        /*0234*/ 	.word	0xffffffff


	//   ....[8]....
        /*0238*/ 	.word	0xffffffff


	//   ....[9]....
        /*023c*/ 	.word	0xffffffff


	//   ....[10]....
        /*0240*/ 	.word	0xffffffff


	//   ....[11]....
        /*0244*/ 	.word	0xffffffff


	//   ....[12]....
        /*0248*/ 	.word	0xffffffff


	//   ....[13]....
        /*024c*/ 	.word	0xffffffff


	//   ....[14]....
        /*0250*/ 	.word	0xffffffff


	//   ....[15]....
        /*0254*/ 	.word	0xffffffff


	//   ....[16]....
        /*0258*/ 	.word	0xffffffff


	//   ....[17]....
        /*025c*/ 	.word	0xffffffff


	//   ....[18]....
        /*0260*/ 	.word	0xffffffff


	//   ....[19]....
        /*0264*/ 	.word	0xffffffff


	//   ....[20]....
        /*0268*/ 	.word	0xffffffff


	//   ....[21]....
        /*026c*/ 	.word	0xffffffff


	//   ....[22]....
        /*0270*/ 	.word	0xffffffff


	//   ....[23]....
        /*0274*/ 	.word	0xffffffff


	//   ....[24]....
        /*0278*/ 	.word	0xffffffff


	//   ....[25]....
        /*027c*/ 	.word	0xffffffff


	//   ....[26]....
        /*0280*/ 	.word	0xffffffff


	//   ....[27]....
        /*0284*/ 	.word	0xffffffff


	//   ....[28]....
        /*0288*/ 	.word	0xffffffff


	//   ....[29]....
        /*028c*/ 	.word	0xffffffff


	//   ....[30]....
        /*0290*/ 	.word	0xffffffff


	//   ....[31]....
        /*0294*/ 	.word	0xffffffff


	//   ....[32]....
        /*0298*/ 	.word	0xffffffff


	//   ....[33]....
        /*029c*/ 	.word	0xffffffff


	//   ....[34]....
        /*02a0*/ 	.word	0xffffffff


	//   ....[35]....
        /*02a4*/ 	.word	0xffffffff


	//   ....[36]....
        /*02a8*/ 	.word	0xffffffff


	//   ....[37]....
        /*02ac*/ 	.word	0xffffffff


	//   ....[38]....
        /*02b0*/ 	.word	0xffffffff


	//   ....[39]....
        /*02b4*/ 	.word	0xffffffff


	//   ....[40]....
        /*02b8*/ 	.word	0xffffffff


	//   ....[41]....
        /*02bc*/ 	.word	0xffffffff


	//   ....[42]....
        /*02c0*/ 	.word	0xffffffff


	//   ....[43]....
        /*02c4*/ 	.word	0xffffffff


	//   ....[44]....
        /*02c8*/ 	.word	0xffffffff


	//   ....[45]....
        /*02cc*/ 	.word	0xffffffff


	//   ....[46]....
        /*02d0*/ 	.word	0xffffffff


	//   ....[47]....
        /*02d4*/ 	.word	0xffffffff


	//   ....[48]....
        /*02d8*/ 	.word	0xffffffff


	//   ....[49]....
        /*02dc*/ 	.word	0xffffffff


	//   ....[50]....
        /*02e0*/ 	.word	0x0500000f


	//   ....[51]....
        /*02e4*/ 	.word	0x0500000f


	//   ....[52]....
        /*02e8*/ 	.word	0x0500000f


	//   ....[53]....
        /*02ec*/ 	.word	0x0500000f


	//   ....[54]....
        /*02f0*/ 	.word	0x0500000f


	//   ....[55]....
        /*02f4*/ 	.word	0x0500000f


	//   ....[56]....
        /*02f8*/ 	.word	0x0500000f


	//   ....[57]....
        /*02fc*/ 	.word	0x0500000f


	//   ....[58]....
        /*0300*/ 	.word	0x0500000f


	//   ....[59]....
        /*0304*/ 	.word	0x0500000f


	//   ....[60]....
        /*0308*/ 	.word	0x0500000f


	//   ....[61]....
        /*030c*/ 	.word	0x0500000f


	//   ....[62]....
        /*0310*/ 	.word	0x0500000f


	//   ....[63]....
        /*0314*/ 	.word	0x0500000f


	//   ....[64]....
        /*0318*/ 	.word	0x0500000f


	//   ....[65]....
        /*031c*/ 	.word	0x0500000f


	//   ....[66]....
        /*0320*/ 	.word	0x0500000f


	//   ....[67]....
        /*0324*/ 	.word	0x0500000f


	//----- nvinfo : EIATTR_COOP_GROUP_INSTR_OFFSETS
	.align		4
.L_95:
        /*0328*/ 	.byte	0x04, 0x28
        /*032a*/ 	.short	(.L_97 - .L_96)


	//   ....[0]....
.L_96:
        /*032c*/ 	.word	0x00000060


	//   ....[1]....
        /*0330*/ 	.word	0x00000130


	//   ....[2]....
        /*0334*/ 	.word	0x00000230


	//   ....[3]....
        /*0338*/ 	.word	0x000003a0


	//   ....[4]....
        /*033c*/ 	.word	0x00000500


	//   ....[5]....
        /*0340*/ 	.word	0x00000620


	//   ....[6]....
        /*0344*/ 	.word	0x00000780


	//   ....[7]....
        /*0348*/ 	.word	0x00000d70


	//   ....[8]....
        /*034c*/ 	.word	0x00002280


	//   ....[9]....
        /*0350*/ 	.word	0x00002380


	//   ....[10]....
        /*0354*/ 	.word	0x000029e0


	//   ....[11]....
        /*0358*/ 	.word	0x00002a80


	//   ....[12]....
        /*035c*/ 	.word	0x000045f0


	//   ....[13]....
        /*0360*/ 	.word	0x00004630


	//   ....[14]....
        /*0364*/ 	.word	0x00004b10


	//   ....[15]....
        /*0368*/ 	.word	0x00004c00


	//   ....[16]....
        /*036c*/ 	.word	0x00005f50


	//   ....[17]....
        /*0370*/ 	.word	0x00005f90


	//   ....[18]....
        /*0374*/ 	.word	0x000060b0


	//   ....[19]....
        /*0378*/ 	.word	0x000060d0


	//   ....[20]....
        /*037c*/ 	.word	0x00007210


	//   ....[21]....
        /*0380*/ 	.word	0x00007280


	//   ....[22]....
        /*0384*/ 	.word	0x000072b0


	//   ....[23]....
        /*0388*/ 	.word	0x000072f0


	//   ....[24]....
        /*038c*/ 	.word	0x00007790


	//   ....[25]....
        /*0390*/ 	.word	0x000077d0


	//   ....[26]....
        /*0394*/ 	.word	0x000078a0


	//   ....[27]....
        /*0398*/ 	.word	0x000078c0


	//   ....[28]....
        /*039c*/ 	.word	0x00007970


	//   ....[29]....
        /*03a0*/ 	.word	0x00007990


	//   ....[30]....
        /*03a4*/ 	.word	0x00007a50


	//   ....[31]....
        /*03a8*/ 	.word	0x00007a90


	//   ....[32]....
        /*03ac*/ 	.word	0x000084d0


	//   ....[33]....
        /*03b0*/ 	.word	0x00008f70


	//   ....[34]....
        /*03b4*/ 	.word	0x00008f80


	//   ....[35]....
        /*03b8*/ 	.word	0x00008fe0


	//   ....[36]....
        /*03bc*/ 	.word	0x00009020


	//   ....[37]....
        /*03c0*/ 	.word	0x000090f0


	//   ....[38]....
        /*03c4*/ 	.word	0x00009150


	//   ....[39]....
        /*03c8*/ 	.word	0x000091f0


	//   ....[40]....
        /*03cc*/ 	.word	0x00009200


	//   ....[41]....
        /*03d0*/ 	.word	0x00009290


	//   ....[42]....
        /*03d4*/ 	.word	0x000092a0


	//   ....[43]....
        /*03d8*/ 	.word	0x00009330


	//   ....[44]....
        /*03dc*/ 	.word	0x00009340


	//   ....[45]....
        /*03e0*/ 	.word	0x000093d0


	//   ....[46]....
        /*03e4*/ 	.word	0x000093e0


	//   ....[47]....
        /*03e8*/ 	.word	0x000093f0


	//   ....[48]....
        /*03ec*/ 	.word	0x00009400


	//   ....[49]....
        /*03f0*/ 	.word	0x0000bbe0


	//   ....[50]....
        /*03f4*/ 	.word	0x0000c0d0


	//   ....[51]....
        /*03f8*/ 	.word	0x0000c240


	//   ....[52]....
        /*03fc*/ 	.word	0x0000c2a0


	//   ....[53]....
        /*0400*/ 	.word	0x0000c360


	//   ....[54]....
        /*0404*/ 	.word	0x0000c470


	//   ....[55]....
        /*0408*/ 	.word	0x0000c4d0


	//   ....[56]....
        /*040c*/ 	.word	0x0000c5e0


	//   ....[57]....
        /*0410*/ 	.word	0x0000c640


	//   ....[58]....
        /*0414*/ 	.word	0x0000c770


	//   ....[59]....
        /*0418*/ 	.word	0x0000c7f0


	//   ....[60]....
        /*041c*/ 	.word	0x0000c8f0


	//   ....[61]....
        /*0420*/ 	.word	0x0000c950


	//   ....[62]....
        /*0424*/ 	.word	0x0000ca50


	//   ....[63]....
        /*0428*/ 	.word	0x0000cab0


	//   ....[64]....
        /*042c*/ 	.word	0x0000cba0


	//   ....[65]....
        /*0430*/ 	.word	0x0000cc00


	//   ....[66]....
        /*0434*/ 	.word	0x0000cce0


	//   ....[67]....
        /*0438*/ 	.word	0x0000d080


	//----- nvinfo : EIATTR_REG_RECONFIG
	.align		4
.L_97:
        /*043c*/ 	.byte	0x01, 0x54
	.zero		2


	//----- nvinfo : EIATTR_SYSCALL_OFFSETS
	.align		4
        /*0440*/ 	.byte	0x04, 0x46
        /*0442*/ 	.short	(.L_99 - .L_98)


	//   ....[0]....
.L_98:
        /*0444*/ 	.word	0x00001110


	//   ....[1]....
        /*0448*/ 	.word	0x000080f0


	//   ....[2]....
        /*044c*/ 	.word	0x00008230


	//   ....[3]....
        /*0450*/ 	.word	0x00008320


	//   ....[4]....
        /*0454*/ 	.word	0x00008b10


	//----- nvinfo : EIATTR_MBARRIER_INSTR_OFFSETS
	.align		4
.L_99:
        /*0458*/ 	.byte	0x04, 0x39
        /*045a*/ 	.short	(.L_101 - .L_100)


	//   ....[0]....
.L_100:
        /*045c*/ 	.word	0x00000250
        /*0460*/ 	.word	0x000000ff
        /*0464*/ 	.word	0x00034800
        /*0468*/ 	.short	0x0100
        /*046a*/ 	.byte	0x08
	.zero		1


	//   ....[1]....
        /*046c*/ 	.word	0x00000260
        /*0470*/ 	.word	0x000000ff
        /*0474*/ 	.word	0x00034820
        /*0478*/ 	.short	0x0100
        /*047a*/ 	.byte	0x08
	.zero		1


	//   ....[2]....
        /*047c*/ 	.word	0x00000350
        /*0480*/ 	.word	0x000000ff
        /*0484*/ 	.word	0x00034830
        /*0488*/ 	.short	0x0100
        /*048a*/ 	.byte	0x08
	.zero		1


	//   ....[3]....
        /*048c*/ 	.word	0x00000360
        /*0490*/ 	.word	0x000000ff
        /*0494*/ 	.word	0x00034840
        /*0498*/ 	.short	0x0100
        /*049a*/ 	.byte	0x08
	.zero		1


	//   ....[4]....
        /*049c*/ 	.word	0x00000370
        /*04a0*/ 	.word	0x000000ff
        /*04a4*/ 	.word	0x00034838
        /*04a8*/ 	.short	0x0100
        /*04aa*/ 	.byte	0x08
	.zero		1


	//   ....[5]....
        /*04ac*/ 	.word	0x00000380
        /*04b0*/ 	.word	0x000000ff
        /*04b4*/ 	.word	0x00034848
        /*04b8*/ 	.short	0x0100
        /*04ba*/ 	.byte	0x08
	.zero		1


	//   ....[6]....
        /*04bc*/ 	.word	0x000004b0
        /*04c0*/ 	.word	0x000000ff
        /*04c4*/ 	.word	0x00034850
        /*04c8*/ 	.short	0x0100
        /*04ca*/ 	.byte	0x08
	.zero		1


	//   ....[7]....
        /*04cc*/ 	.word	0x000004c0
        /*04d0*/ 	.word	0x000000ff
        /*04d4*/ 	.word	0x00034860
        /*04d8*/ 	.short	0x0100
        /*04da*/ 	.byte	0x08
	.zero		1


	//   ....[8]....
        /*04dc*/ 	.word	0x000004d0
        /*04e0*/ 	.word	0x000000ff
        /*04e4*/ 	.word	0x00034858
        /*04e8*/ 	.short	0x0100
        /*04ea*/ 	.byte	0x08
	.zero		1


	//   ....[9]....
        /*04ec*/ 	.word	0x000004e0
        /*04f0*/ 	.word	0x000000ff
        /*04f4*/ 	.word	0x00034868
        /*04f8*/ 	.short	0x0100
        /*04fa*/ 	.byte	0x08
	.zero		1


	//   ....[10]....
        /*04fc*/ 	.word	0x000005d0
        /*0500*/ 	.word	0x000000ff
        /*0504*/ 	.word	0x00034870
        /*0508*/ 	.short	0x0100
        /*050a*/ 	.byte	0x06
	.zero		1


	//   ....[11]....
        /*050c*/ 	.word	0x000005e0
        /*0510*/ 	.word	0x000000ff
        /*0514*/ 	.word	0x00034880
        /*0518*/ 	.short	0x0100
        /*051a*/ 	.byte	0x06
	.zero		1


	//   ....[12]....
        /*051c*/ 	.word	0x000005f0
        /*0520*/ 	.word	0x000000ff
        /*0524*/ 	.word	0x00034878
        /*0528*/ 	.short	0x0100
        /*052a*/ 	.byte	0x06
	.zero		1


	//   ....[13]....
        /*052c*/ 	.word	0x00000600
        /*0530*/ 	.word	0x000000ff
        /*0534*/ 	.word	0x00034888
        /*0538*/ 	.short	0x0100
        /*053a*/ 	.byte	0x06
	.zero		1


	//   ....[14]....
        /*053c*/ 	.word	0x00000730
        /*0540*/ 	.word	0x000000ff
        /*0544*/ 	.word	0x00034890
        /*0548*/ 	.short	0x0100
        /*054a*/ 	.byte	0x08
	.zero		1


	//   ....[15]....
        /*054c*/ 	.word	0x00000740
        /*0550*/ 	.word	0x000000ff
        /*0554*/ 	.word	0x000348a0
        /*0558*/ 	.short	0x0100
        /*055a*/ 	.byte	0x08
	.zero		1


	//   ....[16]....
        /*055c*/ 	.word	0x00000750
        /*0560*/ 	.word	0x000000ff
        /*0564*/ 	.word	0x00034898
        /*0568*/ 	.short	0x0100
        /*056a*/ 	.byte	0x08
	.zero		1


	//   ....[17]....
        /*056c*/ 	.word	0x00000760
        /*0570*/ 	.word	0x000000ff
        /*0574*/ 	.word	0x000348a8
        /*0578*/ 	.short	0x0100
        /*057a*/ 	.byte	0x08
	.zero		1


	//   ....[18]....
        /*057c*/ 	.word	0x00000890
        /*0580*/ 	.word	0x000000ff
        /*0584*/ 	.word	0x000348b0
        /*0588*/ 	.short	0x0100
        /*058a*/ 	.byte	0x08
	.zero		1


	//   ....[19]....
        /*058c*/ 	.word	0x000008a0
        /*0590*/ 	.word	0x000000ff
        /*0594*/ 	.word	0x000348c0
        /*0598*/ 	.short	0x0100
        /*059a*/ 	.byte	0x08
	.zero		1


	//   ....[20]....
        /*059c*/ 	.word	0x000008b0
        /*05a0*/ 	.word	0x000000ff
        /*05a4*/ 	.word	0x000348b8
        /*05a8*/ 	.short	0x0100
        /*05aa*/ 	.byte	0x08
	.zero		1


	//   ....[21]....
        /*05ac*/ 	.word	0x000008c0
        /*05b0*/ 	.word	0x000000ff
        /*05b4*/ 	.word	0x000348c8
        /*05b8*/ 	.short	0x0100
        /*05ba*/ 	.byte	0x08
	.zero		1


	//   ....[22]....
        /*05bc*/ 	.word	0x00001150
        /*05c0*/ 	.word	0x000000ff
        /*05c4*/ 	.word	0x00034800
        /*05c8*/ 	.short	0x010a
        /*05ca*/ 	.byte	0x26
	.zero		1


	//   ....[23]....
        /*05cc*/ 	.word	0x000011d0
        /*05d0*/ 	.word	0x00000006
        /*05d4*/ 	.word	0x00034830
        /*05d8*/ 	.short	0x010a
        /*05da*/ 	.byte	0x3f
	.zero		1


	//   ....[24]....
        /*05dc*/ 	.word	0x00001250
        /*05e0*/ 	.word	0x00000006
        /*05e4*/ 	.word	0x00034830
        /*05e8*/ 	.short	0x010a
        /*05ea*/ 	.byte	0x3f
	.zero		1


	//   ....[25]....
        /*05ec*/ 	.word	0x000023b0
        /*05f0*/ 	.word	0x00000006
        /*05f4*/ 	.word	0x00000000
        /*05f8*/ 	.short	0x0101
        /*05fa*/ 	.byte	0x3f
	.zero		1


	//   ....[26]....
        /*05fc*/ 	.word	0x00003970
        /*0600*/ 	.word	0x000000ff
        /*0604*/ 	.word	0x00034830
        /*0608*/ 	.short	0x010a
        /*060a*/ 	.byte	0x07
	.zero		1


	//   ....[27]....
        /*060c*/ 	.word	0x000039b0
        /*0610*/ 	.word	0x000000ff
        /*0614*/ 	.word	0x00034830
        /*0618*/ 	.short	0x010a
        /*061a*/ 	.byte	0x07
	.zero		1


	//   ....[28]....
        /*061c*/ 	.word	0x00004290
        /*0620*/ 	.word	0x000000ff
        /*0624*/ 	.word	0x00034850
        /*0628*/ 	.short	0x010a
        /*062a*/ 	.byte	0x0a
	.zero		1


	//   ....[29]....
        /*062c*/ 	.word	0x000042d0
        /*0630*/ 	.word	0x000000ff
        /*0634*/ 	.word	0x00034850
        /*0638*/ 	.short	0x010a
        /*063a*/ 	.byte	0x0a
	.zero		1


	//   ....[30]....
        /*063c*/ 	.word	0x00005430
        /*0640*/ 	.word	0x0000001b
        /*0644*/ 	.word	0x00000000
        /*0648*/ 	.short	0x0101
        /*064a*/ 	.byte	0x3f
	.zero		1


	//   ....[31]....
        /*064c*/ 	.word	0x000054a0
        /*0650*/ 	.word	0x0000001f
        /*0654*/ 	.word	0x00000000
        /*0658*/ 	.short	0x0101
        /*065a*/ 	.byte	0x3f
	.zero		1


	//   ....[32]....
        /*065c*/ 	.word	0x00005ec0
        /*0660*/ 	.word	0x000000ff
        /*0664*/ 	.word	0x00034850
        /*0668*/ 	.short	0x010a
        /*066a*/ 	.byte	0x0c
	.zero		1


	//   ....[33]....
        /*066c*/ 	.word	0x00005f00
        /*0670*/ 	.word	0x000000ff
        /*0674*/ 	.word	0x00034850
        /*0678*/ 	.short	0x010a
        /*067a*/ 	.byte	0x0c
	.zero		1


	//   ....[34]....
        /*067c*/ 	.word	0x00006bb0
        /*0680*/ 	.word	0x00000013
        /*0684*/ 	.word	0x00000000
        /*0688*/ 	.short	0x0101
        /*068a*/ 	.byte	0x3f
	.zero		1


	//   ....[35]....
        /*068c*/ 	.word	0x000077c0
        /*0690*/ 	.word	0x000000ff
        /*0694*/ 	.word	0x00000000
        /*0698*/ 	.short	0x0101
        /*069a*/ 	.byte	0x04
	.zero		1


	//   ....[36]....
        /*069c*/ 	.word	0x00008700
        /*06a0*/ 	.word	0x00000000
        /*06a4*/ 	.word	0x00034840
        /*06a8*/ 	.short	0x010a
        /*06aa*/ 	.byte	0x3f
	.zero		1


	//   ....[37]....
        /*06ac*/ 	.word	0x00009580
        /*06b0*/ 	.word	0x000000ff
        /*06b4*/ 	.word	0x00034800
        /*06b8*/ 	.short	0x0107
        /*06ba*/ 	.byte	0x24
	.zero		1


	//   ....[38]....
        /*06bc*/ 	.word	0x000095f0
        /*06c0*/ 	.word	0x000000ff
        /*06c4*/ 	.word	0x00034800
        /*06c8*/ 	.short	0x0101
        /*06ca*/ 	.byte	0x24
	.zero		1


	//   ....[39]....
        /*06cc*/ 	.word	0x00009620
        /*06d0*/ 	.word	0x000000ff
        /*06d4*/ 	.word	0x00034820
        /*06d8*/ 	.short	0x010a
        /*06da*/ 	.byte	0x24
	.zero		1


	//   ....[40]....
        /*06dc*/ 	.word	0x00009940
        /*06e0*/ 	.word	0x00000003
        /*06e4*/ 	.word	0x00034840
        /*06e8*/ 	.short	0x010a
        /*06ea*/ 	.byte	0x3f
	.zero		1


	//   ....[41]....
        /*06ec*/ 	.word	0x00009dc0
        /*06f0*/ 	.word	0x00000003
        /*06f4*/ 	.word	0x00000060
        /*06f8*/ 	.short	0x010a
        /*06fa*/ 	.byte	0x3f
	.zero		1


	//   ....[42]....
        /*06fc*/ 	.word	0x0000a410
        /*0700*/ 	.word	0x00000003
        /*0704*/ 	.word	0x00034840
        /*0708*/ 	.short	0x010a
        /*070a*/ 	.byte	0x3f
	.zero		1


	//   ....[43]....
        /*070c*/ 	.word	0x0000a890
        /*0710*/ 	.word	0x00000002
        /*0714*/ 	.word	0x00000060
        /*0718*/ 	.short	0x010a
        /*071a*/ 	.byte	0x3f
	.zero		1


	//   ....[44]....
        /*071c*/ 	.word	0x0000ae20
        /*0720*/ 	.word	0x00000002
        /*0724*/ 	.word	0x00034840
        /*0728*/ 	.short	0x010a
        /*072a*/ 	.byte	0x3f
	.zero		1


	//   ....[45]....
        /*072c*/ 	.word	0x0000b2a0
        /*0730*/ 	.word	0x00000002
        /*0734*/ 	.word	0x00000060
        /*0738*/ 	.short	0x010a
        /*073a*/ 	.byte	0x3f
	.zero		1


	//   ....[46]....
        /*073c*/ 	.word	0x0000b6e0
        /*0740*/ 	.word	0x00000003
        /*0744*/ 	.word	0x00034860
        /*0748*/ 	.short	0x010a
        /*074a*/ 	.byte	0x3f
	.zero		1


	//   ....[47]....
        /*074c*/ 	.word	0x0000bb60
        /*0750*/ 	.word	0x00000000
        /*0754*/ 	.word	0x00034820
        /*0758*/ 	.short	0x010a
        /*075a*/ 	.byte	0x3f
	.zero		1


	//   ....[48]....
        /*075c*/ 	.word	0x0000bd30
        /*0760*/ 	.word	0x00000006
        /*0764*/ 	.word	0x00000000
        /*0768*/ 	.short	0x010a
        /*076a*/ 	.byte	0x3f
	.zero		1


	//   ....[49]....
        /*076c*/ 	.word	0x0000bd80
        /*0770*/ 	.word	0x00000003
        /*0774*/ 	.word	0x00000000
        /*0778*/ 	.short	0x010a
        /*077a*/ 	.byte	0x3f
	.zero		1


	//   ....[50]....
        /*077c*/ 	.word	0x0000bde0
        /*0780*/ 	.word	0x00000012
        /*0784*/ 	.word	0x00000000
        /*0788*/ 	.short	0x010a
        /*078a*/ 	.byte	0x3f
	.zero		1


	//   ....[51]....
        /*078c*/ 	.word	0x0000be10
        /*0790*/ 	.word	0x00000003
        /*0794*/ 	.word	0x00000000
        /*0798*/ 	.short	0x010a
        /*079a*/ 	.byte	0x3f
	.zero		1


	//   ....[52]....
        /*079c*/ 	.word	0x0000be80
        /*07a0*/ 	.word	0x00000003
        /*07a4*/ 	.word	0x00034800
        /*07a8*/ 	.short	0x010a
        /*07aa*/ 	.byte	0x3f
	.zero		1


	//   ....[53]....
        /*07ac*/ 	.word	0x0000bed0
        /*07b0*/ 	.word	0x00000006
        /*07b4*/ 	.word	0x00034830
        /*07b8*/ 	.short	0x010a
        /*07ba*/ 	.byte	0x3f
	.zero		1


	//   ....[54]....
        /*07bc*/ 	.word	0x0000bf30
        /*07c0*/ 	.word	0x00000003
        /*07c4*/ 	.word	0x00034830
        /*07c8*/ 	.short	0x010a
        /*07ca*/ 	.byte	0x3f
	.zero		1


	//   ....[55]....
        /*07cc*/ 	.word	0x0000bf90
        /*07d0*/ 	.word	0x00000003
        /*07d4*/ 	.word	0x00034850
        /*07d8*/ 	.short	0x010a
        /*07da*/ 	.byte	0x3f
	.zero		1


	//   ....[56]....
        /*07dc*/ 	.word	0x0000bff0
        /*07e0*/ 	.word	0x00000005
        /*07e4*/ 	.word	0x00034850
        /*07e8*/ 	.short	0x010a
        /*07ea*/ 	.byte	0x3f
	.zero		1


	//   ....[57]....
        /*07ec*/ 	.word	0x0000c190
        /*07f0*/ 	.word	0x00000000
        /*07f4*/ 	.word	0x00034840
        /*07f8*/ 	.short	0x010a
        /*07fa*/ 	.byte	0x3f
	.zero		1


	//   ....[58]....
        /*07fc*/ 	.word	0x0000cd20
        /*0800*/ 	.word	0x0000000e
        /*0804*/ 	.word	0x00034820
        /*0808*/ 	.short	0x010a
        /*080a*/ 	.byte	0x3f
	.zero		1


	//   ....[59]....
        /*080c*/ 	.word	0x0000cd70
        /*0810*/ 	.word	0x00000003
        /*0814*/ 	.word	0x00034840
        /*0818*/ 	.short	0x010a
        /*081a*/ 	.byte	0x3f
	.zero		1


	//   ....[60]....
        /*081c*/ 	.word	0x0000cdc0
        /*0820*/ 	.word	0x00000003
        /*0824*/ 	.word	0x00000060
        /*0828*/ 	.short	0x010a
        /*082a*/ 	.byte	0x3f
	.zero		1


	//   ....[61]....
        /*082c*/ 	.word	0x0000ce10
        /*0830*/ 	.word	0x00000003
        /*0834*/ 	.word	0x00034840
        /*0838*/ 	.short	0x010a
        /*083a*/ 	.byte	0x3f
	.zero		1


	//   ....[62]....
        /*083c*/ 	.word	0x0000ce60
        /*0840*/ 	.word	0x00000002
        /*0844*/ 	.word	0x00000060
        /*0848*/ 	.short	0x010a
        /*084a*/ 	.byte	0x3f
	.zero		1


	//   ....[63]....
        /*084c*/ 	.word	0x0000ceb0
        /*0850*/ 	.word	0x00000002
        /*0854*/ 	.word	0x00034840
        /*0858*/ 	.short	0x010a
        /*085a*/ 	.byte	0x3f
	.zero		1


	//   ....[64]....
        /*085c*/ 	.word	0x0000cf00
        /*0860*/ 	.word	0x00000002
        /*0864*/ 	.word	0x00000060
        /*0868*/ 	.short	0x010a
        /*086a*/ 	.byte	0x3f
	.zero		1


	//   ....[65]....
        /*086c*/ 	.word	0x0000cf50
        /*0870*/ 	.word	0x00000003
        /*0874*/ 	.word	0x00034860
        /*0878*/ 	.short	0x010a
        /*087a*/ 	.byte	0x3f
	.zero		1


	//   ....[66]....
        /*087c*/ 	.word	0x0000cfa0
        /*0880*/ 	.word	0x00000000
        /*0884*/ 	.word	0x00034820
        /*0888*/ 	.short	0x010a
        /*088a*/ 	.byte	0x3f
	.zero		1


	//   ....[67]....
        /*088c*/ 	.word	0x0000d140
        /*0890*/ 	.word	0x00000006
        /*0894*/ 	.word	0x00000000
        /*0898*/ 	.short	0x010a
        /*089a*/ 	.byte	0x3f
	.zero		1


	//   ....[68]....
        /*089c*/ 	.word	0x0000d190
        /*08a0*/ 	.word	0x00000003
        /*08a4*/ 	.word	0x00000000
        /*08a8*/ 	.short	0x010a
        /*08aa*/ 	.byte	0x3f
	.zero		1


	//   ....[69]....
        /*08ac*/ 	.word	0x0000d1e0
        /*08b0*/ 	.word	0x00000012
        /*08b4*/ 	.word	0x00000000
        /*08b8*/ 	.short	0x010a
        /*08ba*/ 	.byte	0x3f
	.zero		1


	//----- nvinfo : EIATTR_NUM_MBARRIERS
	.align		4
.L_101:
        /*08bc*/ 	.byte	0x03, 0x38
        /*08be*/ 	.short	0x0016


	//----- nvinfo : EIATTR_EXIT_INSTR_OFFSETS
	.align		4
        /*08c0*/ 	.byte	0x04, 0x1c
        /*08c2*/ 	.short	(.L_103 - .L_102)


	//   ....[0]....
.L_102:
        /*08c4*/ 	.word	0x000009e0


	//   ....[1]....
        /*08c8*/ 	.word	0x00007b80


	//   ....[2]....
        /*08cc*/ 	.word	0x0000be60


	//----- nvinfo : EIATTR_MAX_THREADS
	.align		4
.L_103:
        /*08d0*/ 	.byte	0x04, 0x05
        /*08d2*/ 	.short	(.L_105 - .L_104)
.L_104:
        /*08d4*/ 	.word	0x00000180
        /*08d8*/ 	.word	0x00000001
        /*08dc*/ 	.word	0x00000001


	//----- nvinfo : EIATTR_CRS_STACK_SIZE
	.align		4
.L_105:
        /*08e0*/ 	.byte	0x04, 0x1e
        /*08e2*/ 	.short	(.L_107 - .L_106)
.L_106:
        /*08e4*/ 	.word	0x00000000


	//----- nvinfo : EIATTR_CBANK_PARAM_SIZE
	.align		4
.L_107:
        /*08e8*/ 	.byte	0x03, 0x19
        /*08ea*/ 	.short	0x0a70


	//----- nvinfo : EIATTR_PARAM_CBANK
	.align		4
        /*08ec*/ 	.byte	0x04, 0x0a
        /*08ee*/ 	.short	(.L_109 - .L_108)
	.align		4
.L_108:
        /*08f0*/ 	.word	index@(.nv.constant0._ZN7cutlass13device_kernelIN5flash11enable_sm90INS1_16FlashAttnFwdSm90INS1_25CollectiveMainloopFwdSm90ILi2EN4cute5tupleIJNS5_1CILi1EEES8_S8_EEENS6_IJNS7_ILi128EEESA_NS7_ILi192EEEEEELi128ENS_10bfloat16_tEfNS_4arch4Sm90ELb0ELb0ELb0ELb0ELb0ELb0ELb0ELb1ELb1ELb1ELb0ELb0EEENS1_21CollectiveEpilogueFwdINS6_IJSA_SA_SA_EEES9_SD_SF_Li256ELb0ELb1ELb0ELb0EEENS1_29StaticPersistentTileSchedulerILb0EEEEEEEEEvNT_6ParamsE)
        /*08f4*/ 	.short	0x0210
        /*08f6*/ 	.short	0x0a70


	//----- nvinfo : EIATTR_SW_WAR
	.align		4
.L_109:
        /*08f8*/ 	.byte	0x04, 0x36
        /*08fa*/ 	.short	(.L_111 - .L_110)
.L_110:
        /*08fc*/ 	.word	0x00000008
.L_111:


//--------------------- .nv.info._ZN7cutlass13device_kernelIN5flash11enable_sm90INS1_16FlashAttnFwdSm90INS1_25CollectiveMainloopFwdSm90ILi2EN4cute5tupleIJNS5_1CILi2EEENS7_ILi1EEES9_EEENS6_IJNS7_ILi128EEESB_NS7_ILi192EEEEEELi128ENS_10bfloat16_tEfNS_4arch4Sm90ELb0ELb0ELb0ELb0ELb0ELb0ELb0ELb1ELb1ELb1ELb0ELb0EEENS1_21CollectiveEpilogueFwdINS6_IJSB_SB_SB_EEESA_SE_SG_Li256ELb0ELb1ELb0ELb0EEENS1_29StaticPersistentTileSchedulerILb0EEEEEEEEEvNT_6ParamsE --------------------------
	.section	.nv.info._ZN7cutlass13device_kernelIN5flash11enable_sm90INS1_16FlashAttnFwdSm90INS1_25CollectiveMainloopFwdSm90ILi2EN4cute5tupleIJNS5_1CILi2EEENS7_ILi1EEES9_EEENS6_IJNS7_ILi128EEESB_NS7_ILi192EEEEEELi128ENS_10bfloat16_tEfNS_4arch4Sm90ELb0ELb0ELb0ELb0ELb0ELb0ELb0ELb1ELb1ELb1ELb0ELb0EEENS1_21CollectiveEpilogueFwdINS6_IJSB_SB_SB_EEESA_SE_SG_Li256ELb0ELb1ELb0ELb0EEENS1_29StaticPersistentTileSchedulerILb0EEEEEEEEEvNT_6ParamsE,"",@"SHT_CUDA_INFO"
	.sectionflags	@""
	.align	4


	//----- nvinfo : EIATTR_CUDA_API_VERSION
	.align		4
        /*0000*/ 	.byte	0x04, 0x37
        /*0002*/ 	.short	(.L_113 - .L_112)
.L_112:
        /*0004*/ 	.word	0x00000082


	//----- nvinfo : EIATTR_KPARAM_INFO
	.align		4
.L_113:
        /*0008*/ 	.byte	0x04, 0x17
        /*000a*/ 	.short	(.L_115 - .L_114)
.L_114:
        /*000c*/ 	.word	0x00000000
        /*0010*/ 	.short	0x0000
        /*0012*/ 	.short	0x0070
        /*0014*/ 	.byte	0x00, 0xf0, 0x01, 0x28


	//----- nvinfo : EIATTR_SPARSE_MMA_MASK
	.align		4
.L_115:
        /*0018*/ 	.byte	0x03, 0x50
        /*001a*/ 	.short	0x0000


	//----- nvinfo : EIATTR_MAXREG_COUNT
	.align		4
        /*001c*/ 	.byte	0x03, 0x1b
        /*001e*/ 	.short	0x00a8


	//----- nvinfo : EIATTR_NUM_BARRIERS
	.align		4
        /*0020*/ 	.byte	0x02, 0x4c
        /*0022*/ 	.byte	0x09
	.zero		1


	//----- nvinfo : EIATTR_EXTERNS
	.align		4
        /*0024*/ 	.byte	0x04, 0x0f
        /*0026*/ 	.short	(.L_117 - .L_116)


	//   ....[0]....
	.align		4
.L_116:
        /*0028*/ 	.word	index@(__assertfail)


	//----- nvinfo : EIATTR_ANNOTATIONS
	.align		4
.L_117:
        /*002c*/ 	.byte	0x04, 0x55
        /*002e*/ 	.short	(.L_119 - .L_118)


	//   ....[0]....
.L_118:
        /* <DEDUP_REMOVED lines=30> */
        /*0204*/ 	.byte	0xe0, 0xc4, 0x00, 0x00


	//----- nvinfo : EIATTR_MERCURY_ISA_VERSION
	.align		4
.L_119:
        /*0208*/ 	.byte	0x03, 0x5f
        /*020a*/ 	.short	0x0101


	//----- nvinfo : EIATTR_INT_WARP_WIDE_INSTR_OFFSETS
	.align		4
        /*020c*/ 	.byte	0x04, 0x31
        /*020e*/ 	.short	(.L_121 - .L_120)


	//   ....[0]....
.L_120:
        /*0210*/ 	.word	0x00000130


	//   ....[1]....
        /*0214*/ 	.word	0x00000170


	//   ....[2]....
        /*0218*/ 	.word	0x000001e0


	//----- nvinfo : EIATTR_COOP_GROUP_MASK_REGIDS
	.align		4
.L_121:
        /*021c*/ 	.byte	0x04, 0x29
        /*021e*/ 	.short	(.L_123 - .L_122)


	//   ....[0]....
.L_122:
        /*0220*/ 	.word	0xffffffff


	//   ....[1]....
        /*0224*/ 	.word	0xffffffff


	//   ....[2]....
        /*0228*/ 	.word	0xffffffff


	//   ....[3]....
        /*022c*/ 	.word	0xffffffff


	//   ....[4]....
        /*0230*/ 	.word	0xffffffff


	//   ....[5]....
        /*0234*/ 	.word	0xffffffff


	//   ....[6]....
        /*0238*/ 	.word	0xffffffff


	//   ....[7]....
        /*023c*/ 	.word	0xffffffff


	//   ....[8]....
        /*0240*/ 	.word	0xffffffff


	//   ....[9]....
        /*0244*/ 	.word	0xffffffff


	//   ....[10]....
        /*0248*/ 	.word	0xffffffff


	//   ....[11]....
        /*024c*/ 	.word	0xffffffff


	//   ....[12]....
        /*0250*/ 	.word	0xffffffff


	//   ....[13]....
        /*0254*/ 	.word	0xffffffff


	//   ....[14]....
        /*0258*/ 	.word	0xffffffff


	//   ....[15]....
        /*025c*/ 	.word	0xffffffff


	//   ....[16]....
        /*0260*/ 	.word	0xffffffff


	//   ....[17]....
        /*0264*/ 	.word	0xffffffff


	//   ....[18]....
        /*0268*/ 	.word	0xffffffff


	//   ....[19]....
        /*026c*/ 	.word	0xffffffff


	//   ....[20]....
        /*0270*/ 	.word	0xffffffff


	//   ....[21]....
        /*0274*/ 	.word	0xffffffff


	//   ....[22]....
        /*0278*/ 	.word	0xffffffff


	//   ....[23]....
        /*027c*/ 	.word	0xffffffff


	//   ....[24]....
        /*0280*/ 	.word	0xffffffff


	//   ....[25]....
        /*0284*/ 	.word	0xffffffff


	//   ....[26]....
        /*0288*/ 	.word	0xffffffff


	//   ....[27]....
        /*028c*/ 	.word	0xffffffff


	//   ....[28]....
        /*0290*/ 	.word	0xffffffff


	//   ....[29]....
        /*0294*/ 	.word	0xffffffff


	//   ....[30]....
        /*0298*/ 	.word	0xffffffff


	//   ....[31]....
        /*029c*/ 	.word	0xffffffff


	//   ....[32]....
        /*02a0*/ 	.word	0xffffffff


	//   ....[33]....
        /*02a4*/ 	.word	0xffffffff


	//   ....[34]....
        /*02a8*/ 	.word	0xffffffff


	//   ....[35]....
        /*02ac*/ 	.word	0xffffffff


	//   ....[36]....
        /*02b0*/ 	.word	0xffffffff


	//   ....[37]....
        /*02b4*/ 	.word	0xffffffff


	//   ....[38]....
        /*02b8*/ 	.word	0xffffffff


	//   ....[39]....
        /*02bc*/ 	.word	0xffffffff


	//   ....[40]....
        /*02c0*/ 	.word	0xffffffff


	//   ....[41]....
        /*02c4*/ 	.word	0xffffffff


	//   ....[42]....
        /*02c8*/ 	.word	0xffffffff


	//   ....[43]....
        /*02cc*/ 	.word	0xffffffff


	//   ....[44]....
        /*02d0*/ 	.word	0xffffffff


	//   ....[45]....
        /*02d4*/ 	.word	0xffffffff


	//   ....[46]....
        /*02d8*/ 	.word	0xffffffff


	//   ....[47]....
        /*02dc*/ 	.word	0xffffffff


	//   ....[48]....
        /*02e0*/ 	.word	0xffffffff


	//   ....[49]....
        /*02e4*/ 	.word	0xffffffff


	//   ....[50]....
        /*02e8*/ 	.word	0xffffffff


	//   ....[51]....
        /*02ec*/ 	.word	0x0500000f


	//   ....[52]....
        /*02f0*/ 	.word	0x0500000f


	//   ....[53]....
        /*02f4*/ 	.word	0x0500000f


	//   ....[54]....
        /*02f8*/ 	.word	0x0500000f


	//   ....[55]....
        /*02fc*/ 	.word	0x0500000f


	//   ....[56]....
        /*0300*/ 	.word	0x0500000f


	//   ....[57]....
        /*0304*/ 	.word	0x0500000f


	//   ....[58]....
        /*0308*/ 	.word	0x0500000f


	//   ....[59]....
        /*030c*/ 	.word	0x0500000f


	//   ....[60]....
        /*0310*/ 	.word	0x0500000f


	//   ....[61]....
        /*0314*/ 	.word	0x0500000f


	//   ....[62]....
        /*0318*/ 	.word	0x0500000f


	//   ....[63]....
        /*031c*/ 	.word	0x0500000f


	//   ....[64]....
        /*0320*/ 	.word	0x0500000f


	//   ....[65]....
        /*0324*/ 	.word	0x0500000f


	//   ....[66]....
        /*0328*/ 	.word	0x0500000f


	//   ....[67]....
        /*032c*/ 	.word	0x0500000f


	//   ....[68]....
        /*0330*/ 	.word	0x0500000f


	//----- nvinfo : EIATTR_COOP_GROUP_INSTR_OFFSETS
	.align		4
.L_123:
        /*0334*/ 	.byte	0x04, 0x28
        /*0336*/ 	.short	(.L_125 - .L_124)


	//   ....[0]....
.L_124:
        /*0338*/ 	.word	0x00000060


	//   ....[1]....
        /*033c*/ 	.word	0x00000140


	//   ....[2]....
        /*0340*/ 	.word	0x00000190


	//   ....[3]....
        /*0344*/ 	.word	0x000003d0


	//   ....[4]....
        /*0348*/ 	.word	0x00000600


	//   ....[5]....
        /*034c*/ 	.word	0x00000830


	//   ....[6]....
        /*0350*/ 	.word	0x00000ac0


	//   ....[7]....
        /*0354*/ 	.word	0x00000dd0


	//   ....[8]....
        /*0358*/ 	.word	0x000012d0


	//   ....[9]....
        /*035c*/ 	.word	0x00002600


	//   ....[10]....
        /*0360*/ 	.word	0x00002700


	//   ....[11]....
        /*0364*/ 	.word	0x00002d30


	//   ....[12]....
        /*0368*/ 	.word	0x00002dd0


	//   ....[13]....
        /*036c*/ 	.word	0x00004ba0


	//   ....[14]....
        /*0370*/ 	.word	0x00004bb0


	//   ....[15]....
        /*0374*/ 	.word	0x00004be0


	//   ....[16]....
        /*0378*/ 	.word	0x00004c00


	//   ....[17]....
        /*037c*/ 	.word	0x00006110


	//   ....[18]....
        /*0380*/ 	.word	0x00006140


	//   ....[19]....
        /*0384*/ 	.word	0x000061f0


	//   ....[20]....
        /*0388*/ 	.word	0x00006200


	//   ....[21]....
        /*038c*/ 	.word	0x00007370


	//   ....[22]....
        /*0390*/ 	.word	0x000073c0


	//   ....[23]....
        /*0394*/ 	.word	0x00007430


	//   ....[24]....
        /*0398*/ 	.word	0x000074a0


	//   ....[25]....
        /*039c*/ 	.word	0x000079e0


	//   ....[26]....
        /*03a0*/ 	.word	0x00007a10


	//   ....[27]....
        /*03a4*/ 	.word	0x00007ae0


	//   ....[28]....
        /*03a8*/ 	.word	0x00007b00


	//   ....[29]....
        /*03ac*/ 	.word	0x00007bb0


	//   ....[30]....
        /*03b0*/ 	.word	0x00007bd0


	//   ....[31]....
        /*03b4*/ 	.word	0x00007c90


	//   ....[32]....
        /*03b8*/ 	.word	0x00007cd0


	//   ....[33]....
        /*03bc*/ 	.word	0x000087a0


	//   ....[34]....
        /*03c0*/ 	.word	0x000092d0


	//   ....[35]....
        /*03c4*/ 	.word	0x00009300


	//   ....[36]....
        /*03c8*/ 	.word	0x000093f0


	//   ....[37]....
        /*03cc*/ 	.word	0x00009400


	//   ....[38]....
        /*03d0*/ 	.word	0x000094b0


	//   ....[39]....
        /*03d4*/ 	.word	0x000094c0


	//   ....[40]....
        /*03d8*/ 	.word	0x00009570


	//   ....[41]....
        /*03dc*/ 	.word	0x00009580


	//   ....[42]....
        /*03e0*/ 	.word	0x00009630


	//   ....[43]....
        /*03e4*/ 	.word	0x00009640


	//   ....[44]....
        /*03e8*/ 	.word	0x000096f0


	//   ....[45]....
        /*03ec*/ 	.word	0x00009700


	//   ....[46]....
        /*03f0*/ 	.word	0x000097a0


	//   ....[47]....
        /*03f4*/ 	.word	0x000097b0


	//   ....[48]....
        /*03f8*/ 	.word	0x000097c0


	//   ....[49]....
        /*03fc*/ 	.word	0x000097d0


	//   ....[50]....
        /*0400*/ 	.word	0x0000c3f0


	//   ....[51]....
        /*0404*/ 	.word	0x0000c900


	//   ....[52]....
        /*0408*/ 	.word	0x0000ca70


	//   ....[53]....
        /*040c*/ 	.word	0x0000cad0


	//   ....[54]....
        /*0410*/ 	.word	0x0000cb90


	//   ....[55]....
        /*0414*/ 	.word	0x0000ccb0


	//   ....[56]....
        /*0418*/ 	.word	0x0000cd10


	//   ....[57]....
        /*041c*/ 	.word	0x0000ce30


	//   ....[58]....
        /*0420*/ 	.word	0x0000ce90


	//   ....[59]....
        /*0424*/ 	.word	0x0000cfb0


	//   ....[60]....
        /*0428*/ 	.word	0x0000d010


	//   ....[61]....
        /*042c*/ 	.word	0x0000d130


	//   ....[62]....
        /*0430*/ 	.word	0x0000d190


	//   ....[63]....
        /*0434*/ 	.word	0x0000d2b0


	//   ....[64]....
        /*0438*/ 	.word	0x0000d310


	//   ....[65]....
        /*043c*/ 	.word	0x0000d420


	//   ....[66]....
        /*0440*/ 	.word	0x0000d480


	//   ....[67]....
        /*0444*/ 	.word	0x0000d520


	//   ....[68]....
        /*0448*/ 	.word	0x0000d930


	//----- nvinfo : EIATTR_REG_RECONFIG
	.align		4
.L_125:
        /*044c*/ 	.byte	0x01, 0x54
	.zero		2


	//----- nvinfo : EIATTR_SYSCALL_OFFSETS
	.align		4
        /*0450*/ 	.byte	0x04, 0x46
        /*0452*/ 	.short	(.L_127 - .L_126)


	//   ....[0]....
.L_126:
        /*0454*/ 	.word	0x00001670


	//   ....[1]....
        /*0458*/ 	.word	0x000083d0


	//   ....[2]....
        /*045c*/ 	.word	0x00008510


	//   ....[3]....
        /*0460*/ 	.word	0x00008600


	//   ....[4]....
        /*0464*/ 	.word	0x00008e80


	//----- nvinfo : EIATTR_MBARRIER_INSTR_OFFSETS
	.align		4
.L_127:
        /*0468*/ 	.byte	0x04, 0x39
        /*046a*/ 	.short	(.L_129 - .L_128)


	//   ....[0]....
.L_128:
        /*046c*/ 	.word	0x00000270
        /*0470*/ 	.word	0x000000ff
        /*0474*/ 	.word	0x00034800
        /*0478*/ 	.short	0x0100
        /*047a*/ 	.byte	0x08
	.zero		1


	//   ....[1]....
        /*047c*/ 	.word	0x00000280
        /*0480*/ 	.word	0x000000ff
        /*0484*/ 	.word	0x00034820
        /*0488*/ 	.short	0x0100
        /*048a*/ 	.byte	0x08
	.zero		1


	//   ....[2]....
        /*048c*/ 	.word	0x00000370
        /*0490*/ 	.word	0x000000ff
        /*0494*/ 	.word	0x00034830
        /*0498*/ 	.short	0x0100
        /*049a*/ 	.byte	0x08
	.zero		1


	//   ....[3]....
        /*049c*/ 	.word	0x00000380
        /*04a0*/ 	.word	0x000000ff
        /*04a4*/ 	.word	0x00034840
        /*04a8*/ 	.short	0x0100
        /*04aa*/ 	.byte	0x08
	.zero		1


	//   ....[4]....
        /*04ac*/ 	.word	0x00000390
        /*04b0*/ 	.word	0x000000ff
        /*04b4*/ 	.word	0x00034838
        /*04b8*/ 	.short	0x0100
        /*04ba*/ 	.byte	0x08
	.zero		1


	//   ....[5]....
        /*04bc*/ 	.word	0x000003a0
        /*04c0*/ 	.word	0x000000ff
        /*04c4*/ 	.word	0x00034848
        /*04c8*/ 	.short	0x0100
        /*04ca*/ 	.byte	0x08
	.zero		1


	//   ....[6]....
        /*04cc*/ 	.word	0x000005b0
        /*04d0*/ 	.word	0x000000ff
        /*04d4*/ 	.word	0x00034850
        /*04d8*/ 	.short	0x0100
        /*04da*/ 	.byte	0x08
	.zero		1


	//   ....[7]....
        /*04dc*/ 	.word	0x000005c0
        /*04e0*/ 	.word	0x000000ff
        /*04e4*/ 	.word	0x00034860
        /*04e8*/ 	.short	0x0100
        /*04ea*/ 	.byte	0x08
	.zero		1


	//   ....[8]....
        /*04ec*/ 	.word	0x000005d0
        /*04f0*/ 	.word	0x000000ff
        /*04f4*/ 	.word	0x00034858
        /*04f8*/ 	.short	0x0100
        /*04fa*/ 	.byte	0x08
	.zero		1


	//   ....[9]....
        /*04fc*/ 	.word	0x000005e0
        /*0500*/ 	.word	0x000000ff
        /*0504*/ 	.word	0x00034868
        /*0508*/ 	.short	0x0100
        /*050a*/ 	.byte	0x08
	.zero		1


	//   ....[10]....
        /*050c*/ 	.word	0x000007e0
        /*0510*/ 	.word	0x000000ff
        /*0514*/ 	.word	0x00034870
        /*0518*/ 	.short	0x0100
        /*051a*/ 	.byte	0x08
	.zero		1


	//   ....[11]....
        /*051c*/ 	.word	0x000007f0
        /*0520*/ 	.word	0x000000ff
        /*0524*/ 	.word	0x00034880
        /*0528*/ 	.short	0x0100
        /*052a*/ 	.byte	0x08
	.zero		1


	//   ....[12]....
        /*052c*/ 	.word	0x00000800
        /*0530*/ 	.word	0x000000ff
        /*0534*/ 	.word	0x00034878
        /*0538*/ 	.short	0x0100
        /*053a*/ 	.byte	0x08
	.zero		1


	//   ....[13]....
        /*053c*/ 	.word	0x00000810
        /*0540*/ 	.word	0x000000ff
        /*0544*/ 	.word	0x00034888
        /*0548*/ 	.short	0x0100
        /*054a*/ 	.byte	0x08
	.zero		1


	//   ....[14]....
        /*054c*/ 	.word	0x00000a70
        /*0550*/ 	.word	0x000000ff
        /*0554*/ 	.word	0x00034890
        /*0558*/ 	.short	0x0100
        /*055a*/ 	.byte	0x08
	.zero		1


	//   ....[15]....
        /*055c*/ 	.word	0x00000a80
        /*0560*/ 	.word	0x000000ff
        /*0564*/ 	.word	0x000348a0
        /*0568*/ 	.short	0x0100
        /*056a*/ 	.byte	0x08
	.zero		1


	//   ....[16]....
        /*056c*/ 	.word	0x00000a90
        /*0570*/ 	.word	0x000000ff
        /*0574*/ 	.word	0x00034898
        /*0578*/ 	.short	0x0100
        /*057a*/ 	.byte	0x08
	.zero		1


	//   ....[17]....
        /*057c*/ 	.word	0x00000aa0
        /*0580*/ 	.word	0x000000ff
        /*0584*/ 	.word	0x000348a8
        /*0588*/ 	.short	0x0100
        /*058a*/ 	.byte	0x08
	.zero		1


	//   ....[18]....
        /*058c*/ 	.word	0x00000d30
        /*0590*/ 	.word	0x000000ff
        /*0594*/ 	.word	0x000348b0
        /*0598*/ 	.short	0x0100
        /*059a*/ 	.byte	0x08
	.zero		1


	//   ....[19]....
        /*059c*/ 	.word	0x00000d40
        /*05a0*/ 	.word	0x000000ff
        /*05a4*/ 	.word	0x000348c0
        /*05a8*/ 	.short	0x0100
        /*05aa*/ 	.byte	0x08
	.zero		1


	//   ....[20]....
        /*05ac*/ 	.word	0x00000d50
        /*05b0*/ 	.word	0x000000ff
        /*05b4*/ 	.word	0x000348b8
        /*05b8*/ 	.short	0x0100
        /*05ba*/ 	.byte	0x08
	.zero		1


	//   ....[21]....
        /*05bc*/ 	.word	0x00000d60
        /*05c0*/ 	.word	0x000000ff
        /*05c4*/ 	.word	0x000348c8
        /*05c8*/ 	.short	0x0100
        /*05ca*/ 	.byte	0x08
	.zero		1


	//   ....[22]....
        /*05cc*/ 	.word	0x000016b0
        /*05d0*/ 	.word	0x000000ff
        /*05d4*/ 	.word	0x00034800
        /*05d8*/ 	.short	0x010a
        /*05da*/ 	.byte	0x26
	.zero		1


	//   ....[23]....
        /*05dc*/ 	.word	0x00001750
        /*05e0*/ 	.word	0x00000006
        /*05e4*/ 	.word	0x00034830
        /*05e8*/ 	.short	0x010a
        /*05ea*/ 	.byte	0x3f
	.zero		1


	//   ....[24]....
        /*05ec*/ 	.word	0x00001790
        /*05f0*/ 	.word	0x00000006
        /*05f4*/ 	.word	0x00034830
        /*05f8*/ 	.short	0x010a
        /*05fa*/ 	.byte	0x3f
	.zero		1


	//   ....[25]....
        /*05fc*/ 	.word	0x00003380
        /*0600*/ 	.word	0x0000001b
        /*0604*/ 	.word	0x00000000
        /*0608*/ 	.short	0x0101
        /*060a*/ 	.byte	0x3f
	.zero		1


	//   ....[26]....
        /*060c*/ 	.word	0x00003b10
        /*0610*/ 	.word	0x000000ff
        /*0614*/ 	.word	0x00034830
        /*0618*/ 	.short	0x010a
        /*061a*/ 	.byte	0x07
	.zero		1


	//   ....[27]....
        /*061c*/ 	.word	0x00003b50
        /*0620*/ 	.word	0x000000ff
        /*0624*/ 	.word	0x00034830
        /*0628*/ 	.short	0x010a
        /*062a*/ 	.byte	0x07
	.zero		1


	//   ....[28]....
        /*062c*/ 	.word	0x00004430
        /*0630*/ 	.word	0x000000ff
        /*0634*/ 	.word	0x00034850
        /*0638*/ 	.short	0x010a
        /*063a*/ 	.byte	0x0e
	.zero		1


	//   ....[29]....
        /*063c*/ 	.word	0x00004470
        /*0640*/ 	.word	0x000000ff
        /*0644*/ 	.word	0x00034850
        /*0648*/ 	.short	0x010a
        /*064a*/ 	.byte	0x0e
	.zero		1


	//   ....[30]....
        /*064c*/ 	.word	0x00005720
        /*0650*/ 	.word	0x00000007
        /*0654*/ 	.word	0x00000000
        /*0658*/ 	.short	0x0101
        /*065a*/ 	.byte	0x3f
	.zero		1


	//   ....[31]....
        /*065c*/ 	.word	0x00005a10
        /*0660*/ 	.word	0x0000000c
        /*0664*/ 	.word	0x00000000
        /*0668*/ 	.short	0x0101
        /*066a*/ 	.byte	0x3f
	.zero		1


	//   ....[32]....
        /*066c*/ 	.word	0x00006060
        /*0670*/ 	.word	0x000000ff
        /*0674*/ 	.word	0x00034850
        /*0678*/ 	.short	0x010a
        /*067a*/ 	.byte	0x09
	.zero		1


	//   ....[33]....
        /*067c*/ 	.word	0x000060a0
        /*0680*/ 	.word	0x000000ff
        /*0684*/ 	.word	0x00034850
        /*0688*/ 	.short	0x010a
        /*068a*/ 	.byte	0x09
	.zero		1


	//   ....[34]....
        /*068c*/ 	.word	0x00006850
        /*0690*/ 	.word	0x00000000
        /*0694*/ 	.word	0x00000000
        /*0698*/ 	.short	0x0101
        /*069a*/ 	.byte	0x3f
	.zero		1


	//   ....[35]....
        /*069c*/ 	.word	0x000079b0
        /*06a0*/ 	.word	0x000000ff
        /*06a4*/ 	.word	0x00000000
        /*06a8*/ 	.short	0x0101
        /*06aa*/ 	.byte	0x05
	.zero		1


	//   ....[36]....
        /*06ac*/ 	.word	0x00007a20
        /*06b0*/ 	.word	0x000000ff
        /*06b4*/ 	.word	0x00000000
        /*06b8*/ 	.short	0x0101
        /*06ba*/ 	.byte	0x04
	.zero		1


	//   ....[37]....
        /*06bc*/ 	.word	0x000089b0
        /*06c0*/ 	.word	0x00000002
        /*06c4*/ 	.word	0x00034840
        /*06c8*/ 	.short	0x010a
        /*06ca*/ 	.byte	0x3f
	.zero		1


	//   ....[38]....
        /*06cc*/ 	.word	0x00009940
        /*06d0*/ 	.word	0x000000ff
        /*06d4*/ 	.word	0x00034800
        /*06d8*/ 	.short	0x0107
        /*06da*/ 	.byte	0x24
	.zero		1


	//   ....[39]....
        /*06dc*/ 	.word	0x000099b0
        /*06e0*/ 	.word	0x000000ff
        /*06e4*/ 	.word	0x00034800
        /*06e8*/ 	.short	0x0101
        /*06ea*/ 	.byte	0x24
	.zero		1


	//   ....[40]....
        /*06ec*/ 	.word	0x000099d0
        /*06f0*/ 	.word	0x000000ff
        /*06f4*/ 	.word	0x00034820
        /*06f8*/ 	.short	0x010a
        /*06fa*/ 	.byte	0x24
	.zero		1


	//   ....[41]....
        /*06fc*/ 	.word	0x00009ce0
        /*0700*/ 	.word	0x00000003
        /*0704*/ 	.word	0x00034840
        /*0708*/ 	.short	0x010a
        /*070a*/ 	.byte	0x3f
	.zero		1


	//   ....[42]....
        /*070c*/ 	.word	0x0000a220
        /*0710*/ 	.word	0x00000002
        /*0714*/ 	.word	0x00034860
        /*0718*/ 	.short	0x010a
        /*071a*/ 	.byte	0x3f
	.zero		1


	//   ....[43]....
        /*071c*/ 	.word	0x0000a8e0
        /*0720*/ 	.word	0x00000003
        /*0724*/ 	.word	0x00034840
        /*0728*/ 	.short	0x010a
        /*072a*/ 	.byte	0x3f
	.zero		1


	//   ....[44]....
        /*072c*/ 	.word	0x0000ae20
        /*0730*/ 	.word	0x00000002
        /*0734*/ 	.word	0x00034860
        /*0738*/ 	.short	0x010a
        /*073a*/ 	.byte	0x3f
	.zero		1


	//   ....[45]....
        /*073c*/ 	.word	0x0000b440
        /*0740*/ 	.word	0x00000003
        /*0744*/ 	.word	0x00034840
        /*0748*/ 	.short	0x010a
        /*074a*/ 	.byte	0x3f
	.zero		1


	//   ....[46]....
        /*074c*/ 	.word	0x0000b970
        /*0750*/ 	.word	0x00000002
        /*0754*/ 	.word	0x00034860
        /*0758*/ 	.short	0x010a
        /*075a*/ 	.byte	0x3f
	.zero		1


	//   ....[47]....
        /*075c*/ 	.word	0x0000be10
        /*0760*/ 	.word	0x00000000
        /*0764*/ 	.word	0x00034860
        /*0768*/ 	.short	0x010a
        /*076a*/ 	.byte	0x3f
	.zero		1


	//   ....[48]....
        /*076c*/ 	.word	0x0000c370
        /*0770*/ 	.word	0x00000000
        /*0774*/ 	.word	0x00034820
        /*0778*/ 	.short	0x010a
        /*077a*/ 	.byte	0x3f
	.zero		1


	//   ....[49]....
        /*077c*/ 	.word	0x0000c580
        /*0780*/ 	.word	0x00000006
        /*0784*/ 	.word	0x00000000
        /*0788*/ 	.short	0x010a
        /*078a*/ 	.byte	0x3f
	.zero		1


	//   ....[50]....
        /*078c*/ 	.word	0x0000c5b0
        /*0790*/ 	.word	0x00000007
        /*0794*/ 	.word	0x00000000
        /*0798*/ 	.short	0x010a
        /*079a*/ 	.byte	0x3f
	.zero		1


	//   ....[51]....
        /*079c*/ 	.word	0x0000c610
        /*07a0*/ 	.word	0x00000004
        /*07a4*/ 	.word	0x00000000
        /*07a8*/ 	.short	0x010a
        /*07aa*/ 	.byte	0x3f
	.zero		1


	//   ....[52]....
        /*07ac*/ 	.word	0x0000c640
        /*07b0*/ 	.word	0x00000003
        /*07b4*/ 	.word	0x00000000
        /*07b8*/ 	.short	0x010a
        /*07ba*/ 	.byte	0x3f
	.zero		1


	//   ....[53]....
        /*07bc*/ 	.word	0x0000c6b0
        /*07c0*/ 	.word	0x00000003
        /*07c4*/ 	.word	0x00034800
        /*07c8*/ 	.short	0x010a
        /*07ca*/ 	.byte	0x3f
	.zero		1


	//   ....[54]....
        /*07cc*/ 	.word	0x0000c700
        /*07d0*/ 	.word	0x00000006
        /*07d4*/ 	.word	0x00034830
        /*07d8*/ 	.short	0x010a
        /*07da*/ 	.byte	0x3f
	.zero		1


	//   ....[55]....
        /*07dc*/ 	.word	0x0000c760
        /*07e0*/ 	.word	0x00000003
        /*07e4*/ 	.word	0x00034830
        /*07e8*/ 	.short	0x010a
        /*07ea*/ 	.byte	0x3f
	.zero		1


	//   ....[56]....
        /*07ec*/ 	.word	0x0000c7c0
        /*07f0*/ 	.word	0x00000003
        /*07f4*/ 	.word	0x00034850
        /*07f8*/ 	.short	0x010a
        /*07fa*/ 	.byte	0x3f
	.zero		1


	//   ....[57]....
        /*07fc*/ 	.word	0x0000c820
        /*0800*/ 	.word	0x00000005
        /*0804*/ 	.word	0x00034850
        /*0808*/ 	.short	0x010a
        /*080a*/ 	.byte	0x3f
	.zero		1


	//   ....[58]....
        /*080c*/ 	.word	0x0000c9c0
        /*0810*/ 	.word	0x00000002
        /*0814*/ 	.word	0x00034840
        /*0818*/ 	.short	0x010a
        /*081a*/ 	.byte	0x3f
	.zero		1


	//   ....[59]....
        /*081c*/ 	.word	0x0000d5d0
        /*0820*/ 	.word	0x00000003
        /*0824*/ 	.word	0x00034820
        /*0828*/ 	.short	0x010a
        /*082a*/ 	.byte	0x3f
	.zero		1


	//   ....[60]....
        /*082c*/ 	.word	0x0000d620
        /*0830*/ 	.word	0x00000003
        /*0834*/ 	.word	0x00034840
        /*0838*/ 	.short	0x010a
        /*083a*/ 	.byte	0x3f
	.zero		1


	//   ....[61]....
        /*083c*/ 	.word	0x0000d670
        /*0840*/ 	.word	0x00000002
        /*0844*/ 	.word	0x00034860
        /*0848*/ 	.short	0x010a
        /*084a*/ 	.byte	0x3f
	.zero		1


	//   ....[62]....
        /*084c*/ 	.word	0x0000d6c0
        /*0850*/ 	.word	0x00000003
        /*0854*/ 	.word	0x00034840
        /*0858*/ 	.short	0x010a
        /*085a*/ 	.byte	0x3f
	.zero		1


	//   ....[63]....
        /*085c*/ 	.word	0x0000d710
        /*0860*/ 	.word	0x00000002
        /*0864*/ 	.word	0x00034860
        /*0868*/ 	.short	0x010a
        /*086a*/ 	.byte	0x3f
	.zero		1


	//   ....[64]....
        /*086c*/ 	.word	0x0000d760
        /*0870*/ 	.word	0x00000003
        /*0874*/ 	.word	0x00034840
        /*0878*/ 	.short	0x010a
        /*087a*/ 	.byte	0x3f
	.zero		1


	//   ....[65]....
        /*087c*/ 	.word	0x0000d7b0
        /*0880*/ 	.word	0x00000002
        /*0884*/ 	.word	0x00034860
        /*0888*/ 	.short	0x010a
        /*088a*/ 	.byte	0x3f
	.zero		1


	//   ....[66]....
        /*088c*/ 	.word	0x0000d800
        /*0890*/ 	.word	0x00000000
        /*0894*/ 	.word	0x00034860
        /*0898*/ 	.short	0x010a
        /*089a*/ 	.byte	0x3f
	.zero		1


	//   ....[67]....
        /*089c*/ 	.word	0x0000d850
        /*08a0*/ 	.word	0x00000000
        /*08a4*/ 	.word	0x00034820
        /*08a8*/ 	.short	0x010a
        /*08aa*/ 	.byte	0x3f
	.zero		1


	//   ....[68]....
        /*08ac*/ 	.word	0x0000d9f0
        /*08b0*/ 	.word	0x00000006
        /*08b4*/ 	.word	0x00000000
        /*08b8*/ 	.short	0x010a
        /*08ba*/ 	.byte	0x3f
	.zero		1


	//   ....[69]....
        /*08bc*/ 	.word	0x0000da40
        /*08c0*/ 	.word	0x00000007
        /*08c4*/ 	.word	0x00000000
        /*08c8*/ 	.short	0x010a
        /*08ca*/ 	.byte	0x3f
	.zero		1


	//   ....[70]....
        /*08cc*/ 	.word	0x0000da90
        /*08d0*/ 	.word	0x00000004
        /*08d4*/ 	.word	0x00000000
        /*08d8*/ 	.short	0x010a
        /*08da*/ 	.byte	0x3f
	.zero		1


	//----- nvinfo : EIATTR_NUM_MBARRIERS
	.align		4
.L_129:
        /*08dc*/ 	.byte	0x03, 0x38
        /*08de*/ 	.short	0x0016


	//----- nvinfo : EIATTR_EXIT_INSTR_OFFSETS
	.align		4
        /*08e0*/ 	.byte	0x04, 0x1c
        /*08e2*/ 	.short	(.L_131 - .L_130)


	//   ....[0]....
.L_130:
        /*08e4*/ 	.word	0x00000f20


	//   ....[1]....
        /*08e8*/ 	.word	0x00007dc0


	//   ....[2]....
        /*08ec*/ 	.word	0x0000c690


	//----- nvinfo : EIATTR_MAX_THREADS
	.align		4
.L_131:
        /*08f0*/ 	.byte	0x04, 0x05
        /*08f2*/ 	.short	(.L_133 - .L_132)
.L_132:
        /*08f4*/ 	.word	0x00000180
        /*08f8*/ 	.word	0x00000001
        /*08fc*/ 	.word	0x00000001


	//----- nvinfo : EIATTR_CRS_STACK_SIZE
	.align		4
.L_133:
        /*0900*/ 	.byte	0x04, 0x1e
        /*0902*/ 	.short	(.L_135 - .L_134)
.L_134:
        /*0904*/ 	.word	0x00000000


	//----- nvinfo : EIATTR_CBANK_PARAM_SIZE
	.align		4
.L_135:
        /*0908*/ 	.byte	0x03, 0x19
        /*090a*/ 	.short	0x0a70


	//----- nvinfo : EIATTR_PARAM_CBANK
	.align		4
        /*090c*/ 	.byte	0x04, 0x0a
        /*090e*/ 	.short	(.L_137 - .L_136)
	.align		4
.L_136:
        /*0910*/ 	.word	index@(.nv.constant0._ZN7cutlass13device_kernelIN5flash11enable_sm90INS1_16FlashAttnFwdSm90INS1_25CollectiveMainloopFwdSm90ILi2EN4cute5tupleIJNS5_1CILi2EEENS7_ILi1EEES9_EEENS6_IJNS7_ILi128EEESB_NS7_ILi192EEEEEELi128ENS_10bfloat16_tEfNS_4arch4Sm90ELb0ELb0ELb0ELb0ELb0ELb0ELb0ELb1ELb1ELb1ELb0ELb0EEENS1_21CollectiveEpilogueFwdINS6_IJSB_SB_SB_EEESA_SE_SG_Li256ELb0ELb1ELb0ELb0EEENS1_29StaticPersistentTileSchedulerILb0EEEEEEEEEvNT_6ParamsE)
        /*0914*/ 	.short	0x0210
        /*0916*/ 	.short	0x0a70


	//----- nvinfo : EIATTR_SW_WAR
	.align		4
.L_137:
        /*0918*/ 	.byte	0x04, 0x36
        /*091a*/ 	.short	(.L_139 - .L_138)
.L_138:
        /*091c*/ 	.word	0x00000008
.L_139:


//--------------------- .nv.info._ZN7cutlass13device_kernelIN5flash11enable_sm90INS1_16FlashAttnFwdSm90INS1_25CollectiveMainloopFwdSm90ILi2EN4cute5tupleIJNS5_1CILi1EEES8_S8_EEENS6_IJNS7_ILi128EEESA_NS7_ILi192EEEEEELi128ENS_10bfloat16_tEfNS_4arch4Sm90ELb0ELb0ELb0ELb1ELb0ELb0ELb0ELb1ELb1ELb1ELb0ELb0EEENS1_21CollectiveEpilogueFwdINS6_IJSA_SA_SA_EEES9_SD_SF_Li256ELb1ELb1ELb0ELb0EEENS1_36VarlenDynamicPersistentTileSchedulerILi128ELi128ELi256ELi128ELb0ELb1ELb1ELb0ELb1ELb1EEEEEEEEEvNT_6ParamsE --------------------------
	.section	.nv.info._ZN7cutlass13device_kernelIN5flash11enable_sm90INS1_16FlashAttnFwdSm90INS1_25CollectiveMainloopFwdSm90ILi2EN4cute5tupleIJNS5_1CILi1EEES8_S8_EEENS6_IJNS7_ILi128EEESA_NS7_ILi192EEEEEELi128ENS_10bfloat16_tEfNS_4arch4Sm90ELb0ELb0ELb0ELb1ELb0ELb0ELb0ELb1ELb1ELb1ELb0ELb0EEENS1_21CollectiveEpilogueFwdINS6_IJSA_SA_SA_EEES9_SD_SF_Li256ELb1ELb1ELb0ELb0EEENS1_36VarlenDynamicPersistentTileSchedulerILi128ELi128ELi256ELi128ELb0ELb1ELb1ELb0ELb1ELb1EEEEEEEEEvNT_6ParamsE,"",@"SHT_CUDA_INFO"
	.sectionflags	@""
	.align	4


	//----- nvinfo : EIATTR_CUDA_API_VERSION
	.align		4
        /*0000*/ 	.byte	0x04, 0x37
        /*0002*/ 	.short	(.L_141 - .L_140)
.L_140:
        /*0004*/ 	.word	0x00000082


	//----- nvinfo : EIATTR_KPARAM_INFO
	.align		4
.L_141:
        /*0008*/ 	.byte	0x04, 0x17
        /*000a*/ 	.short	(.L_143 - .L_142)
.L_142:
        /*000c*/ 	.word	0x00000000
        /*0010*/ 	.short	0x0000
        /*0012*/ 	.short	0x0070
        /*0014*/ 	.byte	0x00, 0xf0, 0x01, 0x2a


	//----- nvinfo : EIATTR_SPARSE_MMA_MASK
	.align		4
.L_143:
        /*0018*/ 	.byte	0x03, 0x50
        /*001a*/ 	.short	0x0000


	//----- nvinfo : EIATTR_MAXREG_COUNT
	.align		4
        /*001c*/ 	.byte	0x03, 0x1b
        /*001e*/ 	.short	0x00a8


	//----- nvinfo : EIATTR_NUM_BARRIERS
	.align		4
        /*0020*/ 	.byte	0x02, 0x4c
        /*0022*/ 	.byte	0x09
	.zero		1


	//----- nvinfo : EIATTR_EXTERNS
	.align		4
        /*0024*/ 	.byte	0x04, 0x0f
        /*0026*/ 	.short	(.L_145 - .L_144)


	//   ....[0]....
	.align		4
.L_144:
        /*0028*/ 	.word	index@(__assertfail)


	//----- nvinfo : EIATTR_ANNOTATIONS
	.align		4
.L_145:
        /*002c*/ 	.byte	0x04, 0x55
        /*002e*/ 	.short	(.L_147 - .L_146)


	//   ....[0]....
.L_146:
        /* <DEDUP_REMOVED lines=78> */


	//----- nvinfo : EIATTR_MERCURY_ISA_VERSION
	.align		4
.L_147:
        /*04f8*/ 	.byte	0x03, 0x5f
        /*04fa*/ 	.short	0x0101


	//----- nvinfo : EIATTR_UNUSED_LOAD_BYTE_OFFSET
	.align		4
        /*04fc*/ 	.byte	0x04, 0x44
        /*04fe*/ 	.short	(.L_149 - .L_148)


	//   ....[0]....
.L_148:
        /*0500*/ 	.word	0x00000a10
        /*0504*/ 	.word	0x0000fff0


	//   ....[1]....
        /*0508*/ 	.word	0x00006e10
        /*050c*/ 	.word	0x0000fff0


	//----- nvinfo : EIATTR_INT_WARP_WIDE_INSTR_OFFSETS
	.align		4
.L_149:
        /*0510*/ 	.byte	0x04, 0x31
        /*0512*/ 	.short	(.L_151 - .L_150)


	//   ....[0]....
.L_150:
        /*0514*/ 	.word	0x00000130


	//   ....[1]....
        /*0518*/ 	.word	0x00000170


	//   ....[2]....
        /*051c*/ 	.word	0x000001e0


	//   ....[3]....
        /*0520*/ 	.word	0x0000a220


	//   ....[4]....
        /*0524*/ 	.word	0x0000a2c0


	//   ....[5]....
        /*0528*/ 	.word	0x0000dfa0


	//   ....[6]....
        /*052c*/ 	.word	0x0000e010


	//----- nvinfo : EIATTR_COOP_GROUP_MASK_REGIDS
	.align		4
.L_151:
        /*0530*/ 	.byte	0x04, 0x29
        /*0532*/ 	.short	(.L_153 - .L_152)


	//   ....[0]....
.L_152:
        /*0534*/ 	.word	0xffffffff


	//   ....[1]....
        /*0538*/ 	.word	0xffffffff


	//   ....[2]....
        /*053c*/ 	.word	0xffffffff


	//   ....[3]....
        /*0540*/ 	.word	0xffffffff


	//   ....[4]....
        /*0544*/ 	.word	0xffffffff


	//   ....[5]....
        /*0548*/ 	.word	0xffffffff


	//   ....[6]....
        /*054c*/ 	.word	0xffffffff


	//   ....[7]....
        /*0550*/ 	.word	0xffffffff


	//   ....[8]....
        /*0554*/ 	.word	0xffffffff


	//   ....[9]....
        /*0558*/ 	.word	0xffffffff


	//   ....[10]....
        /*055c*/ 	.word	0xffffffff


	//   ....[11]....
        /*0560*/ 	.word	0xffffffff


	//   ....[12]....
        /*0564*/ 	.word	0xffffffff


	//   ....[13]....
        /*0568*/ 	.word	0xffffffff


	//   ....[14]....
        /*056c*/ 	.word	0xffffffff


	//   ....[15]....
        /*0570*/ 	.word	0xffffffff


	//   ....[16]....
        /*0574*/ 	.word	0xffffffff


	//   ....[17]....
        /*0578*/ 	.word	0xffffffff


	//   ....[18]....
        /*057c*/ 	.word	0xffffffff


	//   ....[19]....
        /*0580*/ 	.word	0xffffffff


	//   ....[20]....
        /*0584*/ 	.word	0xffffffff


	//   ....[21]....
        /*0588*/ 	.word	0xffffffff


	//   ....[22]....
        /*058c*/ 	.word	0xffffffff


	//   ....[23]....
        /*0590*/ 	.word	0xffffffff


	//   ....[24]....
        /*0594*/ 	.word	0xffffffff


	//   ....[25]....
        /*0598*/ 	.word	0xffffffff


	//   ....[26]....
        /*059c*/ 	.word	0xffffffff


	//   ....[27]....
        /*05a0*/ 	.word	0xffffffff


	//   ....[28]....
        /*05a4*/ 	.word	0xffffffff


	//   ....[29]....
        /*05a8*/ 	.word	0xffffffff


	//   ....[30]....
        /*05ac*/ 	.word	0xffffffff


	//   ....[31]....
        /*05b0*/ 	.word	0xffffffff


	//   ....[32]....
        /*05b4*/ 	.word	0xffffffff


	//   ....[33]....
        /*05b8*/ 	.word	0xffffffff


	//   ....[34]....
        /*05bc*/ 	.word	0xffffffff


	//   ....[35]....
        /*05c0*/ 	.word	0xffffffff


	//   ....[36]....
        /*05c4*/ 	.word	0xffffffff


	//   ....[37]....
        /*05c8*/ 	.word	0xffffffff


	//   ....[38]....
        /*05cc*/ 	.word	0xffffffff


	//   ....[39]....
        /*05d0*/ 	.word	0xffffffff


	//   ....[40]....
        /*05d4*/ 	.word	0xffffffff


	//   ....[41]....
        /*05d8*/ 	.word	0xffffffff


	//   ....[42]....
        /*05dc*/ 	.word	0xffffffff


	//   ....[43]....
        /*05e0*/ 	.word	0xffffffff


	//   ....[44]....
        /*05e4*/ 	.word	0xffffffff


	//   ....[45]....
        /*05e8*/ 	.word	0xffffffff


	//   ....[46]....
        /*05ec*/ 	.word	0xffffffff


	//   ....[47]....
        /*05f0*/ 	.word	0xffffffff


	//   ....[48]....
        /*05f4*/ 	.word	0xffffffff


	//   ....[49]....
        /*05f8*/ 	.word	0xffffffff


	//   ....[50]....
        /*05fc*/ 	.word	0xffffffff


	//   ....[51]....
        /*0600*/ 	.word	0xffffffff


	//   ....[52]....
        /*0604*/ 	.word	0xffffffff


	//   ....[53]....
        /*0608*/ 	.word	0xffffffff


	//   ....[54]....
        /*060c*/ 	.word	0xffffffff


	//   ....[55]....
        /*0610*/ 	.word	0xffffffff


	//   ....[56]....
        /*0614*/ 	.word	0xffffffff


	//   ....[57]....
        /*0618*/ 	.word	0xffffffff


	//   ....[58]....
        /*061c*/ 	.word	0xffffffff


	//   ....[59]....
        /*0620*/ 	.word	0xffffffff


	//   ....[60]....
        /*0624*/ 	.word	0xffffffff


	//   ....[61]....
        /*0628*/ 	.word	0xffffffff


	//   ....[62]....
        /*062c*/ 	.word	0xffffffff


	//   ....[63]....
        /*0630*/ 	.word	0xffffffff


	//   ....[64]....
        /*0634*/ 	.word	0xffffffff


	//   ....[65]....
        /*0638*/ 	.word	0xffffffff


	//   ....[66]....
        /*063c*/ 	.word	0xffffffff


	//   ....[67]....
        /*0640*/ 	.word	0xffffffff


	//   ....[68]....
        /*0644*/ 	.word	0xffffffff


	//   ....[69]....
        /*0648*/ 	.word	0xffffffff


	//   ....[70]....
        /*064c*/ 	.word	0xffffffff


	//   ....[71]....
        /*0650*/ 	.word	0xffffffff


	//   ....[72]....
        /*0654*/ 	.word	0xffffffff


	//   ....[73]....
        /*0658*/ 	.word	0xffffffff


	//   ....[74]....
        /*065c*/ 	.word	0xffffffff


	//   ....[75]....
        /*0660*/ 	.word	0xffffffff


	//   ....[76]....
        /*0664*/ 	.word	0xffffffff


	//   ....[77]....
        /*0668*/ 	.word	0xffffffff


	//   ....[78]....
        /*066c*/ 	.word	0xffffffff


	//   ....[79]....
        /*0670*/ 	.word	0xffffffff


	//   ....[80]....
        /*0674*/ 	.word	0xffffffff


	//   ....[81]....
        /*0678*/ 	.word	0xffffffff


	//   ....[82]....
        /*067c*/ 	.word	0xffffffff


	//   ....[83]....
        /*0680*/ 	.word	0xffffffff


	//   ....[84]....
        /*0684*/ 	.word	0xffffffff


	//   ....[85]....
        /*0688*/ 	.word	0xffffffff


	//   ....[86]....
        /*068c*/ 	.word	0xffffffff


	//   ....[87]....
        /*0690*/ 	.word	0xffffffff


	//   ....[88]....
        /*0694*/ 	.word	0xffffffff


	//   ....[89]....
        /*0698*/ 	.word	0xffffffff


	//   ....[90]....
        /*069c*/ 	.word	0xffffffff


	//   ....[91]....
        /*06a0*/ 	.word	0x0500000f


	//   ....[92]....
        /*06a4*/ 	.word	0x0500000f


	//   ....[93]....
        /*06a8*/ 	.word	0x0500000f


	//   ....[94]....
        /*06ac*/ 	.word	0x0500000f


	//   ....[95]....
        /*06b0*/ 	.word	0x0500000f


	//   ....[96]....
        /*06b4*/ 	.word	0x0500000f


	//   ....[97]....
        /*06b8*/ 	.word	0x0500000f


	//   ....[98]....
        /*06bc*/ 	.word	0x0500000f


	//   ....[99]....
        /*06c0*/ 	.word	0x0500000f


	//   ....[100]....
        /*06c4*/ 	.word	0x0500000f


	//   ....[101]....
        /*06c8*/ 	.word	0x0500000f


	//   ....[102]....
        /*06cc*/ 	.word	0x0500000f


	//   ....[103]....
        /*06d0*/ 	.word	0x0500000f


	//   ....[104]....
        /*06d4*/ 	.word	0x0500000f


	//   ....[105]....
        /*06d8*/ 	.word	0x0500000f


	//   ....[106]....
        /*06dc*/ 	.word	0x0500000f


	//   ....[107]....
        /*06e0*/ 	.word	0x0500000f


	//   ....[108]....
        /*06e4*/ 	.word	0x0500000f


	//   ....[109]....
        /*06e8*/ 	.word	0x0500000f


	//   ....[110]....
        /*06ec*/ 	.word	0x0500000f


	//   ....[111]....
        /*06f0*/ 	.word	0x0500000f


	//   ....[112]....
        /*06f4*/ 	.word	0x0500000f


	//   ....[113]....
        /*06f8*/ 	.word	0x0500000f


	//   ....[114]....
        /*06fc*/ 	.word	0x0500000f


	//   ....[115]....
        /*0700*/ 	.word	0x0500000f


	//   ....[116]....
        /*0704*/ 	.word	0x0500000f


	//   ....[117]....
        /*0708*/ 	.word	0x0500000f


	//   ....[118]....
        /*070c*/ 	.word	0x0500000f


	//   ....[119]....
        /*0710*/ 	.word	0x0500000f


	//   ....[120]....
        /*0714*/ 	.word	0x0500000f


	//   ....[121]....
        /*0718*/ 	.word	0x0500000f


	//   ....[122]....
        /*071c*/ 	.word	0x0500000f


	//   ....[123]....
        /*0720*/ 	.word	0x0500000f


	//   ....[124]....
        /*0724*/ 	.word	0x0500000f


	//   ....[125]....
        /*0728*/ 	.word	0x0500000f


	//----- nvinfo : EIATTR_COOP_GROUP_INSTR_OFFSETS
	.align		4
.L_153:
        /*072c*/ 	.byte	0x04, 0x28
        /*072e*/ 	.short	(.L_155 - .L_154)


	//   ....[0]....
.L_154:
        /*0730*/ 	.word	0x00000060


	//   ....[1]....
        /*0734*/ 	.word	0x00000140


	//   ....[2]....
        /*0738*/ 	.word	0x00000190


	//   ....[3]....
        /*073c*/ 	.word	0x000003c0


	//   ....[4]....
        /*0740*/ 	.word	0x00000520


	//   ....[5]....
        /*0744*/ 	.word	0x00000640


	//   ....[6]....
        /*0748*/ 	.word	0x000007a0


	//   ....[7]....
        /*074c*/ 	.word	0x00001430


	//   ....[8]....
        /*0750*/ 	.word	0x00002840


	//   ....[9]....
        /*0754*/ 	.word	0x00002940


	//   ....[10]....
        /*0758*/ 	.word	0x00002c60


	//   ....[11]....
        /*075c*/ 	.word	0x00002e10


	//   ....[12]....
        /*0760*/ 	.word	0x00004b30


	//   ....[13]....
        /*0764*/ 	.word	0x00004b60


	//   ....[14]....
        /*0768*/ 	.word	0x00005030


	//   ....[15]....
        /*076c*/ 	.word	0x00005100


	//   ....[16]....
        /*0770*/ 	.word	0x00006410


	//   ....[17]....
        /*0774*/ 	.word	0x00006470


	//   ....[18]....
        /*0778*/ 	.word	0x00006550


	//   ....[19]....
        /*077c*/ 	.word	0x000068a0


	//   ....[20]....
        /*0780*/ 	.word	0x00007a50


	//   ....[21]....
        /*0784*/ 	.word	0x00007a90


	//   ....[22]....
        /*0788*/ 	.word	0x00007ac0


	//   ....[23]....
        /*078c*/ 	.word	0x00007af0


	//   ....[24]....
        /*0790*/ 	.word	0x00008040


	//   ....[25]....
        /*0794*/ 	.word	0x00008080


	//   ....[26]....
        /*0798*/ 	.word	0x00008150


	//   ....[27]....
        /*079c*/ 	.word	0x00008170


	//   ....[28]....
        /*07a0*/ 	.word	0x00008240


	//   ....[29]....
        /*07a4*/ 	.word	0x00008260


	//   ....[30]....
        /*07a8*/ 	.word	0x00008340


	//   ....[31]....
        /*07ac*/ 	.word	0x00008360


	//   ....[32]....
        /*07b0*/ 	.word	0x00008d00


	//   ....[33]....
        /*07b4*/ 	.word	0x00008d20


	//   ....[34]....
        /*07b8*/ 	.word	0x00008df0


	//   ....[35]....
        /*07bc*/ 	.word	0x00008e10


	//   ....[36]....
        /*07c0*/ 	.word	0x00008ee0


	//   ....[37]....
        /*07c4*/ 	.word	0x00008f00


	//   ....[38]....
        /*07c8*/ 	.word	0x00008fe0


	//   ....[39]....
        /*07cc*/ 	.word	0x00009000


	//   ....[40]....
        /*07d0*/ 	.word	0x00009150


	//   ....[41]....
        /*07d4*/ 	.word	0x00009350


	//   ....[42]....
        /*07d8*/ 	.word	0x00009380


	//   ....[43]....
        /*07dc*/ 	.word	0x000093b0


	//   ....[44]....
        /*07e0*/ 	.word	0x000093e0


	//   ....[45]....
        /*07e4*/ 	.word	0x00009410


	//   ....[46]....
        /*07e8*/ 	.word	0x00009440


	//   ....[47]....
        /*07ec*/ 	.word	0x000095c0


	//   ....[48]....
        /*07f0*/ 	.word	0x000095f0


	//   ....[49]....
        /*07f4*/ 	.word	0x00009620


	//   ....[50]....
        /*07f8*/ 	.word	0x00009650


	//   ....[51]....
        /*07fc*/ 	.word	0x00009680


	//   ....[52]....
        /*0800*/ 	.word	0x000096b0


	//   ....[53]....
        /*0804*/ 	.word	0x00009750


	//   ....[54]....
        /*0808*/ 	.word	0x00009780


	//   ....[55]....
        /*080c*/ 	.word	0x00009810


	//   ....[56]....
        /*0810*/ 	.word	0x0000a850


	//   ....[57]....
        /*0814*/ 	.word	0x0000b500


	//   ....[58]....
        /*0818*/ 	.word	0x0000b530


	//   ....[59]....
        /*081c*/ 	.word	0x0000b560


	//   ....[60]....
        /*0820*/ 	.word	0x0000b5a0


	//   ....[61]....
        /*0824*/ 	.word	0x0000b670


	//   ....[62]....
        /*0828*/ 	.word	0x0000b6d0


	//   ....[63]....
        /*082c*/ 	.word	0x0000b770


	//   ....[64]....
        /*0830*/ 	.word	0x0000b780


	//   ....[65]....
        /*0834*/ 	.word	0x0000b820


	//   ....[66]....
        /*0838*/ 	.word	0x0000b830


	//   ....[67]....
        /*083c*/ 	.word	0x0000b8d0


	//   ....[68]....
        /*0840*/ 	.word	0x0000b8e0


	//   ....[69]....
        /*0844*/ 	.word	0x0000b960


	//   ....[70]....
        /*0848*/ 	.word	0x0000b990


	//   ....[71]....
        /*084c*/ 	.word	0x0000b9a0


	//   ....[72]....
        /*0850*/ 	.word	0x0000b9c0


	//   ....[73]....
        /*0854*/ 	.word	0x0000e6e0


	//   ....[74]....
        /*0858*/ 	.word	0x0000e740


	//   ....[75]....
        /*085c*/ 	.word	0x0000e770


	//   ....[76]....
        /*0860*/ 	.word	0x0000e7a0


	//   ....[77]....
        /*0864*/ 	.word	0x0000e7d0


	//   ....[78]....
        /*0868*/ 	.word	0x0000e800


	//   ....[79]....
        /*086c*/ 	.word	0x0000e830


	//   ....[80]....
        /*0870*/ 	.word	0x0000e840


	//   ....[81]....
        /*0874*/ 	.word	0x0000e9d0


	//   ....[82]....
        /*0878*/ 	.word	0x0000ea00


	//   ....[83]....
        /*087c*/ 	.word	0x0000ea30


	//   ....[84]....
        /*0880*/ 	.word	0x0000ea60


	//   ....[85]....
        /*0884*/ 	.word	0x0000ea90


	//   ....[86]....
        /*0888*/ 	.word	0x0000eac0


	//   ....[87]....
        /*088c*/ 	.word	0x0000eb80


	//   ....[88]....
        /*0890*/ 	.word	0x0000eba0


	//   ....[89]....
        /*0894*/ 	.word	0x0000ec10


	//   ....[90]....
        /*0898*/ 	.word	0x0000f0a0


	//   ....[91]....
        /*089c*/ 	.word	0x0000f5a0


	//   ....[92]....
        /*08a0*/ 	.word	0x0000f720


	//   ....[93]....
        /*08a4*/ 	.word	0x0000f770


	//   ....[94]....
        /*08a8*/ 	.word	0x0000f930


	//   ....[95]....
        /*08ac*/ 	.word	0x0000f980


	//   ....[96]....
        /*08b0*/ 	.word	0x0000fab0


	//   ....[97]....
        /*08b4*/ 	.word	0x0000fb00


	//   ....[98]....
        /*08b8*/ 	.word	0x0000fc40


	//   ....[99]....
        /*08bc*/ 	.word	0x0000fc90


	//   ....[100]....
        /*08c0*/ 	.word	0x0000fdc0


	//   ....[101]....
        /*08c4*/ 	.word	0x0000fe10


	//   ....[102]....
        /*08c8*/ 	.word	0x0000ff40


	//   ....[103]....
        /*08cc*/ 	.word	0x0000ff90


	//   ....[104]....
        /*08d0*/ 	.word	0x000100b0


	//   ....[105]....
        /*08d4*/ 	.word	0x00010100


	//   ....[106]....
        /*08d8*/ 	.word	0x00010210


	//   ....[107]....
        /*08dc*/ 	.word	0x00010260


	//   ....[108]....
        /*08e0*/ 	.word	0x00010590


	//   ....[109]....
        /*08e4*/ 	.word	0x00010630


	//   ....[110]....
        /*08e8*/ 	.word	0x00010760


	//   ....[111]....
        /*08ec*/ 	.word	0x000107e0


	//   ....[112]....
        /*08f0*/ 	.word	0x00010860


	//   ....[113]....
        /*08f4*/ 	.word	0x000108e0


	//   ....[114]....
        /*08f8*/ 	.word	0x00010960


	//   ....[115]....
        /*08fc*/ 	.word	0x000109f0


	//   ....[116]....
        /*0900*/ 	.word	0x00010a90


	//   ....[117]....
        /*0904*/ 	.word	0x00010b30


	//   ....[118]....
        /*0908*/ 	.word	0x00010bb0


	//   ....[119]....
        /*090c*/ 	.word	0x00010c30


	//   ....[120]....
        /*0910*/ 	.word	0x00010cb0


	//   ....[121]....
        /*0914*/ 	.word	0x00010d40


	//   ....[122]....
        /*0918*/ 	.word	0x00010dc0


	//   ....[123]....
        /*091c*/ 	.word	0x00010e60


	//   ....[124]....
        /*0920*/ 	.word	0x00010ef0


	//   ....[125]....
        /*0924*/ 	.word	0x00011020


	//----- nvinfo : EIATTR_REG_RECONFIG
	.align		4
.L_155:
        /*0928*/ 	.byte	0x01, 0x54
	.zero		2


	//----- nvinfo : EIATTR_SYSCALL_OFFSETS
	.align		4
        /*092c*/ 	.byte	0x04, 0x46
        /*092e*/ 	.short	(.L_157 - .L_156)


	//   ....[0]....
.L_156:
        /*0930*/ 	.word	0x00001620


	//   ....[1]....
        /*0934*/ 	.word	0x0000a430


	//   ....[2]....
        /*0938*/ 	.word	0x0000a590


	//   ....[3]....
        /*093c*/ 	.word	0x0000a690


	//   ....[4]....
        /*0940*/ 	.word	0x0000b0d0


	//----- nvinfo : EIATTR_MBARRIER_INSTR_OFFSETS
	.align		4
.L_157:
        /*0944*/ 	.byte	0x04, 0x39
        /*0946*/ 	.short	(.L_159 - .L_158)


	//   ....[0]....
.L_158:
        /*0948*/ 	.word	0x00000270
        /*094c*/ 	.word	0x000000ff
        /*0950*/ 	.word	0x00034800
        /*0954*/ 	.short	0x0100
        /*0956*/ 	.byte	0x08
	.zero		1


	//   ....[1]....
        /*0958*/ 	.word	0x00000280
        /*095c*/ 	.word	0x000000ff
        /*0960*/ 	.word	0x00034820
        /*0964*/ 	.short	0x0100
        /*0966*/ 	.byte	0x08
	.zero		1


	//   ....[2]....
        /*0968*/ 	.word	0x00000370
        /*096c*/ 	.word	0x000000ff
        /*0970*/ 	.word	0x00034830
        /*0974*/ 	.short	0x0100
        /*0976*/ 	.byte	0x08
	.zero		1


	//   ....[3]....
        /*0978*/ 	.word	0x00000380
        /*097c*/ 	.word	0x000000ff
        /*0980*/ 	.word	0x00034840
        /*0984*/ 	.short	0x0100
        /*0986*/ 	.byte	0x08
	.zero		1


	//   ....[4]....
        /*0988*/ 	.word	0x00000390
        /*098c*/ 	.word	0x000000ff
        /*0990*/ 	.word	0x00034838
        /*0994*/ 	.short	0x0100
        /*0996*/ 	.byte	0x08
	.zero		1


	//   ....[5]....
        /*0998*/ 	.word	0x000003a0
        /*099c*/ 	.word	0x000000ff
        /*09a0*/ 	.word	0x00034848
        /*09a4*/ 	.short	0x0100
        /*09a6*/ 	.byte	0x08
	.zero		1


	//   ....[6]....
        /*09a8*/ 	.word	0x000004d0
        /*09ac*/ 	.word	0x000000ff
        /*09b0*/ 	.word	0x00034850
        /*09b4*/ 	.short	0x0100
        /*09b6*/ 	.byte	0x08
	.zero		1


	//   ....[7]....
        /*09b8*/ 	.word	0x000004e0
        /*09bc*/ 	.word	0x000000ff
        /*09c0*/ 	.word	0x00034860
        /*09c4*/ 	.short	0x0100
        /*09c6*/ 	.byte	0x08
	.zero		1


	//   ....[8]....
        /*09c8*/ 	.word	0x000004f0
        /*09cc*/ 	.word	0x000000ff
        /*09d0*/ 	.word	0x00034858
        /*09d4*/ 	.short	0x0100
        /*09d6*/ 	.byte	0x08
	.zero		1


	//   ....[9]....
        /*09d8*/ 	.word	0x00000500
        /*09dc*/ 	.word	0x000000ff
        /*09e0*/ 	.word	0x00034868
        /*09e4*/ 	.short	0x0100
        /*09e6*/ 	.byte	0x08
	.zero		1


	//   ....[10]....
        /*09e8*/ 	.word	0x000005f0
        /*09ec*/ 	.word	0x000000ff
        /*09f0*/ 	.word	0x00034870
        /*09f4*/ 	.short	0x0100
        /*09f6*/ 	.byte	0x06
	.zero		1


	//   ....[11]....
        /*09f8*/ 	.word	0x00000600
        /*09fc*/ 	.word	0x000000ff
        /*0a00*/ 	.word	0x00034880
        /*0a04*/ 	.short	0x0100
        /*0a06*/ 	.byte	0x06
	.zero		1


	//   ....[12]....
        /*0a08*/ 	.word	0x00000610
        /*0a0c*/ 	.word	0x000000ff
        /*0a10*/ 	.word	0x00034878
        /*0a14*/ 	.short	0x0100
        /*0a16*/ 	.byte	0x06
	.zero		1


	//   ....[13]....
        /*0a18*/ 	.word	0x00000620
        /*0a1c*/ 	.word	0x000000ff
        /*0a20*/ 	.word	0x00034888
        /*0a24*/ 	.short	0x0100
        /*0a26*/ 	.byte	0x06
	.zero		1


	//   ....[14]....
        /*0a28*/ 	.word	0x00000750
        /*0a2c*/ 	.word	0x000000ff
        /*0a30*/ 	.word	0x00034890
        /*0a34*/ 	.short	0x0100
        /*0a36*/ 	.byte	0x08
	.zero		1


	//   ....[15]....
        /*0a38*/ 	.word	0x00000760
        /*0a3c*/ 	.word	0x000000ff
        /*0a40*/ 	.word	0x000348a0
        /*0a44*/ 	.short	0x0100
        /*0a46*/ 	.byte	0x08
	.zero		1


	//   ....[16]....
        /*0a48*/ 	.word	0x00000770
        /*0a4c*/ 	.word	0x000000ff
        /*0a50*/ 	.word	0x00034898
        /*0a54*/ 	.short	0x0100
        /*0a56*/ 	.byte	0x08
	.zero		1


	//   ....[17]....
        /*0a58*/ 	.word	0x00000780
        /*0a5c*/ 	.word	0x000000ff
        /*0a60*/ 	.word	0x000348a8
        /*0a64*/ 	.short	0x0100
        /*0a66*/ 	.byte	0x08
	.zero		1


	//   ....[18]....
        /*0a68*/ 	.word	0x000008b0
        /*0a6c*/ 	.word	0x000000ff
        /*0a70*/ 	.word	0x000348b0
        /*0a74*/ 	.short	0x0100
        /*0a76*/ 	.byte	0x08
	.zero		1


	//   ....[19]....
        /*0a78*/ 	.word	0x000008c0
        /*0a7c*/ 	.word	0x000000ff
        /*0a80*/ 	.word	0x000348c0
        /*0a84*/ 	.short	0x0100
        /*0a86*/ 	.byte	0x08
	.zero		1


	//   ....[20]....
        /*0a88*/ 	.word	0x000008d0
        /*0a8c*/ 	.word	0x000000ff
        /*0a90*/ 	.word	0x000348b8
        /*0a94*/ 	.short	0x0100
        /*0a96*/ 	.byte	0x08
	.zero		1


	//   ....[21]....
        /*0a98*/ 	.word	0x000008e0
        /*0a9c*/ 	.word	0x000000ff
        /*0aa0*/ 	.word	0x000348c8
        /*0aa4*/ 	.short	0x0100
        /*0aa6*/ 	.byte	0x08
	.zero		1


	//   ....[22]....
        /*0aa8*/ 	.word	0x000016f0
        /*0aac*/ 	.word	0x00000000
        /*0ab0*/ 	.word	0x00034800
        /*0ab4*/ 	.short	0x010a
        /*0ab6*/ 	.byte	0x3f
	.zero		1


	//   ....[23]....
        /*0ab8*/ 	.word	0x00001760
        /*0abc*/ 	.word	0x00000005
        /*0ac0*/ 	.word	0x00034830
        /*0ac4*/ 	.short	0x010a
        /*0ac6*/ 	.byte	0x3f
	.zero		1


	//   ....[24]....
        /*0ac8*/ 	.word	0x000017d0
        /*0acc*/ 	.word	0x00000005
        /*0ad0*/ 	.word	0x00034830
        /*0ad4*/ 	.short	0x010a
        /*0ad6*/ 	.byte	0x3f
	.zero		1


	//   ....[25]....
        /*0ad8*/ 	.word	0x00002a00
        /*0adc*/ 	.word	0x00000005
        /*0ae0*/ 	.word	0x00000000
        /*0ae4*/ 	.short	0x0101
        /*0ae6*/ 	.byte	0x3f
	.zero		1


	//   ....[26]....
        /*0ae8*/ 	.word	0x00003f10
        /*0aec*/ 	.word	0x000000ff
        /*0af0*/ 	.word	0x00034830
        /*0af4*/ 	.short	0x010a
        /*0af6*/ 	.byte	0x06
	.zero		1


	//   ....[27]....
        /*0af8*/ 	.word	0x00003f50
        /*0afc*/ 	.word	0x000000ff
        /*0b00*/ 	.word	0x00034830
        /*0b04*/ 	.short	0x010a
        /*0b06*/ 	.byte	0x06
	.zero		1


	//   ....[28]....
        /*0b08*/ 	.word	0x000047e0
        /*0b0c*/ 	.word	0x00000008
        /*0b10*/ 	.word	0x00034850
        /*0b14*/ 	.short	0x010a
        /*0b16*/ 	.byte	0x3f
	.zero		1


	//   ....[29]....
        /*0b18*/ 	.word	0x00004820
        /*0b1c*/ 	.word	0x00000008
        /*0b20*/ 	.word	0x00034850
        /*0b24*/ 	.short	0x010a
        /*0b26*/ 	.byte	0x3f
	.zero		1


	//   ....[30]....
        /*0b28*/ 	.word	0x000058e0
        /*0b2c*/ 	.word	0x0000001b
        /*0b30*/ 	.word	0x00000000
        /*0b34*/ 	.short	0x0101
        /*0b36*/ 	.byte	0x3f
	.zero		1


	//   ....[31]....
        /*0b38*/ 	.word	0x000059c0
        /*0b3c*/ 	.word	0x0000001b
        /*0b40*/ 	.word	0x00000000
        /*0b44*/ 	.short	0x0101
        /*0b46*/ 	.byte	0x3f
	.zero		1


	//   ....[32]....
        /*0b48*/ 	.word	0x00006370
        /*0b4c*/ 	.word	0x0000000e
        /*0b50*/ 	.word	0x00034850
        /*0b54*/ 	.short	0x010a
        /*0b56*/ 	.byte	0x3f
	.zero		1


	//   ....[33]....
        /*0b58*/ 	.word	0x000063b0
        /*0b5c*/ 	.word	0x0000000e
        /*0b60*/ 	.word	0x00034850
        /*0b64*/ 	.short	0x010a
        /*0b66*/ 	.byte	0x3f
	.zero		1


	//   ....[34]....
        /*0b68*/ 	.word	0x000069c0
        /*0b6c*/ 	.word	0x00000007
        /*0b70*/ 	.word	0x00000000
        /*0b74*/ 	.short	0x0101
        /*0b76*/ 	.byte	0x3f
	.zero		1


	//   ....[35]....
        /*0b78*/ 	.word	0x00008070
        /*0b7c*/ 	.word	0x00000003
        /*0b80*/ 	.word	0x00000000
        /*0b84*/ 	.short	0x0101
        /*0b86*/ 	.byte	0x3f
	.zero		1


	//   ....[36]....
        /*0b88*/ 	.word	0x0000ab00
        /*0b8c*/ 	.word	0x00000000
        /*0b90*/ 	.word	0x00034840
        /*0b94*/ 	.short	0x010a
        /*0b96*/ 	.byte	0x3f
	.zero		1


	//   ....[37]....
        /*0b98*/ 	.word	0x0000bb60
        /*0b9c*/ 	.word	0x0000000a
        /*0ba0*/ 	.word	0x00034800
        /*0ba4*/ 	.short	0x0107
        /*0ba6*/ 	.byte	0x3f
	.zero		1


	//   ....[38]....
        /*0ba8*/ 	.word	0x0000bc70
        /*0bac*/ 	.word	0x00000002
        /*0bb0*/ 	.word	0x00034800
        /*0bb4*/ 	.short	0x0101
        /*0bb6*/ 	.byte	0x3f
	.zero		1


	//   ....[39]....
        /*0bb8*/ 	.word	0x0000bc90
        /*0bbc*/ 	.word	0x00000002
        /*0bc0*/ 	.word	0x00034820
        /*0bc4*/ 	.short	0x010a
        /*0bc6*/ 	.byte	0x3f
	.zero		1


	//   ....[40]....
        /*0bc8*/ 	.word	0x0000c020
        /*0bcc*/ 	.word	0x00000003
        /*0bd0*/ 	.word	0x00034840
        /*0bd4*/ 	.short	0x010a
        /*0bd6*/ 	.byte	0x3f
	.zero		1


	//   ....[41]....
        /*0bd8*/ 	.word	0x0000c4d0
        /*0bdc*/ 	.word	0x00000003
        /*0be0*/ 	.word	0x00000060
        /*0be4*/ 	.short	0x010a
        /*0be6*/ 	.byte	0x3f
	.zero		1


	//   ....[42]....
        /*0be8*/ 	.word	0x0000cbd0
        /*0bec*/ 	.word	0x00000003
        /*0bf0*/ 	.word	0x00034840
        /*0bf4*/ 	.short	0x010a
        /*0bf6*/ 	.byte	0x3f
	.zero		1


	//   ....[43]....
        /*0bf8*/ 	.word	0x0000d080
        /*0bfc*/ 	.word	0x00000002
        /*0c00*/ 	.word	0x00000060
        /*0c04*/ 	.short	0x010a
        /*0c06*/ 	.byte	0x3f
	.zero		1


	//   ....[44]....
        /*0c08*/ 	.word	0x0000d6b0
        /*0c0c*/ 	.word	0x00000002
        /*0c10*/ 	.word	0x00034840
        /*0c14*/ 	.short	0x010a
        /*0c16*/ 	.byte	0x3f
	.zero		1


	//   ....[45]....
        /*0c18*/ 	.word	0x0000db60
        /*0c1c*/ 	.word	0x00000002
        /*0c20*/ 	.word	0x00000060
        /*0c24*/ 	.short	0x010a
        /*0c26*/ 	.byte	0x3f
	.zero		1


	//   ....[46]....
        /*0c28*/ 	.word	0x0000e120
        /*0c2c*/ 	.word	0x00000000
        /*0c30*/ 	.word	0x00034860
        /*0c34*/ 	.short	0x010a
        /*0c36*/ 	.byte	0x3f
	.zero		1


	//   ....[47]....
        /*0c38*/ 	.word	0x0000f020
        /*0c3c*/ 	.word	0x00000000
        /*0c40*/ 	.word	0x00034820
        /*0c44*/ 	.short	0x010a
        /*0c46*/ 	.byte	0x3f
	.zero		1


	//   ....[48]....
        /*0c48*/ 	.word	0x0000f200
        /*0c4c*/ 	.word	0x00000006
        /*0c50*/ 	.word	0x00000000
        /*0c54*/ 	.short	0x010a
        /*0c56*/ 	.byte	0x3f
	.zero		1


	//   ....[49]....
        /*0c58*/ 	.word	0x0000f270
        /*0c5c*/ 	.word	0x00000007
        /*0c60*/ 	.word	0x00000000
        /*0c64*/ 	.short	0x010a
        /*0c66*/ 	.byte	0x3f
	.zero		1


	//   ....[50]....
        /*0c68*/ 	.word	0x0000f2e0
        /*0c6c*/ 	.word	0x00000004
        /*0c70*/ 	.word	0x00000000
        /*0c74*/ 	.short	0x010a
        /*0c76*/ 	.byte	0x3f
	.zero		1


	//   ....[51]....
        /*0c78*/ 	.word	0x0000f310
        /*0c7c*/ 	.word	0x00000003
        /*0c80*/ 	.word	0x00000000
        /*0c84*/ 	.short	0x010a
        /*0c86*/ 	.byte	0x3f
	.zero		1


	//   ....[52]....
        /*0c88*/ 	.word	0x0000f370
        /*0c8c*/ 	.word	0x00000000
        /*0c90*/ 	.word	0x00034800
        /*0c94*/ 	.short	0x010a
        /*0c96*/ 	.byte	0x3f
	.zero		1


	//   ....[53]....
        /*0c98*/ 	.word	0x0000f3c0
        /*0c9c*/ 	.word	0x00000005
        /*0ca0*/ 	.word	0x00034830
        /*0ca4*/ 	.short	0x010a
        /*0ca6*/ 	.byte	0x3f
	.zero		1


	//   ....[54]....
        /*0ca8*/ 	.word	0x0000f420
        /*0cac*/ 	.word	0x00000004
        /*0cb0*/ 	.word	0x00034830
        /*0cb4*/ 	.short	0x010a
        /*0cb6*/ 	.byte	0x3f
	.zero		1


	//   ....[55]....
        /*0cb8*/ 	.word	0x0000f470
        /*0cbc*/ 	.word	0x00000008
        /*0cc0*/ 	.word	0x00034850
        /*0cc4*/ 	.short	0x010a
        /*0cc6*/ 	.byte	0x3f
	.zero		1


	//   ....[56]....
        /*0cc8*/ 	.word	0x0000f4c0
        /*0ccc*/ 	.word	0x0000000e
        /*0cd0*/ 	.word	0x00034850
        /*0cd4*/ 	.short	0x010a
        /*0cd6*/ 	.byte	0x3f
	.zero		1


	//   ....[57]....
        /*0cd8*/ 	.word	0x0000f660
        /*0cdc*/ 	.word	0x00000000
        /*0ce0*/ 	.word	0x00034840
        /*0ce4*/ 	.short	0x010a
        /*0ce6*/ 	.byte	0x3f
	.zero		1


	//   ....[58]....
        /*0ce8*/ 	.word	0x000102b0
        /*0cec*/ 	.word	0x00000002
        /*0cf0*/ 	.word	0x00034820
        /*0cf4*/ 	.short	0x010a
        /*0cf6*/ 	.byte	0x3f
	.zero		1


	//   ....[59]....
        /*0cf8*/ 	.word	0x00010300
        /*0cfc*/ 	.word	0x00000003
        /*0d00*/ 	.word	0x00034840
        /*0d04*/ 	.short	0x010a
        /*0d06*/ 	.byte	0x3f
	.zero		1


	//   ....[60]....
        /*0d08*/ 	.word	0x00010350
        /*0d0c*/ 	.word	0x00000003
        /*0d10*/ 	.word	0x00000060
        /*0d14*/ 	.short	0x010a
        /*0d16*/ 	.byte	0x3f
	.zero		1


	//   ....[61]....
        /*0d18*/ 	.word	0x000103a0
        /*0d1c*/ 	.word	0x00000003
        /*0d20*/ 	.word	0x00034840
        /*0d24*/ 	.short	0x010a
        /*0d26*/ 	.byte	0x3f
	.zero		1


	//   ....[62]....
        /*0d28*/ 	.word	0x000103f0
        /*0d2c*/ 	.word	0x00000002
        /*0d30*/ 	.word	0x00000060
        /*0d34*/ 	.short	0x010a
        /*0d36*/ 	.byte	0x3f
	.zero		1


	//   ....[63]....
        /*0d38*/ 	.word	0x00010440
        /*0d3c*/ 	.word	0x00000002
        /*0d40*/ 	.word	0x00034840
        /*0d44*/ 	.short	0x010a
        /*0d46*/ 	.byte	0x3f
	.zero		1


	//   ....[64]....
        /*0d48*/ 	.word	0x00010490
        /*0d4c*/ 	.word	0x00000002
        /*0d50*/ 	.word	0x00000060
        /*0d54*/ 	.short	0x010a
        /*0d56*/ 	.byte	0x3f
	.zero		1


	//   ....[65]....
        /*0d58*/ 	.word	0x000104e0
        /*0d5c*/ 	.word	0x00000000
        /*0d60*/ 	.word	0x00034860
        /*0d64*/ 	.short	0x010a
        /*0d66*/ 	.byte	0x3f
	.zero		1


	//   ....[66]....
        /*0d68*/ 	.word	0x00010f40
        /*0d6c*/ 	.word	0x00000000
        /*0d70*/ 	.word	0x00034820
        /*0d74*/ 	.short	0x010a
        /*0d76*/ 	.byte	0x3f
	.zero		1


	//   ....[67]....
        /*0d78*/ 	.word	0x000110e0
        /*0d7c*/ 	.word	0x00000006
        /*0d80*/ 	.word	0x00000000
        /*0d84*/ 	.short	0x010a
        /*0d86*/ 	.byte	0x3f
	.zero		1


	//   ....[68]....
        /*0d88*/ 	.word	0x00011130
        /*0d8c*/ 	.word	0x00000007
        /*0d90*/ 	.word	0x00000000
        /*0d94*/ 	.short	0x010a
        /*0d96*/ 	.byte	0x3f
	.zero		1


	//   ....[69]....
        /*0d98*/ 	.word	0x00011180
        /*0d9c*/ 	.word	0x00000004
        /*0da0*/ 	.word	0x00000000
        /*0da4*/ 	.short	0x010a
        /*0da6*/ 	.byte	0x3f
	.zero		1


	//----- nvinfo : EIATTR_NUM_MBARRIERS
	.align		4
.L_159:
        /*0da8*/ 	.byte	0x03, 0x38
        /*0daa*/ 	.short	0x0016


	//----- nvinfo : EIATTR_EXIT_INSTR_OFFSETS
	.align		4
        /*0dac*/ 	.byte	0x04, 0x1c
        /*0dae*/ 	.short	(.L_161 - .L_160)


	//   ....[0]....
.L_160:
        /*0db0*/ 	.word	0x00000a50


	//   ....[1]....
        /*0db4*/ 	.word	0x00009100


	//   ....[2]....
        /*0db8*/ 	.word	0x0000f360


	//----- nvinfo : EIATTR_MAX_THREADS
	.align		4
.L_161:
        /*0dbc*/ 	.byte	0x04, 0x05
        /*0dbe*/ 	.short	(.L_163 - .L_162)
.L_162:
        /*0dc0*/ 	.word	0x00000180
        /*0dc4*/ 	.word	0x00000001
        /*0dc8*/ 	.word	0x00000001


	//----- nvinfo : EIATTR_CRS_STACK_SIZE
	.align		4
.L_163:
        /*0dcc*/ 	.byte	0x04, 0x1e
        /*0dce*/ 	.short	(.L_165 - .L_164)
.L_164:
        /*0dd0*/ 	.word	0x00000000


	//----- nvinfo : EIATTR_CBANK_PARAM_SIZE
	.align		4
.L_165:
        /*0dd4*/ 	.byte	0x03, 0x19
        /*0dd6*/ 	.short	0x0af0


	//----- nvinfo : EIATTR_PARAM_CBANK
	.align		4
        /*0dd8*/ 	.byte	0x04, 0x0a
        /*0dda*/ 	.short	(.L_167 - .L_166)
	.align		4
.L_166:
        /*0ddc*/ 	.word	index@(.nv.constant0._ZN7cutlass13device_kernelIN5flash11enable_sm90INS1_16FlashAttnFwdSm90INS1_25CollectiveMainloopFwdSm90ILi2EN4cute5tupleIJNS5_1CILi1EEES8_S8_EEENS6_IJNS7_ILi128EEESA_NS7_ILi192EEEEEELi128ENS_10bfloat16_tEfNS_4arch4Sm90ELb0ELb0ELb0ELb1ELb0ELb0ELb0ELb1ELb1ELb1ELb0ELb0EEENS1_21CollectiveEpilogueFwdINS6_IJSA_SA_SA_EEES9_SD_SF_Li256ELb1ELb1ELb0ELb0EEENS1_36VarlenDynamicPersistentTileSchedulerILi128ELi128ELi256ELi128ELb0ELb1ELb1ELb0ELb1ELb1EEEEEEEEEvNT_6ParamsE)
        /*0de0*/ 	.short	0x0210
        /*0de2*/ 	.short	0x0af0


	//----- nvinfo : EIATTR_SW_WAR
	.align		4
.L_167:
        /*0de4*/ 	.byte	0x04, 0x36
        /*0de6*/ 	.short	(.L_169 - .L_168)
.L_168:
        /*0de8*/ 	.word	0x00000008
.L_169:


//--------------------- .nv.info._ZN7cutlass13device_kernelIN5flash11enable_sm90INS1_16FlashAttnFwdSm90INS1_25CollectiveMainloopFwdSm90ILi2EN4cute5tupleIJNS5_1CILi1EEES8_S8_EEENS6_IJNS7_ILi128EEESA_NS7_ILi192EEEEEELi128ENS_10bfloat16_tEfNS_4arch4Sm90ELb0ELb0ELb0ELb1ELb0ELb1ELb0ELb1ELb1ELb1ELb0ELb0EEENS1_21CollectiveEpilogueFwdINS6_IJSA_SA_SA_EEES9_SD_SF_Li256ELb1ELb1ELb0ELb0EEENS1_36VarlenDynamicPersistentTileSchedulerILi128ELi128ELi256ELi128ELb0ELb1ELb1ELb0ELb1ELb1EEEEEEEEEvNT_6ParamsE --------------------------
	.section	.nv.info._ZN7cutlass13device_kernelIN5flash11enable_sm90INS1_16FlashAttnFwdSm90INS1_25CollectiveMainloopFwdSm90ILi2EN4cute5tupleIJNS5_1CILi1EEES8_S8_EEENS6_IJNS7_ILi128EEESA_NS7_ILi192EEEEEELi128ENS_10bfloat16_tEfNS_4arch4Sm90ELb0ELb0ELb0ELb1ELb0ELb1ELb0ELb1ELb1ELb1ELb0ELb0EEENS1_21CollectiveEpilogueFwdINS6_IJSA_SA_SA_EEES9_SD_SF_Li256ELb1ELb1ELb0ELb0EEENS1_36VarlenDynamicPersistentTileSchedulerILi128ELi128ELi256ELi128ELb0ELb1ELb1ELb0ELb1ELb1EEEEEEEEEvNT_6ParamsE,"",@"SHT_CUDA_INFO"
	.sectionflags	@""
	.align	4


	//----- nvinfo : EIATTR_CUDA_API_VERSION
	.align		4
        /*0000*/ 	.byte	0x04, 0x37
        /*0002*/ 	.short	(.L_171 - .L_170)
.L_170:
        /*0004*/ 	.word	0x00000082


	//----- nvinfo : EIATTR_KPARAM_INFO
	.align		4
.L_171:
        /*0008*/ 	.byte	0x04, 0x17
        /*000a*/ 	.short	(.L_173 - .L_172)
.L_172:
        /*000c*/ 	.word	0x00000000
        /*0010*/ 	.short	0x0000
        /*0012*/ 	.short	0x0070
        /*0014*/ 	.byte	0x00, 0xf0, 0x01, 0x2a


	//----- nvinfo : EIATTR_SPARSE_MMA_MASK
	.align		4
.L_173:
        /*0018*/ 	.byte	0x03, 0x50
        /*001a*/ 	.short	0x0000


	//----- nvinfo : EIATTR_MAXREG_COUNT
	.align		4
        /*001c*/ 	.byte	0x03, 0x1b
        /*001e*/ 	.short	0x00a8


	//----- nvinfo : EIATTR_NUM_BARRIERS
	.align		4
        /*0020*/ 	.byte	0x02, 0x4c
        /*0022*/ 	.byte	0x10
	.zero		1


	//----- nvinfo : EIATTR_EXTERNS
	.align		4
        /*0024*/ 	.byte	0x04, 0x0f
        /*0026*/ 	.short	(.L_175 - .L_174)


	//   ....[0]....
	.align		4
.L_174:
        /*0028*/ 	.word	index@(__assertfail)


	//----- nvinfo : EIATTR_ANNOTATIONS
	.align		4
.L_175:
        /*002c*/ 	.byte	0x04, 0x55
        /*002e*/ 	.short	(.L_177 - .L_176)


	//   ....[0]....
.L_176:
        /* <DEDUP_REMOVED lines=108> */


	//----- nvinfo : EIATTR_MERCURY_ISA_VERSION
	.align		4
.L_177:
        /*06e0*/ 	.byte	0x03, 0x5f
        /*06e2*/ 	.short	0x0101


	//----- nvinfo : EIATTR_UNUSED_LOAD_BYTE_OFFSET
	.align		4
        /*06e4*/ 	.byte	0x04, 0x44
        /*06e6*/ 	.short	(.L_179 - .L_178)


	//   ....[0]....
.L_178:
        /*06e8*/ 	.word	0x00000a90
        /*06ec*/ 	.word	0x0000fff0


	//   ....[1]....
        /*06f0*/ 	.word	0x00016690
        /*06f4*/ 	.word	0x0000fff0


	//----- nvinfo : EIATTR_INT_WARP_WIDE_INSTR_OFFSETS
	.align		4
.L_179:
        /*06f8*/ 	.byte	0x04, 0x31
        /*06fa*/ 	.short	(.L_181 - .L_180)


	//   ....[0]....
.L_180:
        /*06fc*/ 	.word	0x00000190


	//   ....[1]....
        /*0700*/ 	.word	0x000001d0


	//   ....[2]....
        /*0704*/ 	.word	0x00000240


	//   ....[3]....
        /*0708*/ 	.word	0x0001ac30


	//   ....[4]....
        /*070c*/ 	.word	0x0001acc0


	//   ....[5]....
        /*0710*/ 	.word	0x0001e940


	//   ....[6]....
        /*0714*/ 	.word	0x0001e9a0


	//----- nvinfo : EIATTR_COOP_GROUP_MASK_REGIDS
	.align		4
.L_181:
        /*0718*/ 	.byte	0x04, 0x29
        /*071a*/ 	.short	(.L_183 - .L_182)


	//   ....[0]....
.L_182:
        /*071c*/ 	.word	0xffffffff


	//   ....[1]....
        /*0720*/ 	.word	0xffffffff


	//   ....[2]....
        /*0724*/ 	.word	0xffffffff


	//   ....[3]....
        /*0728*/ 	.word	0xffffffff


	//   ....[4]....
        /*072c*/ 	.word	0xffffffff


	//   ....[5]....
        /*0730*/ 	.word	0xffffffff


	//   ....[6]....
        /*0734*/ 	.word	0xffffffff


	//   ....[7]....
        /*0738*/ 	.word	0xffffffff


	//   ....[8]....
        /*073c*/ 	.word	0xffffffff


	//   ....[9]....
        /*0740*/ 	.word	0xffffffff


	//   ....[10]....
        /*0744*/ 	.word	0xffffffff


	//   ....[11]....
        /*0748*/ 	.word	0xffffffff


	//   ....[12]....
        /*074c*/ 	.word	0xffffffff


	//   ....[13]....
        /*0750*/ 	.word	0xffffffff


	//   ....[14]....
        /*0754*/ 	.word	0xffffffff


	//   ....[15]....
        /*0758*/ 	.word	0xffffffff


	//   ....[16]....
        /*075c*/ 	.word	0xffffffff


	//   ....[17]....
        /*0760*/ 	.word	0xffffffff


	//   ....[18]....
        /*0764*/ 	.word	0xffffffff


	//   ....[19]....
        /*0768*/ 	.word	0xffffffff


	//   ....[20]....
        /*076c*/ 	.word	0xffffffff


	//   ....[21]....
        /*0770*/ 	.word	0xffffffff


	//   ....[22]....
        /*0774*/ 	.word	0xffffffff


	//   ....[23]....
        /*0778*/ 	.word	0xffffffff


	//   ....[24]....
        /*077c*/ 	.word	0xffffffff


	//   ....[25]....
        /*0780*/ 	.word	0xffffffff


	//   ....[26]....
        /*0784*/ 	.word	0xffffffff


	//   ....[27]....
        /*0788*/ 	.word	0xffffffff


	//   ....[28]....
        /*078c*/ 	.word	0xffffffff


	//   ....[29]....
        /*0790*/ 	.word	0xffffffff


	//   ....[30]....
        /*0794*/ 	.word	0xffffffff


	//   ....[31]....
        /*0798*/ 	.word	0xffffffff


	//   ....[32]....
        /*079c*/ 	.word	0xffffffff


	//   ....[33]....
        /*07a0*/ 	.word	0xffffffff


	//   ....[34]....
        /*07a4*/ 	.word	0xffffffff


	//   ....[35]....
        /*07a8*/ 	.word	0xffffffff


	//   ....[36]....
        /*07ac*/ 	.word	0xffffffff


	//   ....[37]....
        /*07b0*/ 	.word	0xffffffff


	//   ....[38]....
        /*07b4*/ 	.word	0xffffffff


	//   ....[39]....
        /*07b8*/ 	.word	0xffffffff


	//   ....[40]....
        /*07bc*/ 	.word	0xffffffff


	//   ....[41]....
        /*07c0*/ 	.word	0xffffffff


	//   ....[42]....
        /*07c4*/ 	.word	0xffffffff


	//   ....[43]....
        /*07c8*/ 	.word	0xffffffff


	//   ....[44]....
        /*07cc*/ 	.word	0xffffffff


	//   ....[45]....
        /*07d0*/ 	.word	0xffffffff


	//   ....[46]....
        /*07d4*/ 	.word	0xffffffff


	//   ....[47]....
        /*07d8*/ 	.word	0xffffffff


	//   ....[48]....
        /*07dc*/ 	.word	0xffffffff


	//   ....[49]....
        /*07e0*/ 	.word	0xffffffff


	//   ....[50]....
        /*07e4*/ 	.word	0xffffffff


	//   ....[51]....
        /*07e8*/ 	.word	0xffffffff


	//   ....[52]....
        /*07ec*/ 	.word	0xffffffff


	//   ....[53]....
        /*07f0*/ 	.word	0xffffffff


	//   ....[54]....
        /*07f4*/ 	.word	0xffffffff


	//   ....[55]....
        /*07f8*/ 	.word	0xffffffff


	//   ....[56]....
        /*07fc*/ 	.word	0xffffffff


	//   ....[57]....
        /*0800*/ 	.word	0xffffffff


	//   ....[58]....
        /*0804*/ 	.word	0xffffffff


	//   ....[59]....
        /*0808*/ 	.word	0xffffffff


	//   ....[60]....
        /*080c*/ 	.word	0xffffffff


	//   ....[61]....
        /*0810*/ 	.word	0xffffffff


	//   ....[62]....
        /*0814*/ 	.word	0xffffffff


	//   ....[63]....
        /*0818*/ 	.word	0xffffffff


	//   ....[64]....
        /*081c*/ 	.word	0xffffffff


	//   ....[65]....
        /*0820*/ 	.word	0xffffffff


	//   ....[66]....
        /*0824*/ 	.word	0xffffffff


	//   ....[67]....
        /*0828*/ 	.word	0xffffffff


	//   ....[68]....
        /*082c*/ 	.word	0xffffffff


	//   ....[69]....
        /*0830*/ 	.word	0xffffffff


	//   ....[70]....
        /*0834*/ 	.word	0xffffffff


	//   ....[71]....
        /*0838*/ 	.word	0xffffffff


	//   ....[72]....
        /*083c*/ 	.word	0xffffffff


	//   ....[73]....
        /*0840*/ 	.word	0xffffffff


	//   ....[74]....
        /*0844*/ 	.word	0xffffffff


	//   ....[75]....
        /*0848*/ 	.word	0xffffffff


	//   ....[76]....
        /*084c*/ 	.word	0xffffffff


	//   ....[77]....
        /*0850*/ 	.word	0xffffffff


	//   ....[78]....
        /*0854*/ 	.word	0xffffffff


	//   ....[79]....
        /*0858*/ 	.word	0xffffffff


	//   ....[80]....
        /*085c*/ 	.word	0xffffffff


	//   ....[81]....
        /*0860*/ 	.word	0xffffffff


	//   ....[82]....
        /*0864*/ 	.word	0xffffffff


	//   ....[83]....
        /*0868*/ 	.word	0xffffffff


	//   ....[84]....
        /*086c*/ 	.word	0xffffffff


	//   ....[85]....
        /*0870*/ 	.word	0xffffffff


	//   ....[86]....
        /*0874*/ 	.word	0xffffffff


	//   ....[87]....
        /*0878*/ 	.word	0xffffffff


	//   ....[88]....
        /*087c*/ 	.word	0xffffffff


	//   ....[89]....
        /*0880*/ 	.word	0xffffffff


	//   ....[90]....
        /*0884*/ 	.word	0xffffffff


	//   ....[91]....
        /*0888*/ 	.word	0xffffffff


	//   ....[92]....
        /*088c*/ 	.word	0xffffffff


	//   ....[93]....
        /*0890*/ 	.word	0xffffffff


	//   ....[94]....
        /*0894*/ 	.word	0xffffffff


	//   ....[95]....
        /*0898*/ 	.word	0xffffffff


	//   ....[96]....
        /*089c*/ 	.word	0xffffffff


	//   ....[97]....
        /*08a0*/ 	.word	0xffffffff


	//   ....[98]....
        /*08a4*/ 	.word	0xffffffff


	//   ....[99]....
        /*08a8*/ 	.word	0xffffffff


	//   ....[100]....
        /*08ac*/ 	.word	0x0500000f


	//   ....[101]....
        /*08b0*/ 	.word	0x0500000f


	//   ....[102]....
        /*08b4*/ 	.word	0x0500000f


	//   ....[103]....
        /*08b8*/ 	.word	0x0500000f


	//   ....[104]....
        /*08bc*/ 	.word	0x0500000f


	//   ....[105]....
        /*08c0*/ 	.word	0x0500000f


	//   ....[106]....
        /*08c4*/ 	.word	0x0500000f


	//   ....[107]....
        /*08c8*/ 	.word	0x0500000f


	//   ....[108]....
        /*08cc*/ 	.word	0x0500000f


	//   ....[109]....
        /*08d0*/ 	.word	0x0500000f


	//   ....[110]....
        /*08d4*/ 	.word	0x0500000f


	//   ....[111]....
        /*08d8*/ 	.word	0x0500000f


	//   ....[112]....
        /*08dc*/ 	.word	0x0500000f


	//   ....[113]....
        /*08e0*/ 	.word	0x0500000f


	//   ....[114]....
        /*08e4*/ 	.word	0x0500000f


	//   ....[115]....
        /*08e8*/ 	.word	0x0500000f


	//   ....[116]....
        /*08ec*/ 	.word	0x0500000f


	//   ....[117]....
        /*08f0*/ 	.word	0x0500000f


	//   ....[118]....
        /*08f4*/ 	.word	0x0500000f


	//   ....[119]....
        /*08f8*/ 	.word	0x0500000f


	//   ....[120]....
        /*08fc*/ 	.word	0x0500000f


	//   ....[121]....
        /*0900*/ 	.word	0x0500000f


	//   ....[122]....
        /*0904*/ 	.word	0x0500000f


	//   ....[123]....
        /*0908*/ 	.word	0x0500000f


	//   ....[124]....
        /*090c*/ 	.word	0x0500000f


	//   ....[125]....
        /*0910*/ 	.word	0x0500000f


	//   ....[126]....
        /*0914*/ 	.word	0x0500000f


	//   ....[127]....
        /*0918*/ 	.word	0x0500000f


	//   ....[128]....
        /*091c*/ 	.word	0x0500000f


	//   ....[129]....
        /*0920*/ 	.word	0x0500000f


	//   ....[130]....
        /*0924*/ 	.word	0x0500000f


	//   ....[131]....
        /*0928*/ 	.word	0x0500000f


	//   ....[132]....
        /*092c*/ 	.word	0x0500000f


	//   ....[133]....
        /*0930*/ 	.word	0x0500000f


	//   ....[134]....
        /*0934*/ 	.word	0x0500000f


	//   ....[135]....
        /*0938*/ 	.word	0x0500000f


	//   ....[136]....
        /*093c*/ 	.word	0x0500000f


	//   ....[137]....
        /*0940*/ 	.word	0x0500000f


	//   ....[138]....
        /*0944*/ 	.word	0x0500000f


	//   ....[139]....
        /*0948*/ 	.word	0x0500000f


	//   ....[140]....
        /*094c*/ 	.word	0x0500000f


	//   ....[141]....
        /*0950*/ 	.word	0x0500000f


	//   ....[142]....
        /*0954*/ 	.word	0x0500000f


	//   ....[143]....
        /*0958*/ 	.word	0x0500000f


	//----- nvinfo : EIATTR_COOP_GROUP_INSTR_OFFSETS
	.align		4
.L_183:
        /*095c*/ 	.byte	0x04, 0x28
        /*095e*/ 	.short	(.L_185 - .L_184)


	//   ....[0]....
.L_184:
        /*0960*/ 	.word	0x00000070


	//   ....[1]....
        /*0964*/ 	.word	0x000001a0


	//   ....[2]....
        /*0968*/ 	.word	0x000001f0


	//   ....[3]....
        /*096c*/ 	.word	0x00000420


	//   ....[4]....
        /*0970*/ 	.word	0x00000580


	//   ....[5]....
        /*0974*/ 	.word	0x000006a0


	//   ....[6]....
        /*0978*/ 	.word	0x00000800


	//   ....[7]....
        /*097c*/ 	.word	0x0000ac30


	//   ....[8]....
        /*0980*/ 	.word	0x0000b1a0


	//   ....[9]....
        /*0984*/ 	.word	0x0000b1b0


	//   ....[10]....
        /*0988*/ 	.word	0x0000b1c0


	//   ....[11]....
        /*098c*/ 	.word	0x0000b1d0


	//   ....[12]....
        /*0990*/ 	.word	0x0000dc20


	//   ....[13]....
        /*0994*/ 	.word	0x0000dc30


	//   ....[14]....
        /*0998*/ 	.word	0x0000dc40


	//   ....[15]....
        /*099c*/ 	.word	0x0000dc50


	//   ....[16]....
        /*09a0*/ 	.word	0x00011c90


	//   ....[17]....
        /*09a4*/ 	.word	0x00011d70


	//   ....[18]....
        /*09a8*/ 	.word	0x00012310


	//   ....[19]....
        /*09ac*/ 	.word	0x000123b0


	//   ....[20]....
        /*09b0*/ 	.word	0x00014320


	//   ....[21]....
        /*09b4*/ 	.word	0x00014410


	//   ....[22]....
        /*09b8*/ 	.word	0x00014ab0


	//   ....[23]....
        /*09bc*/ 	.word	0x00014ad0


	//   ....[24]....
        /*09c0*/ 	.word	0x00015cc0


	//   ....[25]....
        /*09c4*/ 	.word	0x00016000


	//   ....[26]....
        /*09c8*/ 	.word	0x00016030


	//   ....[27]....
        /*09cc*/ 	.word	0x00016050


	//   ....[28]....
        /*09d0*/ 	.word	0x000170c0


	//   ....[29]....
        /*09d4*/ 	.word	0x00017100


	//   ....[30]....
        /*09d8*/ 	.word	0x00017140


	//   ....[31]....
        /*09dc*/ 	.word	0x00017170


	//   ....[32]....
        /*09e0*/ 	.word	0x00017710


	//   ....[33]....
        /*09e4*/ 	.word	0x00017730


	//   ....[34]....
        /*09e8*/ 	.word	0x000177f0


	//   ....[35]....
        /*09ec*/ 	.word	0x00017810


	//   ....[36]....
        /*09f0*/ 	.word	0x000178d0


	//   ....[37]....
        /*09f4*/ 	.word	0x000178f0


	//   ....[38]....
        /*09f8*/ 	.word	0x000179c0


	//   ....[39]....
        /*09fc*/ 	.word	0x000179e0


	//   ....[40]....
        /*0a00*/ 	.word	0x00018210


	//   ....[41]....
        /*0a04*/ 	.word	0x00018230


	//   ....[42]....
        /*0a08*/ 	.word	0x000182f0


	//   ....[43]....
        /*0a0c*/ 	.word	0x00018310


	//   ....[44]....
        /*0a10*/ 	.word	0x000183d0


	//   ....[45]....
        /*0a14*/ 	.word	0x000183f0


	//   ....[46]....
        /*0a18*/ 	.word	0x000184c0


	//   ....[47]....
        /*0a1c*/ 	.word	0x000184e0


	//   ....[48]....
        /*0a20*/ 	.word	0x00018630


	//   ....[49]....
        /*0a24*/ 	.word	0x00018800


	//   ....[50]....
        /*0a28*/ 	.word	0x00018830


	//   ....[51]....
        /*0a2c*/ 	.word	0x00018860


	//   ....[52]....
        /*0a30*/ 	.word	0x00018890


	//   ....[53]....
        /*0a34*/ 	.word	0x000188c0


	//   ....[54]....
        /*0a38*/ 	.word	0x000188f0


	//   ....[55]....
        /*0a3c*/ 	.word	0x00018a60


	//   ....[56]....
        /*0a40*/ 	.word	0x00018a90


	//   ....[57]....
        /*0a44*/ 	.word	0x00018ac0


	//   ....[58]....
        /*0a48*/ 	.word	0x00018af0


	//   ....[59]....
        /*0a4c*/ 	.word	0x00018b20


	//   ....[60]....
        /*0a50*/ 	.word	0x00018b50


	//   ....[61]....
        /*0a54*/ 	.word	0x00018be0


	//   ....[62]....
        /*0a58*/ 	.word	0x00018c10


	//   ....[63]....
        /*0a5c*/ 	.word	0x00018ca0


	//   ....[64]....
        /*0a60*/ 	.word	0x00019800


	//   ....[65]....
        /*0a64*/ 	.word	0x0001b240


	//   ....[66]....
        /*0a68*/ 	.word	0x0001bf00


	//   ....[67]....
        /*0a6c*/ 	.word	0x0001bf40


	//   ....[68]....
        /*0a70*/ 	.word	0x0001bf60


	//   ....[69]....
        /*0a74*/ 	.word	0x0001bf80


	//   ....[70]....
        /*0a78*/ 	.word	0x0001c050


	//   ....[71]....
        /*0a7c*/ 	.word	0x0001c0b0


	//   ....[72]....
        /*0a80*/ 	.word	0x0001c150


	//   ....[73]....
        /*0a84*/ 	.word	0x0001c160


	//   ....[74]....
        /*0a88*/ 	.word	0x0001c200


	//   ....[75]....
        /*0a8c*/ 	.word	0x0001c210


	//   ....[76]....
        /*0a90*/ 	.word	0x0001c2b0


	//   ....[77]....
        /*0a94*/ 	.word	0x0001c2c0


	//   ....[78]....
        /*0a98*/ 	.word	0x0001c340


	//   ....[79]....
        /*0a9c*/ 	.word	0x0001c370


	//   ....[80]....
        /*0aa0*/ 	.word	0x0001c3c0


	//   ....[81]....
        /*0aa4*/ 	.word	0x0001c400


	//   ....[82]....
        /*0aa8*/ 	.word	0x0001f060


	//   ....[83]....
        /*0aac*/ 	.word	0x0001f090


	//   ....[84]....
        /*0ab0*/ 	.word	0x0001f0d0


	//   ....[85]....
        /*0ab4*/ 	.word	0x0001f100


	//   ....[86]....
        /*0ab8*/ 	.word	0x0001f130


	//   ....[87]....
        /*0abc*/ 	.word	0x0001f160


	//   ....[88]....
        /*0ac0*/ 	.word	0x0001f190


	//   ....[89]....
        /*0ac4*/ 	.word	0x0001f1c0


	//   ....[90]....
        /*0ac8*/ 	.word	0x0001f340


	//   ....[91]....
        /*0acc*/ 	.word	0x0001f370


	//   ....[92]....
        /*0ad0*/ 	.word	0x0001f3a0


	//   ....[93]....
        /*0ad4*/ 	.word	0x0001f3d0


	//   ....[94]....
        /*0ad8*/ 	.word	0x0001f400


	//   ....[95]....
        /*0adc*/ 	.word	0x0001f430


	//   ....[96]....
        /*0ae0*/ 	.word	0x0001f4f0


	//   ....[97]....
        /*0ae4*/ 	.word	0x0001f510


	//   ....[98]....
        /*0ae8*/ 	.word	0x0001f580


	//   ....[99]....
        /*0aec*/ 	.word	0x0001fa10


	//   ....[100]....
        /*0af0*/ 	.word	0x0001fe50


	//   ....[101]....
        /*0af4*/ 	.word	0x0001fee0


	//   ....[102]....
        /*0af8*/ 	.word	0x0001ff30


	//   ....[103]....
        /*0afc*/ 	.word	0x0001ff80


	//   ....[104]....
        /*0b00*/ 	.word	0x00020070


	//   ....[105]....
        /*0b04*/ 	.word	0x00020100


	//   ....[106]....
        /*0b08*/ 	.word	0x00020160


	//   ....[107]....
        /*0b0c*/ 	.word	0x000201c0


	//   ....[108]....
        /*0b10*/ 	.word	0x00020410


	//   ....[109]....
        /*0b14*/ 	.word	0x00020700


	//   ....[110]....
        /*0b18*/ 	.word	0x00020870


	//   ....[111]....
        /*0b1c*/ 	.word	0x000208c0


	//   ....[112]....
        /*0b20*/ 	.word	0x00020940


	//   ....[113]....
        /*0b24*/ 	.word	0x00020990


	//   ....[114]....
        /*0b28*/ 	.word	0x00020b30


	//   ....[115]....
        /*0b2c*/ 	.word	0x00020bc0


	//   ....[116]....
        /*0b30*/ 	.word	0x00020ca0


	//   ....[117]....
        /*0b34*/ 	.word	0x00020db0


	//   ....[118]....
        /*0b38*/ 	.word	0x00020e10


	//   ....[119]....
        /*0b3c*/ 	.word	0x00020f20


	//   ....[120]....
        /*0b40*/ 	.word	0x00020f80


	//   ....[121]....
        /*0b44*/ 	.word	0x00021090


	//   ....[122]....
        /*0b48*/ 	.word	0x000210f0


	//   ....[123]....
        /*0b4c*/ 	.word	0x000211e0


	//   ....[124]....
        /*0b50*/ 	.word	0x00021260


	//   ....[125]....
        /*0b54*/ 	.word	0x00021340


	//   ....[126]....
        /*0b58*/ 	.word	0x000216b0


	//   ....[127]....
        /*0b5c*/ 	.word	0x00021750


	//   ....[128]....
        /*0b60*/ 	.word	0x00021870


	//   ....[129]....
        /*0b64*/ 	.word	0x000218f0


	//   ....[130]....
        /*0b68*/ 	.word	0x00021970


	//   ....[131]....
        /*0b6c*/ 	.word	0x000219f0


	//   ....[132]....
        /*0b70*/ 	.word	0x00021a70


	//   ....[133]....
        /*0b74*/ 	.word	0x00021b00


	//   ....[134]....
        /*0b78*/ 	.word	0x00021ba0


	//   ....[135]....
        /*0b7c*/ 	.word	0x00021c50


	//   ....[136]....
        /*0b80*/ 	.word	0x00021cd0


	//   ....[137]....
        /*0b84*/ 	.word	0x00021d50


	//   ....[138]....
        /*0b88*/ 	.word	0x00021dd0


	//   ....[139]....
        /*0b8c*/ 	.word	0x00021e60


	//   ....[140]....
        /*0b90*/ 	.word	0x00021ee0


	//   ....[141]....
        /*0b94*/ 	.word	0x00021f80


	//   ....[142]....
        /*0b98*/ 	.word	0x00022010


	//   ....[143]....
        /*0b9c*/ 	.word	0x00022140


	//----- nvinfo : EIATTR_REG_RECONFIG
	.align		4
.L_185:
        /*0ba0*/ 	.byte	0x01, 0x54
	.zero		2


	//----- nvinfo : EIATTR_SYSCALL_OFFSETS
	.align		4
        /*0ba4*/ 	.byte	0x04, 0x46
        /*0ba6*/ 	.short	(.L_187 - .L_186)


	//   ....[0]....
.L_186:
        /*0ba8*/ 	.word	0x00001a60


	//   ....[1]....
        /*0bac*/ 	.word	0x00001bb0


	//   ....[2]....
        /*0bb0*/ 	.word	0x0000add0


	//   ....[3]....
        /*0bb4*/ 	.word	0x0000b120


	//   ....[4]....
        /*0bb8*/ 	.word	0x0001ae30


	//   ....[5]....
        /*0bbc*/ 	.word	0x0001af90


	//   ....[6]....
        /*0bc0*/ 	.word	0x0001b090


	//   ....[7]....
        /*0bc4*/ 	.word	0x0001bab0


	//----- nvinfo : EIATTR_MBARRIER_INSTR_OFFSETS
	.align		4
.L_187:
        /*0bc8*/ 	.byte	0x04, 0x39
        /*0bca*/ 	.short	(.L_189 - .L_188)


	//   ....[0]....
.L_188:
        /*0bcc*/ 	.word	0x000002d0
        /*0bd0*/ 	.word	0x000000ff
        /*0bd4*/ 	.word	0x00034800
        /*0bd8*/ 	.short	0x0100
        /*0bda*/ 	.byte	0x08
	.zero		1


	//   ....[1]....
        /*0bdc*/ 	.word	0x000002e0
        /*0be0*/ 	.word	0x000000ff
        /*0be4*/ 	.word	0x00034820
        /*0be8*/ 	.short	0x0100
        /*0bea*/ 	.byte	0x08
	.zero		1


	//   ....[2]....
        /*0bec*/ 	.word	0x000003d0
        /*0bf0*/ 	.word	0x000000ff
        /*0bf4*/ 	.word	0x00034830
        /*0bf8*/ 	.short	0x0100
        /*0bfa*/ 	.byte	0x08
	.zero		1


	//   ....[3]....
        /*0bfc*/ 	.word	0x000003e0
        /*0c00*/ 	.word	0x000000ff
        /*0c04*/ 	.word	0x00034840
        /*0c08*/ 	.short	0x0100
        /*0c0a*/ 	.byte	0x08
	.zero		1


	//   ....[4]....
        /*0c0c*/ 	.word	0x000003f0
        /*0c10*/ 	.word	0x000000ff
        /*0c14*/ 	.word	0x00034838
        /*0c18*/ 	.short	0x0100
        /*0c1a*/ 	.byte	0x08
	.zero		1


	//   ....[5]....
        /*0c1c*/ 	.word	0x00000400
        /*0c20*/ 	.word	0x000000ff
        /*0c24*/ 	.word	0x00034848
        /*0c28*/ 	.short	0x0100
        /*0c2a*/ 	.byte	0x08
	.zero		1


	//   ....[6]....
        /*0c2c*/ 	.word	0x00000530
        /*0c30*/ 	.word	0x000000ff
        /*0c34*/ 	.word	0x00034850
        /*0c38*/ 	.short	0x0100
        /*0c3a*/ 	.byte	0x08
	.zero		1


	//   ....[7]....
        /*0c3c*/ 	.word	0x00000540
        /*0c40*/ 	.word	0x000000ff
        /*0c44*/ 	.word	0x00034860
        /*0c48*/ 	.short	0x0100
        /*0c4a*/ 	.byte	0x08
	.zero		1


	//   ....[8]....
        /*0c4c*/ 	.word	0x00000550
        /*0c50*/ 	.word	0x000000ff
        /*0c54*/ 	.word	0x00034858
        /*0c58*/ 	.short	0x0100
        /*0c5a*/ 	.byte	0x08
	.zero		1


	//   ....[9]....
        /*0c5c*/ 	.word	0x00000560
        /*0c60*/ 	.word	0x000000ff
        /*0c64*/ 	.word	0x00034868
        /*0c68*/ 	.short	0x0100
        /*0c6a*/ 	.byte	0x08
	.zero		1


	//   ....[10]....
        /*0c6c*/ 	.word	0x00000650
        /*0c70*/ 	.word	0x000000ff
        /*0c74*/ 	.word	0x00034870
        /*0c78*/ 	.short	0x0100
        /*0c7a*/ 	.byte	0x06
	.zero		1


	//   ....[11]....
        /*0c7c*/ 	.word	0x00000660
        /*0c80*/ 	.word	0x000000ff
        /*0c84*/ 	.word	0x00034880
        /*0c88*/ 	.short	0x0100
        /*0c8a*/ 	.byte	0x06
	.zero		1


	//   ....[12]....
        /*0c8c*/ 	.word	0x00000670
        /*0c90*/ 	.word	0x000000ff
        /*0c94*/ 	.word	0x00034878
        /*0c98*/ 	.short	0x0100
        /*0c9a*/ 	.byte	0x06
	.zero		1


	//   ....[13]....
        /*0c9c*/ 	.word	0x00000680
        /*0ca0*/ 	.word	0x000000ff
        /*0ca4*/ 	.word	0x00034888
        /*0ca8*/ 	.short	0x0100
        /*0caa*/ 	.byte	0x06
	.zero		1


	//   ....[14]....
        /*0cac*/ 	.word	0x000007b0
        /*0cb0*/ 	.word	0x000000ff
        /*0cb4*/ 	.word	0x00034890
        /*0cb8*/ 	.short	0x0100
        /*0cba*/ 	.byte	0x08
	.zero		1


	//   ....[15]....
        /*0cbc*/ 	.word	0x000007c0
        /*0cc0*/ 	.word	0x000000ff
        /*0cc4*/ 	.word	0x000348a0
        /*0cc8*/ 	.short	0x0100
        /*0cca*/ 	.byte	0x08
	.zero		1


	//   ....[16]....
        /*0ccc*/ 	.word	0x000007d0
        /*0cd0*/ 	.word	0x000000ff
        /*0cd4*/ 	.word	0x00034898
        /*0cd8*/ 	.short	0x0100
        /*0cda*/ 	.byte	0x08
	.zero		1


	//   ....[17]....
        /*0cdc*/ 	.word	0x000007e0
        /*0ce0*/ 	.word	0x000000ff
        /*0ce4*/ 	.word	0x000348a8
        /*0ce8*/ 	.short	0x0100
        /*0cea*/ 	.byte	0x08
	.zero		1


	//   ....[18]....
        /*0cec*/ 	.word	0x00000910
        /*0cf0*/ 	.word	0x000000ff
        /*0cf4*/ 	.word	0x000348b0
        /*0cf8*/ 	.short	0x0100
        /*0cfa*/ 	.byte	0x08
	.zero		1


	//   ....[19]....
        /*0cfc*/ 	.word	0x00000920
        /*0d00*/ 	.word	0x000000ff
        /*0d04*/ 	.word	0x000348c0
        /*0d08*/ 	.short	0x0100
        /*0d0a*/ 	.byte	0x08
	.zero		1


	//   ....[20]....
        /*0d0c*/ 	.word	0x00000930
        /*0d10*/ 	.word	0x000000ff
        /*0d14*/ 	.word	0x000348b8
        /*0d18*/ 	.short	0x0100
        /*0d1a*/ 	.byte	0x08
	.zero		1


	//   ....[21]....
        /*0d1c*/ 	.word	0x00000940
        /*0d20*/ 	.word	0x000000ff
        /*0d24*/ 	.word	0x000348c8
        /*0d28*/ 	.short	0x0100
        /*0d2a*/ 	.byte	0x08
	.zero		1


	//   ....[22]....
        /*0d2c*/ 	.word	0x000037c0
        /*0d30*/ 	.word	0x00000003
        /*0d34*/ 	.word	0x00034890
        /*0d38*/ 	.short	0x010a
        /*0d3a*/ 	.byte	0x3f
	.zero		1


	//   ....[23]....
        /*0d3c*/ 	.word	0x00006d70
        /*0d40*/ 	.word	0x00000003
        /*0d44*/ 	.word	0x00034890
        /*0d48*/ 	.short	0x010a
        /*0d4a*/ 	.byte	0x3f
	.zero		1


	//   ....[24]....
        /*0d4c*/ 	.word	0x0000a040
        /*0d50*/ 	.word	0x00000003
        /*0d54*/ 	.word	0x00034890
        /*0d58*/ 	.short	0x010a
        /*0d5a*/ 	.byte	0x3f
	.zero		1


	//   ....[25]....
        /*0d5c*/ 	.word	0x0000a410
        /*0d60*/ 	.word	0x00000028
        /*0d64*/ 	.word	0x00000000
        /*0d68*/ 	.short	0x0101
        /*0d6a*/ 	.byte	0x3f
	.zero		1


	//   ....[26]....
        /*0d6c*/ 	.word	0x0000a450
        /*0d70*/ 	.word	0x00000003
        /*0d74*/ 	.word	0x000348b0
        /*0d78*/ 	.short	0x010a
        /*0d7a*/ 	.byte	0x3f
	.zero		1


	//   ....[27]....
        /*0d7c*/ 	.word	0x0000a8e0
        /*0d80*/ 	.word	0x00000003
        /*0d84*/ 	.word	0x00000000
        /*0d88*/ 	.short	0x0101
        /*0d8a*/ 	.byte	0x3f
	.zero		1


	//   ....[28]....
        /*0d8c*/ 	.word	0x0000ae50
        /*0d90*/ 	.word	0x00000002
        /*0d94*/ 	.word	0x00034800
        /*0d98*/ 	.short	0x010a
        /*0d9a*/ 	.byte	0x3f
	.zero		1


	//   ....[29]....
        /*0d9c*/ 	.word	0x0000aea0
        /*0da0*/ 	.word	0x00000002
        /*0da4*/ 	.word	0x00034800
        /*0da8*/ 	.short	0x010a
        /*0daa*/ 	.byte	0x3f
	.zero		1


	//   ....[30]....
        /*0dac*/ 	.word	0x0000b830
        /*0db0*/ 	.word	0x00000002
        /*0db4*/ 	.word	0x00034800
        /*0db8*/ 	.short	0x010a
        /*0dba*/ 	.byte	0x3f
	.zero		1


	//   ....[31]....
        /*0dbc*/ 	.word	0x0000e0f0
        /*0dc0*/ 	.word	0x00000002
        /*0dc4*/ 	.word	0x00034800
        /*0dc8*/ 	.short	0x010a
        /*0dca*/ 	.byte	0x3f
	.zero		1


	//   ....[32]....
        /*0dcc*/ 	.word	0x00010880
        /*0dd0*/ 	.word	0x00000004
        /*0dd4*/ 	.word	0x00034830
        /*0dd8*/ 	.short	0x010a
        /*0dda*/ 	.byte	0x3f
	.zero		1


	//   ....[33]....
        /*0ddc*/ 	.word	0x00010900
        /*0de0*/ 	.word	0x00000004
        /*0de4*/ 	.word	0x00034830
        /*0de8*/ 	.short	0x010a
        /*0dea*/ 	.byte	0x3f
	.zero		1


	//   ....[34]....
        /*0dec*/ 	.word	0x00012950
        /*0df0*/ 	.word	0x00000005
        /*0df4*/ 	.word	0x00000000
        /*0df8*/ 	.short	0x0101
        /*0dfa*/ 	.byte	0x3f
	.zero		1


	//   ....[35]....
        /*0dfc*/ 	.word	0x00013350
        /*0e00*/ 	.word	0x0000000f
        /*0e04*/ 	.word	0x00034830
        /*0e08*/ 	.short	0x010a
        /*0e0a*/ 	.byte	0x3f
	.zero		1


	//   ....[36]....
        /*0e0c*/ 	.word	0x000133d0
        /*0e10*/ 	.word	0x0000000f
        /*0e14*/ 	.word	0x00034830
        /*0e18*/ 	.short	0x010a
        /*0e1a*/ 	.byte	0x3f
	.zero		1


	//   ....[37]....
        /*0e1c*/ 	.word	0x00013f40
        /*0e20*/ 	.word	0x00000014
        /*0e24*/ 	.word	0x00034850
        /*0e28*/ 	.short	0x010a
        /*0e2a*/ 	.byte	0x3f
	.zero		1


	//   ....[38]....
        /*0e2c*/ 	.word	0x00013f90
        /*0e30*/ 	.word	0x00000014
        /*0e34*/ 	.word	0x00034850
        /*0e38*/ 	.short	0x010a
        /*0e3a*/ 	.byte	0x3f
	.zero		1


	//   ....[39]....
        /*0e3c*/ 	.word	0x000154b0
        /*0e40*/ 	.word	0x0000000f
        /*0e44*/ 	.word	0x00000000
        /*0e48*/ 	.short	0x0101
        /*0e4a*/ 	.byte	0x3f
	.zero		1


	//   ....[40]....
        /*0e4c*/ 	.word	0x00015530
        /*0e50*/ 	.word	0x0000000f
        /*0e54*/ 	.word	0x00000000
        /*0e58*/ 	.short	0x0101
        /*0e5a*/ 	.byte	0x3f
	.zero		1


	//   ....[41]....
        /*0e5c*/ 	.word	0x00015bc0
        /*0e60*/ 	.word	0x0000000d
        /*0e64*/ 	.word	0x00034850
        /*0e68*/ 	.short	0x010a
        /*0e6a*/ 	.byte	0x3f
	.zero		1


	//   ....[42]....
        /*0e6c*/ 	.word	0x00015c60
        /*0e70*/ 	.word	0x0000000d
        /*0e74*/ 	.word	0x00034850
        /*0e78*/ 	.short	0x010a
        /*0e7a*/ 	.byte	0x3f
	.zero		1


	//   ....[43]....
        /*0e7c*/ 	.word	0x00016230
        /*0e80*/ 	.word	0x0000000a
        /*0e84*/ 	.word	0x00000000
        /*0e88*/ 	.short	0x0101
        /*0e8a*/ 	.byte	0x3f
	.zero		1


	//   ....[44]....
        /*0e8c*/ 	.word	0x00017700
        /*0e90*/ 	.word	0x00000000
        /*0e94*/ 	.word	0x00000000
        /*0e98*/ 	.short	0x0101
        /*0e9a*/ 	.byte	0x3f
	.zero		1


	//   ....[45]....
        /*0e9c*/ 	.word	0x000198f0
        /*0ea0*/ 	.word	0x00000004
        /*0ea4*/ 	.word	0x00034820
        /*0ea8*/ 	.short	0x010a
        /*0eaa*/ 	.byte	0x3f
	.zero		1


	//   ....[46]....
        /*0eac*/ 	.word	0x000199d0
        /*0eb0*/ 	.word	0x00000004
        /*0eb4*/ 	.word	0x000348a0
        /*0eb8*/ 	.short	0x010a
        /*0eba*/ 	.byte	0x3f
	.zero		1


	//   ....[47]....
        /*0ebc*/ 	.word	0x00019e10
        /*0ec0*/ 	.word	0x00000004
        /*0ec4*/ 	.word	0x000348c0
        /*0ec8*/ 	.short	0x010a
        /*0eca*/ 	.byte	0x3f
	.zero		1


	//   ....[48]....
        /*0ecc*/ 	.word	0x0001a330
        /*0ed0*/ 	.word	0x00000006
        /*0ed4*/ 	.word	0x000348a0
        /*0ed8*/ 	.short	0x010a
        /*0eda*/ 	.byte	0x3f
	.zero		1


	//   ....[49]....
        /*0edc*/ 	.word	0x0001a760
        /*0ee0*/ 	.word	0x00000006
        /*0ee4*/ 	.word	0x000348c0
        /*0ee8*/ 	.short	0x010a
        /*0eea*/ 	.byte	0x3f
	.zero		1


	//   ....[50]....
        /*0eec*/ 	.word	0x0001b4e0
        /*0ef0*/ 	.word	0x00000000
        /*0ef4*/ 	.word	0x00034840
        /*0ef8*/ 	.short	0x010a
        /*0efa*/ 	.byte	0x3f
	.zero		1


	//   ....[51]....
        /*0efc*/ 	.word	0x0001c530
        /*0f00*/ 	.word	0x0000000a
        /*0f04*/ 	.word	0x00034800
        /*0f08*/ 	.short	0x0107
        /*0f0a*/ 	.byte	0x3f
	.zero		1


	//   ....[52]....
        /*0f0c*/ 	.word	0x0001c640
        /*0f10*/ 	.word	0x00000002
        /*0f14*/ 	.word	0x00034800
        /*0f18*/ 	.short	0x0101
        /*0f1a*/ 	.byte	0x3f
	.zero		1


	//   ....[53]....
        /*0f1c*/ 	.word	0x0001c660
        /*0f20*/ 	.word	0x00000002
        /*0f24*/ 	.word	0x00034820
        /*0f28*/ 	.short	0x010a
        /*0f2a*/ 	.byte	0x3f
	.zero		1


	//   ....[54]....
        /*0f2c*/ 	.word	0x0001c9e0
        /*0f30*/ 	.word	0x00000003
        /*0f34*/ 	.word	0x00034840
        /*0f38*/ 	.short	0x010a
        /*0f3a*/ 	.byte	0x3f
	.zero		1


	//   ....[55]....
        /*0f3c*/ 	.word	0x0001ce90
        /*0f40*/ 	.word	0x00000003
        /*0f44*/ 	.word	0x00000060
        /*0f48*/ 	.short	0x010a
        /*0f4a*/ 	.byte	0x3f
	.zero		1


	//   ....[56]....
        /*0f4c*/ 	.word	0x0001d580
        /*0f50*/ 	.word	0x00000003
        /*0f54*/ 	.word	0x00034840
        /*0f58*/ 	.short	0x010a
        /*0f5a*/ 	.byte	0x3f
	.zero		1


	//   ....[57]....
        /*0f5c*/ 	.word	0x0001da30
        /*0f60*/ 	.word	0x00000002
        /*0f64*/ 	.word	0x00000060
        /*0f68*/ 	.short	0x010a
        /*0f6a*/ 	.byte	0x3f
	.zero		1


	//   ....[58]....
        /*0f6c*/ 	.word	0x0001e050
        /*0f70*/ 	.word	0x00000002
        /*0f74*/ 	.word	0x00034840
        /*0f78*/ 	.short	0x010a
        /*0f7a*/ 	.byte	0x3f
	.zero		1


	//   ....[59]....
        /*0f7c*/ 	.word	0x0001e500
        /*0f80*/ 	.word	0x00000002
        /*0f84*/ 	.word	0x00000060
        /*0f88*/ 	.short	0x010a
        /*0f8a*/ 	.byte	0x3f
	.zero		1


	//   ....[60]....
        /*0f8c*/ 	.word	0x0001eab0
        /*0f90*/ 	.word	0x00000000
        /*0f94*/ 	.word	0x00034860
        /*0f98*/ 	.short	0x010a
        /*0f9a*/ 	.byte	0x3f
	.zero		1


	//   ....[61]....
        /*0f9c*/ 	.word	0x0001f990
        /*0fa0*/ 	.word	0x00000000
        /*0fa4*/ 	.word	0x00034820
        /*0fa8*/ 	.short	0x010a
        /*0faa*/ 	.byte	0x3f
	.zero		1


	//   ....[62]....
        /*0fac*/ 	.word	0x0001fb40
        /*0fb0*/ 	.word	0x00000006
        /*0fb4*/ 	.word	0x00000000
        /*0fb8*/ 	.short	0x010a
        /*0fba*/ 	.byte	0x3f
	.zero		1


	//   ....[63]....
        /*0fbc*/ 	.word	0x0001fbb0
        /*0fc0*/ 	.word	0x00000007
        /*0fc4*/ 	.word	0x00000000
        /*0fc8*/ 	.short	0x010a
        /*0fca*/ 	.byte	0x3f
	.zero		1


	//   ....[64]....
        /*0fcc*/ 	.word	0x0001fc20
        /*0fd0*/ 	.word	0x00000004
        /*0fd4*/ 	.word	0x00000000
        /*0fd8*/ 	.short	0x010a
        /*0fda*/ 	.byte	0x3f
	.zero		1


	//   ....[65]....
        /*0fdc*/ 	.word	0x0001fc50
        /*0fe0*/ 	.word	0x00000003
        /*0fe4*/ 	.word	0x00000000
        /*0fe8*/ 	.short	0x010a
        /*0fea*/ 	.byte	0x3f
	.zero		1


	//   ....[66]....
        /*0fec*/ 	.word	0x0001fcb0
        /*0ff0*/ 	.word	0x00000003
        /*0ff4*/ 	.word	0x00034890
        /*0ff8*/ 	.short	0x010a
        /*0ffa*/ 	.byte	0x3f
	.zero		1


	//   ....[67]....
        /*0ffc*/ 	.word	0x0001fd00
        /*1000*/ 	.word	0x00000003
        /*1004*/ 	.word	0x00034890
        /*1008*/ 	.short	0x010a
        /*100a*/ 	.byte	0x3f
	.zero		1


	//   ....[68]....
        /*100c*/ 	.word	0x0001fd50
        /*1010*/ 	.word	0x00000003
        /*1014*/ 	.word	0x00034890
        /*1018*/ 	.short	0x010a
        /*101a*/ 	.byte	0x3f
	.zero		1


	//   ....[69]....
        /*101c*/ 	.word	0x0001fda0
        /*1020*/ 	.word	0x00000003
        /*1024*/ 	.word	0x000348b0
        /*1028*/ 	.short	0x010a
        /*102a*/ 	.byte	0x3f
	.zero		1


	//   ....[70]....
        /*102c*/ 	.word	0x0001ffc0
        /*1030*/ 	.word	0x00000002
        /*1034*/ 	.word	0x00034800
        /*1038*/ 	.short	0x010a
        /*103a*/ 	.byte	0x3f
	.zero		1


	//   ....[71]....
        /*103c*/ 	.word	0x000201f0
        /*1040*/ 	.word	0x00000002
        /*1044*/ 	.word	0x00034800
        /*1048*/ 	.short	0x010a
        /*104a*/ 	.byte	0x3f
	.zero		1


	//   ....[72]....
        /*104c*/ 	.word	0x00020240
        /*1050*/ 	.word	0x00000004
        /*1054*/ 	.word	0x00034830
        /*1058*/ 	.short	0x010a
        /*105a*/ 	.byte	0x3f
	.zero		1


	//   ....[73]....
        /*105c*/ 	.word	0x00020290
        /*1060*/ 	.word	0x0000000f
        /*1064*/ 	.word	0x00034830
        /*1068*/ 	.short	0x010a
        /*106a*/ 	.byte	0x3f
	.zero		1


	//   ....[74]....
        /*106c*/ 	.word	0x000202e0
        /*1070*/ 	.word	0x00000014
        /*1074*/ 	.word	0x00034850
        /*1078*/ 	.short	0x010a
        /*107a*/ 	.byte	0x3f
	.zero		1


	//   ....[75]....
        /*107c*/ 	.word	0x00020330
        /*1080*/ 	.word	0x0000000d
        /*1084*/ 	.word	0x00034850
        /*1088*/ 	.short	0x010a
        /*108a*/ 	.byte	0x3f
	.zero		1


	//   ....[76]....
        /*108c*/ 	.word	0x000204e0
        /*1090*/ 	.word	0x00000003
        /*1094*/ 	.word	0x00034820
        /*1098*/ 	.short	0x010a
        /*109a*/ 	.byte	0x3f
	.zero		1


	//   ....[77]....
        /*109c*/ 	.word	0x00020530
        /*10a0*/ 	.word	0x00000004
        /*10a4*/ 	.word	0x000348a0
        /*10a8*/ 	.short	0x010a
        /*10aa*/ 	.byte	0x3f
	.zero		1


	//   ....[78]....
        /*10ac*/ 	.word	0x00020580
        /*10b0*/ 	.word	0x00000004
        /*10b4*/ 	.word	0x000348c0
        /*10b8*/ 	.short	0x010a
        /*10ba*/ 	.byte	0x3f
	.zero		1


	//   ....[79]....
        /*10bc*/ 	.word	0x000205d0
        /*10c0*/ 	.word	0x00000006
        /*10c4*/ 	.word	0x000348a0
        /*10c8*/ 	.short	0x010a
        /*10ca*/ 	.byte	0x3f
	.zero		1


	//   ....[80]....
        /*10cc*/ 	.word	0x00020620
        /*10d0*/ 	.word	0x00000006
        /*10d4*/ 	.word	0x000348c0
        /*10d8*/ 	.short	0x010a
        /*10da*/ 	.byte	0x3f
	.zero		1


	//   ....[81]....
        /*10dc*/ 	.word	0x000207c0
        /*10e0*/ 	.word	0x00000000
        /*10e4*/ 	.word	0x00034840
        /*10e8*/ 	.short	0x010a
        /*10ea*/ 	.byte	0x3f
	.zero		1


	//   ....[82]....
        /*10ec*/ 	.word	0x000213d0
        /*10f0*/ 	.word	0x00000002
        /*10f4*/ 	.word	0x00034820
        /*10f8*/ 	.short	0x010a
        /*10fa*/ 	.byte	0x3f
	.zero		1


	//   ....[83]....
        /*10fc*/ 	.word	0x00021420
        /*1100*/ 	.word	0x00000003
        /*1104*/ 	.word	0x00034840
        /*1108*/ 	.short	0x010a
        /*110a*/ 	.byte	0x3f
	.zero		1


	//   ....[84]....
        /*110c*/ 	.word	0x00021470
        /*1110*/ 	.word	0x00000003
        /*1114*/ 	.word	0x00000060
        /*1118*/ 	.short	0x010a
        /*111a*/ 	.byte	0x3f
	.zero		1


	//   ....[85]....
        /*111c*/ 	.word	0x000214c0
        /*1120*/ 	.word	0x00000003
        /*1124*/ 	.word	0x00034840
        /*1128*/ 	.short	0x010a
        /*112a*/ 	.byte	0x3f
	.zero		1


	//   ....[86]....
        /*112c*/ 	.word	0x00021510
        /*1130*/ 	.word	0x00000002
        /*1134*/ 	.word	0x00000060
        /*1138*/ 	.short	0x010a
        /*113a*/ 	.byte	0x3f
	.zero		1


	//   ....[87]....
        /*113c*/ 	.word	0x00021560
        /*1140*/ 	.word	0x00000002
        /*1144*/ 	.word	0x00034840
        /*1148*/ 	.short	0x010a
        /*114a*/ 	.byte	0x3f
	.zero		1


	//   ....[88]....
        /*114c*/ 	.word	0x000215b0
        /*1150*/ 	.word	0x00000002
        /*1154*/ 	.word	0x00000060
        /*1158*/ 	.short	0x010a
        /*115a*/ 	.byte	0x3f
	.zero		1


	//   ....[89]....
        /*115c*/ 	.word	0x00021600
        /*1160*/ 	.word	0x00000000
        /*1164*/ 	.word	0x00034860
        /*1168*/ 	.short	0x010a
        /*116a*/ 	.byte	0x3f
	.zero		1


	//   ....[90]....
        /*116c*/ 	.word	0x00022060
        /*1170*/ 	.word	0x00000000
        /*1174*/ 	.word	0x00034820
        /*1178*/ 	.short	0x010a
        /*117a*/ 	.byte	0x3f
	.zero		1


	//   ....[91]....
        /*117c*/ 	.word	0x00022200
        /*1180*/ 	.word	0x00000006
        /*1184*/ 	.word	0x00000000
        /*1188*/ 	.short	0x010a
        /*118a*/ 	.byte	0x3f
	.zero		1


	//   ....[92]....
        /*118c*/ 	.word	0x00022250
        /*1190*/ 	.word	0x00000007
        /*1194*/ 	.word	0x00000000
        /*1198*/ 	.short	0x010a
        /*119a*/ 	.byte	0x3f
	.zero		1


	//   ....[93]....
        /*119c*/ 	.word	0x000222a0
        /*11a0*/ 	.word	0x00000004
        /*11a4*/ 	.word	0x00000000
        /*11a8*/ 	.short	0x010a
        /*11aa*/ 	.byte	0x3f
	.zero		1


	//----- nvinfo : EIATTR_NUM_MBARRIERS
	.align		4
.L_189:
        /*11ac*/ 	.byte	0x03, 0x38
        /*11ae*/ 	.short	0x0016


	//----- nvinfo : EIATTR_EXIT_INSTR_OFFSETS
	.align		4
        /*11b0*/ 	.byte	0x04, 0x1c
        /*11b2*/ 	.short	(.L_191 - .L_190)


	//   ....[0]....
.L_190:
        /*11b4*/ 	.word	0x0001fca0


	//----- nvinfo : EIATTR_MAX_THREADS
	.align		4
.L_191:
        /*11b8*/ 	.byte	0x04, 0x05
        /*11ba*/ 	.short	(.L_193 - .L_192)
.L_192:
        /*11bc*/ 	.word	0x00000180
        /*11c0*/ 	.word	0x00000001
        /*11c4*/ 	.word	0x00000001


	//----- nvinfo : EIATTR_CRS_STACK_SIZE
	.align		4
.L_193:
        /*11c8*/ 	.byte	0x04, 0x1e
        /*11ca*/ 	.short	(.L_195 - .L_194)
.L_194:
        /*11cc*/ 	.word	0x00000000


	//----- nvinfo : EIATTR_CBANK_PARAM_SIZE
	.align		4
.L_195:
        /*11d0*/ 	.byte	0x03, 0x19
        /*11d2*/ 	.short	0x0af0


	//----- nvinfo : EIATTR_PARAM_CBANK
	.align		4
        /*11d4*/ 	.byte	0x04, 0x0a
        /*11d6*/ 	.short	(.L_197 - .L_196)
	.align		4
.L_196:
        /*11d8*/ 	.word	index@(.nv.constant0._ZN7cutlass13device_kernelIN5flash11enable_sm90INS1_16FlashAttnFwdSm90INS1_25CollectiveMainloopFwdSm90ILi2EN4cute5tupleIJNS5_1CILi1EEES8_S8_EEENS6_IJNS7_ILi128EEESA_NS7_ILi192EEEEEELi128ENS_10bfloat16_tEfNS_4arch4Sm90ELb0ELb0ELb0ELb1ELb0ELb1ELb0ELb1ELb1ELb1ELb0ELb0EEENS1_21CollectiveEpilogueFwdINS6_IJSA_SA_SA_EEES9_SD_SF_Li256ELb1ELb1ELb0ELb0EEENS1_36VarlenDynamicPersistentTileSchedulerILi128ELi128ELi256ELi128ELb0ELb1ELb1ELb0ELb1ELb1EEEEEEEEEvNT_6ParamsE)
        /*11dc*/ 	.short	0x0210
        /*11de*/ 	.short	0x0af0


	//----- nvinfo : EIATTR_SW_WAR
	.align		4
.L_197:
        /*11e0*/ 	.byte	0x04, 0x36
        /*11e2*/ 	.short	(.L_199 - .L_198)
.L_198:
        /*11e4*/ 	.word	0x00000008
.L_199:


//--------------------- .nv.info._ZN7cutlass13device_kernelIN5flash11enable_sm90INS1_16FlashAttnFwdSm90INS1_25CollectiveMainloopFwdSm90ILi2EN4cute5tupleIJNS5_1CILi1EEES8_S8_EEENS6_IJNS7_ILi128EEENS7_ILi96EEENS7_ILi192EEEEEELi128ENS_10bfloat16_tEfNS_4arch4Sm90ELb0ELb1ELb0ELb0ELb0ELb0ELb0ELb1ELb1ELb1ELb0ELb0EEENS1_21CollectiveEpilogueFwdINS6_IJSA_SA_SB_EEES9_SE_SG_Li256ELb0ELb1ELb0ELb0EEENS1_30DynamicPersistentTileSchedulerILi256ELi128ELb0ELb1ELb1EEEEEEEEEvNT_6ParamsE --------------------------
	.section	.nv.info._ZN7cutlass13device_kernelIN5flash11enable_sm90INS1_16FlashAttnFwdSm90INS1_25CollectiveMainloopFwdSm90ILi2EN4cute5tupleIJNS5_1CILi1EEES8_S8_EEENS6_IJNS7_ILi128EEENS7_ILi96EEENS7_ILi192EEEEEELi128ENS_10bfloat16_tEfNS_4arch4Sm90ELb0ELb1ELb0ELb0ELb0ELb0ELb0ELb1ELb1ELb1ELb0ELb0EEENS1_21CollectiveEpilogueFwdINS6_IJSA_SA_SB_EEES9_SE_SG_Li256ELb0ELb1ELb0ELb0EEENS1_30DynamicPersistentTileSchedulerILi256ELi128ELb0ELb1ELb1EEEEEEEEEvNT_6ParamsE,"",@"SHT_CUDA_INFO"
	.sectionflags	@""
	.align	4


	//----- nvinfo : EIATTR_CUDA_API_VERSION
	.align		4
        /*0000*/ 	.byte	0x04, 0x37
        /*0002*/ 	.short	(.L_201 - .L_200)
.L_200:
        /*0004*/ 	.word	0x00000082


	//----- nvinfo : EIATTR_KPARAM_INFO
	.align		4
.L_201:
        /*0008*/ 	.byte	0x04, 0x17
        /*000a*/ 	.short	(.L_203 - .L_202)
.L_202:
        /*000c*/ 	.word	0x00000000
        /*0010*/ 	.short	0x0000
        /*0012*/ 	.short	0x0070
        /*0014*/ 	.byte	0x00, 0xf0, 0x01, 0x2a


	//----- nvinfo : EIATTR_SPARSE_MMA_MASK
	.align		4
.L_203:
        /*0018*/ 	.byte	0x03, 0x50
        /*001a*/ 	.short	0x0000


	//----- nvinfo : EIATTR_MAXREG_COUNT
	.align		4
        /*001c*/ 	.byte	0x03, 0x1b
        /*001e*/ 	.short	0x00a8


	//----- nvinfo : EIATTR_NUM_BARRIERS
	.align		4
        /*0020*/ 	.byte	0x02, 0x4c
        /*0022*/ 	.byte	0x09
	.zero		1


	//----- nvinfo : EIATTR_EXTERNS
	.align		4
        /*0024*/ 	.byte	0x04, 0x0f
        /*0026*/ 	.short	(.L_205 - .L_204)


	//   ....[0]....
	.align		4
.L_204:
        /*0028*/ 	.word	index@(__assertfail)


	//----- nvinfo : EIATTR_ANNOTATIONS
	.align		4
.L_205:
        /*002c*/ 	.byte	0x04, 0x55
        /*002e*/ 	.short	(.L_207 - .L_206)


	//   ....[0]....
.L_206:
        /* <DEDUP_REMOVED lines=28> */


	//----- nvinfo : EIATTR_MERCURY_ISA_VERSION
	.align		4
.L_207:
        /*01d8*/ 	.byte	0x03, 0x5f
        /*01da*/ 	.short	0x0101


	//----- nvinfo : EIATTR_INT_WARP_WIDE_INSTR_OFFSETS
	.align		4
        /*01dc*/ 	.byte	0x04, 0x31
        /*01de*/ 	.short	(.L_209 - .L_208)


	//   ....[0]....
.L_208:
        /*01e0*/ 	.word	0x00000130


	//   ....[1]....
        /*01e4*/ 	.word	0x00000170


	//   ....[2]....
        /*01e8*/ 	.word	0x000001e0


	//   ....[3]....
        /*01ec*/ 	.word	0x0000f4f0


	//   ....[4]....
        /*01f0*/ 	.word	0x0000f590


	//   ....[5]....
        /*01f4*/ 	.word	0x00012e30


	//   ....[6]....
        /*01f8*/ 	.word	0x00012ed0


	//----- nvinfo : EIATTR_COOP_GROUP_MASK_REGIDS
	.align		4
.L_209:
        /*01fc*/ 	.byte	0x04, 0x29
        /*01fe*/ 	.short	(.L_211 - .L_210)


	//   ....[0]....
.L_210:
        /*0200*/ 	.word	0xffffffff


	//   ....[1]....
        /*0204*/ 	.word	0xffffffff


	//   ....[2]....
        /*0208*/ 	.word	0xffffffff


	//   ....[3]....
        /*020c*/ 	.word	0xffffffff


	//   ....[4]....
        /*0210*/ 	.word	0xffffffff


	//   ....[5]....
        /*0214*/ 	.word	0xffffffff


	//   ....[6]....
        /*0218*/ 	.word	0xffffffff


	//   ....[7]....
        /*021c*/ 	.word	0xffffffff


	//   ....[8]....
        /*0220*/ 	.word	0xffffffff


	//   ....[9]....
        /*0224*/ 	.word	0xffffffff


	//   ....[10]....
        /*0228*/ 	.word	0xffffffff


	//   ....[11]....
        /*022c*/ 	.word	0xffffffff


	//   ....[12]....
        /*0230*/ 	.word	0xffffffff


	//   ....[13]....
        /*0234*/ 	.word	0xffffffff


	//   ....[14]....
        /*0238*/ 	.word	0xffffffff


	//   ....[15]....
        /*023c*/ 	.word	0xffffffff


	//   ....[16]....
        /*0240*/ 	.word	0xffffffff


	//   ....[17]....
        /*0244*/ 	.word	0xffffffff


	//   ....[18]....
        /*0248*/ 	.word	0xffffffff


	//   ....[19]....
        /*024c*/ 	.word	0xffffffff


	//   ....[20]....
        /*0250*/ 	.word	0xffffffff


	//   ....[21]....
        /*0254*/ 	.word	0xffffffff


	//   ....[22]....
        /*0258*/ 	.word	0xffffffff


	//   ....[23]....
        /*025c*/ 	.word	0xffffffff


	//   ....[24]....
        /*0260*/ 	.word	0xffffffff


	//   ....[25]....
        /*0264*/ 	.word	0xffffffff


	//   ....[26]....
        /*0268*/ 	.word	0xffffffff


	//   ....[27]....
        /*026c*/ 	.word	0xffffffff


	//   ....[28]....
        /*0270*/ 	.word	0xffffffff


	//   ....[29]....
        /*0274*/ 	.word	0xffffffff


	//   ....[30]....
        /*0278*/ 	.word	0xffffffff


	//   ....[31]....
        /*027c*/ 	.word	0xffffffff


	//   ....[32]....
        /*0280*/ 	.word	0xffffffff


	//   ....[33]....
        /*0284*/ 	.word	0xffffffff


	//   ....[34]....
        /*0288*/ 	.word	0xffffffff


	//   ....[35]....
        /*028c*/ 	.word	0xffffffff


	//   ....[36]....
        /*0290*/ 	.word	0xffffffff


	//   ....[37]....
        /*0294*/ 	.word	0xffffffff


	//   ....[38]....
        /*0298*/ 	.word	0xffffffff


	//   ....[39]....
        /*029c*/ 	.word	0xffffffff


	//   ....[40]....
        /*02a0*/ 	.word	0xffffffff


	//   ....[41]....
        /*02a4*/ 	.word	0xffffffff


	//   ....[42]....
        /*02a8*/ 	.word	0xffffffff


	//   ....[43]....
        /*02ac*/ 	.word	0xffffffff


	//   ....[44]....
        /*02b0*/ 	.word	0xffffffff


	//   ....[45]....
        /*02b4*/ 	.word	0xffffffff


	//   ....[46]....
        /*02b8*/ 	.word	0xffffffff


	//   ....[47]....
        /*02bc*/ 	.word	0xffffffff


	//   ....[48]....
        /*02c0*/ 	.word	0xffffffff


	//   ....[49]....
        /*02c4*/ 	.word	0xffffffff


	//   ....[50]....
        /*02c8*/ 	.word	0xffffffff


	//   ....[51]....
        /*02cc*/ 	.word	0xffffffff


	//   ....[52]....
        /*02d0*/ 	.word	0xffffffff


	//   ....[53]....
        /*02d4*/ 	.word	0xffffffff


	//   ....[54]....
        /*02d8*/ 	.word	0xffffffff


	//   ....[55]....
        /*02dc*/ 	.word	0xffffffff


	//   ....[56]....
        /*02e0*/ 	.word	0xffffffff


	//   ....[57]....
        /*02e4*/ 	.word	0xffffffff


	//   ....[58]....
        /*02e8*/ 	.word	0xffffffff


	//   ....[59]....
        /*02ec*/ 	.word	0xffffffff


	//   ....[60]....
        /*02f0*/ 	.word	0xffffffff


	//   ....[61]....
        /*02f4*/ 	.word	0xffffffff


	//   ....[62]....
        /*02f8*/ 	.word	0xffffffff


	//   ....[63]....
        /*02fc*/ 	.word	0xffffffff


	//   ....[64]....
        /*0300*/ 	.word	0xffffffff


	//   ....[65]....
        /*0304*/ 	.word	0xffffffff


	//   ....[66]....
        /*0308*/ 	.word	0xffffffff


	//   ....[67]....
        /*030c*/ 	.word	0xffffffff


	//   ....[68]....
        /*0310*/ 	.word	0xffffffff


	//   ....[69]....
        /*0314*/ 	.word	0xffffffff


	//   ....[70]....
        /*0318*/ 	.word	0xffffffff


	//   ....[71]....
        /*031c*/ 	.word	0xffffffff


	//   ....[72]....
        /*0320*/ 	.word	0xffffffff


	//   ....[73]....
        /*0324*/ 	.word	0xffffffff


	//   ....[74]....
        /*0328*/ 	.word	0x0500000f


	//   ....[75]....
        /*032c*/ 	.word	0x0500000f


	//   ....[76]....
        /*0330*/ 	.word	0x0500000f


	//   ....[77]....
        /*0334*/ 	.word	0x0500000f


	//   ....[78]....
        /*0338*/ 	.word	0x0500000f


	//   ....[79]....
        /*033c*/ 	.word	0x0500000f


	//   ....[80]....
        /*0340*/ 	.word	0x0500000f


	//   ....[81]....
        /*0344*/ 	.word	0x0500000f


	//   ....[82]....
        /*0348*/ 	.word	0x0500000f


	//   ....[83]....
        /*034c*/ 	.word	0x0500000f


	//   ....[84]....
        /*0350*/ 	.word	0x0500000f


	//   ....[85]....
        /*0354*/ 	.word	0x0500000f


	//   ....[86]....
        /*0358*/ 	.word	0x0500000f


	//   ....[87]....
        /*035c*/ 	.word	0x0500000f


	//   ....[88]....
        /*0360*/ 	.word	0x0500000f


	//   ....[89]....
        /*0364*/ 	.word	0x0500000f


	//   ....[90]....
        /*0368*/ 	.word	0x0500000f


	//   ....[91]....
        /*036c*/ 	.word	0x0500000f


	//   ....[92]....
        /*0370*/ 	.word	0x0500000f


	//----- nvinfo : EIATTR_COOP_GROUP_INSTR_OFFSETS
	.align		4
.L_211:
        /*0374*/ 	.byte	0x04, 0x28
        /*0376*/ 	.short	(.L_213 - .L_212)


	//   ....[0]....
.L_212:
        /*0378*/ 	.word	0x00000060


	//   ....[1]....
        /*037c*/ 	.word	0x00000140


	//   ....[2]....
        /*0380*/ 	.word	0x00000190


	//   ....[3]....
        /*0384*/ 	.word	0x000003c0


	//   ....[4]....
        /*0388*/ 	.word	0x00000520


	//   ....[5]....
        /*038c*/ 	.word	0x00000640


	//   ....[6]....
        /*0390*/ 	.word	0x000007a0


	//   ....[7]....
        /*0394*/ 	.word	0x000017a0


	//   ....[8]....
        /*0398*/ 	.word	0x00001fe0


	//   ....[9]....
        /*039c*/ 	.word	0x00002b70


	//   ....[10]....
        /*03a0*/ 	.word	0x00003290


	//   ....[11]....
        /*03a4*/ 	.word	0x00003350


	//   ....[12]....
        /*03a8*/ 	.word	0x00003770


	//   ....[13]....
        /*03ac*/ 	.word	0x00003860


	//   ....[14]....
        /*03b0*/ 	.word	0x000052a0


	//   ....[15]....
        /*03b4*/ 	.word	0x00005480


	//   ....[16]....
        /*03b8*/ 	.word	0x00006230


	//   ....[17]....
        /*03bc*/ 	.word	0x00006330


	//   ....[18]....
        /*03c0*/ 	.word	0x000068c0


	//   ....[19]....
        /*03c4*/ 	.word	0x00006930


	//   ....[20]....
        /*03c8*/ 	.word	0x000081a0


	//   ....[21]....
        /*03cc*/ 	.word	0x000081c0


	//   ....[22]....
        /*03d0*/ 	.word	0x000087f0


	//   ....[23]....
        /*03d4*/ 	.word	0x00008860


	//   ....[24]....
        /*03d8*/ 	.word	0x00009d40


	//   ....[25]....
        /*03dc*/ 	.word	0x0000a140


	//   ....[26]....
        /*03e0*/ 	.word	0x0000aeb0


	//   ....[27]....
        /*03e4*/ 	.word	0x0000b100


	//   ....[28]....
        /*03e8*/ 	.word	0x0000b560


	//   ....[29]....
        /*03ec*/ 	.word	0x0000b5d0


	//   ....[30]....
        /*03f0*/ 	.word	0x0000c450


	//   ....[31]....
        /*03f4*/ 	.word	0x0000c480


	//   ....[32]....
        /*03f8*/ 	.word	0x0000c5a0


	//   ....[33]....
        /*03fc*/ 	.word	0x0000c5b0


	//   ....[34]....
        /*0400*/ 	.word	0x0000d650


	//   ....[35]....
        /*0404*/ 	.word	0x0000d6b0


	//   ....[36]....
        /*0408*/ 	.word	0x0000d710


	//   ....[37]....
        /*040c*/ 	.word	0x0000d840


	//   ....[38]....
        /*0410*/ 	.word	0x0000dc10


	//   ....[39]....
        /*0414*/ 	.word	0x0000dc20


	//   ....[40]....
        /*0418*/ 	.word	0x0000dcf0


	//   ....[41]....
        /*041c*/ 	.word	0x0000dd10


	//   ....[42]....
        /*0420*/ 	.word	0x0000dde0


	//   ....[43]....
        /*0424*/ 	.word	0x0000de00


	//   ....[44]....
        /*0428*/ 	.word	0x0000dee0


	//   ....[45]....
        /*042c*/ 	.word	0x0000df00


	//   ....[46]....
        /*0430*/ 	.word	0x0000e590


	//   ....[47]....
        /*0434*/ 	.word	0x0000e5a0


	//   ....[48]....
        /*0438*/ 	.word	0x0000e670


	//   ....[49]....
        /*043c*/ 	.word	0x0000e690


	//   ....[50]....
        /*0440*/ 	.word	0x0000e760


	//   ....[51]....
        /*0444*/ 	.word	0x0000e780


	//   ....[52]....
        /*0448*/ 	.word	0x0000e860


	//   ....[53]....
        /*044c*/ 	.word	0x0000e880


	//   ....[54]....
        /*0450*/ 	.word	0x0000e9f0


	//   ....[55]....
        /*0454*/ 	.word	0x0000fb30


	//   ....[56]....
        /*0458*/ 	.word	0x000105c0


	//   ....[57]....
        /*045c*/ 	.word	0x000105f0


	//   ....[58]....
        /*0460*/ 	.word	0x000106c0


	//   ....[59]....
        /*0464*/ 	.word	0x000106e0


	//   ....[60]....
        /*0468*/ 	.word	0x00010780


	//   ....[61]....
        /*046c*/ 	.word	0x000107a0


	//   ....[62]....
        /*0470*/ 	.word	0x00010840


	//   ....[63]....
        /*0474*/ 	.word	0x00010860


	//   ....[64]....
        /*0478*/ 	.word	0x00010900


	//   ....[65]....
        /*047c*/ 	.word	0x00010920


	//   ....[66]....
        /*0480*/ 	.word	0x000109c0


	//   ....[67]....
        /*0484*/ 	.word	0x000109e0


	//   ....[68]....
        /*0488*/ 	.word	0x00010a80


	//   ....[69]....
        /*048c*/ 	.word	0x00010aa0


	//   ....[70]....
        /*0490*/ 	.word	0x00010ab0


	//   ....[71]....
        /*0494*/ 	.word	0x00010ac0


	//   ....[72]....
        /*0498*/ 	.word	0x00013430


	//   ....[73]....
        /*049c*/ 	.word	0x00013620


	//   ....[74]....
        /*04a0*/ 	.word	0x00013c70


	//   ....[75]....
        /*04a4*/ 	.word	0x00013df0


	//   ....[76]....
        /*04a8*/ 	.word	0x00013e50


	//   ....[77]....
        /*04ac*/ 	.word	0x00013fb0


	//   ....[78]....
        /*04b0*/ 	.word	0x00014000


	//   ....[79]....
        /*04b4*/ 	.word	0x00014120


	//   ....[80]....
        /*04b8*/ 	.word	0x00014190


	//   ....[81]....
        /*04bc*/ 	.word	0x000142b0


	//   ....[82]....
        /*04c0*/ 	.word	0x00014320


	//   ....[83]....
        /*04c4*/ 	.word	0x00014440


	//   ....[84]....
        /*04c8*/ 	.word	0x000144b0


	//   ....[85]....
        /*04cc*/ 	.word	0x000145d0


	//   ....[86]....
        /*04d0*/ 	.word	0x00014640


	//   ....[87]....
        /*04d4*/ 	.word	0x00014760


	//   ....[88]....
        /*04d8*/ 	.word	0x000147d0


	//   ....[89]....
        /*04dc*/ 	.word	0x000148f0


	//   ....[90]....
        /*04e0*/ 	.word	0x00014940


	//   ....[91]....
        /*04e4*/ 	.word	0x00014c60


	//   ....[92]....
        /*04e8*/ 	.word	0x00014d80


	//----- nvinfo : EIATTR_REG_RECONFIG
	.align		4
.L_213:
        /*04ec*/ 	.byte	0x01, 0x54
	.zero		2


	//----- nvinfo : EIATTR_SYSCALL_OFFSETS
	.align		4
        /*04f0*/ 	.byte	0x04, 0x46
        /*04f2*/ 	.short	(.L_215 - .L_214)


	//   ....[0]....
.L_214:
        /*04f4*/ 	.word	0x00001980


	//   ....[1]....
        /*04f8*/ 	.word	0x0000f700


	//   ....[2]....
        /*04fc*/ 	.word	0x0000f850


	//   ....[3]....
        /*0500*/ 	.word	0x0000f940


	//   ....[4]....
        /*0504*/ 	.word	0x00010190


	//----- nvinfo : EIATTR_MBARRIER_INSTR_OFFSETS
	.align		4
.L_215:
        /*0508*/ 	.byte	0x04, 0x39
        /*050a*/ 	.short	(.L_217 - .L_216)


	//   ....[0]....
.L_216:
        /*050c*/ 	.word	0x00000270
        /*0510*/ 	.word	0x000000ff
        /*0514*/ 	.word	0x0002a800
        /*0518*/ 	.short	0x0100
        /*051a*/ 	.byte	0x08
	.zero		1


	//   ....[1]....
        /*051c*/ 	.word	0x00000280
        /*0520*/ 	.word	0x000000ff
        /*0524*/ 	.word	0x0002a820
        /*0528*/ 	.short	0x0100
        /*052a*/ 	.byte	0x08
	.zero		1


	//   ....[2]....
        /*052c*/ 	.word	0x00000370
        /*0530*/ 	.word	0x000000ff
        /*0534*/ 	.word	0x0002a830
        /*0538*/ 	.short	0x0100
        /*053a*/ 	.byte	0x08
	.zero		1


	//   ....[3]....
        /*053c*/ 	.word	0x00000380
        /*0540*/ 	.word	0x000000ff
        /*0544*/ 	.word	0x0002a840
        /*0548*/ 	.short	0x0100
        /*054a*/ 	.byte	0x08
	.zero		1


	//   ....[4]....
        /*054c*/ 	.word	0x00000390
        /*0550*/ 	.word	0x000000ff
        /*0554*/ 	.word	0x0002a838
        /*0558*/ 	.short	0x0100
        /*055a*/ 	.byte	0x08
	.zero		1


	//   ....[5]....
        /*055c*/ 	.word	0x000003a0
        /*0560*/ 	.word	0x000000ff
        /*0564*/ 	.word	0x0002a848
        /*0568*/ 	.short	0x0100
        /*056a*/ 	.byte	0x08
	.zero		1


	//   ....[6]....
        /*056c*/ 	.word	0x000004d0
        /*0570*/ 	.word	0x000000ff
        /*0574*/ 	.word	0x0002a850
        /*0578*/ 	.short	0x0100
        /*057a*/ 	.byte	0x08
	.zero		1


	//   ....[7]....
        /*057c*/ 	.word	0x000004e0
        /*0580*/ 	.word	0x000000ff
        /*0584*/ 	.word	0x0002a860
        /*0588*/ 	.short	0x0100
        /*058a*/ 	.byte	0x08
	.zero		1


	//   ....[8]....
        /*058c*/ 	.word	0x000004f0
        /*0590*/ 	.word	0x000000ff
        /*0594*/ 	.word	0x0002a858
        /*0598*/ 	.short	0x0100
        /*059a*/ 	.byte	0x08
	.zero		1


	//   ....[9]....
        /*059c*/ 	.word	0x00000500
        /*05a0*/ 	.word	0x000000ff
        /*05a4*/ 	.word	0x0002a868
        /*05a8*/ 	.short	0x0100
        /*05aa*/ 	.byte	0x08
	.zero		1


	//   ....[10]....
        /*05ac*/ 	.word	0x000005f0
        /*05b0*/ 	.word	0x000000ff
        /*05b4*/ 	.word	0x0002a870
        /*05b8*/ 	.short	0x0100
        /*05ba*/ 	.byte	0x06
	.zero		1


	//   ....[11]....
        /*05bc*/ 	.word	0x00000600
        /*05c0*/ 	.word	0x000000ff
        /*05c4*/ 	.word	0x0002a880
        /*05c8*/ 	.short	0x0100
        /*05ca*/ 	.byte	0x06
	.zero		1


	//   ....[12]....
        /*05cc*/ 	.word	0x00000610
        /*05d0*/ 	.word	0x000000ff
        /*05d4*/ 	.word	0x0002a878
        /*05d8*/ 	.short	0x0100
        /*05da*/ 	.byte	0x06
	.zero		1


	//   ....[13]....
        /*05dc*/ 	.word	0x00000620
        /*05e0*/ 	.word	0x000000ff
        /*05e4*/ 	.word	0x0002a888
        /*05e8*/ 	.short	0x0100
        /*05ea*/ 	.byte	0x06
	.zero		1


	//   ....[14]....
        /*05ec*/ 	.word	0x00000750
        /*05f0*/ 	.word	0x000000ff
        /*05f4*/ 	.word	0x0002a890
        /*05f8*/ 	.short	0x0100
        /*05fa*/ 	.byte	0x08
	.zero		1


	//   ....[15]....
        /*05fc*/ 	.word	0x00000760
        /*0600*/ 	.word	0x000000ff
        /*0604*/ 	.word	0x0002a8a0
        /*0608*/ 	.short	0x0100
        /*060a*/ 	.byte	0x08
	.zero		1


	//   ....[16]....
        /*060c*/ 	.word	0x00000770
        /*0610*/ 	.word	0x000000ff
        /*0614*/ 	.word	0x0002a898
        /*0618*/ 	.short	0x0100
        /*061a*/ 	.byte	0x08
	.zero		1


	//   ....[17]....
        /*061c*/ 	.word	0x00000780
        /*0620*/ 	.word	0x000000ff
        /*0624*/ 	.word	0x0002a8a8
        /*0628*/ 	.short	0x0100
        /*062a*/ 	.byte	0x08
	.zero		1


	//   ....[18]....
        /*062c*/ 	.word	0x000008b0
        /*0630*/ 	.word	0x000000ff
        /*0634*/ 	.word	0x0002a8b0
        /*0638*/ 	.short	0x0100
        /*063a*/ 	.byte	0x08
	.zero		1


	//   ....[19]....
        /*063c*/ 	.word	0x000008c0
        /*0640*/ 	.word	0x000000ff
        /*0644*/ 	.word	0x0002a8c0
        /*0648*/ 	.short	0x0100
        /*064a*/ 	.byte	0x08
	.zero		1


	//   ....[20]....
        /*064c*/ 	.word	0x000008d0
        /*0650*/ 	.word	0x000000ff
        /*0654*/ 	.word	0x0002a8b8
        /*0658*/ 	.short	0x0100
        /*065a*/ 	.byte	0x08
	.zero		1


	//   ....[21]....
        /*065c*/ 	.word	0x000008e0
        /*0660*/ 	.word	0x000000ff
        /*0664*/ 	.word	0x0002a8c8
        /*0668*/ 	.short	0x0100
        /*066a*/ 	.byte	0x08
	.zero		1


	//   ....[22]....
        /*066c*/ 	.word	0x000019f0
        /*0670*/ 	.word	0x000000ff
        /*0674*/ 	.word	0x0002a800
        /*0678*/ 	.short	0x010a
        /*067a*/ 	.byte	0x25
	.zero		1


	//   ....[23]....
        /*067c*/ 	.word	0x00001a80
        /*0680*/ 	.word	0x00000007
        /*0684*/ 	.word	0x0002a830
        /*0688*/ 	.short	0x010a
        /*068a*/ 	.byte	0x3f
	.zero		1


	//   ....[24]....
        /*068c*/ 	.word	0x00001b20
        /*0690*/ 	.word	0x00000007
        /*0694*/ 	.word	0x0002a830
        /*0698*/ 	.short	0x010a
        /*069a*/ 	.byte	0x3f
	.zero		1


	//   ....[25]....
        /*069c*/ 	.word	0x000022a0
        /*06a0*/ 	.word	0x00000000
        /*06a4*/ 	.word	0x00000000
        /*06a8*/ 	.short	0x0101
        /*06aa*/ 	.byte	0x3f
	.zero		1


	//   ....[26]....
        /*06ac*/ 	.word	0x00004620
        /*06b0*/ 	.word	0x000000ff
        /*06b4*/ 	.word	0x0002a830
        /*06b8*/ 	.short	0x010a
        /*06ba*/ 	.byte	0x06
	.zero		1


	//   ....[27]....
        /*06bc*/ 	.word	0x00004660
        /*06c0*/ 	.word	0x000000ff
        /*06c4*/ 	.word	0x0002a830
        /*06c8*/ 	.short	0x010a
        /*06ca*/ 	.byte	0x06
	.zero		1


	//   ....[28]....
        /*06cc*/ 	.word	0x00004ee0
        /*06d0*/ 	.word	0x000000ff
        /*06d4*/ 	.word	0x0002a850
        /*06d8*/ 	.short	0x010a
        /*06da*/ 	.byte	0x0b
	.zero		1


	//   ....[29]....
        /*06dc*/ 	.word	0x00004f20
        /*06e0*/ 	.word	0x000000ff
        /*06e4*/ 	.word	0x0002a850
        /*06e8*/ 	.short	0x010a
        /*06ea*/ 	.byte	0x0b
	.zero		1


	//   ....[30]....
        /*06ec*/ 	.word	0x000052b0
        /*06f0*/ 	.word	0x00000000
        /*06f4*/ 	.word	0x00000000
        /*06f8*/ 	.short	0x0101
        /*06fa*/ 	.byte	0x3f
	.zero		1


	//   ....[31]....
        /*06fc*/ 	.word	0x00006cf0
        /*0700*/ 	.word	0x0000006f
        /*0704*/ 	.word	0x00000000
        /*0708*/ 	.short	0x0101
        /*070a*/ 	.byte	0x3f
	.zero		1


	//   ....[32]....
        /*070c*/ 	.word	0x00007600
        /*0710*/ 	.word	0x000000ff
        /*0714*/ 	.word	0x0002a830
        /*0718*/ 	.short	0x010a
        /*071a*/ 	.byte	0x05
	.zero		1


	//   ....[33]....
        /*071c*/ 	.word	0x00007640
        /*0720*/ 	.word	0x000000ff
        /*0724*/ 	.word	0x0002a830
        /*0728*/ 	.short	0x010a
        /*072a*/ 	.byte	0x05
	.zero		1


	//   ....[34]....
        /*072c*/ 	.word	0x00007ec0
        /*0730*/ 	.word	0x000000ff
        /*0734*/ 	.word	0x0002a850
        /*0738*/ 	.short	0x010a
        /*073a*/ 	.byte	0x0a
	.zero		1


	//   ....[35]....
        /*073c*/ 	.word	0x00007f00
        /*0740*/ 	.word	0x000000ff
        /*0744*/ 	.word	0x0002a850
        /*0748*/ 	.short	0x010a
        /*074a*/ 	.byte	0x0a
	.zero		1


	//   ....[36]....
        /*074c*/ 	.word	0x00008e60
        /*0750*/ 	.word	0x0000005a
        /*0754*/ 	.word	0x00000000
        /*0758*/ 	.short	0x0101
        /*075a*/ 	.byte	0x3f
	.zero		1


	//   ....[37]....
        /*075c*/ 	.word	0x00008ed0
        /*0760*/ 	.word	0x0000005a
        /*0764*/ 	.word	0x00000000
        /*0768*/ 	.short	0x0101
        /*076a*/ 	.byte	0x3f
	.zero		1


	//   ....[38]....
        /*076c*/ 	.word	0x000092a0
        /*0770*/ 	.word	0x000000ff
        /*0774*/ 	.word	0x0002a830
        /*0778*/ 	.short	0x010a
        /*077a*/ 	.byte	0x05
	.zero		1


	//   ....[39]....
        /*077c*/ 	.word	0x000092e0
        /*0780*/ 	.word	0x000000ff
        /*0784*/ 	.word	0x0002a830
        /*0788*/ 	.short	0x010a
        /*078a*/ 	.byte	0x05
	.zero		1


	//   ....[40]....
        /*078c*/ 	.word	0x00009b60
        /*0790*/ 	.word	0x000000ff
        /*0794*/ 	.word	0x0002a850
        /*0798*/ 	.short	0x010a
        /*079a*/ 	.byte	0x0e
	.zero		1


	//   ....[41]....
        /*079c*/ 	.word	0x00009ba0
        /*07a0*/ 	.word	0x000000ff
        /*07a4*/ 	.word	0x0002a850
        /*07a8*/ 	.short	0x010a
        /*07aa*/ 	.byte	0x0e
	.zero		1


	//   ....[42]....
        /*07ac*/ 	.word	0x00009f30
        /*07b0*/ 	.word	0x00000000
        /*07b4*/ 	.word	0x00000000
        /*07b8*/ 	.short	0x0101
        /*07ba*/ 	.byte	0x3f
	.zero		1


	//   ....[43]....
        /*07bc*/ 	.word	0x0000b960
        /*07c0*/ 	.word	0x0000006f
        /*07c4*/ 	.word	0x00000000
        /*07c8*/ 	.short	0x0101
        /*07ca*/ 	.byte	0x3f
	.zero		1


	//   ....[44]....
        /*07cc*/ 	.word	0x0000c3c0
        /*07d0*/ 	.word	0x000000ff
        /*07d4*/ 	.word	0x0002a850
        /*07d8*/ 	.short	0x010a
        /*07da*/ 	.byte	0x05
	.zero		1


	//   ....[45]....
        /*07dc*/ 	.word	0x0000c400
        /*07e0*/ 	.word	0x000000ff
        /*07e4*/ 	.word	0x0002a850
        /*07e8*/ 	.short	0x010a
        /*07ea*/ 	.byte	0x05
	.zero		1


	//   ....[46]....
        /*07ec*/ 	.word	0x0000c8a0
        /*07f0*/ 	.word	0x00000002
        /*07f4*/ 	.word	0x00000000
        /*07f8*/ 	.short	0x0101
        /*07fa*/ 	.byte	0x3f
	.zero		1


	//   ....[47]....
        /*07fc*/ 	.word	0x0000dc00
        /*0800*/ 	.word	0x00000010
        /*0804*/ 	.word	0x00000000
        /*0808*/ 	.short	0x0101
        /*080a*/ 	.byte	0x3f
	.zero		1


	//   ....[48]....
        /*080c*/ 	.word	0x0000fd50
        /*0810*/ 	.word	0x00000000
        /*0814*/ 	.word	0x0002a840
        /*0818*/ 	.short	0x010a
        /*081a*/ 	.byte	0x3f
	.zero		1


	//   ....[49]....
        /*081c*/ 	.word	0x00010c30
        /*0820*/ 	.word	0x00000011
        /*0824*/ 	.word	0x0002a800
        /*0828*/ 	.short	0x0107
        /*082a*/ 	.byte	0x3f
	.zero		1


	//   ....[50]....
        /*082c*/ 	.word	0x00010d40
        /*0830*/ 	.word	0x00000011
        /*0834*/ 	.word	0x0002a800
        /*0838*/ 	.short	0x0101
        /*083a*/ 	.byte	0x3f
	.zero		1


	//   ....[51]....
        /*083c*/ 	.word	0x00010d60
        /*0840*/ 	.word	0x00000011
        /*0844*/ 	.word	0x0002a820
        /*0848*/ 	.short	0x010a
        /*084a*/ 	.byte	0x3f
	.zero		1


	//   ....[52]....
        /*084c*/ 	.word	0x000110a0
        /*0850*/ 	.word	0x00000003
        /*0854*/ 	.word	0x0002a840
        /*0858*/ 	.short	0x010a
        /*085a*/ 	.byte	0x3f
	.zero		1


	//   ....[53]....
        /*085c*/ 	.word	0x00011520
        /*0860*/ 	.word	0x00000003
        /*0864*/ 	.word	0x00000060
        /*0868*/ 	.short	0x010a
        /*086a*/ 	.byte	0x3f
	.zero		1


	//   ....[54]....
        /*086c*/ 	.word	0x00011b90
        /*0870*/ 	.word	0x00000003
        /*0874*/ 	.word	0x0002a840
        /*0878*/ 	.short	0x010a
        /*087a*/ 	.byte	0x3f
	.zero		1


	//   ....[55]....
        /*087c*/ 	.word	0x00012010
        /*0880*/ 	.word	0x00000002
        /*0884*/ 	.word	0x00000060
        /*0888*/ 	.short	0x010a
        /*088a*/ 	.byte	0x3f
	.zero		1


	//   ....[56]....
        /*088c*/ 	.word	0x000125c0
        /*0890*/ 	.word	0x00000002
        /*0894*/ 	.word	0x0002a840
        /*0898*/ 	.short	0x010a
        /*089a*/ 	.byte	0x3f
	.zero		1


	//   ....[57]....
        /*089c*/ 	.word	0x00012a40
        /*08a0*/ 	.word	0x00000002
        /*08a4*/ 	.word	0x00000060
        /*08a8*/ 	.short	0x010a
        /*08aa*/ 	.byte	0x3f
	.zero		1


	//   ....[58]....
        /*08ac*/ 	.word	0x00012fa0
        /*08b0*/ 	.word	0x00000002
        /*08b4*/ 	.word	0x0002a860
        /*08b8*/ 	.short	0x010a
        /*08ba*/ 	.byte	0x3f
	.zero		1


	//   ....[59]....
        /*08bc*/ 	.word	0x000135a0
        /*08c0*/ 	.word	0x00000000
        /*08c4*/ 	.word	0x0002a820
        /*08c8*/ 	.short	0x010a
        /*08ca*/ 	.byte	0x3f
	.zero		1


	//   ....[60]....
        /*08cc*/ 	.word	0x00013790
        /*08d0*/ 	.word	0x00000006
        /*08d4*/ 	.word	0x00000000
        /*08d8*/ 	.short	0x010a
        /*08da*/ 	.byte	0x3f
	.zero		1


	//   ....[61]....
        /*08dc*/ 	.word	0x000137e0
        /*08e0*/ 	.word	0x00000003
        /*08e4*/ 	.word	0x00000000
        /*08e8*/ 	.short	0x010a
        /*08ea*/ 	.byte	0x3f
	.zero		1


	//   ....[62]....
        /*08ec*/ 	.word	0x00013840
        /*08f0*/ 	.word	0x00000012
        /*08f4*/ 	.word	0x00000000
        /*08f8*/ 	.short	0x010a
        /*08fa*/ 	.byte	0x3f
	.zero		1


	//   ....[63]....
        /*08fc*/ 	.word	0x00013870
        /*0900*/ 	.word	0x00000003
        /*0904*/ 	.word	0x00000000
        /*0908*/ 	.short	0x010a
        /*090a*/ 	.byte	0x3f
	.zero		1


	//   ....[64]....
        /*090c*/ 	.word	0x000138e0
        /*0910*/ 	.word	0x00000003
        /*0914*/ 	.word	0x0002a800
        /*0918*/ 	.short	0x010a
        /*091a*/ 	.byte	0x3f
	.zero		1


	//   ....[65]....
        /*091c*/ 	.word	0x00013930
        /*0920*/ 	.word	0x00000007
        /*0924*/ 	.word	0x0002a830
        /*0928*/ 	.short	0x010a
        /*092a*/ 	.byte	0x3f
	.zero		1


	//   ....[66]....
        /*092c*/ 	.word	0x00013990
        /*0930*/ 	.word	0x0000000c
        /*0934*/ 	.word	0x0002a830
        /*0938*/ 	.short	0x010a
        /*093a*/ 	.byte	0x3f
	.zero		1


	//   ....[67]....
        /*093c*/ 	.word	0x000139f0
        /*0940*/ 	.word	0x00000009
        /*0944*/ 	.word	0x0002a850
        /*0948*/ 	.short	0x010a
        /*094a*/ 	.byte	0x3f
	.zero		1


	//   ....[68]....
        /*094c*/ 	.word	0x00013a50
        /*0950*/ 	.word	0x00000008
        /*0954*/ 	.word	0x0002a830
        /*0958*/ 	.short	0x010a
        /*095a*/ 	.byte	0x3f
	.zero		1


	//   ....[69]....
        /*095c*/ 	.word	0x00013ab0
        /*0960*/ 	.word	0x00000003
        /*0964*/ 	.word	0x0002a850
        /*0968*/ 	.short	0x010a
        /*096a*/ 	.byte	0x3f
	.zero		1


	//   ....[70]....
        /*096c*/ 	.word	0x00013b10
        /*0970*/ 	.word	0x00000008
        /*0974*/ 	.word	0x0002a830
        /*0978*/ 	.short	0x010a
        /*097a*/ 	.byte	0x3f
	.zero		1


	//   ....[71]....
        /*097c*/ 	.word	0x00013b70
        /*0980*/ 	.word	0x00000003
        /*0984*/ 	.word	0x0002a850
        /*0988*/ 	.short	0x010a
        /*098a*/ 	.byte	0x3f
	.zero		1


	//   ....[72]....
        /*098c*/ 	.word	0x00013bd0
        /*0990*/ 	.word	0x00000005
        /*0994*/ 	.word	0x0002a850
        /*0998*/ 	.short	0x010a
        /*099a*/ 	.byte	0x3f
	.zero		1


	//   ....[73]....
        /*099c*/ 	.word	0x00013d20
        /*09a0*/ 	.word	0x00000000
        /*09a4*/ 	.word	0x0002a840
        /*09a8*/ 	.short	0x010a
        /*09aa*/ 	.byte	0x3f
	.zero		1


	//   ....[74]....
        /*09ac*/ 	.word	0x00014980
        /*09b0*/ 	.word	0x00000011
        /*09b4*/ 	.word	0x0002a820
        /*09b8*/ 	.short	0x010a
        /*09ba*/ 	.byte	0x3f
	.zero		1


	//   ....[75]....
        /*09bc*/ 	.word	0x000149d0
        /*09c0*/ 	.word	0x00000003
        /*09c4*/ 	.word	0x0002a840
        /*09c8*/ 	.short	0x010a
        /*09ca*/ 	.byte	0x3f
	.zero		1


	//   ....[76]....
        /*09cc*/ 	.word	0x00014a20
        /*09d0*/ 	.word	0x00000003
        /*09d4*/ 	.word	0x00000060
        /*09d8*/ 	.short	0x010a
        /*09da*/ 	.byte	0x3f
	.zero		1


	//   ....[77]....
        /*09dc*/ 	.word	0x00014a70
        /*09e0*/ 	.word	0x00000003
        /*09e4*/ 	.word	0x0002a840
        /*09e8*/ 	.short	0x010a
        /*09ea*/ 	.byte	0x3f
	.zero		1


	//   ....[78]....
        /*09ec*/ 	.word	0x00014ac0
        /*09f0*/ 	.word	0x00000002
        /*09f4*/ 	.word	0x00000060
        /*09f8*/ 	.short	0x010a
        /*09fa*/ 	.byte	0x3f
	.zero		1


	//   ....[79]....
        /*09fc*/ 	.word	0x00014b10
        /*0a00*/ 	.word	0x00000002
        /*0a04*/ 	.word	0x0002a840
        /*0a08*/ 	.short	0x010a
        /*0a0a*/ 	.byte	0x3f
	.zero		1


	//   ....[80]....
        /*0a0c*/ 	.word	0x00014b60
        /*0a10*/ 	.word	0x00000002
        /*0a14*/ 	.word	0x00000060
        /*0a18*/ 	.short	0x010a
        /*0a1a*/ 	.byte	0x3f
	.zero		1


	//   ....[81]....
        /*0a1c*/ 	.word	0x00014bb0
        /*0a20*/ 	.word	0x00000002
        /*0a24*/ 	.word	0x0002a860
        /*0a28*/ 	.short	0x010a
        /*0a2a*/ 	.byte	0x3f
	.zero		1


	//   ....[82]....
        /*0a2c*/ 	.word	0x00014ca0
        /*0a30*/ 	.word	0x00000000
        /*0a34*/ 	.word	0x0002a820
        /*0a38*/ 	.short	0x010a
        /*0a3a*/ 	.byte	0x3f
	.zero		1


	//   ....[83]....
        /*0a3c*/ 	.word	0x00014e40
        /*0a40*/ 	.word	0x00000006
        /*0a44*/ 	.word	0x00000000
        /*0a48*/ 	.short	0x010a
        /*0a4a*/ 	.byte	0x3f
	.zero		1


	//   ....[84]....
        /*0a4c*/ 	.word	0x00014e90
        /*0a50*/ 	.word	0x00000003
        /*0a54*/ 	.word	0x00000000
        /*0a58*/ 	.short	0x010a
        /*0a5a*/ 	.byte	0x3f
	.zero		1


	//   ....[85]....
        /*0a5c*/ 	.word	0x00014ee0
        /*0a60*/ 	.word	0x00000012
        /*0a64*/ 	.word	0x00000000
        /*0a68*/ 	.short	0x010a
        /*0a6a*/ 	.byte	0x3f
	.zero		1


	//----- nvinfo : EIATTR_NUM_MBARRIERS
	.align		4
.L_217:
        /*0a6c*/ 	.byte	0x03, 0x38
        /*0a6e*/ 	.short	0x0016


	//----- nvinfo : EIATTR_EXIT_INSTR_OFFSETS
	.align		4
        /*0a70*/ 	.byte	0x04, 0x1c
        /*0a72*/ 	.short	(.L_219 - .L_218)


	//   ....[0]....
.L_218:
        /*0a74*/ 	.word	0x00000a10


	//   ....[1]....
        /*0a78*/ 	.word	0x0000e980


	//   ....[2]....
        /*0a7c*/ 	.word	0x000138c0


	//----- nvinfo : EIATTR_MAX_THREADS
	.align		4
.L_219:
        /*0a80*/ 	.byte	0x04, 0x05
        /*0a82*/ 	.short	(.L_221 - .L_220)
.L_220:
        /*0a84*/ 	.word	0x00000180
        /*0a88*/ 	.word	0x00000001
        /*0a8c*/ 	.word	0x00000001


	//----- nvinfo : EIATTR_CRS_STACK_SIZE
	.align		4
.L_221:
        /*0a90*/ 	.byte	0x04, 0x1e
        /*0a92*/ 	.short	(.L_223 - .L_222)
.L_222:
        /*0a94*/ 	.word	0x00000000


	//----- nvinfo : EIATTR_CBANK_PARAM_SIZE
	.align		4
.L_223:
        /*0a98*/ 	.byte	0x03, 0x19
        /*0a9a*/ 	.short	0x0af0


	//----- nvinfo : EIATTR_PARAM_CBANK
	.align		4
        /*0a9c*/ 	.byte	0x04, 0x0a
        /*0a9e*/ 	.short	(.L_225 - .L_224)
	.align		4
.L_224:
        /*0aa0*/ 	.word	index@(.nv.constant0._ZN7cutlass13device_kernelIN5flash11enable_sm90INS1_16FlashAttnFwdSm90INS1_25CollectiveMainloopFwdSm90ILi2EN4cute5tupleIJNS5_1CILi1EEES8_S8_EEENS6_IJNS7_ILi128EEENS7_ILi96EEENS7_ILi192EEEEEELi128ENS_10bfloat16_tEfNS_4arch4Sm90ELb0ELb1ELb0ELb0ELb0ELb0ELb0ELb1ELb1ELb1ELb0ELb0EEENS1_21CollectiveEpilogueFwdINS6_IJSA_SA_SB_EEES9_SE_SG_Li256ELb0ELb1ELb0ELb0EEENS1_30DynamicPersistentTileSchedulerILi256ELi128ELb0ELb1ELb1EEEEEEEEEvNT_6ParamsE)
        /*0aa4*/ 	.short	0x0210
        /*0aa6*/ 	.short	0x0af0


	//----- nvinfo : EIATTR_SW_WAR
	.align		4
.L_225:
        /*0aa8*/ 	.byte	0x04, 0x36
        /*0aaa*/ 	.short	(.L_227 - .L_226)
.L_226:
        /*0aac*/ 	.word	0x00000008
.L_227:


//--------------------- .nv.info._ZN7cutlass13device_kernelIN5flash11enable_sm90INS1_16FlashAttnFwdSm90INS1_25CollectiveMainloopFwdSm90ILi2EN4cute5tupleIJNS5_1CILi1EEES8_S8_EEENS6_IJNS7_ILi128EEENS7_ILi96EEENS7_ILi192EEEEEELi128ENS_10bfloat16_tEfNS_4arch4Sm90ELb0ELb1ELb0ELb1ELb0ELb0ELb0ELb1ELb1ELb1ELb0ELb0EEENS1_21CollectiveEpilogueFwdINS6_IJSA_SA_SB_EEES9_SE_SG_Li256ELb1ELb1ELb0ELb0EEENS1_36VarlenDynamicPersistentTileSchedulerILi128ELi96ELi256ELi128ELb0ELb1ELb1ELb1ELb0ELb1EEEEEEEEEvNT_6ParamsE --------------------------
	.section	.nv.info._ZN7cutlass13device_kernelIN5flash11enable_sm90INS1_16FlashAttnFwdSm90INS1_25CollectiveMainloopFwdSm90ILi2EN4cute5tupleIJNS5_1CILi1EEES8_S8_EEENS6_IJNS7_ILi128EEENS7_ILi96EEENS7_ILi192EEEEEELi128ENS_10bfloat16_tEfNS_4arch4Sm90ELb0ELb1ELb0ELb1ELb0ELb0ELb0ELb1ELb1ELb1ELb0ELb0EEENS1_21CollectiveEpilogueFwdINS6_IJSA_SA_SB_EEES9_SE_SG_Li256ELb1ELb1ELb0ELb0EEENS1_36VarlenDynamicPersistentTileSchedulerILi128ELi96ELi256ELi128ELb0ELb1ELb1ELb1ELb0ELb1EEEEEEEEEvNT_6ParamsE,"",@"SHT_CUDA_INFO"
	.sectionflags	@""
	.align	4


	//----- nvinfo : EIATTR_CUDA_API_VERSION
	.align		4
        /*0000*/ 	.byte	0x04, 0x37
        /*0002*/ 	.short	(.L_229 - .L_228)
.L_228:
        /*0004*/ 	.word	0x00000082


	//----- nvinfo : EIATTR_KPARAM_INFO
	.align		4
.L_229:
        /*0008*/ 	.byte	0x04, 0x17
        /*000a*/ 	.short	(.L_231 - .L_230)
.L_230:
        /*000c*/ 	.word	0x00000000
        /*0010*/ 	.short	0x0000
        /*0012*/ 	.short	0x0070
        /*0014*/ 	.byte	0x00, 0xf0, 0x01, 0x2a


	//----- nvinfo : EIATTR_SPARSE_MMA_MASK
	.align		4
.L_231:
        /*0018*/ 	.byte	0x03, 0x50
        /*001a*/ 	.short	0x0000


	//----- nvinfo : EIATTR_MAXREG_COUNT
	.align		4
        /*001c*/ 	.byte	0x03, 0x1b
        /*001e*/ 	.short	0x00a8


	//----- nvinfo : EIATTR_NUM_BARRIERS
	.align		4
        /*0020*/ 	.byte	0x02, 0x4c
        /*0022*/ 	.byte	0x09
	.zero		1


	//----- nvinfo : EIATTR_EXTERNS
	.align		4
        /*0024*/ 	.byte	0x04, 0x0f
        /*0026*/ 	.short	(.L_233 - .L_232)


	//   ....[0]....
	.align		4
.L_232:
        /*0028*/ 	.word	index@(__assertfail)


	//----- nvinfo : EIATTR_ANNOTATIONS
	.align		4
.L_233:
        /*002c*/ 	.byte	0x04, 0x55
        /*002e*/ 	.short	(.L_235 - .L_234)


	//   ....[0]....
.L_234:
        /* <DEDUP_REMOVED lines=63> */


	//----- nvinfo : EIATTR_MERCURY_ISA_VERSION
	.align		4
.L_235:
        /*0410*/ 	.byte	0x03, 0x5f
        /*0412*/ 	.short	0x0101


	//----- nvinfo : EIATTR_UNUSED_LOAD_BYTE_OFFSET
	.align		4
        /*0414*/ 	.byte	0x04, 0x44
        /*0416*/ 	.short	(.L_237 - .L_236)


	//   ....[0]....
.L_236:
        /*0418*/ 	.word	0x00000a20
        /*041c*/ 	.word	0x0000fff0


	//   ....[1]....
        /*0420*/ 	.word	0x0000cd00
        /*0424*/ 	.word	0x0000fff0


	//----- nvinfo : EIATTR_INT_WARP_WIDE_INSTR_OFFSETS
	.align		4
.L_237:
        /*0428*/ 	.byte	0x04, 0x31
        /*042a*/ 	.short	(.L_239 - .L_238)


	//   ....[0]....
.L_238:
        /*042c*/ 	.word	0x00000130


	//   ....[1]....
        /*0430*/ 	.word	0x00000170


	//   ....[2]....
        /*0434*/ 	.word	0x000001e0


	//   ....[3]....
        /*0438*/ 	.word	0x000102a0


	//   ....[4]....
        /*043c*/ 	.word	0x00010330


	//   ....[5]....
        /*0440*/ 	.word	0x00013ef0


	//   ....[6]....
        /*0444*/ 	.word	0x00013f50


	//----- nvinfo : EIATTR_COOP_GROUP_MASK_REGIDS
	.align		4
.L_239:
        /*0448*/ 	.byte	0x04, 0x29
        /*044a*/ 	.short	(.L_241 - .L_240)


	//   ....[0]....
.L_240:
        /*044c*/ 	.word	0xffffffff


	//   ....[1]....
        /*0450*/ 	.word	0xffffffff


	//   ....[2]....
        /*0454*/ 	.word	0xffffffff


	//   ....[3]....
        /*0458*/ 	.word	0xffffffff


	//   ....[4]....
        /*045c*/ 	.word	0xffffffff


	//   ....[5]....
        /*0460*/ 	.word	0xffffffff


	//   ....[6]....
        /*0464*/ 	.word	0xffffffff


	//   ....[7]....
        /*0468*/ 	.word	0xffffffff


	//   ....[8]....
        /*046c*/ 	.word	0xffffffff


	//   ....[9]....
        /*0470*/ 	.word	0xffffffff


	//   ....[10]....
        /*0474*/ 	.word	0xffffffff


	//   ....[11]....
        /*0478*/ 	.word	0xffffffff


	//   ....[12]....
        /*047c*/ 	.word	0xffffffff


	//   ....[13]....
        /*0480*/ 	.word	0xffffffff


	//   ....[14]....
        /*0484*/ 	.word	0xffffffff


	//   ....[15]....
        /*0488*/ 	.word	0xffffffff


	//   ....[16]....
        /*048c*/ 	.word	0xffffffff


	//   ....[17]....
        /*0490*/ 	.word	0xffffffff


	//   ....[18]....
        /*0494*/ 	.word	0xffffffff


	//   ....[19]....
        /*0498*/ 	.word	0xffffffff


	//   ....[20]....
        /*049c*/ 	.word	0xffffffff


	//   ....[21]....
        /*04a0*/ 	.word	0xffffffff


	//   ....[22]....
        /*04a4*/ 	.word	0xffffffff


	//   ....[23]....
        /*04a8*/ 	.word	0xffffffff


	//   ....[24]....
        /*04ac*/ 	.word	0xffffffff


	//   ....[25]....
        /*04b0*/ 	.word	0xffffffff


	//   ....[26]....
        /*04b4*/ 	.word	0xffffffff


	//   ....[27]....
        /*04b8*/ 	.word	0xffffffff


	//   ....[28]....
        /*04bc*/ 	.word	0xffffffff


	//   ....[29]....
        /*04c0*/ 	.word	0xffffffff


	//   ....[30]....
        /*04c4*/ 	.word	0xffffffff


	//   ....[31]....
        /*04c8*/ 	.word	0xffffffff


	//   ....[32]....
        /*04cc*/ 	.word	0xffffffff


	//   ....[33]....
        /*04d0*/ 	.word	0xffffffff


	//   ....[34]....
        /*04d4*/ 	.word	0xffffffff


	//   ....[35]....
        /*04d8*/ 	.word	0xffffffff


	//   ....[36]....
        /*04dc*/ 	.word	0xffffffff


	//   ....[37]....
        /*04e0*/ 	.word	0xffffffff


	//   ....[38]....
        /*04e4*/ 	.word	0xffffffff


	//   ....[39]....
        /*04e8*/ 	.word	0xffffffff


	//   ....[40]....
        /*04ec*/ 	.word	0xffffffff


	//   ....[41]....
        /*04f0*/ 	.word	0xffffffff


	//   ....[42]....
        /*04f4*/ 	.word	0xffffffff


	//   ....[43]....
        /*04f8*/ 	.word	0xffffffff


	//   ....[44]....
        /*04fc*/ 	.word	0xffffffff


	//   ....[45]....
        /*0500*/ 	.word	0xffffffff


	//   ....[46]....
        /*0504*/ 	.word	0xffffffff


	//   ....[47]....
        /*0508*/ 	.word	0xffffffff


	//   ....[48]....
        /*050c*/ 	.word	0xffffffff


	//   ....[49]....
        /*0510*/ 	.word	0xffffffff


	//   ....[50]....
        /*0514*/ 	.word	0xffffffff


	//   ....[51]....
        /*0518*/ 	.word	0xffffffff


	//   ....[52]....
        /*051c*/ 	.word	0xffffffff


	//   ....[53]....
        /*0520*/ 	.word	0xffffffff


	//   ....[54]....
        /*0524*/ 	.word	0xffffffff


	//   ....[55]....
        /*0528*/ 	.word	0xffffffff


	//   ....[56]....
        /*052c*/ 	.word	0xffffffff


	//   ....[57]....
        /*0530*/ 	.word	0xffffffff


	//   ....[58]....
        /*0534*/ 	.word	0xffffffff


	//   ....[59]....
        /*0538*/ 	.word	0xffffffff


	//   ....[60]....
        /*053c*/ 	.word	0xffffffff


	//   ....[61]....
        /*0540*/ 	.word	0xffffffff


	//   ....[62]....
        /*0544*/ 	.word	0xffffffff


	//   ....[63]....
        /*0548*/ 	.word	0xffffffff


	//   ....[64]....
        /*054c*/ 	.word	0xffffffff


	//   ....[65]....
        /*0550*/ 	.word	0xffffffff


	//   ....[66]....
        /*0554*/ 	.word	0xffffffff


	//   ....[67]....
        /*0558*/ 	.word	0xffffffff


	//   ....[68]....
        /*055c*/ 	.word	0xffffffff


	//   ....[69]....
        /*0560*/ 	.word	0xffffffff


	//   ....[70]....
        /*0564*/ 	.word	0xffffffff


	//   ....[71]....
        /*0568*/ 	.word	0xffffffff


	//   ....[72]....
        /*056c*/ 	.word	0xffffffff


	//   ....[73]....
        /*0570*/ 	.word	0xffffffff


	//   ....[74]....
        /*0574*/ 	.word	0xffffffff


	//   ....[75]....
        /*0578*/ 	.word	0xffffffff


	//   ....[76]....
        /*057c*/ 	.word	0xffffffff


	//   ....[77]....
        /*0580*/ 	.word	0xffffffff


	//   ....[78]....
        /*0584*/ 	.word	0xffffffff


	//   ....[79]....
        /*0588*/ 	.word	0xffffffff


	//   ....[80]....
        /*058c*/ 	.word	0xffffffff


	//   ....[81]....
        /*0590*/ 	.word	0xffffffff


	//   ....[82]....
        /*0594*/ 	.word	0xffffffff


	//   ....[83]....
        /*0598*/ 	.word	0xffffffff


	//   ....[84]....
        /*059c*/ 	.word	0xffffffff


	//   ....[85]....
        /*05a0*/ 	.word	0xffffffff


	//   ....[86]....
        /*05a4*/ 	.word	0xffffffff


	//   ....[87]....
        /*05a8*/ 	.word	0xffffffff


	//   ....[88]....
        /*05ac*/ 	.word	0xffffffff


	//   ....[89]....
        /*05b0*/ 	.word	0xffffffff


	//   ....[90]....
        /*05b4*/ 	.word	0xffffffff


	//   ....[91]....
        /*05b8*/ 	.word	0xffffffff


	//   ....[92]....
        /*05bc*/ 	.word	0xffffffff


	//   ....[93]....
        /*05c0*/ 	.word	0xffffffff


	//   ....[94]....
        /*05c4*/ 	.word	0xffffffff


	//   ....[95]....
        /*05c8*/ 	.word	0xffffffff


	//   ....[96]....
        /*05cc*/ 	.word	0xffffffff


	//   ....[97]....
        /*05d0*/ 	.word	0xffffffff


	//   ....[98]....
        /*05d4*/ 	.word	0xffffffff


	//   ....[99]....
        /*05d8*/ 	.word	0xffffffff


	//   ....[100]....
        /*05dc*/ 	.word	0xffffffff


	//   ....[101]....
        /*05e0*/ 	.word	0xffffffff


	//   ....[102]....
        /*05e4*/ 	.word	0xffffffff


	//   ....[103]....
        /*05e8*/ 	.word	0xffffffff


	//   ....[104]....
        /*05ec*/ 	.word	0xffffffff


	//   ....[105]....
        /*05f0*/ 	.word	0x0500000f


	//   ....[106]....
        /*05f4*/ 	.word	0x0500000f


	//   ....[107]....
        /*05f8*/ 	.word	0x0500000f


	//   ....[108]....
        /*05fc*/ 	.word	0x0500000f


	//   ....[109]....
        /*0600*/ 	.word	0x0500000f


	//   ....[110]....
        /*0604*/ 	.word	0x0500000f


	//   ....[111]....
        /*0608*/ 	.word	0x0500000f


	//   ....[112]....
        /*060c*/ 	.word	0x0500000f


	//   ....[113]....
        /*0610*/ 	.word	0x0500000f


	//   ....[114]....
        /*0614*/ 	.word	0x0500000f


	//   ....[115]....
        /*0618*/ 	.word	0x0500000f


	//   ....[116]....
        /*061c*/ 	.word	0x0500000f


	//   ....[117]....
        /*0620*/ 	.word	0x0500000f


	//   ....[118]....
        /*0624*/ 	.word	0x0500000f


	//   ....[119]....
        /*0628*/ 	.word	0x0500000f


	//   ....[120]....
        /*062c*/ 	.word	0x0500000f


	//   ....[121]....
        /*0630*/ 	.word	0x0500000f


	//   ....[122]....
        /*0634*/ 	.word	0x0500000f


	//   ....[123]....
        /*0638*/ 	.word	0x0500000f


	//   ....[124]....
        /*063c*/ 	.word	0x0500000f


	//   ....[125]....
        /*0640*/ 	.word	0x0500000f


	//   ....[126]....
        /*0644*/ 	.word	0x0500000f


	//   ....[127]....
        /*0648*/ 	.word	0x0500000f


	//   ....[128]....
        /*064c*/ 	.word	0x0500000f


	//   ....[129]....
        /*0650*/ 	.word	0x0500000f


	//   ....[130]....
        /*0654*/ 	.word	0x0500000f


	//   ....[131]....
        /*0658*/ 	.word	0x0500000f


	//   ....[132]....
        /*065c*/ 	.word	0x0500000f


	//   ....[133]....
        /*0660*/ 	.word	0x0500000f


	//   ....[134]....
        /*0664*/ 	.word	0x0500000f


	//   ....[135]....
        /*0668*/ 	.word	0x0500000f


	//   ....[136]....
        /*066c*/ 	.word	0x0500000f


	//   ....[137]....
        /*0670*/ 	.word	0x0500000f


	//   ....[138]....
        /*0674*/ 	.word	0x0500000f


	//   ....[139]....
        /*0678*/ 	.word	0x0500000f


	//----- nvinfo : EIATTR_COOP_GROUP_INSTR_OFFSETS
	.align		4
.L_241:
        /*067c*/ 	.byte	0x04, 0x28
        /*067e*/ 	.short	(.L_243 - .L_242)


	//   ....[0]....
.L_242:
        /*0680*/ 	.word	0x00000060


	//   ....[1]....
        /*0684*/ 	.word	0x00000140


	//   ....[2]....
        /*0688*/ 	.word	0x00000190


	//   ....[3]....
        /*068c*/ 	.word	0x000003c0


	//   ....[4]....
        /*0690*/ 	.word	0x00000520


	//   ....[5]....
        /*0694*/ 	.word	0x00000640


	//   ....[6]....
        /*0698*/ 	.word	0x000007a0


	//   ....[7]....
        /*069c*/ 	.word	0x00001810


	//   ....[8]....
        /*06a0*/ 	.word	0x00002000


	//   ....[9]....
        /*06a4*/ 	.word	0x00002ba0


	//   ....[10]....
        /*06a8*/ 	.word	0x000032b0


	//   ....[11]....
        /*06ac*/ 	.word	0x00003370


	//   ....[12]....
        /*06b0*/ 	.word	0x00003790


	//   ....[13]....
        /*06b4*/ 	.word	0x00003870


	//   ....[14]....
        /*06b8*/ 	.word	0x000052b0


	//   ....[15]....
        /*06bc*/ 	.word	0x00005490


	//   ....[16]....
        /*06c0*/ 	.word	0x000061e0


	//   ....[17]....
        /*06c4*/ 	.word	0x000062f0


	//   ....[18]....
        /*06c8*/ 	.word	0x000068d0


	//   ....[19]....
        /*06cc*/ 	.word	0x00006940


	//   ....[20]....
        /*06d0*/ 	.word	0x000081b0


	//   ....[21]....
        /*06d4*/ 	.word	0x000081d0


	//   ....[22]....
        /*06d8*/ 	.word	0x000087f0


	//   ....[23]....
        /*06dc*/ 	.word	0x00008860


	//   ....[24]....
        /*06e0*/ 	.word	0x00009d40


	//   ....[25]....
        /*06e4*/ 	.word	0x0000a140


	//   ....[26]....
        /*06e8*/ 	.word	0x0000b0e0


	//   ....[27]....
        /*06ec*/ 	.word	0x0000b190


	//   ....[28]....
        /*06f0*/ 	.word	0x0000b510


	//   ....[29]....
        /*06f4*/ 	.word	0x0000b5c0


	//   ....[30]....
        /*06f8*/ 	.word	0x0000c450


	//   ....[31]....
        /*06fc*/ 	.word	0x0000c480


	//   ....[32]....
        /*0700*/ 	.word	0x0000c580


	//   ....[33]....
        /*0704*/ 	.word	0x0000c590


	//   ....[34]....
        /*0708*/ 	.word	0x0000d770


	//   ....[35]....
        /*070c*/ 	.word	0x0000d7b0


	//   ....[36]....
        /*0710*/ 	.word	0x0000d7f0


	//   ....[37]....
        /*0714*/ 	.word	0x0000d820


	//   ....[38]....
        /*0718*/ 	.word	0x0000dd80


	//   ....[39]....
        /*071c*/ 	.word	0x0000ddc0


	//   ....[40]....
        /*0720*/ 	.word	0x0000de80


	//   ....[41]....
        /*0724*/ 	.word	0x0000dea0


	//   ....[42]....
        /*0728*/ 	.word	0x0000df60


	//   ....[43]....
        /*072c*/ 	.word	0x0000df80


	//   ....[44]....
        /*0730*/ 	.word	0x0000e050


	//   ....[45]....
        /*0734*/ 	.word	0x0000e070


	//   ....[46]....
        /*0738*/ 	.word	0x0000e880


	//   ....[47]....
        /*073c*/ 	.word	0x0000e8a0


	//   ....[48]....
        /*0740*/ 	.word	0x0000e960


	//   ....[49]....
        /*0744*/ 	.word	0x0000e980


	//   ....[50]....
        /*0748*/ 	.word	0x0000ea40


	//   ....[51]....
        /*074c*/ 	.word	0x0000ea60


	//   ....[52]....
        /*0750*/ 	.word	0x0000eb30


	//   ....[53]....
        /*0754*/ 	.word	0x0000eb50


	//   ....[54]....
        /*0758*/ 	.word	0x0000eca0


	//   ....[55]....
        /*075c*/ 	.word	0x0000ee80


	//   ....[56]....
        /*0760*/ 	.word	0x0000eeb0


	//   ....[57]....
        /*0764*/ 	.word	0x0000eee0


	//   ....[58]....
        /*0768*/ 	.word	0x0000ef10


	//   ....[59]....
        /*076c*/ 	.word	0x0000ef40


	//   ....[60]....
        /*0770*/ 	.word	0x0000ef70


	//   ....[61]....
        /*0774*/ 	.word	0x0000f0e0


	//   ....[62]....
        /*0778*/ 	.word	0x0000f110


	//   ....[63]....
        /*077c*/ 	.word	0x0000f140


	//   ....[64]....
        /*0780*/ 	.word	0x0000f170


	//   ....[65]....
        /*0784*/ 	.word	0x0000f1a0


	//   ....[66]....
        /*0788*/ 	.word	0x0000f1d0


	//   ....[67]....
        /*078c*/ 	.word	0x0000f270


	//   ....[68]....
        /*0790*/ 	.word	0x0000f2d0


	//   ....[69]....
        /*0794*/ 	.word	0x0000f360


	//   ....[70]....
        /*0798*/ 	.word	0x00010860


	//   ....[71]....
        /*079c*/ 	.word	0x000114a0


	//   ....[72]....
        /*07a0*/ 	.word	0x000114e0


	//   ....[73]....
        /*07a4*/ 	.word	0x00011500


	//   ....[74]....
        /*07a8*/ 	.word	0x00011540


	//   ....[75]....
        /*07ac*/ 	.word	0x00011670


	//   ....[76]....
        /*07b0*/ 	.word	0x00011680


	//   ....[77]....
        /*07b4*/ 	.word	0x00011720


	//   ....[78]....
        /*07b8*/ 	.word	0x00011730


	//   ....[79]....
        /*07bc*/ 	.word	0x000117d0


	//   ....[80]....
        /*07c0*/ 	.word	0x000117e0


	//   ....[81]....
        /*07c4*/ 	.word	0x00011880


	//   ....[82]....
        /*07c8*/ 	.word	0x00011890


	//   ....[83]....
        /*07cc*/ 	.word	0x00011910


	//   ....[84]....
        /*07d0*/ 	.word	0x00011940


	//   ....[85]....
        /*07d4*/ 	.word	0x00011960


	//   ....[86]....
        /*07d8*/ 	.word	0x00011970


	//   ....[87]....
        /*07dc*/ 	.word	0x000145f0


	//   ....[88]....
        /*07e0*/ 	.word	0x00014650


	//   ....[89]....
        /*07e4*/ 	.word	0x00014680


	//   ....[90]....
        /*07e8*/ 	.word	0x00014690


	//   ....[91]....
        /*07ec*/ 	.word	0x000146c0


	//   ....[92]....
        /*07f0*/ 	.word	0x000146f0


	//   ....[93]....
        /*07f4*/ 	.word	0x00014720


	//   ....[94]....
        /*07f8*/ 	.word	0x00014750


	//   ....[95]....
        /*07fc*/ 	.word	0x000148d0


	//   ....[96]....
        /*0800*/ 	.word	0x00014900


	//   ....[97]....
        /*0804*/ 	.word	0x00014930


	//   ....[98]....
        /*0808*/ 	.word	0x00014960


	//   ....[99]....
        /*080c*/ 	.word	0x00014990


	//   ....[100]....
        /*0810*/ 	.word	0x000149c0


	//   ....[101]....
        /*0814*/ 	.word	0x00014a80


	//   ....[102]....
        /*0818*/ 	.word	0x00014aa0


	//   ....[103]....
        /*081c*/ 	.word	0x00014b10


	//   ....[104]....
        /*0820*/ 	.word	0x000151e0


	//   ....[105]....
        /*0824*/ 	.word	0x00015890


	//   ....[106]....
        /*0828*/ 	.word	0x00015a60


	//   ....[107]....
        /*082c*/ 	.word	0x00015ab0


	//   ....[108]....
        /*0830*/ 	.word	0x00015b10


	//   ....[109]....
        /*0834*/ 	.word	0x00015bb0


	//   ....[110]....
        /*0838*/ 	.word	0x00015c80


	//   ....[111]....
        /*083c*/ 	.word	0x00015d80


	//   ....[112]....
        /*0840*/ 	.word	0x00015e50


	//   ....[113]....
        /*0844*/ 	.word	0x00015f60


	//   ....[114]....
        /*0848*/ 	.word	0x00015fc0


	//   ....[115]....
        /*084c*/ 	.word	0x000160d0


	//   ....[116]....
        /*0850*/ 	.word	0x00016130


	//   ....[117]....
        /*0854*/ 	.word	0x00016240


	//   ....[118]....
        /*0858*/ 	.word	0x000162a0


	//   ....[119]....
        /*085c*/ 	.word	0x00016390


	//   ....[120]....
        /*0860*/ 	.word	0x00016410


	//   ....[121]....
        /*0864*/ 	.word	0x000164f0


	//   ....[122]....
        /*0868*/ 	.word	0x00016860


	//   ....[123]....
        /*086c*/ 	.word	0x00016900


	//   ....[124]....
        /*0870*/ 	.word	0x00016a20


	//   ....[125]....
        /*0874*/ 	.word	0x00016a90


	//   ....[126]....
        /*0878*/ 	.word	0x00016b10


	//   ....[127]....
        /*087c*/ 	.word	0x00016b90


	//   ....[128]....
        /*0880*/ 	.word	0x00016c10


	//   ....[129]....
        /*0884*/ 	.word	0x00016ca0


	//   ....[130]....
        /*0888*/ 	.word	0x00016d40


	//   ....[131]....
        /*088c*/ 	.word	0x00016de0


	//   ....[132]....
        /*0890*/ 	.word	0x00016e50


	//   ....[133]....
        /*0894*/ 	.word	0x00016ec0


	//   ....[134]....
        /*0898*/ 	.word	0x00016f30


	//   ....[135]....
        /*089c*/ 	.word	0x00016fb0


	//   ....[136]....
        /*08a0*/ 	.word	0x00017030


	//   ....[137]....
        /*08a4*/ 	.word	0x000170d0


	//   ....[138]....
        /*08a8*/ 	.word	0x00017160


	//   ....[139]....
        /*08ac*/ 	.word	0x00017290


	//----- nvinfo : EIATTR_REG_RECONFIG
	.align		4
.L_243:
        /*08b0*/ 	.byte	0x01, 0x54
	.zero		2


	//----- nvinfo : EIATTR_SYSCALL_OFFSETS
	.align		4
        /*08b4*/ 	.byte	0x04, 0x46
        /*08b6*/ 	.short	(.L_245 - .L_244)


	//   ....[0]....
.L_244:
        /*08b8*/ 	.word	0x000019f0


	//   ....[1]....
        /*08bc*/ 	.word	0x000104a0


	//   ....[2]....
        /*08c0*/ 	.word	0x000105f0


	//   ....[3]....
        /*08c4*/ 	.word	0x000106e0


	//   ....[4]....
        /*08c8*/ 	.word	0x00011000


	//----- nvinfo : EIATTR_MBARRIER_INSTR_OFFSETS
	.align		4
.L_245:
        /*08cc*/ 	.byte	0x04, 0x39
        /*08ce*/ 	.short	(.L_247 - .L_246)


	//   ....[0]....
.L_246:
        /*08d0*/ 	.word	0x00000270
        /*08d4*/ 	.word	0x000000ff
        /*08d8*/ 	.word	0x0002a800
        /*08dc*/ 	.short	0x0100
        /*08de*/ 	.byte	0x08
	.zero		1


	//   ....[1]....
        /*08e0*/ 	.word	0x00000280
        /*08e4*/ 	.word	0x000000ff
        /*08e8*/ 	.word	0x0002a820
        /*08ec*/ 	.short	0x0100
        /*08ee*/ 	.byte	0x08
	.zero		1


	//   ....[2]....
        /*08f0*/ 	.word	0x00000370
        /*08f4*/ 	.word	0x000000ff
        /*08f8*/ 	.word	0x0002a830
        /*08fc*/ 	.short	0x0100
        /*08fe*/ 	.byte	0x08
	.zero		1


	//   ....[3]....
        /*0900*/ 	.word	0x00000380
        /*0904*/ 	.word	0x000000ff
        /*0908*/ 	.word	0x0002a840
        /*090c*/ 	.short	0x0100
        /*090e*/ 	.byte	0x08
	.zero		1


	//   ....[4]....
        /*0910*/ 	.word	0x00000390
        /*0914*/ 	.word	0x000000ff
        /*0918*/ 	.word	0x0002a838
        /*091c*/ 	.short	0x0100
        /*091e*/ 	.byte	0x08
	.zero		1


	//   ....[5]....
        /*0920*/ 	.word	0x000003a0
        /*0924*/ 	.word	0x000000ff
        /*0928*/ 	.word	0x0002a848
        /*092c*/ 	.short	0x0100
        /*092e*/ 	.byte	0x08
	.zero		1


	//   ....[6]....
        /*0930*/ 	.word	0x000004d0
        /*0934*/ 	.word	0x000000ff
        /*0938*/ 	.word	0x0002a850
        /*093c*/ 	.short	0x0100
        /*093e*/ 	.byte	0x08
	.zero		1


	//   ....[7]....
        /*0940*/ 	.word	0x000004e0
        /*0944*/ 	.word	0x000000ff
        /*0948*/ 	.word	0x0002a860
        /*094c*/ 	.short	0x0100
        /*094e*/ 	.byte	0x08
	.zero		1


	//   ....[8]....
        /*0950*/ 	.word	0x000004f0
        /*0954*/ 	.word	0x000000ff
        /*0958*/ 	.word	0x0002a858
        /*095c*/ 	.short	0x0100
        /*095e*/ 	.byte	0x08
	.zero		1


	//   ....[9]....
        /*0960*/ 	.word	0x00000500
        /*0964*/ 	.word	0x000000ff
        /*0968*/ 	.word	0x0002a868
        /*096c*/ 	.short	0x0100
        /*096e*/ 	.byte	0x08
	.zero		1


	//   ....[10]....
        /*0970*/ 	.word	0x000005f0
        /*0974*/ 	.word	0x000000ff
        /*0978*/ 	.word	0x0002a870
        /*097c*/ 	.short	0x0100
        /*097e*/ 	.byte	0x06
	.zero		1


	//   ....[11]....
        /*0980*/ 	.word	0x00000600
        /*0984*/ 	.word	0x000000ff
        /*0988*/ 	.word	0x0002a880
        /*098c*/ 	.short	0x0100
        /*098e*/ 	.byte	0x06
	.zero		1


	//   ....[12]....
        /*0990*/ 	.word	0x00000610
        /*0994*/ 	.word	0x000000ff
        /*0998*/ 	.word	0x0002a878
        /*099c*/ 	.short	0x0100
        /*099e*/ 	.byte	0x06
	.zero		1


	//   ....[13]....
        /*09a0*/ 	.word	0x00000620
        /*09a4*/ 	.word	0x000000ff
        /*09a8*/ 	.word	0x0002a888
        /*09ac*/ 	.short	0x0100
        /*09ae*/ 	.byte	0x06
	.zero		1


	//   ....[14]....
        /*09b0*/ 	.word	0x00000750
        /*09b4*/ 	.word	0x000000ff
        /*09b8*/ 	.word	0x0002a890
        /*09bc*/ 	.short	0x0100
        /*09be*/ 	.byte	0x08
	.zero		1


	//   ....[15]....
        /*09c0*/ 	.word	0x00000760
        /*09c4*/ 	.word	0x000000ff
        /*09c8*/ 	.word	0x0002a8a0
        /*09cc*/ 	.short	0x0100
        /*09ce*/ 	.byte	0x08
	.zero		1


	//   ....[16]....
        /*09d0*/ 	.word	0x00000770
        /*09d4*/ 	.word	0x000000ff
        /*09d8*/ 	.word	0x0002a898
        /*09dc*/ 	.short	0x0100
        /*09de*/ 	.byte	0x08
	.zero		1


	//   ....[17]....
        /*09e0*/ 	.word	0x00000780
        /*09e4*/ 	.word	0x000000ff
        /*09e8*/ 	.word	0x0002a8a8
        /*09ec*/ 	.short	0x0100
        /*09ee*/ 	.byte	0x08
	.zero		1


	//   ....[18]....
        /*09f0*/ 	.word	0x000008b0
        /*09f4*/ 	.word	0x000000ff
        /*09f8*/ 	.word	0x0002a8b0
        /*09fc*/ 	.short	0x0100
        /*09fe*/ 	.byte	0x08
	.zero		1


	//   ....[19]....
        /*0a00*/ 	.word	0x000008c0
        /*0a04*/ 	.word	0x000000ff
        /*0a08*/ 	.word	0x0002a8c0
        /*0a0c*/ 	.short	0x0100
        /*0a0e*/ 	.byte	0x08
	.zero		1


	//   ....[20]....
        /*0a10*/ 	.word	0x000008d0
        /*0a14*/ 	.word	0x000000ff
        /*0a18*/ 	.word	0x0002a8b8
        /*0a1c*/ 	.short	0x0100
        /*0a1e*/ 	.byte	0x08
	.zero		1


	//   ....[21]....
        /*0a20*/ 	.word	0x000008e0
        /*0a24*/ 	.word	0x000000ff
        /*0a28*/ 	.word	0x0002a8c8
        /*0a2c*/ 	.short	0x0100
        /*0a2e*/ 	.byte	0x08
	.zero		1


	//   ....[22]....
        /*0a30*/ 	.word	0x00001a60
        /*0a34*/ 	.word	0x000000ff
        /*0a38*/ 	.word	0x0002a800
        /*0a3c*/ 	.short	0x010a
        /*0a3e*/ 	.byte	0x25
	.zero		1


	//   ....[23]....
        /*0a40*/ 	.word	0x00001af0
        /*0a44*/ 	.word	0x00000007
        /*0a48*/ 	.word	0x0002a830
        /*0a4c*/ 	.short	0x010a
        /*0a4e*/ 	.byte	0x3f
	.zero		1


	//   ....[24]....
        /*0a50*/ 	.word	0x00001b50
        /*0a54*/ 	.word	0x00000007
        /*0a58*/ 	.word	0x0002a830
        /*0a5c*/ 	.short	0x010a
        /*0a5e*/ 	.byte	0x3f
	.zero		1


	//   ....[25]....
        /*0a60*/ 	.word	0x000022d0
        /*0a64*/ 	.word	0x00000000
        /*0a68*/ 	.word	0x00000000
        /*0a6c*/ 	.short	0x0101
        /*0a6e*/ 	.byte	0x3f
	.zero		1


	//   ....[26]....
        /*0a70*/ 	.word	0x00004630
        /*0a74*/ 	.word	0x000000ff
        /*0a78*/ 	.word	0x0002a830
        /*0a7c*/ 	.short	0x010a
        /*0a7e*/ 	.byte	0x06
	.zero		1


	//   ....[27]....
        /*0a80*/ 	.word	0x00004670
        /*0a84*/ 	.word	0x000000ff
        /*0a88*/ 	.word	0x0002a830
        /*0a8c*/ 	.short	0x010a
        /*0a8e*/ 	.byte	0x06
	.zero		1


	//   ....[28]....
        /*0a90*/ 	.word	0x00004ef0
        /*0a94*/ 	.word	0x000000ff
        /*0a98*/ 	.word	0x0002a850
        /*0a9c*/ 	.short	0x010a
        /*0a9e*/ 	.byte	0x0b
	.zero		1


	//   ....[29]....
        /*0aa0*/ 	.word	0x00004f30
        /*0aa4*/ 	.word	0x000000ff
        /*0aa8*/ 	.word	0x0002a850
        /*0aac*/ 	.short	0x010a
        /*0aae*/ 	.byte	0x0b
	.zero		1


	//   ....[30]....
        /*0ab0*/ 	.word	0x000052c0
        /*0ab4*/ 	.word	0x00000000
        /*0ab8*/ 	.word	0x00000000
        /*0abc*/ 	.short	0x0101
        /*0abe*/ 	.byte	0x3f
	.zero		1


	//   ....[31]....
        /*0ac0*/ 	.word	0x00006d00
        /*0ac4*/ 	.word	0x0000006f
        /*0ac8*/ 	.word	0x00000000
        /*0acc*/ 	.short	0x0101
        /*0ace*/ 	.byte	0x3f
	.zero		1


	//   ....[32]....
        /*0ad0*/ 	.word	0x00007610
        /*0ad4*/ 	.word	0x000000ff
        /*0ad8*/ 	.word	0x0002a830
        /*0adc*/ 	.short	0x010a
        /*0ade*/ 	.byte	0x05
	.zero		1


	//   ....[33]....
        /*0ae0*/ 	.word	0x00007650
        /*0ae4*/ 	.word	0x000000ff
        /*0ae8*/ 	.word	0x0002a830
        /*0aec*/ 	.short	0x010a
        /*0aee*/ 	.byte	0x05
	.zero		1


	//   ....[34]....
        /*0af0*/ 	.word	0x00007ed0
        /*0af4*/ 	.word	0x000000ff
        /*0af8*/ 	.word	0x0002a850
        /*0afc*/ 	.short	0x010a
        /*0afe*/ 	.byte	0x0a
	.zero		1


	//   ....[35]....
        /*0b00*/ 	.word	0x00007f10
        /*0b04*/ 	.word	0x000000ff
        /*0b08*/ 	.word	0x0002a850
        /*0b0c*/ 	.short	0x010a
        /*0b0e*/ 	.byte	0x0a
	.zero		1


	//   ....[36]....
        /*0b10*/ 	.word	0x00008e60
        /*0b14*/ 	.word	0x0000005a
        /*0b18*/ 	.word	0x00000000
        /*0b1c*/ 	.short	0x0101
        /*0b1e*/ 	.byte	0x3f
	.zero		1


	//   ....[37]....
        /*0b20*/ 	.word	0x00008ed0
        /*0b24*/ 	.word	0x0000005a
        /*0b28*/ 	.word	0x00000000
        /*0b2c*/ 	.short	0x0101
        /*0b2e*/ 	.byte	0x3f
	.zero		1


	//   ....[38]....
        /*0b30*/ 	.word	0x00009290
        /*0b34*/ 	.word	0x000000ff
        /*0b38*/ 	.word	0x0002a830
        /*0b3c*/ 	.short	0x010a
        /*0b3e*/ 	.byte	0x05
	.zero		1


	//   ....[39]....
        /*0b40*/ 	.word	0x000092d0
        /*0b44*/ 	.word	0x000000ff
        /*0b48*/ 	.word	0x0002a830
        /*0b4c*/ 	.short	0x010a
        /*0b4e*/ 	.byte	0x05
	.zero		1


	//   ....[40]....
        /*0b50*/ 	.word	0x00009b50
        /*0b54*/ 	.word	0x000000ff
        /*0b58*/ 	.word	0x0002a850
        /*0b5c*/ 	.short	0x010a
        /*0b5e*/ 	.byte	0x0a
	.zero		1


	//   ....[41]....
        /*0b60*/ 	.word	0x00009b90
        /*0b64*/ 	.word	0x000000ff
        /*0b68*/ 	.word	0x0002a850
        /*0b6c*/ 	.short	0x010a
        /*0b6e*/ 	.byte	0x0a
	.zero		1


	//   ....[42]....
        /*0b70*/ 	.word	0x00009f30
        /*0b74*/ 	.word	0x00000000
        /*0b78*/ 	.word	0x00000000
        /*0b7c*/ 	.short	0x0101
        /*0b7e*/ 	.byte	0x3f
	.zero		1


	//   ....[43]....
        /*0b80*/ 	.word	0x0000b620
        /*0b84*/ 	.word	0x0000006f
        /*0b88*/ 	.word	0x00000000
        /*0b8c*/ 	.short	0x0101
        /*0b8e*/ 	.byte	0x3f
	.zero		1


	//   ....[44]....
        /*0b90*/ 	.word	0x0000c3c0
        /*0b94*/ 	.word	0x000000ff
        /*0b98*/ 	.word	0x0002a850
        /*0b9c*/ 	.short	0x010a
        /*0b9e*/ 	.byte	0x05
	.zero		1


	//   ....[45]....
        /*0ba0*/ 	.word	0x0000c400
        /*0ba4*/ 	.word	0x000000ff
        /*0ba8*/ 	.word	0x0002a850
        /*0bac*/ 	.short	0x010a
        /*0bae*/ 	.byte	0x05
	.zero		1


	//   ....[46]....
        /*0bb0*/ 	.word	0x0000c8a0
        /*0bb4*/ 	.word	0x00000009
        /*0bb8*/ 	.word	0x00000000
        /*0bbc*/ 	.short	0x0101
        /*0bbe*/ 	.byte	0x3f
	.zero		1


	//   ....[47]....
        /*0bc0*/ 	.word	0x0000ddb0
        /*0bc4*/ 	.word	0x00000003
        /*0bc8*/ 	.word	0x00000000
        /*0bcc*/ 	.short	0x0101
        /*0bce*/ 	.byte	0x3f
	.zero		1


	//   ....[48]....
        /*0bd0*/ 	.word	0x00010af0
        /*0bd4*/ 	.word	0x00000000
        /*0bd8*/ 	.word	0x0002a840
        /*0bdc*/ 	.short	0x010a
        /*0bde*/ 	.byte	0x3f
	.zero		1


	//   ....[49]....
        /*0be0*/ 	.word	0x00011b00
        /*0be4*/ 	.word	0x0000000a
        /*0be8*/ 	.word	0x0002a800
        /*0bec*/ 	.short	0x0107
        /*0bee*/ 	.byte	0x3f
	.zero		1


	//   ....[50]....
        /*0bf0*/ 	.word	0x00011c10
        /*0bf4*/ 	.word	0x00000002
        /*0bf8*/ 	.word	0x0002a800
        /*0bfc*/ 	.short	0x0101
        /*0bfe*/ 	.byte	0x3f
	.zero		1


	//   ....[51]....
        /*0c00*/ 	.word	0x00011c30
        /*0c04*/ 	.word	0x00000002
        /*0c08*/ 	.word	0x0002a820
        /*0c0c*/ 	.short	0x010a
        /*0c0e*/ 	.byte	0x3f
	.zero		1


	//   ....[52]....
        /*0c10*/ 	.word	0x00011fb0
        /*0c14*/ 	.word	0x00000003
        /*0c18*/ 	.word	0x0002a840
        /*0c1c*/ 	.short	0x010a
        /*0c1e*/ 	.byte	0x3f
	.zero		1


	//   ....[53]....
        /*0c20*/ 	.word	0x00012460
        /*0c24*/ 	.word	0x00000003
        /*0c28*/ 	.word	0x00000060
        /*0c2c*/ 	.short	0x010a
        /*0c2e*/ 	.byte	0x3f
	.zero		1


	//   ....[54]....
        /*0c30*/ 	.word	0x00012b50
        /*0c34*/ 	.word	0x00000003
        /*0c38*/ 	.word	0x0002a840
        /*0c3c*/ 	.short	0x010a
        /*0c3e*/ 	.byte	0x3f
	.zero		1


	//   ....[55]....
        /*0c40*/ 	.word	0x00013000
        /*0c44*/ 	.word	0x00000002
        /*0c48*/ 	.word	0x00000060
        /*0c4c*/ 	.short	0x010a
        /*0c4e*/ 	.byte	0x3f
	.zero		1


	//   ....[56]....
        /*0c50*/ 	.word	0x00013610
        /*0c54*/ 	.word	0x00000002
        /*0c58*/ 	.word	0x0002a840
        /*0c5c*/ 	.short	0x010a
        /*0c5e*/ 	.byte	0x3f
	.zero		1


	//   ....[57]....
        /*0c60*/ 	.word	0x00013ac0
        /*0c64*/ 	.word	0x00000002
        /*0c68*/ 	.word	0x00000060
        /*0c6c*/ 	.short	0x010a
        /*0c6e*/ 	.byte	0x3f
	.zero		1


	//   ....[58]....
        /*0c70*/ 	.word	0x00014060
        /*0c74*/ 	.word	0x00000000
        /*0c78*/ 	.word	0x0002a860
        /*0c7c*/ 	.short	0x010a
        /*0c7e*/ 	.byte	0x3f
	.zero		1


	//   ....[59]....
        /*0c80*/ 	.word	0x00015160
        /*0c84*/ 	.word	0x00000000
        /*0c88*/ 	.word	0x0002a820
        /*0c8c*/ 	.short	0x010a
        /*0c8e*/ 	.byte	0x3f
	.zero		1


	//   ....[60]....
        /*0c90*/ 	.word	0x00015340
        /*0c94*/ 	.word	0x00000006
        /*0c98*/ 	.word	0x00000000
        /*0c9c*/ 	.short	0x010a
        /*0c9e*/ 	.byte	0x3f
	.zero		1


	//   ....[61]....
        /*0ca0*/ 	.word	0x000153b0
        /*0ca4*/ 	.word	0x00000007
        /*0ca8*/ 	.word	0x00000000
        /*0cac*/ 	.short	0x010a
        /*0cae*/ 	.byte	0x3f
	.zero		1


	//   ....[62]....
        /*0cb0*/ 	.word	0x00015420
        /*0cb4*/ 	.word	0x00000004
        /*0cb8*/ 	.word	0x00000000
        /*0cbc*/ 	.short	0x010a
        /*0cbe*/ 	.byte	0x3f
	.zero		1


	//   ....[63]....
        /*0cc0*/ 	.word	0x00015450
        /*0cc4*/ 	.word	0x00000003
        /*0cc8*/ 	.word	0x00000000
        /*0ccc*/ 	.short	0x010a
        /*0cce*/ 	.byte	0x3f
	.zero		1


	//   ....[64]....
        /*0cd0*/ 	.word	0x000154c0
        /*0cd4*/ 	.word	0x00000003
        /*0cd8*/ 	.word	0x0002a800
        /*0cdc*/ 	.short	0x010a
        /*0cde*/ 	.byte	0x3f
	.zero		1


	//   ....[65]....
        /*0ce0*/ 	.word	0x00015510
        /*0ce4*/ 	.word	0x00000007
        /*0ce8*/ 	.word	0x0002a830
        /*0cec*/ 	.short	0x010a
        /*0cee*/ 	.byte	0x3f
	.zero		1


	//   ....[66]....
        /*0cf0*/ 	.word	0x00015570
        /*0cf4*/ 	.word	0x0000000c
        /*0cf8*/ 	.word	0x0002a830
        /*0cfc*/ 	.short	0x010a
        /*0cfe*/ 	.byte	0x3f
	.zero		1


	//   ....[67]....
        /*0d00*/ 	.word	0x000155d0
        /*0d04*/ 	.word	0x00000009
        /*0d08*/ 	.word	0x0002a850
        /*0d0c*/ 	.short	0x010a
        /*0d0e*/ 	.byte	0x3f
	.zero		1


	//   ....[68]....
        /*0d10*/ 	.word	0x00015630
        /*0d14*/ 	.word	0x00000008
        /*0d18*/ 	.word	0x0002a830
        /*0d1c*/ 	.short	0x010a
        /*0d1e*/ 	.byte	0x3f
	.zero		1


	//   ....[69]....
        /*0d20*/ 	.word	0x00015690
        /*0d24*/ 	.word	0x00000003
        /*0d28*/ 	.word	0x0002a850
        /*0d2c*/ 	.short	0x010a
        /*0d2e*/ 	.byte	0x3f
	.zero		1


	//   ....[70]....
        /*0d30*/ 	.word	0x000156f0
        /*0d34*/ 	.word	0x00000008
        /*0d38*/ 	.word	0x0002a830
        /*0d3c*/ 	.short	0x010a
        /*0d3e*/ 	.byte	0x3f
	.zero		1


	//   ....[71]....
        /*0d40*/ 	.word	0x00015750
        /*0d44*/ 	.word	0x00000003
        /*0d48*/ 	.word	0x0002a850
        /*0d4c*/ 	.short	0x010a
        /*0d4e*/ 	.byte	0x3f
	.zero		1


	//   ....[72]....
        /*0d50*/ 	.word	0x000157b0
        /*0d54*/ 	.word	0x00000005
        /*0d58*/ 	.word	0x0002a850
        /*0d5c*/ 	.short	0x010a
        /*0d5e*/ 	.byte	0x3f
	.zero		1


	//   ....[73]....
        /*0d60*/ 	.word	0x00015950
        /*0d64*/ 	.word	0x00000000
        /*0d68*/ 	.word	0x0002a840
        /*0d6c*/ 	.short	0x010a
        /*0d6e*/ 	.byte	0x3f
	.zero		1


	//   ....[74]....
        /*0d70*/ 	.word	0x00016580
        /*0d74*/ 	.word	0x00000002
        /*0d78*/ 	.word	0x0002a820
        /*0d7c*/ 	.short	0x010a
        /*0d7e*/ 	.byte	0x3f
	.zero		1


	//   ....[75]....
        /*0d80*/ 	.word	0x000165d0
        /*0d84*/ 	.word	0x00000003
        /*0d88*/ 	.word	0x0002a840
        /*0d8c*/ 	.short	0x010a
        /*0d8e*/ 	.byte	0x3f
	.zero		1


	//   ....[76]....
        /*0d90*/ 	.word	0x00016620
        /*0d94*/ 	.word	0x00000003
        /*0d98*/ 	.word	0x00000060
        /*0d9c*/ 	.short	0x010a
        /*0d9e*/ 	.byte	0x3f
	.zero		1


	//   ....[77]....
        /*0da0*/ 	.word	0x00016670
        /*0da4*/ 	.word	0x00000003
        /*0da8*/ 	.word	0x0002a840
        /*0dac*/ 	.short	0x010a
        /*0dae*/ 	.byte	0x3f
	.zero		1


	//   ....[78]....
        /*0db0*/ 	.word	0x000166c0
        /*0db4*/ 	.word	0x00000002
        /*0db8*/ 	.word	0x00000060
        /*0dbc*/ 	.short	0x010a
        /*0dbe*/ 	.byte	0x3f
	.zero		1


	//   ....[79]....
        /*0dc0*/ 	.word	0x00016710
        /*0dc4*/ 	.word	0x00000002
        /*0dc8*/ 	.word	0x0002a840
        /*0dcc*/ 	.short	0x010a
        /*0dce*/ 	.byte	0x3f
	.zero		1


	//   ....[80]....
        /*0dd0*/ 	.word	0x00016760
        /*0dd4*/ 	.word	0x00000002
        /*0dd8*/ 	.word	0x00000060
        /*0ddc*/ 	.short	0x010a
        /*0dde*/ 	.byte	0x3f
	.zero		1


	//   ....[81]....
        /*0de0*/ 	.word	0x000167b0
        /*0de4*/ 	.word	0x00000000
        /*0de8*/ 	.word	0x0002a860
        /*0dec*/ 	.short	0x010a
        /*0dee*/ 	.byte	0x3f
	.zero		1


	//   ....[82]....
        /*0df0*/ 	.word	0x000171b0
        /*0df4*/ 	.word	0x00000000
        /*0df8*/ 	.word	0x0002a820
        /*0dfc*/ 	.short	0x010a
        /*0dfe*/ 	.byte	0x3f
	.zero		1


	//   ....[83]....
        /*0e00*/ 	.word	0x00017350
        /*0e04*/ 	.word	0x00000006
        /*0e08*/ 	.word	0x00000000
        /*0e0c*/ 	.short	0x010a
        /*0e0e*/ 	.byte	0x3f
	.zero		1


	//   ....[84]....
        /*0e10*/ 	.word	0x000173a0
        /*0e14*/ 	.word	0x00000007
        /*0e18*/ 	.word	0x00000000
        /*0e1c*/ 	.short	0x010a
        /*0e1e*/ 	.byte	0x3f
	.zero		1


	//   ....[85]....
        /*0e20*/ 	.word	0x000173f0
        /*0e24*/ 	.word	0x00000004
        /*0e28*/ 	.word	0x00000000
        /*0e2c*/ 	.short	0x010a
        /*0e2e*/ 	.byte	0x3f
	.zero		1


	//----- nvinfo : EIATTR_NUM_MBARRIERS
	.align		4
.L_247:
        /*0e30*/ 	.byte	0x03, 0x38
        /*0e32*/ 	.short	0x0016


	//----- nvinfo : EIATTR_EXIT_INSTR_OFFSETS
	.align		4
        /*0e34*/ 	.byte	0x04, 0x1c
        /*0e36*/ 	.short	(.L_249 - .L_248)


	//   ....[0]....
.L_248:
        /*0e38*/ 	.word	0x00000a60


	//   ....[1]....
        /*0e3c*/ 	.word	0x0000ec40


	//   ....[2]....
        /*0e40*/ 	.word	0x000154a0


	//----- nvinfo : EIATTR_MAX_THREADS
	.align		4
.L_249:
        /*0e44*/ 	.byte	0x04, 0x05
        /*0e46*/ 	.short	(.L_251 - .L_250)
.L_250:
        /*0e48*/ 	.word	0x00000180
        /*0e4c*/ 	.word	0x00000001
        /*0e50*/ 	.word	0x00000001


	//----- nvinfo : EIATTR_CRS_STACK_SIZE
	.align		4
.L_251:
        /*0e54*/ 	.byte	0x04, 0x1e
        /*0e56*/ 	.short	(.L_253 - .L_252)
.L_252:
        /*0e58*/ 	.word	0x00000000


	//----- nvinfo : EIATTR_CBANK_PARAM_SIZE
	.align		4
.L_253:
        /*0e5c*/ 	.byte	0x03, 0x19
        /*0e5e*/ 	.short	0x0af0


	//----- nvinfo : EIATTR_PARAM_CBANK
	.align		4
        /*0e60*/ 	.byte	0x04, 0x0a
        /*0e62*/ 	.short	(.L_255 - .L_254)
	.align		4
.L_254:
        /*0e64*/ 	.word	index@(.nv.constant0._ZN7cutlass13device_kernelIN5flash11enable_sm90INS1_16FlashAttnFwdSm90INS1_25CollectiveMainloopFwdSm90ILi2EN4cute5tupleIJNS5_1CILi1EEES8_S8_EEENS6_IJNS7_ILi128EEENS7_ILi96EEENS7_ILi192EEEEEELi128ENS_10bfloat16_tEfNS_4arch4Sm90ELb0ELb1ELb0ELb1ELb0ELb0ELb0ELb1ELb1ELb1ELb0ELb0EEENS1_21CollectiveEpilogueFwdINS6_IJSA_SA_SB_EEES9_SE_SG_Li256ELb1ELb1ELb0ELb0EEENS1_36VarlenDynamicPersistentTileSchedulerILi128ELi96ELi256ELi128ELb0ELb1ELb1ELb1ELb0ELb1EEEEEEEEEvNT_6ParamsE)
        /*0e68*/ 	.short	0x0210
        /*0e6a*/ 	.short	0x0af0


	//----- nvinfo : EIATTR_SW_WAR
	.align		4
.L_255:
        /*0e6c*/ 	.byte	0x04, 0x36
        /*0e6e*/ 	.short	(.L_257 - .L_256)
.L_256:
        /*0e70*/ 	.word	0x00000008
.L_257:


//--------------------- .nv.info._ZN7cutlass13device_kernelIN5flash11enable_sm90INS1_16FlashAttnFwdSm90INS1_25CollectiveMainloopFwdSm90ILi2EN4cute5tupleIJNS5_1CILi1EEES8_S8_EEENS6_IJNS7_ILi128EEENS7_ILi96EEENS7_ILi192EEEEEELi128ENS_10bfloat16_tEfNS_4arch4Sm90ELb0ELb1ELb0ELb1ELb0ELb1ELb0ELb1ELb1ELb1ELb0ELb0EEENS1_21CollectiveEpilogueFwdINS6_IJSA_SA_SB_EEES9_SE_SG_Li256ELb1ELb1ELb0ELb0EEENS1_36VarlenDynamicPersistentTileSchedulerILi128ELi96ELi256ELi128ELb0ELb1ELb1ELb1ELb0ELb1EEEEEEEEEvNT_6ParamsE --------------------------
	.section	.nv.info._ZN7cutlass13device_kernelIN5flash11enable_sm90INS1_16FlashAttnFwdSm90INS1_25CollectiveMainloopFwdSm90ILi2EN4cute5tupleIJNS5_1CILi1EEES8_S8_EEENS6_IJNS7_ILi128EEENS7_ILi96EEENS7_ILi192EEEEEELi128ENS_10bfloat16_tEfNS_4arch4Sm90ELb0ELb1ELb0ELb1ELb0ELb1ELb0ELb1ELb1ELb1ELb0ELb0EEENS1_21CollectiveEpilogueFwdINS6_IJSA_SA_SB_EEES9_SE_SG_Li256ELb1ELb1ELb0ELb0EEENS1_36VarlenDynamicPersistentTileSchedulerILi128ELi96ELi256ELi128ELb0ELb1ELb1ELb1ELb0ELb1EEEEEEEEEvNT_6ParamsE,"",@"SHT_CUDA_INFO"
	.sectionflags	@""
	.align	4


	//----- nvinfo : EIATTR_CUDA_API_VERSION
	.align		4
        /*0000*/ 	.byte	0x04, 0x37
        /*0002*/ 	.short	(.L_259 - .L_258)
.L_258:
        /*0004*/ 	.word	0x00000082


	//----- nvinfo : EIATTR_KPARAM_INFO
	.align		4
.L_259:
        /*0008*/ 	.byte	0x04, 0x17
        /*000a*/ 	.short	(.L_261 - .L_260)
.L_260:
        /*000c*/ 	.word	0x00000000
        /*0010*/ 	.short	0x0000
        /*0012*/ 	.short	0x0070
        /*0014*/ 	.byte	0x00, 0xf0, 0x01, 0x2a


	//----- nvinfo : EIATTR_SPARSE_MMA_MASK
	.align		4
.L_261:
        /*0018*/ 	.byte	0x03, 0x50
        /*001a*/ 	.short	0x0000


	//----- nvinfo : EIATTR_MAXREG_COUNT
	.align		4
        /*001c*/ 	.byte	0x03, 0x1b
        /*001e*/ 	.short	0x00a8


	//----- nvinfo : EIATTR_NUM_BARRIERS
	.align		4
        /*0020*/ 	.byte	0x02, 0x4c
        /*0022*/ 	.byte	0x10
	.zero		1


	//----- nvinfo : EIATTR_EXTERNS
	.align		4
        /*0024*/ 	.byte	0x04, 0x0f
        /*0026*/ 	.short	(.L_263 - .L_262)


	//   ....[0]....
	.align		4
.L_262:
        /*0028*/ 	.word	index@(__assertfail)


	//----- nvinfo : EIATTR_ANNOTATIONS
	.align		4
.L_263:
        /*002c*/ 	.byte	0x04, 0x55
        /*002e*/ 	.short	(.L_265 - .L_264)


	//   ....[0]....
.L_264:
        /* <DEDUP_REMOVED lines=96> */


	//----- nvinfo : EIATTR_MERCURY_ISA_VERSION
	.align		4
.L_265:
        /*0618*/ 	.byte	0x03, 0x5f
        /*061a*/ 	.short	0x0101


	//----- nvinfo : EIATTR_UNUSED_LOAD_BYTE_OFFSET
	.align		4
        /*061c*/ 	.byte	0x04, 0x44
        /*061e*/ 	.short	(.L_267 - .L_266)


	//   ....[0]....
.L_266:
        /*0620*/ 	.word	0x00000a80
        /*0624*/ 	.word	0x0000fff0


	//   ....[1]....
        /*0628*/ 	.word	0x0001efa0
        /*062c*/ 	.word	0x0000fff0


	//----- nvinfo : EIATTR_INT_WARP_WIDE_INSTR_OFFSETS
	.align		4
.L_267:
        /*0630*/ 	.byte	0x04, 0x31
        /*0632*/ 	.short	(.L_269 - .L_268)


	//   ....[0]....
.L_268:
        /*0634*/ 	.word	0x00000190


	//   ....[1]....
        /*0638*/ 	.word	0x000001d0


	//   ....[2]....
        /*063c*/ 	.word	0x00000240


	//   ....[3]....
        /*0640*/ 	.word	0x00024080


	//   ....[4]....
        /*0644*/ 	.word	0x00024120


	//   ....[5]....
        /*0648*/ 	.word	0x00027d40


	//   ....[6]....
        /*064c*/ 	.word	0x00027db0


	//----- nvinfo : EIATTR_COOP_GROUP_MASK_REGIDS
	.align		4
.L_269:
        /*0650*/ 	.byte	0x04, 0x29
        /*0652*/ 	.short	(.L_271 - .L_270)


	//   ....[0]....
.L_270:
        /*0654*/ 	.word	0xffffffff


	//   ....[1]....
        /*0658*/ 	.word	0xffffffff


	//   ....[2]....
        /*065c*/ 	.word	0xffffffff


	//   ....[3]....
        /*0660*/ 	.word	0xffffffff


	//   ....[4]....
        /*0664*/ 	.word	0xffffffff


	//   ....[5]....
        /*0668*/ 	.word	0xffffffff


	//   ....[6]....
        /*066c*/ 	.word	0xffffffff


	//   ....[7]....
        /*0670*/ 	.word	0xffffffff


	//   ....[8]....
        /*0674*/ 	.word	0xffffffff


	//   ....[9]....
        /*0678*/ 	.word	0xffffffff


	//   ....[10]....
        /*067c*/ 	.word	0xffffffff


	//   ....[11]....
        /*0680*/ 	.word	0xffffffff


	//   ....[12]....
        /*0684*/ 	.word	0xffffffff


	//   ....[13]....
        /*0688*/ 	.word	0xffffffff


	//   ....[14]....
        /*068c*/ 	.word	0xffffffff


	//   ....[15]....
        /*0690*/ 	.word	0xffffffff


	//   ....[16]....
        /*0694*/ 	.word	0xffffffff


	//   ....[17]....
        /*0698*/ 	.word	0xffffffff


	//   ....[18]....
        /*069c*/ 	.word	0xffffffff


	//   ....[19]....
        /*06a0*/ 	.word	0xffffffff


	//   ....[20]....
        /*06a4*/ 	.word	0xffffffff


	//   ....[21]....
        /*06a8*/ 	.word	0xffffffff


	//   ....[22]....
        /*06ac*/ 	.word	0xffffffff


	//   ....[23]....
        /*06b0*/ 	.word	0xffffffff


	//   ....[24]....
        /*06b4*/ 	.word	0xffffffff


	//   ....[25]....
        /*06b8*/ 	.word	0xffffffff


	//   ....[26]....
        /*06bc*/ 	.word	0xffffffff


	//   ....[27]....
        /*06c0*/ 	.word	0xffffffff


	//   ....[28]....
        /*06c4*/ 	.word	0xffffffff


	//   ....[29]....
        /*06c8*/ 	.word	0xffffffff


	//   ....[30]....
        /*06cc*/ 	.word	0xffffffff


	//   ....[31]....
        /*06d0*/ 	.word	0xffffffff


	//   ....[32]....
        /*06d4*/ 	.word	0xffffffff


	//   ....[33]....
        /*06d8*/ 	.word	0xffffffff


	//   ....[34]....
        /*06dc*/ 	.word	0xffffffff


	//   ....[35]....
        /*06e0*/ 	.word	0xffffffff


	//   ....[36]....
        /*06e4*/ 	.word	0xffffffff


	//   ....[37]....
        /*06e8*/ 	.word	0xffffffff


	//   ....[38]....
        /*06ec*/ 	.word	0xffffffff


	//   ....[39]....
        /*06f0*/ 	.word	0xffffffff


	//   ....[40]....
        /*06f4*/ 	.word	0xffffffff


	//   ....[41]....
        /*06f8*/ 	.word	0xffffffff


	//   ....[42]....
        /*06fc*/ 	.word	0xffffffff


	//   ....[43]....
        /*0700*/ 	.word	0xffffffff


	//   ....[44]....
        /*0704*/ 	.word	0xffffffff


	//   ....[45]....
        /*0708*/ 	.word	0xffffffff


	//   ....[46]....
        /*070c*/ 	.word	0xffffffff


	//   ....[47]....
        /*0710*/ 	.word	0xffffffff


	//   ....[48]....
        /*0714*/ 	.word	0xffffffff


	//   ....[49]....
        /*0718*/ 	.word	0xffffffff


	//   ....[50]....
        /*071c*/ 	.word	0xffffffff


	//   ....[51]....
        /*0720*/ 	.word	0xffffffff


	//   ....[52]....
        /*0724*/ 	.word	0xffffffff


	//   ....[53]....
        /*0728*/ 	.word	0xffffffff


	//   ....[54]....
        /*072c*/ 	.word	0xffffffff


	//   ....[55]....
        /*0730*/ 	.word	0xffffffff


	//   ....[56]....
        /*0734*/ 	.word	0xffffffff


	//   ....[57]....
        /*0738*/ 	.word	0xffffffff


	//   ....[58]....
        /*073c*/ 	.word	0xffffffff


	//   ....[59]....
        /*0740*/ 	.word	0xffffffff


	//   ....[60]....
        /*0744*/ 	.word	0xffffffff


	//   ....[61]....
        /*0748*/ 	.word	0xffffffff


	//   ....[62]....
        /*074c*/ 	.word	0xffffffff


	//   ....[63]....
        /*0750*/ 	.word	0xffffffff


	//   ....[64]....
        /*0754*/ 	.word	0xffffffff


	//   ....[65]....
        /*0758*/ 	.word	0xffffffff


	//   ....[66]....
        /*075c*/ 	.word	0xffffffff


	//   ....[67]....
        /*0760*/ 	.word	0xffffffff


	//   ....[68]....
        /*0764*/ 	.word	0xffffffff


	//   ....[69]....
        /*0768*/ 	.word	0xffffffff


	//   ....[70]....
        /*076c*/ 	.word	0xffffffff


	//   ....[71]....
        /*0770*/ 	.word	0xffffffff


	//   ....[72]....
        /*0774*/ 	.word	0xffffffff


	//   ....[73]....
        /*0778*/ 	.word	0xffffffff


	//   ....[74]....
        /*077c*/ 	.word	0xffffffff


	//   ....[75]....
        /*0780*/ 	.word	0xffffffff


	//   ....[76]....
        /*0784*/ 	.word	0xffffffff


	//   ....[77]....
        /*0788*/ 	.word	0xffffffff


	//   ....[78]....
        /*078c*/ 	.word	0xffffffff


	//   ....[79]....
        /*0790*/ 	.word	0xffffffff


	//   ....[80]....
        /*0794*/ 	.word	0xffffffff


	//   ....[81]....
        /*0798*/ 	.word	0xffffffff


	//   ....[82]....
        /*079c*/ 	.word	0xffffffff


	//   ....[83]....
        /*07a0*/ 	.word	0xffffffff


	//   ....[84]....
        /*07a4*/ 	.word	0xffffffff


	//   ....[85]....
        /*07a8*/ 	.word	0xffffffff


	//   ....[86]....
        /*07ac*/ 	.word	0xffffffff


	//   ....[87]....
        /*07b0*/ 	.word	0xffffffff


	//   ....[88]....
        /*07b4*/ 	.word	0xffffffff


	//   ....[89]....
        /*07b8*/ 	.word	0xffffffff


	//   ....[90]....
        /*07bc*/ 	.word	0xffffffff


	//   ....[91]....
        /*07c0*/ 	.word	0xffffffff


	//   ....[92]....
        /*07c4*/ 	.word	0xffffffff


	//   ....[93]....
        /*07c8*/ 	.word	0xffffffff


	//   ....[94]....
        /*07cc*/ 	.word	0xffffffff


	//   ....[95]....
        /*07d0*/ 	.word	0xffffffff


	//   ....[96]....
        /*07d4*/ 	.word	0xffffffff


	//   ....[97]....
        /*07d8*/ 	.word	0xffffffff


	//   ....[98]....
        /*07dc*/ 	.word	0xffffffff


	//   ....[99]....
        /*07e0*/ 	.word	0xffffffff


	//   ....[100]....
        /*07e4*/ 	.word	0xffffffff


	//   ....[101]....
        /*07e8*/ 	.word	0xffffffff


	//   ....[102]....
        /*07ec*/ 	.word	0xffffffff


	//   ....[103]....
        /*07f0*/ 	.word	0xffffffff


	//   ....[104]....
        /*07f4*/ 	.word	0xffffffff


	//   ....[105]....
        /*07f8*/ 	.word	0xffffffff


	//   ....[106]....
        /*07fc*/ 	.word	0xffffffff


	//   ....[107]....
        /*0800*/ 	.word	0xffffffff


	//   ....[108]....
        /*0804*/ 	.word	0xffffffff


	//   ....[109]....
        /*0808*/ 	.word	0xffffffff


	//   ....[110]....
        /*080c*/ 	.word	0xffffffff


	//   ....[111]....
        /*0810*/ 	.word	0xffffffff


	//   ....[112]....
        /*0814*/ 	.word	0xffffffff


	//   ....[113]....
        /*0818*/ 	.word	0xffffffff


	//   ....[114]....
        /*081c*/ 	.word	0xffffffff


	//   ....[115]....
        /*0820*/ 	.word	0xffffffff


	//   ....[116]....
        /*0824*/ 	.word	0xffffffff


	//   ....[117]....
        /*0828*/ 	.word	0xffffffff


	//   ....[118]....
        /*082c*/ 	.word	0xffffffff


	//   ....[119]....
        /*0830*/ 	.word	0xffffffff


	//   ....[120]....
        /*0834*/ 	.word	0xffffffff


	//   ....[121]....
        /*0838*/ 	.word	0xffffffff


	//   ....[122]....
        /*083c*/ 	.word	0x0500000f


	//   ....[123]....
        /*0840*/ 	.word	0x0500000f


	//   ....[124]....
        /*0844*/ 	.word	0x0500000f


	//   ....[125]....
        /*0848*/ 	.word	0x0500000f


	//   ....[126]....
        /*084c*/ 	.word	0x0500000f


	//   ....[127]....
        /*0850*/ 	.word	0x0500000f


	//   ....[128]....
        /*0854*/ 	.word	0x0500000f


	//   ....[129]....
        /*0858*/ 	.word	0x0500000f


	//   ....[130]....
        /*085c*/ 	.word	0x0500000f


	//   ....[131]....
        /*0860*/ 	.word	0x0500000f


	//   ....[132]....
        /*0864*/ 	.word	0x0500000f


	//   ....[133]....
        /*0868*/ 	.word	0x0500000f


	//   ....[134]....
        /*086c*/ 	.word	0x0500000f


	//   ....[135]....
        /*0870*/ 	.word	0x0500000f


	//   ....[136]....
        /*0874*/ 	.word	0x0500000f


	//   ....[137]....
        /*0878*/ 	.word	0x0500000f


	//   ....[138]....
        /*087c*/ 	.word	0x0500000f


	//   ....[139]....
        /*0880*/ 	.word	0x0500000f


	//   ....[140]....
        /*0884*/ 	.word	0x0500000f


	//   ....[141]....
        /*0888*/ 	.word	0x0500000f


	//   ....[142]....
        /*088c*/ 	.word	0x0500000f


	//   ....[143]....
        /*0890*/ 	.word	0x0500000f


	//   ....[144]....
        /*0894*/ 	.word	0x0500000f


	//   ....[145]....
        /*0898*/ 	.word	0x0500000f


	//   ....[146]....
        /*089c*/ 	.word	0x0500000f


	//   ....[147]....
        /*08a0*/ 	.word	0x0500000f


	//   ....[148]....
        /*08a4*/ 	.word	0x0500000f


	//   ....[149]....
        /*08a8*/ 	.word	0x0500000f


	//   ....[150]....
        /*08ac*/ 	.word	0x0500000f


	//   ....[151]....
        /*08b0*/ 	.word	0x0500000f


	//   ....[152]....
        /*08b4*/ 	.word	0x0500000f


	//   ....[153]....
        /*08b8*/ 	.word	0x0500000f


	//   ....[154]....
        /*08bc*/ 	.word	0x0500000f


	//   ....[155]....
        /*08c0*/ 	.word	0x0500000f


	//   ....[156]....
        /*08c4*/ 	.word	0x0500000f


	//   ....[157]....
        /*08c8*/ 	.word	0x0500000f


	//   ....[158]....
        /*08cc*/ 	.word	0x0500000f


	//   ....[159]....
        /*08d0*/ 	.word	0x0500000f


	//   ....[160]....
        /*08d4*/ 	.word	0x0500000f


	//   ....[161]....
        /*08d8*/ 	.word	0x0500000f


	//   ....[162]....
        /*08dc*/ 	.word	0x0500000f


	//   ....[163]....
        /*08e0*/ 	.word	0x0500000f


	//   ....[164]....
        /*08e4*/ 	.word	0x0500000f


	//   ....[165]....
        /*08e8*/ 	.word	0x0500000f


	//   ....[166]....
        /*08ec*/ 	.word	0x0500000f


	//   ....[167]....
        /*08f0*/ 	.word	0x0500000f


	//   ....[168]....
        /*08f4*/ 	.word	0x0500000f


	//   ....[169]....
        /*08f8*/ 	.word	0x0500000f


	//   ....[170]....
        /*08fc*/ 	.word	0x0500000f


	//   ....[171]....
        /*0900*/ 	.word	0x0500000f


	//   ....[172]....
        /*0904*/ 	.word	0x0500000f


	//   ....[173]....
        /*0908*/ 	.word	0x0500000f


	//----- nvinfo : EIATTR_COOP_GROUP_INSTR_OFFSETS
	.align		4
.L_271:
        /*090c*/ 	.byte	0x04, 0x28
        /*090e*/ 	.short	(.L_273 - .L_272)


	//   ....[0]....
.L_272:
        /*0910*/ 	.word	0x00000060


	//   ....[1]....
        /*0914*/ 	.word	0x000001a0


	//   ....[2]....
        /*0918*/ 	.word	0x000001f0


	//   ....[3]....
        /*091c*/ 	.word	0x00000420


	//   ....[4]....
        /*0920*/ 	.word	0x00000580


	//   ....[5]....
        /*0924*/ 	.word	0x000006a0


	//   ....[6]....
        /*0928*/ 	.word	0x00000800


	//   ....[7]....
        /*092c*/ 	.word	0x0000b5e0


	//   ....[8]....
        /*0930*/ 	.word	0x0000bce0


	//   ....[9]....
        /*0934*/ 	.word	0x0000bcf0


	//   ....[10]....
        /*0938*/ 	.word	0x0000bd00


	//   ....[11]....
        /*093c*/ 	.word	0x0000bd10


	//   ....[12]....
        /*0940*/ 	.word	0x0000c590


	//   ....[13]....
        /*0944*/ 	.word	0x0000c5a0


	//   ....[14]....
        /*0948*/ 	.word	0x0000c5b0


	//   ....[15]....
        /*094c*/ 	.word	0x0000c5c0


	//   ....[16]....
        /*0950*/ 	.word	0x0000f6b0


	//   ....[17]....
        /*0954*/ 	.word	0x0000f6c0


	//   ....[18]....
        /*0958*/ 	.word	0x0000f6d0


	//   ....[19]....
        /*095c*/ 	.word	0x0000f6e0


	//   ....[20]....
        /*0960*/ 	.word	0x0000fd60


	//   ....[21]....
        /*0964*/ 	.word	0x0000fd70


	//   ....[22]....
        /*0968*/ 	.word	0x0000fd80


	//   ....[23]....
        /*096c*/ 	.word	0x0000fd90


	//   ....[24]....
        /*0970*/ 	.word	0x00013800


	//   ....[25]....
        /*0974*/ 	.word	0x00013bc0


	//   ....[26]....
        /*0978*/ 	.word	0x000147d0


	//   ....[27]....
        /*097c*/ 	.word	0x000148e0


	//   ....[28]....
        /*0980*/ 	.word	0x00014e70


	//   ....[29]....
        /*0984*/ 	.word	0x00014ef0


	//   ....[30]....
        /*0988*/ 	.word	0x00016c60


	//   ....[31]....
        /*098c*/ 	.word	0x00016f30


	//   ....[32]....
        /*0990*/ 	.word	0x00017c70


	//   ....[33]....
        /*0994*/ 	.word	0x00017d90


	//   ....[34]....
        /*0998*/ 	.word	0x00018390


	//   ....[35]....
        /*099c*/ 	.word	0x00018420


	//   ....[36]....
        /*09a0*/ 	.word	0x0001a060


	//   ....[37]....
        /*09a4*/ 	.word	0x0001a0e0


	//   ....[38]....
        /*09a8*/ 	.word	0x0001a400


	//   ....[39]....
        /*09ac*/ 	.word	0x0001a4f0


	//   ....[40]....
        /*09b0*/ 	.word	0x0001c0e0


	//   ....[41]....
        /*09b4*/ 	.word	0x0001c340


	//   ....[42]....
        /*09b8*/ 	.word	0x0001d090


	//   ....[43]....
        /*09bc*/ 	.word	0x0001d1a0


	//   ....[44]....
        /*09c0*/ 	.word	0x0001d790


	//   ....[45]....
        /*09c4*/ 	.word	0x0001d820


	//   ....[46]....
        /*09c8*/ 	.word	0x0001e6d0


	//   ....[47]....
        /*09cc*/ 	.word	0x0001e910


	//   ....[48]....
        /*09d0*/ 	.word	0x0001e9e0


	//   ....[49]....
        /*09d4*/ 	.word	0x0001ea10


	//   ....[50]....
        /*09d8*/ 	.word	0x0001fa10


	//   ....[51]....
        /*09dc*/ 	.word	0x0001fa50


	//   ....[52]....
        /*09e0*/ 	.word	0x0001fa90


	//   ....[53]....
        /*09e4*/ 	.word	0x0001fad0


	//   ....[54]....
        /*09e8*/ 	.word	0x00020070


	//   ....[55]....
        /*09ec*/ 	.word	0x00020080


	//   ....[56]....
        /*09f0*/ 	.word	0x00020150


	//   ....[57]....
        /*09f4*/ 	.word	0x00020170


	//   ....[58]....
        /*09f8*/ 	.word	0x00020240


	//   ....[59]....
        /*09fc*/ 	.word	0x00020260


	//   ....[60]....
        /*0a00*/ 	.word	0x00020340


	//   ....[61]....
        /*0a04*/ 	.word	0x00020360


	//   ....[62]....
        /*0a08*/ 	.word	0x00020bd0


	//   ....[63]....
        /*0a0c*/ 	.word	0x00020bf0


	//   ....[64]....
        /*0a10*/ 	.word	0x00020cc0


	//   ....[65]....
        /*0a14*/ 	.word	0x00020ce0


	//   ....[66]....
        /*0a18*/ 	.word	0x00020db0


	//   ....[67]....
        /*0a1c*/ 	.word	0x00020dd0


	//   ....[68]....
        /*0a20*/ 	.word	0x00020eb0


	//   ....[69]....
        /*0a24*/ 	.word	0x00020ed0


	//   ....[70]....
        /*0a28*/ 	.word	0x00021030


	//   ....[71]....
        /*0a2c*/ 	.word	0x00021210


	//   ....[72]....
        /*0a30*/ 	.word	0x00021240


	//   ....[73]....
        /*0a34*/ 	.word	0x00021270


	//   ....[74]....
        /*0a38*/ 	.word	0x000212a0


	//   ....[75]....
        /*0a3c*/ 	.word	0x000212d0


	//   ....[76]....
        /*0a40*/ 	.word	0x00021300


	//   ....[77]....
        /*0a44*/ 	.word	0x00021480


	//   ....[78]....
        /*0a48*/ 	.word	0x000214b0


	//   ....[79]....
        /*0a4c*/ 	.word	0x000214e0


	//   ....[80]....
        /*0a50*/ 	.word	0x00021510


	//   ....[81]....
        /*0a54*/ 	.word	0x00021540


	//   ....[82]....
        /*0a58*/ 	.word	0x00021570


	//   ....[83]....
        /*0a5c*/ 	.word	0x00021620


	//   ....[84]....
        /*0a60*/ 	.word	0x00021680


	//   ....[85]....
        /*0a64*/ 	.word	0x00021710


	//   ....[86]....
        /*0a68*/ 	.word	0x00022860


	//   ....[87]....
        /*0a6c*/ 	.word	0x00024660


	//   ....[88]....
        /*0a70*/ 	.word	0x00025310


	//   ....[89]....
        /*0a74*/ 	.word	0x00025330


	//   ....[90]....
        /*0a78*/ 	.word	0x00025340


	//   ....[91]....
        /*0a7c*/ 	.word	0x00025370


	//   ....[92]....
        /*0a80*/ 	.word	0x00025490


	//   ....[93]....
        /*0a84*/ 	.word	0x000254a0


	//   ....[94]....
        /*0a88*/ 	.word	0x00025540


	//   ....[95]....
        /*0a8c*/ 	.word	0x00025550


	//   ....[96]....
        /*0a90*/ 	.word	0x000255f0


	//   ....[97]....
        /*0a94*/ 	.word	0x00025600


	//   ....[98]....
        /*0a98*/ 	.word	0x000256a0


	//   ....[99]....
        /*0a9c*/ 	.word	0x000256b0


	//   ....[100]....
        /*0aa0*/ 	.word	0x00025730


	//   ....[101]....
        /*0aa4*/ 	.word	0x00025760


	//   ....[102]....
        /*0aa8*/ 	.word	0x000257b0


	//   ....[103]....
        /*0aac*/ 	.word	0x000257f0


	//   ....[104]....
        /*0ab0*/ 	.word	0x000284b0


	//   ....[105]....
        /*0ab4*/ 	.word	0x000284e0


	//   ....[106]....
        /*0ab8*/ 	.word	0x000284f0


	//   ....[107]....
        /*0abc*/ 	.word	0x00028520


	//   ....[108]....
        /*0ac0*/ 	.word	0x00028550


	//   ....[109]....
        /*0ac4*/ 	.word	0x00028580


	//   ....[110]....
        /*0ac8*/ 	.word	0x000285b0


	//   ....[111]....
        /*0acc*/ 	.word	0x000285c0


	//   ....[112]....
        /*0ad0*/ 	.word	0x00028750


	//   ....[113]....
        /*0ad4*/ 	.word	0x00028780


	//   ....[114]....
        /*0ad8*/ 	.word	0x000287b0


	//   ....[115]....
        /*0adc*/ 	.word	0x000287e0


	//   ....[116]....
        /*0ae0*/ 	.word	0x00028810


	//   ....[117]....
        /*0ae4*/ 	.word	0x00028840


	//   ....[118]....
        /*0ae8*/ 	.word	0x00028900


	//   ....[119]....
        /*0aec*/ 	.word	0x00028920


	//   ....[120]....
        /*0af0*/ 	.word	0x00028990


	//   ....[121]....
        /*0af4*/ 	.word	0x00029070


	//   ....[122]....
        /*0af8*/ 	.word	0x000294b0


	//   ....[123]....
        /*0afc*/ 	.word	0x00029540


	//   ....[124]....
        /*0b00*/ 	.word	0x00029590


	//   ....[125]....
        /*0b04*/ 	.word	0x000295e0


	//   ....[126]....
        /*0b08*/ 	.word	0x00029670


	//   ....[127]....
        /*0b0c*/ 	.word	0x00029700


	//   ....[128]....
        /*0b10*/ 	.word	0x00029750


	//   ....[129]....
        /*0b14*/ 	.word	0x000297a0


	//   ....[130]....
        /*0b18*/ 	.word	0x00029890


	//   ....[131]....
        /*0b1c*/ 	.word	0x00029920


	//   ....[132]....
        /*0b20*/ 	.word	0x00029980


	//   ....[133]....
        /*0b24*/ 	.word	0x000299e0


	//   ....[134]....
        /*0b28*/ 	.word	0x00029a70


	//   ....[135]....
        /*0b2c*/ 	.word	0x00029b00


	//   ....[136]....
        /*0b30*/ 	.word	0x00029b60


	//   ....[137]....
        /*0b34*/ 	.word	0x00029bc0


	//   ....[138]....
        /*0b38*/ 	.word	0x00029f50


	//   ....[139]....
        /*0b3c*/ 	.word	0x0002a240


	//   ....[140]....
        /*0b40*/ 	.word	0x0002a420


	//   ....[141]....
        /*0b44*/ 	.word	0x0002a470


	//   ....[142]....
        /*0b48*/ 	.word	0x0002a5a0


	//   ....[143]....
        /*0b4c*/ 	.word	0x0002a5f0


	//   ....[144]....
        /*0b50*/ 	.word	0x0002a730


	//   ....[145]....
        /*0b54*/ 	.word	0x0002a7a0


	//   ....[146]....
        /*0b58*/ 	.word	0x0002a8d0


	//   ....[147]....
        /*0b5c*/ 	.word	0x0002a920


	//   ....[148]....
        /*0b60*/ 	.word	0x0002aa50


	//   ....[149]....
        /*0b64*/ 	.word	0x0002aaa0


	//   ....[150]....
        /*0b68*/ 	.word	0x0002abd0


	//   ....[151]....
        /*0b6c*/ 	.word	0x0002ac20


	//   ....[152]....
        /*0b70*/ 	.word	0x0002ad30


	//   ....[153]....
        /*0b74*/ 	.word	0x0002ada0


	//   ....[154]....
        /*0b78*/ 	.word	0x0002aeb0


	//   ....[155]....
        /*0b7c*/ 	.word	0x0002af00


	//   ....[156]....
        /*0b80*/ 	.word	0x0002b230


	//   ....[157]....
        /*0b84*/ 	.word	0x0002b2d0


	//   ....[158]....
        /*0b88*/ 	.word	0x0002b400


	//   ....[159]....
        /*0b8c*/ 	.word	0x0002b480


	//   ....[160]....
        /*0b90*/ 	.word	0x0002b500


	//   ....[161]....
        /*0b94*/ 	.word	0x0002b580


	//   ....[162]....
        /*0b98*/ 	.word	0x0002b600


	//   ....[163]....
        /*0b9c*/ 	.word	0x0002b690


	//   ....[164]....
        /*0ba0*/ 	.word	0x0002b730


	//   ....[165]....
        /*0ba4*/ 	.word	0x0002b7d0


	//   ....[166]....
        /*0ba8*/ 	.word	0x0002b850


	//   ....[167]....
        /*0bac*/ 	.word	0x0002b8d0


	//   ....[168]....
        /*0bb0*/ 	.word	0x0002b950


	//   ....[169]....
        /*0bb4*/ 	.word	0x0002b9e0


	//   ....[170]....
        /*0bb8*/ 	.word	0x0002ba60


	//   ....[171]....
        /*0bbc*/ 	.word	0x0002bb00


	//   ....[172]....
        /*0bc0*/ 	.word	0x0002bb90


	//   ....[173]....
        /*0bc4*/ 	.word	0x0002bcc0


	//----- nvinfo : EIATTR_REG_RECONFIG
	.align		4
.L_273:
        /*0bc8*/ 	.byte	0x01, 0x54
	.zero		2


	//----- nvinfo : EIATTR_SYSCALL_OFFSETS
	.align		4
        /*0bcc*/ 	.byte	0x04, 0x46
        /*0bce*/ 	.short	(.L_275 - .L_274)


	//   ....[0]....
.L_274:
        /*0bd0*/ 	.word	0x00001dd0


	//   ....[1]....
        /*0bd4*/ 	.word	0x00001f20


	//   ....[2]....
        /*0bd8*/ 	.word	0x0000b780


	//   ....[3]....
        /*0bdc*/ 	.word	0x0000baa0


	//   ....[4]....
        /*0be0*/ 	.word	0x00024290


	//   ....[5]....
        /*0be4*/ 	.word	0x000243e0


	//   ....[6]....
        /*0be8*/ 	.word	0x000244d0


	//   ....[7]....
        /*0bec*/ 	.word	0x00024e10


	//----- nvinfo : EIATTR_MBARRIER_INSTR_OFFSETS
	.align		4
.L_275:
        /*0bf0*/ 	.byte	0x04, 0x39
        /*0bf2*/ 	.short	(.L_277 - .L_276)


	//   ....[0]....
.L_276:
        /*0bf4*/ 	.word	0x000002d0
        /*0bf8*/ 	.word	0x000000ff
        /*0bfc*/ 	.word	0x0002a800
        /*0c00*/ 	.short	0x0100
        /*0c02*/ 	.byte	0x08
	.zero		1


	//   ....[1]....
        /*0c04*/ 	.word	0x000002e0
        /*0c08*/ 	.word	0x000000ff
        /*0c0c*/ 	.word	0x0002a820
        /*0c10*/ 	.short	0x0100
        /*0c12*/ 	.byte	0x08
	.zero		1


	//   ....[2]....
        /*0c14*/ 	.word	0x000003d0
        /*0c18*/ 	.word	0x000000ff
        /*0c1c*/ 	.word	0x0002a830
        /*0c20*/ 	.short	0x0100
        /*0c22*/ 	.byte	0x08
	.zero		1


	//   ....[3]....
        /*0c24*/ 	.word	0x000003e0
        /*0c28*/ 	.word	0x000000ff
        /*0c2c*/ 	.word	0x0002a840
        /*0c30*/ 	.short	0x0100
        /*0c32*/ 	.byte	0x08
	.zero		1


	//   ....[4]....
        /*0c34*/ 	.word	0x000003f0
        /*0c38*/ 	.word	0x000000ff
        /*0c3c*/ 	.word	0x0002a838
        /*0c40*/ 	.short	0x0100
        /*0c42*/ 	.byte	0x08
	.zero		1


	//   ....[5]....
        /*0c44*/ 	.word	0x00000400
        /*0c48*/ 	.word	0x000000ff
        /*0c4c*/ 	.word	0x0002a848
        /*0c50*/ 	.short	0x0100
        /*0c52*/ 	.byte	0x08
	.zero		1


	//   ....[6]....
        /*0c54*/ 	.word	0x00000530
        /*0c58*/ 	.word	0x000000ff
        /*0c5c*/ 	.word	0x0002a850
        /*0c60*/ 	.short	0x0100
        /*0c62*/ 	.byte	0x08
	.zero		1


	//   ....[7]....
        /*0c64*/ 	.word	0x00000540
        /*0c68*/ 	.word	0x000000ff
        /*0c6c*/ 	.word	0x0002a860
        /*0c70*/ 	.short	0x0100
        /*0c72*/ 	.byte	0x08
	.zero		1


	//   ....[8]....
        /*0c74*/ 	.word	0x00000550
        /*0c78*/ 	.word	0x000000ff
        /*0c7c*/ 	.word	0x0002a858
        /*0c80*/ 	.short	0x0100
        /*0c82*/ 	.byte	0x08
	.zero		1


	//   ....[9]....
        /*0c84*/ 	.word	0x00000560
        /*0c88*/ 	.word	0x000000ff
        /*0c8c*/ 	.word	0x0002a868
        /*0c90*/ 	.short	0x0100
        /*0c92*/ 	.byte	0x08
	.zero		1


	//   ....[10]....
        /*0c94*/ 	.word	0x00000650
        /*0c98*/ 	.word	0x000000ff
        /*0c9c*/ 	.word	0x0002a870
        /*0ca0*/ 	.short	0x0100
        /*0ca2*/ 	.byte	0x06
	.zero		1


	//   ....[11]....
        /*0ca4*/ 	.word	0x00000660
        /*0ca8*/ 	.word	0x000000ff
        /*0cac*/ 	.word	0x0002a880
        /*0cb0*/ 	.short	0x0100
        /*0cb2*/ 	.byte	0x06
	.zero		1


	//   ....[12]....
        /*0cb4*/ 	.word	0x00000670
        /*0cb8*/ 	.word	0x000000ff
        /*0cbc*/ 	.word	0x0002a878
        /*0cc0*/ 	.short	0x0100
        /*0cc2*/ 	.byte	0x06
	.zero		1


	//   ....[13]....
        /*0cc4*/ 	.word	0x00000680
        /*0cc8*/ 	.word	0x000000ff
        /*0ccc*/ 	.word	0x0002a888
        /*0cd0*/ 	.short	0x0100
        /*0cd2*/ 	.byte	0x06
	.zero		1


	//   ....[14]....
        /*0cd4*/ 	.word	0x000007b0
        /*0cd8*/ 	.word	0x000000ff
        /*0cdc*/ 	.word	0x0002a890
        /*0ce0*/ 	.short	0x0100
        /*0ce2*/ 	.byte	0x08
	.zero		1


	//   ....[15]....
        /*0ce4*/ 	.word	0x000007c0
        /*0ce8*/ 	.word	0x000000ff
        /*0cec*/ 	.word	0x0002a8a0
        /*0cf0*/ 	.short	0x0100
        /*0cf2*/ 	.byte	0x08
	.zero		1


	//   ....[16]....
        /*0cf4*/ 	.word	0x000007d0
        /*0cf8*/ 	.word	0x000000ff
        /*0cfc*/ 	.word	0x0002a898
        /*0d00*/ 	.short	0x0100
        /*0d02*/ 	.byte	0x08
	.zero		1


	//   ....[17]....
        /*0d04*/ 	.word	0x000007e0
        /*0d08*/ 	.word	0x000000ff
        /*0d0c*/ 	.word	0x0002a8a8
        /*0d10*/ 	.short	0x0100
        /*0d12*/ 	.byte	0x08
	.zero		1


	//   ....[18]....
        /*0d14*/ 	.word	0x00000910
        /*0d18*/ 	.word	0x000000ff
        /*0d1c*/ 	.word	0x0002a8b0
        /*0d20*/ 	.short	0x0100
        /*0d22*/ 	.byte	0x08
	.zero		1


	//   ....[19]....
        /*0d24*/ 	.word	0x00000920
        /*0d28*/ 	.word	0x000000ff
        /*0d2c*/ 	.word	0x0002a8c0
        /*0d30*/ 	.short	0x0100
        /*0d32*/ 	.byte	0x08
	.zero		1


	//   ....[20]....
        /*0d34*/ 	.word	0x00000930
        /*0d38*/ 	.word	0x000000ff
        /*0d3c*/ 	.word	0x0002a8b8
        /*0d40*/ 	.short	0x0100
        /*0d42*/ 	.byte	0x08
	.zero		1


	//   ....[21]....
        /*0d44*/ 	.word	0x00000940
        /*0d48*/ 	.word	0x000000ff
        /*0d4c*/ 	.word	0x0002a8c8
        /*0d50*/ 	.short	0x0100
        /*0d52*/ 	.byte	0x08
	.zero		1


	//   ....[22]....
        /*0d54*/ 	.word	0x00003b70
        /*0d58*/ 	.word	0x00000003
        /*0d5c*/ 	.word	0x0002a890
        /*0d60*/ 	.short	0x010a
        /*0d62*/ 	.byte	0x3f
	.zero		1


	//   ....[23]....
        /*0d64*/ 	.word	0x00007210
        /*0d68*/ 	.word	0x00000003
        /*0d6c*/ 	.word	0x0002a890
        /*0d70*/ 	.short	0x010a
        /*0d72*/ 	.byte	0x3f
	.zero		1


	//   ....[24]....
        /*0d74*/ 	.word	0x0000a570
        /*0d78*/ 	.word	0x00000003
        /*0d7c*/ 	.word	0x0002a890
        /*0d80*/ 	.short	0x010a
        /*0d82*/ 	.byte	0x3f
	.zero		1


	//   ....[25]....
        /*0d84*/ 	.word	0x0000a960
        /*0d88*/ 	.word	0x0000001c
        /*0d8c*/ 	.word	0x00000000
        /*0d90*/ 	.short	0x0101
        /*0d92*/ 	.byte	0x3f
	.zero		1


	//   ....[26]....
        /*0d94*/ 	.word	0x0000a9a0
        /*0d98*/ 	.word	0x00000003
        /*0d9c*/ 	.word	0x0002a8b0
        /*0da0*/ 	.short	0x010a
        /*0da2*/ 	.byte	0x3f
	.zero		1


	//   ....[27]....
        /*0da4*/ 	.word	0x0000ae50
        /*0da8*/ 	.word	0x00000003
        /*0dac*/ 	.word	0x00000000
        /*0db0*/ 	.short	0x0101
        /*0db2*/ 	.byte	0x3f
	.zero		1


	//   ....[28]....
        /*0db4*/ 	.word	0x0000b800
        /*0db8*/ 	.word	0x00000010
        /*0dbc*/ 	.word	0x0002a800
        /*0dc0*/ 	.short	0x010a
        /*0dc2*/ 	.byte	0x3f
	.zero		1


	//   ....[29]....
        /*0dc4*/ 	.word	0x0000b850
        /*0dc8*/ 	.word	0x00000010
        /*0dcc*/ 	.word	0x0002a800
        /*0dd0*/ 	.short	0x010a
        /*0dd2*/ 	.byte	0x3f
	.zero		1


	//   ....[30]....
        /*0dd4*/ 	.word	0x0000cc90
        /*0dd8*/ 	.word	0x00000010
        /*0ddc*/ 	.word	0x0002a800
        /*0de0*/ 	.short	0x010a
        /*0de2*/ 	.byte	0x3f
	.zero		1


	//   ....[31]....
        /*0de4*/ 	.word	0x000101f0
        /*0de8*/ 	.word	0x00000010
        /*0dec*/ 	.word	0x0002a800
        /*0df0*/ 	.short	0x010a
        /*0df2*/ 	.byte	0x3f
	.zero		1


	//   ....[32]....
        /*0df4*/ 	.word	0x00012d90
        /*0df8*/ 	.word	0x00000007
        /*0dfc*/ 	.word	0x0002a830
        /*0e00*/ 	.short	0x010a
        /*0e02*/ 	.byte	0x3f
	.zero		1


	//   ....[33]....
        /*0e04*/ 	.word	0x00012e00
        /*0e08*/ 	.word	0x00000007
        /*0e0c*/ 	.word	0x0002a830
        /*0e10*/ 	.short	0x010a
        /*0e12*/ 	.byte	0x3f
	.zero		1


	//   ....[34]....
        /*0e14*/ 	.word	0x000138b0
        /*0e18*/ 	.word	0x00000000
        /*0e1c*/ 	.word	0x00000000
        /*0e20*/ 	.short	0x0101
        /*0e22*/ 	.byte	0x3f
	.zero		1


	//   ....[35]....
        /*0e24*/ 	.word	0x00015cf0
        /*0e28*/ 	.word	0x00000007
        /*0e2c*/ 	.word	0x0002a830
        /*0e30*/ 	.short	0x010a
        /*0e32*/ 	.byte	0x3f
	.zero		1


	//   ....[36]....
        /*0e34*/ 	.word	0x00015d60
        /*0e38*/ 	.word	0x00000007
        /*0e3c*/ 	.word	0x0002a830
        /*0e40*/ 	.short	0x010a
        /*0e42*/ 	.byte	0x3f
	.zero		1


	//   ....[37]....
        /*0e44*/ 	.word	0x000168e0
        /*0e48*/ 	.word	0x0000000e
        /*0e4c*/ 	.word	0x0002a850
        /*0e50*/ 	.short	0x010a
        /*0e52*/ 	.byte	0x3f
	.zero		1


	//   ....[38]....
        /*0e54*/ 	.word	0x00016980
        /*0e58*/ 	.word	0x0000000e
        /*0e5c*/ 	.word	0x0002a850
        /*0e60*/ 	.short	0x010a
        /*0e62*/ 	.byte	0x3f
	.zero		1


	//   ....[39]....
        /*0e64*/ 	.word	0x00016d50
        /*0e68*/ 	.word	0x00000007
        /*0e6c*/ 	.word	0x00000000
        /*0e70*/ 	.short	0x0101
        /*0e72*/ 	.byte	0x3f
	.zero		1


	//   ....[40]....
        /*0e74*/ 	.word	0x000184d0
        /*0e78*/ 	.word	0x0000006d
        /*0e7c*/ 	.word	0x00000000
        /*0e80*/ 	.short	0x0101
        /*0e82*/ 	.byte	0x3f
	.zero		1


	//   ....[41]....
        /*0e84*/ 	.word	0x00019110
        /*0e88*/ 	.word	0x00000003
        /*0e8c*/ 	.word	0x0002a830
        /*0e90*/ 	.short	0x010a
        /*0e92*/ 	.byte	0x3f
	.zero		1


	//   ....[42]....
        /*0e94*/ 	.word	0x00019180
        /*0e98*/ 	.word	0x00000003
        /*0e9c*/ 	.word	0x0002a830
        /*0ea0*/ 	.short	0x010a
        /*0ea2*/ 	.byte	0x3f
	.zero		1


	//   ....[43]....
        /*0ea4*/ 	.word	0x00019d00
        /*0ea8*/ 	.word	0x000000c6
        /*0eac*/ 	.word	0x0002a850
        /*0eb0*/ 	.short	0x010a
        /*0eb2*/ 	.byte	0x3f
	.zero		1


	//   ....[44]....
        /*0eb4*/ 	.word	0x00019d50
        /*0eb8*/ 	.word	0x000000c6
        /*0ebc*/ 	.word	0x0002a850
        /*0ec0*/ 	.short	0x010a
        /*0ec2*/ 	.byte	0x3f
	.zero		1


	//   ....[45]....
        /*0ec4*/ 	.word	0x0001ab80
        /*0ec8*/ 	.word	0x0000005b
        /*0ecc*/ 	.word	0x00000000
        /*0ed0*/ 	.short	0x0101
        /*0ed2*/ 	.byte	0x3f
	.zero		1


	//   ....[46]....
        /*0ed4*/ 	.word	0x0001abf0
        /*0ed8*/ 	.word	0x000000c6
        /*0edc*/ 	.word	0x00000000
        /*0ee0*/ 	.short	0x0101
        /*0ee2*/ 	.byte	0x3f
	.zero		1


	//   ....[47]....
        /*0ee4*/ 	.word	0x0001b110
        /*0ee8*/ 	.word	0x00000003
        /*0eec*/ 	.word	0x0002a830
        /*0ef0*/ 	.short	0x010a
        /*0ef2*/ 	.byte	0x3f
	.zero		1


	//   ....[48]....
        /*0ef4*/ 	.word	0x0001b180
        /*0ef8*/ 	.word	0x00000003
        /*0efc*/ 	.word	0x0002a830
        /*0f00*/ 	.short	0x010a
        /*0f02*/ 	.byte	0x3f
	.zero		1


	//   ....[49]....
        /*0f04*/ 	.word	0x0001bd00
        /*0f08*/ 	.word	0x0000000c
        /*0f0c*/ 	.word	0x0002a850
        /*0f10*/ 	.short	0x010a
        /*0f12*/ 	.byte	0x3f
	.zero		1


	//   ....[50]....
        /*0f14*/ 	.word	0x0001bda0
        /*0f18*/ 	.word	0x0000000c
        /*0f1c*/ 	.word	0x0002a850
        /*0f20*/ 	.short	0x010a
        /*0f22*/ 	.byte	0x3f
	.zero		1


	//   ....[51]....
        /*0f24*/ 	.word	0x0001c1a0
        /*0f28*/ 	.word	0x00000000
        /*0f2c*/ 	.word	0x00000000
        /*0f30*/ 	.short	0x0101
        /*0f32*/ 	.byte	0x3f
	.zero		1


	//   ....[52]....
        /*0f34*/ 	.word	0x0001d8d0
        /*0f38*/ 	.word	0x0000006b
        /*0f3c*/ 	.word	0x00000000
        /*0f40*/ 	.short	0x0101
        /*0f42*/ 	.byte	0x3f
	.zero		1


	//   ....[53]....
        /*0f44*/ 	.word	0x0001e5c0
        /*0f48*/ 	.word	0x0000000d
        /*0f4c*/ 	.word	0x0002a850
        /*0f50*/ 	.short	0x010a
        /*0f52*/ 	.byte	0x3f
	.zero		1


	//   ....[54]....
        /*0f54*/ 	.word	0x0001e660
        /*0f58*/ 	.word	0x0000000d
        /*0f5c*/ 	.word	0x0002a850
        /*0f60*/ 	.short	0x010a
        /*0f62*/ 	.byte	0x3f
	.zero		1


	//   ....[55]....
        /*0f64*/ 	.word	0x0001eb30
        /*0f68*/ 	.word	0x0000000b
        /*0f6c*/ 	.word	0x00000000
        /*0f70*/ 	.short	0x0101
        /*0f72*/ 	.byte	0x3f
	.zero		1


	//   ....[56]....
        /*0f74*/ 	.word	0x00020060
        /*0f78*/ 	.word	0x00000000
        /*0f7c*/ 	.word	0x00000000
        /*0f80*/ 	.short	0x0101
        /*0f82*/ 	.byte	0x3f
	.zero		1


	//   ....[57]....
        /*0f84*/ 	.word	0x00022950
        /*0f88*/ 	.word	0x00000007
        /*0f8c*/ 	.word	0x0002a820
        /*0f90*/ 	.short	0x010a
        /*0f92*/ 	.byte	0x3f
	.zero		1


	//   ....[58]....
        /*0f94*/ 	.word	0x00022a30
        /*0f98*/ 	.word	0x00000007
        /*0f9c*/ 	.word	0x0002a8a0
        /*0fa0*/ 	.short	0x010a
        /*0fa2*/ 	.byte	0x3f
	.zero		1


	//   ....[59]....
        /*0fa4*/ 	.word	0x00022e70
        /*0fa8*/ 	.word	0x00000007
        /*0fac*/ 	.word	0x0002a8c0
        /*0fb0*/ 	.short	0x010a
        /*0fb2*/ 	.byte	0x3f
	.zero		1


	//   ....[60]....
        /*0fb4*/ 	.word	0x00023350
        /*0fb8*/ 	.word	0x00000008
        /*0fbc*/ 	.word	0x0002a8a0
        /*0fc0*/ 	.short	0x010a
        /*0fc2*/ 	.byte	0x3f
	.zero		1


	//   ....[61]....
        /*0fc4*/ 	.word	0x00023780
        /*0fc8*/ 	.word	0x00000008
        /*0fcc*/ 	.word	0x0002a8c0
        /*0fd0*/ 	.short	0x010a
        /*0fd2*/ 	.byte	0x3f
	.zero		1


	//   ....[62]....
        /*0fd4*/ 	.word	0x00024900
        /*0fd8*/ 	.word	0x00000000
        /*0fdc*/ 	.word	0x0002a840
        /*0fe0*/ 	.short	0x010a
        /*0fe2*/ 	.byte	0x3f
	.zero		1


	//   ....[63]....
        /*0fe4*/ 	.word	0x00025930
        /*0fe8*/ 	.word	0x0000000a
        /*0fec*/ 	.word	0x0002a800
        /*0ff0*/ 	.short	0x0107
        /*0ff2*/ 	.byte	0x3f
	.zero		1


	//   ....[64]....
        /*0ff4*/ 	.word	0x00025a40
        /*0ff8*/ 	.word	0x00000002
        /*0ffc*/ 	.word	0x0002a800
        /*1000*/ 	.short	0x0101
        /*1002*/ 	.byte	0x3f
	.zero		1


	//   ....[65]....
        /*1004*/ 	.word	0x00025a60
        /*1008*/ 	.word	0x00000002
        /*100c*/ 	.word	0x0002a820
        /*1010*/ 	.short	0x010a
        /*1012*/ 	.byte	0x3f
	.zero		1


	//   ....[66]....
        /*1014*/ 	.word	0x00025df0
        /*1018*/ 	.word	0x00000003
        /*101c*/ 	.word	0x0002a840
        /*1020*/ 	.short	0x010a
        /*1022*/ 	.byte	0x3f
	.zero		1


	//   ....[67]....
        /*1024*/ 	.word	0x000262a0
        /*1028*/ 	.word	0x00000003
        /*102c*/ 	.word	0x00000060
        /*1030*/ 	.short	0x010a
        /*1032*/ 	.byte	0x3f
	.zero		1


	//   ....[68]....
        /*1034*/ 	.word	0x00026990
        /*1038*/ 	.word	0x00000003
        /*103c*/ 	.word	0x0002a840
        /*1040*/ 	.short	0x010a
        /*1042*/ 	.byte	0x3f
	.zero		1


	//   ....[69]....
        /*1044*/ 	.word	0x00026e40
        /*1048*/ 	.word	0x00000002
        /*104c*/ 	.word	0x00000060
        /*1050*/ 	.short	0x010a
        /*1052*/ 	.byte	0x3f
	.zero		1


	//   ....[70]....
        /*1054*/ 	.word	0x00027460
        /*1058*/ 	.word	0x00000002
        /*105c*/ 	.word	0x0002a840
        /*1060*/ 	.short	0x010a
        /*1062*/ 	.byte	0x3f
	.zero		1


	//   ....[71]....
        /*1064*/ 	.word	0x00027910
        /*1068*/ 	.word	0x00000002
        /*106c*/ 	.word	0x00000060
        /*1070*/ 	.short	0x010a
        /*1072*/ 	.byte	0x3f
	.zero		1


	//   ....[72]....
        /*1074*/ 	.word	0x00027ec0
        /*1078*/ 	.word	0x00000000
        /*107c*/ 	.word	0x0002a860
        /*1080*/ 	.short	0x010a
        /*1082*/ 	.byte	0x3f
	.zero		1


	//   ....[73]....
        /*1084*/ 	.word	0x00028ff0
        /*1088*/ 	.word	0x00000000
        /*108c*/ 	.word	0x0002a820
        /*1090*/ 	.short	0x010a
        /*1092*/ 	.byte	0x3f
	.zero		1


	//   ....[74]....
        /*1094*/ 	.word	0x000291a0
        /*1098*/ 	.word	0x00000006
        /*109c*/ 	.word	0x00000000
        /*10a0*/ 	.short	0x010a
        /*10a2*/ 	.byte	0x3f
	.zero		1


	//   ....[75]....
        /*10a4*/ 	.word	0x00029210
        /*10a8*/ 	.word	0x00000007
        /*10ac*/ 	.word	0x00000000
        /*10b0*/ 	.short	0x010a
        /*10b2*/ 	.byte	0x3f
	.zero		1


	//   ....[76]....
        /*10b4*/ 	.word	0x00029280
        /*10b8*/ 	.word	0x00000004
        /*10bc*/ 	.word	0x00000000
        /*10c0*/ 	.short	0x010a
        /*10c2*/ 	.byte	0x3f
	.zero		1


	//   ....[77]....
        /*10c4*/ 	.word	0x000292b0
        /*10c8*/ 	.word	0x00000003
        /*10cc*/ 	.word	0x00000000
        /*10d0*/ 	.short	0x010a
        /*10d2*/ 	.byte	0x3f
	.zero		1


	//   ....[78]....
        /*10d4*/ 	.word	0x00029310
        /*10d8*/ 	.word	0x00000003
        /*10dc*/ 	.word	0x0002a890
        /*10e0*/ 	.short	0x010a
        /*10e2*/ 	.byte	0x3f
	.zero		1


	//   ....[79]....
        /*10e4*/ 	.word	0x00029360
        /*10e8*/ 	.word	0x00000003
        /*10ec*/ 	.word	0x0002a890
        /*10f0*/ 	.short	0x010a
        /*10f2*/ 	.byte	0x3f
	.zero		1


	//   ....[80]....
        /*10f4*/ 	.word	0x000293b0
        /*10f8*/ 	.word	0x00000003
        /*10fc*/ 	.word	0x0002a890
        /*1100*/ 	.short	0x010a
        /*1102*/ 	.byte	0x3f
	.zero		1


	//   ....[81]....
        /*1104*/ 	.word	0x00029400
        /*1108*/ 	.word	0x00000003
        /*110c*/ 	.word	0x0002a8b0
        /*1110*/ 	.short	0x010a
        /*1112*/ 	.byte	0x3f
	.zero		1


	//   ....[82]....
        /*1114*/ 	.word	0x000297e0
        /*1118*/ 	.word	0x00000010
        /*111c*/ 	.word	0x0002a800
        /*1120*/ 	.short	0x010a
        /*1122*/ 	.byte	0x3f
	.zero		1


	//   ....[83]....
        /*1124*/ 	.word	0x00029bf0
        /*1128*/ 	.word	0x00000010
        /*112c*/ 	.word	0x0002a800
        /*1130*/ 	.short	0x010a
        /*1132*/ 	.byte	0x3f
	.zero		1


	//   ....[84]....
        /*1134*/ 	.word	0x00029c40
        /*1138*/ 	.word	0x00000007
        /*113c*/ 	.word	0x0002a830
        /*1140*/ 	.short	0x010a
        /*1142*/ 	.byte	0x3f
	.zero		1


	//   ....[85]....
        /*1144*/ 	.word	0x00029c90
        /*1148*/ 	.word	0x00000007
        /*114c*/ 	.word	0x0002a830
        /*1150*/ 	.short	0x010a
        /*1152*/ 	.byte	0x3f
	.zero		1


	//   ....[86]....
        /*1154*/ 	.word	0x00029ce0
        /*1158*/ 	.word	0x0000000e
        /*115c*/ 	.word	0x0002a850
        /*1160*/ 	.short	0x010a
        /*1162*/ 	.byte	0x3f
	.zero		1


	//   ....[87]....
        /*1164*/ 	.word	0x00029d30
        /*1168*/ 	.word	0x00000003
        /*116c*/ 	.word	0x0002a830
        /*1170*/ 	.short	0x010a
        /*1172*/ 	.byte	0x3f
	.zero		1


	//   ....[88]....
        /*1174*/ 	.word	0x00029d80
        /*1178*/ 	.word	0x000000c6
        /*117c*/ 	.word	0x0002a850
        /*1180*/ 	.short	0x010a
        /*1182*/ 	.byte	0x3f
	.zero		1


	//   ....[89]....
        /*1184*/ 	.word	0x00029dd0
        /*1188*/ 	.word	0x00000003
        /*118c*/ 	.word	0x0002a830
        /*1190*/ 	.short	0x010a
        /*1192*/ 	.byte	0x3f
	.zero		1


	//   ....[90]....
        /*1194*/ 	.word	0x00029e20
        /*1198*/ 	.word	0x0000000c
        /*119c*/ 	.word	0x0002a850
        /*11a0*/ 	.short	0x010a
        /*11a2*/ 	.byte	0x3f
	.zero		1


	//   ....[91]....
        /*11a4*/ 	.word	0x00029e70
        /*11a8*/ 	.word	0x0000000d
        /*11ac*/ 	.word	0x0002a850
        /*11b0*/ 	.short	0x010a
        /*11b2*/ 	.byte	0x3f
	.zero		1


	//   ....[92]....
        /*11b4*/ 	.word	0x0002a020
        /*11b8*/ 	.word	0x00000006
        /*11bc*/ 	.word	0x0002a820
        /*11c0*/ 	.short	0x010a
        /*11c2*/ 	.byte	0x3f
	.zero		1


	//   ....[93]....
        /*11c4*/ 	.word	0x0002a070
        /*11c8*/ 	.word	0x00000007
        /*11cc*/ 	.word	0x0002a8a0
        /*11d0*/ 	.short	0x010a
        /*11d2*/ 	.byte	0x3f
	.zero		1


	//   ....[94]....
        /*11d4*/ 	.word	0x0002a0c0
        /*11d8*/ 	.word	0x00000007
        /*11dc*/ 	.word	0x0002a8c0
        /*11e0*/ 	.short	0x010a
        /*11e2*/ 	.byte	0x3f
	.zero		1


	//   ....[95]....
        /*11e4*/ 	.word	0x0002a110
        /*11e8*/ 	.word	0x00000008
        /*11ec*/ 	.word	0x0002a8a0
        /*11f0*/ 	.short	0x010a
        /*11f2*/ 	.byte	0x3f
	.zero		1


	//   ....[96]....
        /*11f4*/ 	.word	0x0002a160
        /*11f8*/ 	.word	0x00000008
        /*11fc*/ 	.word	0x0002a8c0
        /*1200*/ 	.short	0x010a
        /*1202*/ 	.byte	0x3f
	.zero		1


	//   ....[97]....
        /*1204*/ 	.word	0x0002a300
        /*1208*/ 	.word	0x00000000
        /*120c*/ 	.word	0x0002a840
        /*1210*/ 	.short	0x010a
        /*1212*/ 	.byte	0x3f
	.zero		1


	//   ....[98]....
        /*1214*/ 	.word	0x0002af50
        /*1218*/ 	.word	0x00000002
        /*121c*/ 	.word	0x0002a820
        /*1220*/ 	.short	0x010a
        /*1222*/ 	.byte	0x3f
	.zero		1


	//   ....[99]....
        /*1224*/ 	.word	0x0002afa0
        /*1228*/ 	.word	0x00000003
        /*122c*/ 	.word	0x0002a840
        /*1230*/ 	.short	0x010a
        /*1232*/ 	.byte	0x3f
	.zero		1


	//   ....[100]....
        /*1234*/ 	.word	0x0002aff0
        /*1238*/ 	.word	0x00000003
        /*123c*/ 	.word	0x00000060
        /*1240*/ 	.short	0x010a
        /*1242*/ 	.byte	0x3f
	.zero		1


	//   ....[101]....
        /*1244*/ 	.word	0x0002b040
        /*1248*/ 	.word	0x00000003
        /*124c*/ 	.word	0x0002a840
        /*1250*/ 	.short	0x010a
        /*1252*/ 	.byte	0x3f
	.zero		1


	//   ....[102]....
        /*1254*/ 	.word	0x0002b090
        /*1258*/ 	.word	0x00000002
        /*125c*/ 	.word	0x00000060
        /*1260*/ 	.short	0x010a
        /*1262*/ 	.byte	0x3f
	.zero		1


	//   ....[103]....
        /*1264*/ 	.word	0x0002b0e0
        /*1268*/ 	.word	0x00000002
        /*126c*/ 	.word	0x0002a840
        /*1270*/ 	.short	0x010a
        /*1272*/ 	.byte	0x3f
	.zero		1


	//   ....[104]....
        /*1274*/ 	.word	0x0002b130
        /*1278*/ 	.word	0x00000002
        /*127c*/ 	.word	0x00000060
        /*1280*/ 	.short	0x010a
        /*1282*/ 	.byte	0x3f
	.zero		1


	//   ....[105]....
        /*1284*/ 	.word	0x0002b180
        /*1288*/ 	.word	0x00000000
        /*128c*/ 	.word	0x0002a860
        /*1290*/ 	.short	0x010a
        /*1292*/ 	.byte	0x3f
	.zero		1


	//   ....[106]....
        /*1294*/ 	.word	0x0002bbe0
        /*1298*/ 	.word	0x00000000
        /*129c*/ 	.word	0x0002a820
        /*12a0*/ 	.short	0x010a
        /*12a2*/ 	.byte	0x3f
	.zero		1


	//   ....[107]....
        /*12a4*/ 	.word	0x0002bd80
        /*12a8*/ 	.word	0x00000006
        /*12ac*/ 	.word	0x00000000
        /*12b0*/ 	.short	0x010a
        /*12b2*/ 	.byte	0x3f
	.zero		1


	//   ....[108]....
        /*12b4*/ 	.word	0x0002bdd0
        /*12b8*/ 	.word	0x00000007
        /*12bc*/ 	.word	0x00000000
        /*12c0*/ 	.short	0x010a
        /*12c2*/ 	.byte	0x3f
	.zero		1


	//   ....[109]....
        /*12c4*/ 	.word	0x0002be20
        /*12c8*/ 	.word	0x00000004
        /*12cc*/ 	.word	0x00000000
        /*12d0*/ 	.short	0x010a
        /*12d2*/ 	.byte	0x3f
	.zero		1


	//----- nvinfo : EIATTR_NUM_MBARRIERS
	.align		4
.L_277:
        /*12d4*/ 	.byte	0x03, 0x38
        /*12d6*/ 	.short	0x0016


	//----- nvinfo : EIATTR_EXIT_INSTR_OFFSETS
	.align		4
        /*12d8*/ 	.byte	0x04, 0x1c
        /*12da*/ 	.short	(.L_279 - .L_278)


	//   ....[0]....
.L_278:
        /*12dc*/ 	.word	0x00029300


	//----- nvinfo : EIATTR_MAX_THREADS
	.align		4
.L_279:
        /*12e0*/ 	.byte	0x04, 0x05
        /*12e2*/ 	.short	(.L_281 - .L_280)
.L_280:
        /*12e4*/ 	.word	0x00000180
        /*12e8*/ 	.word	0x00000001
        /*12ec*/ 	.word	0x00000001


	//----- nvinfo : EIATTR_CRS_STACK_SIZE
	.align		4
.L_281:
        /*12f0*/ 	.byte	0x04, 0x1e
        /*12f2*/ 	.short	(.L_283 - .L_282)
.L_282:
        /*12f4*/ 	.word	0x00000000


	//----- nvinfo : EIATTR_CBANK_PARAM_SIZE
	.align		4
.L_283:
        /*12f8*/ 	.byte	0x03, 0x19
        /*12fa*/ 	.short	0x0af0


	//----- nvinfo : EIATTR_PARAM_CBANK
	.align		4
        /*12fc*/ 	.byte	0x04, 0x0a
        /*12fe*/ 	.short	(.L_285 - .L_284)
	.align		4
.L_284:
        /*1300*/ 	.word	index@(.nv.constant0._ZN7cutlass13device_kernelIN5flash11enable_sm90INS1_16FlashAttnFwdSm90INS1_25CollectiveMainloopFwdSm90ILi2EN4cute5tupleIJNS5_1CILi1EEES8_S8_EEENS6_IJNS7_ILi128EEENS7_ILi96EEENS7_ILi192EEEEEELi128ENS_10bfloat16_tEfNS_4arch4Sm90ELb0ELb1ELb0ELb1ELb0ELb1ELb0ELb1ELb1ELb1ELb0ELb0EEENS1_21CollectiveEpilogueFwdINS6_IJSA_SA_SB_EEES9_SE_SG_Li256ELb1ELb1ELb0ELb0EEENS1_36VarlenDynamicPersistentTileSchedulerILi128ELi96ELi256ELi128ELb0ELb1ELb1ELb1ELb0ELb1EEEEEEEEEvNT_6ParamsE)
        /*1304*/ 	.short	0x0210
        /*1306*/ 	.short	0x0af0


	//----- nvinfo : EIATTR_SW_WAR
	.align		4
.L_285:
        /*1308*/ 	.byte	0x04, 0x36
        /*130a*/ 	.short	(.L_287 - .L_286)
.L_286:
        /*130c*/ 	.word	0x00000008
.L_287:


//--------------------- .nv.info._ZN7cutlass13device_kernelIN5flash11enable_sm90INS1_16FlashAttnFwdSm90INS1_25CollectiveMainloopFwdSm90ILi2EN4cute5tupleIJNS5_1CILi1EEES8_S8_EEENS6_IJNS7_ILi128EEESA_NS7_ILi192EEEEEELi128ENS_10bfloat16_tEfNS_4arch4Sm90ELb1ELb0ELb0ELb0ELb0ELb0ELb0ELb1ELb1ELb1ELb0ELb0EEENS1_21CollectiveEpilogueFwdINS6_IJSA_SA_SA_EEES9_SD_SF_Li256ELb0ELb1ELb0ELb0EEENS1_30DynamicPersistentTileSchedulerILi256ELi128ELb0ELb1ELb1EEEEEEEEEvNT_6ParamsE --------------------------
	.section	.nv.info._ZN7cutlass13device_kernelIN5flash11enable_sm90INS1_16FlashAttnFwdSm90INS1_25CollectiveMainloopFwdSm90ILi2EN4cute5tupleIJNS5_1CILi1EEES8_S8_EEENS6_IJNS7_ILi128EEESA_NS7_ILi192EEEEEELi128ENS_10bfloat16_tEfNS_4arch4Sm90ELb1ELb0ELb0ELb0ELb0ELb0ELb0ELb1ELb1ELb1ELb0ELb0EEENS1_21CollectiveEpilogueFwdINS6_IJSA_SA_SA_EEES9_SD_SF_Li256ELb0ELb1ELb0ELb0EEENS1_30DynamicPersistentTileSchedulerILi256ELi128ELb0ELb1ELb1EEEEEEEEEvNT_6ParamsE,"",@"SHT_CUDA_INFO"
	.sectionflags	@""
	.align	4


	//----- nvinfo : EIATTR_CUDA_API_VERSION
	.align		4
        /*0000*/ 	.byte	0x04, 0x37
        /*0002*/ 	.short	(.L_289 - .L_288)
.L_288:
        /*0004*/ 	.word	0x00000082


	//----- nvinfo : EIATTR_KPARAM_INFO
	.align		4
.L_289:
        /*0008*/ 	.byte	0x04, 0x17
        /*000a*/ 	.short	(.L_291 - .L_290)
.L_290:
        /*000c*/ 	.word	0x00000000
        /*0010*/ 	.short	0x0000
        /*0012*/ 	.short	0x0070
        /*0014*/ 	.byte	0x00, 0xf0, 0x01, 0x2a


	//----- nvinfo : EIATTR_SPARSE_MMA_MASK
	.align		4
.L_291:
        /*0018*/ 	.byte	0x03, 0x50
        /*001a*/ 	.short	0x0000


	//----- nvinfo : EIATTR_MAXREG_COUNT
	.align		4
        /*001c*/ 	.byte	0x03, 0x1b
        /*001e*/ 	.short	0x00a8


	//----- nvinfo : EIATTR_NUM_BARRIERS
	.align		4
        /*0020*/ 	.byte	0x02, 0x4c
        /*0022*/ 	.byte	0x09
	.zero		1


	//----- nvinfo : EIATTR_EXTERNS
	.align		4
        /*0024*/ 	.byte	0x04, 0x0f
        /*0026*/ 	.short	(.L_293 - .L_292)


	//   ....[0]....
	.align		4
.L_292:
        /*0028*/ 	.word	index@(__assertfail)


	//----- nvinfo : EIATTR_ANNOTATIONS
	.align		4
.L_293:
        /*002c*/ 	.byte	0x04, 0x55
        /*002e*/ 	.short	(.L_295 - .L_294)


	//   ....[0]....
.L_294:
        /* <DEDUP_REMOVED lines=27> */


	//----- nvinfo : EIATTR_MERCURY_ISA_VERSION
	.align		4
.L_295:
        /*01c8*/ 	.byte	0x03, 0x5f
        /*01ca*/ 	.short	0x0101


	//----- nvinfo : EIATTR_INT_WARP_WIDE_INSTR_OFFSETS
	.align		4
        /*01cc*/ 	.byte	0x04, 0x31
        /*01ce*/ 	.short	(.L_297 - .L_296)


	//   ....[0]....
.L_296:
        /*01d0*/ 	.word	0x00000130


	//   ....[1]....
        /*01d4*/ 	.word	0x00000170


	//   ....[2]....
        /*01d8*/ 	.word	0x000001e0


	//   ....[3]....
        /*01dc*/ 	.word	0x0000be20


	//   ....[4]....
        /*01e0*/ 	.word	0x0000bec0


	//   ....[5]....
        /*01e4*/ 	.word	0x0000f620


	//   ....[6]....
        /*01e8*/ 	.word	0x0000f6c0


	//----- nvinfo : EIATTR_COOP_GROUP_MASK_REGIDS
	.align		4
.L_297:
        /*01ec*/ 	.byte	0x04, 0x29
        /*01ee*/ 	.short	(.L_299 - .L_298)


	//   ....[0]....
.L_298:
        /*01f0*/ 	.word	0xffffffff


	//   ....[1]....
        /*01f4*/ 	.word	0xffffffff


	//   ....[2]....
        /*01f8*/ 	.word	0xffffffff


	//   ....[3]....
        /*01fc*/ 	.word	0xffffffff


	//   ....[4]....
        /*0200*/ 	.word	0xffffffff


	//   ....[5]....
        /*0204*/ 	.word	0xffffffff


	//   ....[6]....
        /*0208*/ 	.word	0xffffffff


	//   ....[7]....
        /*020c*/ 	.word	0xffffffff


	//   ....[8]....
        /*0210*/ 	.word	0xffffffff


	//   ....[9]....
        /*0214*/ 	.word	0xffffffff


	//   ....[10]....
        /*0218*/ 	.word	0xffffffff


	//   ....[11]....
        /*021c*/ 	.word	0xffffffff


	//   ....[12]....
        /*0220*/ 	.word	0xffffffff


	//   ....[13]....
        /*0224*/ 	.word	0xffffffff


	//   ....[14]....
        /*0228*/ 	.word	0xffffffff


	//   ....[15]....
        /*022c*/ 	.word	0xffffffff


	//   ....[16]....
        /*0230*/ 	.word	0xffffffff


	//   ....[17]....
        /*0234*/ 	.word	0xffffffff


	//   ....[18]....
        /*0238*/ 	.word	0xffffffff


	//   ....[19]....
        /*023c*/ 	.word	0xffffffff


	//   ....[20]....
        /*0240*/ 	.word	0xffffffff


	//   ....[21]....
        /*0244*/ 	.word	0xffffffff


	//   ....[22]....
        /*0248*/ 	.word	0xffffffff


	//   ....[23]....
        /*024c*/ 	.word	0xffffffff


	//   ....[24]....
        /*0250*/ 	.word	0xffffffff


	//   ....[25]....
        /*0254*/ 	.word	0xffffffff


	//   ....[26]....
        /*0258*/ 	.word	0xffffffff


	//   ....[27]....
        /*025c*/ 	.word	0xffffffff


	//   ....[28]....
        /*0260*/ 	.word	0xffffffff


	//   ....[29]....
        /*0264*/ 	.word	0xffffffff


	//   ....[30]....
        /*0268*/ 	.word	0xffffffff


	//   ....[31]....
        /*026c*/ 	.word	0xffffffff


	//   ....[32]....
        /*0270*/ 	.word	0xffffffff


	//   ....[33]....
        /*0274*/ 	.word	0xffffffff


	//   ....[34]....
        /*0278*/ 	.word	0xffffffff


	//   ....[35]....
        /*027c*/ 	.word	0xffffffff


	//   ....[36]....
        /*0280*/ 	.word	0xffffffff


	//   ....[37]....
        /*0284*/ 	.word	0xffffffff


	//   ....[38]....
        /*0288*/ 	.word	0xffffffff


	//   ....[39]....
        /*028c*/ 	.word	0xffffffff


	//   ....[40]....
        /*0290*/ 	.word	0xffffffff


	//   ....[41]....
        /*0294*/ 	.word	0xffffffff


	//   ....[42]....
        /*0298*/ 	.word	0xffffffff


	//   ....[43]....
        /*029c*/ 	.word	0xffffffff


	//   ....[44]....
        /*02a0*/ 	.word	0xffffffff


	//   ....[45]....
        /*02a4*/ 	.word	0xffffffff


	//   ....[46]....
        /*02a8*/ 	.word	0xffffffff


	//   ....[47]....
        /*02ac*/ 	.word	0xffffffff


	//   ....[48]....
        /*02b0*/ 	.word	0xffffffff


	//   ....[49]....
        /*02b4*/ 	.word	0xffffffff


	//   ....[50]....
        /*02b8*/ 	.word	0xffffffff


	//   ....[51]....
        /*02bc*/ 	.word	0xffffffff


	//   ....[52]....
        /*02c0*/ 	.word	0xffffffff


	//   ....[53]....
        /*02c4*/ 	.word	0xffffffff


	//   ....[54]....
        /*02c8*/ 	.word	0xffffffff


	//   ....[55]....
        /*02cc*/ 	.word	0xffffffff


	//   ....[56]....
        /*02d0*/ 	.word	0xffffffff


	//   ....[57]....
        /*02d4*/ 	.word	0xffffffff


	//   ....[58]....
        /*02d8*/ 	.word	0xffffffff


	//   ....[59]....
        /*02dc*/ 	.word	0xffffffff


	//   ....[60]....
        /*02e0*/ 	.word	0xffffffff


	//   ....[61]....
        /*02e4*/ 	.word	0xffffffff


	//   ....[62]....
        /*02e8*/ 	.word	0xffffffff


	//   ....[63]....
        /*02ec*/ 	.word	0xffffffff


	//   ....[64]....
        /*02f0*/ 	.word	0xffffffff


	//   ....[65]....
        /*02f4*/ 	.word	0xffffffff


	//   ....[66]....
        /*02f8*/ 	.word	0xffffffff


	//   ....[67]....
        /*02fc*/ 	.word	0xffffffff


	//   ....[68]....
        /*0300*/ 	.word	0x0500000f


	//   ....[69]....
        /*0304*/ 	.word	0x0500000f


	//   ....[70]....
        /*0308*/ 	.word	0x0500000f


	//   ....[71]....
        /*030c*/ 	.word	0x0500000f


	//   ....[72]....
        /*0310*/ 	.word	0x0500000f


	//   ....[73]....
        /*0314*/ 	.word	0x0500000f


	//   ....[74]....
        /*0318*/ 	.word	0x0500000f


	//   ....[75]....
        /*031c*/ 	.word	0x0500000f


	//   ....[76]....
        /*0320*/ 	.word	0x0500000f


	//   ....[77]....
        /*0324*/ 	.word	0x0500000f


	//   ....[78]....
        /*0328*/ 	.word	0x0500000f


	//   ....[79]....
        /*032c*/ 	.word	0x0500000f


	//   ....[80]....
        /*0330*/ 	.word	0x0500000f


	//   ....[81]....
        /*0334*/ 	.word	0x0500000f


	//   ....[82]....
        /*0338*/ 	.word	0x0500000f


	//   ....[83]....
        /*033c*/ 	.word	0x0500000f


	//   ....[84]....
        /*0340*/ 	.word	0x0500000f


	//   ....[85]....
        /*0344*/ 	.word	0x0500000f


	//   ....[86]....
        /*0348*/ 	.word	0x0500000f


	//----- nvinfo : EIATTR_COOP_GROUP_INSTR_OFFSETS
	.align		4
.L_299:
        /*034c*/ 	.byte	0x04, 0x28
        /*034e*/ 	.short	(.L_301 - .L_300)


	//   ....[0]....
.L_300:
        /*0350*/ 	.word	0x00000060


	//   ....[1]....
        /*0354*/ 	.word	0x00000140


	//   ....[2]....
        /*0358*/ 	.word	0x00000190


	//   ....[3]....
        /*035c*/ 	.word	0x000003c0


	//   ....[4]....
        /*0360*/ 	.word	0x00000520


	//   ....[5]....
        /*0364*/ 	.word	0x00000640


	//   ....[6]....
        /*0368*/ 	.word	0x000007a0


	//   ....[7]....
        /*036c*/ 	.word	0x000014a0


	//   ....[8]....
        /*0370*/ 	.word	0x00001da0


	//   ....[9]....
        /*0374*/ 	.word	0x00001dc0


	//   ....[10]....
        /*0378*/ 	.word	0x00002780


	//   ....[11]....
        /*037c*/ 	.word	0x00002820


	//   ....[12]....
        /*0380*/ 	.word	0x00003260


	//   ....[13]....
        /*0384*/ 	.word	0x000032c0


	//   ....[14]....
        /*0388*/ 	.word	0x000049d0


	//   ....[15]....
        /*038c*/ 	.word	0x000051c0


	//   ....[16]....
        /*0390*/ 	.word	0x00005220


	//   ....[17]....
        /*0394*/ 	.word	0x00005230


	//   ....[18]....
        /*0398*/ 	.word	0x00005be0


	//   ....[19]....
        /*039c*/ 	.word	0x00005c80


	//   ....[20]....
        /*03a0*/ 	.word	0x00007660


	//   ....[21]....
        /*03a4*/ 	.word	0x00007690


	//   ....[22]....
        /*03a8*/ 	.word	0x00007c90


	//   ....[23]....
        /*03ac*/ 	.word	0x00007da0


	//   ....[24]....
        /*03b0*/ 	.word	0x00008f70


	//   ....[25]....
        /*03b4*/ 	.word	0x00008fb0


	//   ....[26]....
        /*03b8*/ 	.word	0x000090c0


	//   ....[27]....
        /*03bc*/ 	.word	0x000090e0


	//   ....[28]....
        /*03c0*/ 	.word	0x0000a270


	//   ....[29]....
        /*03c4*/ 	.word	0x0000a2d0


	//   ....[30]....
        /*03c8*/ 	.word	0x0000a340


	//   ....[31]....
        /*03cc*/ 	.word	0x0000a3b0


	//   ....[32]....
        /*03d0*/ 	.word	0x0000a810


	//   ....[33]....
        /*03d4*/ 	.word	0x0000a840


	//   ....[34]....
        /*03d8*/ 	.word	0x0000a910


	//   ....[35]....
        /*03dc*/ 	.word	0x0000a930


	//   ....[36]....
        /*03e0*/ 	.word	0x0000aa00


	//   ....[37]....
        /*03e4*/ 	.word	0x0000aa20


	//   ....[38]....
        /*03e8*/ 	.word	0x0000ab00


	//   ....[39]....
        /*03ec*/ 	.word	0x0000ab20


	//   ....[40]....
        /*03f0*/ 	.word	0x0000b250


	//   ....[41]....
        /*03f4*/ 	.word	0x0000b270


	//   ....[42]....
        /*03f8*/ 	.word	0x0000b340


	//   ....[43]....
        /*03fc*/ 	.word	0x0000b360


	//   ....[44]....
        /*0400*/ 	.word	0x0000b430


	//   ....[45]....
        /*0404*/ 	.word	0x0000b450


	//   ....[46]....
        /*0408*/ 	.word	0x0000b530


	//   ....[47]....
        /*040c*/ 	.word	0x0000b550


	//   ....[48]....
        /*0410*/ 	.word	0x0000b6c0


	//   ....[49]....
        /*0414*/ 	.word	0x0000c440


	//   ....[50]....
        /*0418*/ 	.word	0x0000cea0


	//   ....[51]....
        /*041c*/ 	.word	0x0000cee0


	//   ....[52]....
        /*0420*/ 	.word	0x0000cfb0


	//   ....[53]....
        /*0424*/ 	.word	0x0000cfc0


	//   ....[54]....
        /*0428*/ 	.word	0x0000d050


	//   ....[55]....
        /*042c*/ 	.word	0x0000d060


	//   ....[56]....
        /*0430*/ 	.word	0x0000d0f0


	//   ....[57]....
        /*0434*/ 	.word	0x0000d100


	//   ....[58]....
        /*0438*/ 	.word	0x0000d190


	//   ....[59]....
        /*043c*/ 	.word	0x0000d1a0


	//   ....[60]....
        /*0440*/ 	.word	0x0000d230


	//   ....[61]....
        /*0444*/ 	.word	0x0000d240


	//   ....[62]....
        /*0448*/ 	.word	0x0000d2d0


	//   ....[63]....
        /*044c*/ 	.word	0x0000d2e0


	//   ....[64]....
        /*0450*/ 	.word	0x0000d2f0


	//   ....[65]....
        /*0454*/ 	.word	0x0000d300


	//   ....[66]....
        /*0458*/ 	.word	0x0000fc20


	//   ....[67]....
        /*045c*/ 	.word	0x0000fe10


	//   ....[68]....
        /*0460*/ 	.word	0x000103a0


	//   ....[69]....
        /*0464*/ 	.word	0x00010500


	//   ....[70]....
        /*0468*/ 	.word	0x00010560


	//   ....[71]....
        /*046c*/ 	.word	0x000106b0


	//   ....[72]....
        /*0470*/ 	.word	0x00010700


	//   ....[73]....
        /*0474*/ 	.word	0x00010820


	//   ....[74]....
        /*0478*/ 	.word	0x00010870


	//   ....[75]....
        /*047c*/ 	.word	0x00010990


	//   ....[76]....
        /*0480*/ 	.word	0x000109e0


	//   ....[77]....
        /*0484*/ 	.word	0x00010b00


	//   ....[78]....
        /*0488*/ 	.word	0x00010b50


	//   ....[79]....
        /*048c*/ 	.word	0x00010c70


	//   ....[80]....
        /*0490*/ 	.word	0x00010cc0


	//   ....[81]....
        /*0494*/ 	.word	0x00010de0


	//   ....[82]....
        /*0498*/ 	.word	0x00010e30


	//   ....[83]....
        /*049c*/ 	.word	0x00010f30


	//   ....[84]....
        /*04a0*/ 	.word	0x00010f80


	//   ....[85]....
        /*04a4*/ 	.word	0x000112a0


	//   ....[86]....
        /*04a8*/ 	.word	0x000113c0


	//----- nvinfo : EIATTR_REG_RECONFIG
	.align		4
.L_301:
        /*04ac*/ 	.byte	0x01, 0x54
	.zero		2


	//----- nvinfo : EIATTR_SYSCALL_OFFSETS
	.align		4
        /*04b0*/ 	.byte	0x04, 0x46
        /*04b2*/ 	.short	(.L_303 - .L_302)


	//   ....[0]....
.L_302:
        /*04b4*/ 	.word	0x00001680


	//   ....[1]....
        /*04b8*/ 	.word	0x0000c030


	//   ....[2]....
        /*04bc*/ 	.word	0x0000c180


	//   ....[3]....
        /*04c0*/ 	.word	0x0000c270


	//   ....[4]....
        /*04c4*/ 	.word	0x0000ca70


	//----- nvinfo : EIATTR_MBARRIER_INSTR_OFFSETS
	.align		4
.L_303:
        /*04c8*/ 	.byte	0x04, 0x39
        /*04ca*/ 	.short	(.L_305 - .L_304)


	//   ....[0]....
.L_304:
        /*04cc*/ 	.word	0x00000270
        /*04d0*/ 	.word	0x000000ff
        /*04d4*/ 	.word	0x00034800
        /*04d8*/ 	.short	0x0100
        /*04da*/ 	.byte	0x08
	.zero		1


	//   ....[1]....
        /*04dc*/ 	.word	0x00000280
        /*04e0*/ 	.word	0x000000ff
        /*04e4*/ 	.word	0x00034820
        /*04e8*/ 	.short	0x0100
        /*04ea*/ 	.byte	0x08
	.zero		1


	//   ....[2]....
        /*04ec*/ 	.word	0x00000370
        /*04f0*/ 	.word	0x000000ff
        /*04f4*/ 	.word	0x00034830
        /*04f8*/ 	.short	0x0100
        /*04fa*/ 	.byte	0x08
	.zero		1


	//   ....[3]....
        /*04fc*/ 	.word	0x00000380
        /*0500*/ 	.word	0x000000ff
        /*0504*/ 	.word	0x00034840
        /*0508*/ 	.short	0x0100
        /*050a*/ 	.byte	0x08
	.zero		1


	//   ....[4]....
        /*050c*/ 	.word	0x00000390
        /*0510*/ 	.word	0x000000ff
        /*0514*/ 	.word	0x00034838
        /*0518*/ 	.short	0x0100
        /*051a*/ 	.byte	0x08
	.zero		1


	//   ....[5]....
        /*051c*/ 	.word	0x000003a0
        /*0520*/ 	.word	0x000000ff
        /*0524*/ 	.word	0x00034848
        /*0528*/ 	.short	0x0100
        /*052a*/ 	.byte	0x08
	.zero		1


	//   ....[6]....
        /*052c*/ 	.word	0x000004d0
        /*0530*/ 	.word	0x000000ff
        /*0534*/ 	.word	0x00034850
        /*0538*/ 	.short	0x0100
        /*053a*/ 	.byte	0x08
	.zero		1


	//   ....[7]....
        /*053c*/ 	.word	0x000004e0
        /*0540*/ 	.word	0x000000ff
        /*0544*/ 	.word	0x00034860
        /*0548*/ 	.short	0x0100
        /*054a*/ 	.byte	0x08
	.zero		1


	//   ....[8]....
        /*054c*/ 	.word	0x000004f0
        /*0550*/ 	.word	0x000000ff
        /*0554*/ 	.word	0x00034858
        /*0558*/ 	.short	0x0100
        /*055a*/ 	.byte	0x08
	.zero		1


	//   ....[9]....
        /*055c*/ 	.word	0x00000500
        /*0560*/ 	.word	0x000000ff
        /*0564*/ 	.word	0x00034868
        /*0568*/ 	.short	0x0100
        /*056a*/ 	.byte	0x08
	.zero		1


	//   ....[10]....
        /*056c*/ 	.word	0x000005f0
        /*0570*/ 	.word	0x000000ff
        /*0574*/ 	.word	0x00034870
        /*0578*/ 	.short	0x0100
        /*057a*/ 	.byte	0x06
	.zero		1


	//   ....[11]....
        /*057c*/ 	.word	0x00000600
        /*0580*/ 	.word	0x000000ff
        /*0584*/ 	.word	0x00034880
        /*0588*/ 	.short	0x0100
        /*058a*/ 	.byte	0x06
	.zero		1


	//   ....[12]....
        /*058c*/ 	.word	0x00000610
        /*0590*/ 	.word	0x000000ff
        /*0594*/ 	.word	0x00034878
        /*0598*/ 	.short	0x0100
        /*059a*/ 	.byte	0x06
	.zero		1


	//   ....[13]....
        /*059c*/ 	.word	0x00000620
        /*05a0*/ 	.word	0x000000ff
        /*05a4*/ 	.word	0x00034888
        /*05a8*/ 	.short	0x0100
        /*05aa*/ 	.byte	0x06
	.zero		1


	//   ....[14]....
        /*05ac*/ 	.word	0x00000750
        /*05b0*/ 	.word	0x000000ff
        /*05b4*/ 	.word	0x00034890
        /*05b8*/ 	.short	0x0100
        /*05ba*/ 	.byte	0x08
	.zero		1


	//   ....[15]....
        /*05bc*/ 	.word	0x00000760
        /*05c0*/ 	.word	0x000000ff
        /*05c4*/ 	.word	0x000348a0
        /*05c8*/ 	.short	0x0100
        /*05ca*/ 	.byte	0x08
	.zero		1


	//   ....[16]....
        /*05cc*/ 	.word	0x00000770
        /*05d0*/ 	.word	0x000000ff
        /*05d4*/ 	.word	0x00034898
        /*05d8*/ 	.short	0x0100
        /*05da*/ 	.byte	0x08
	.zero		1


	//   ....[17]....
        /*05dc*/ 	.word	0x00000780
        /*05e0*/ 	.word	0x000000ff
        /*05e4*/ 	.word	0x000348a8
        /*05e8*/ 	.short	0x0100
        /*05ea*/ 	.byte	0x08
	.zero		1


	//   ....[18]....
        /*05ec*/ 	.word	0x000008b0
        /*05f0*/ 	.word	0x000000ff
        /*05f4*/ 	.word	0x000348b0
        /*05f8*/ 	.short	0x0100
        /*05fa*/ 	.byte	0x08
	.zero		1


	//   ....[19]....
        /*05fc*/ 	.word	0x000008c0
        /*0600*/ 	.word	0x000000ff
        /*0604*/ 	.word	0x000348c0
        /*0608*/ 	.short	0x0100
        /*060a*/ 	.byte	0x08
	.zero		1


	//   ....[20]....
        /*060c*/ 	.word	0x000008d0
        /*0610*/ 	.word	0x000000ff
        /*0614*/ 	.word	0x000348b8
        /*0618*/ 	.short	0x0100
        /*061a*/ 	.byte	0x08
	.zero		1


	//   ....[21]....
        /*061c*/ 	.word	0x000008e0
        /*0620*/ 	.word	0x000000ff
        /*0624*/ 	.word	0x000348c8
        /*0628*/ 	.short	0x0100
        /*062a*/ 	.byte	0x08
	.zero		1


	//   ....[22]....
        /*062c*/ 	.word	0x00001720
        /*0630*/ 	.word	0x000000ff
        /*0634*/ 	.word	0x00034800
        /*0638*/ 	.short	0x010a
        /*063a*/ 	.byte	0x26
	.zero		1


	//   ....[23]....
        /*063c*/ 	.word	0x000017a0
        /*0640*/ 	.word	0x00000002
        /*0644*/ 	.word	0x00034830
        /*0648*/ 	.short	0x010a
        /*064a*/ 	.byte	0x3f
	.zero		1


	//   ....[24]....
        /*064c*/ 	.word	0x00001800
        /*0650*/ 	.word	0x00000002
        /*0654*/ 	.word	0x00034830
        /*0658*/ 	.short	0x010a
        /*065a*/ 	.byte	0x3f
	.zero		1


	//   ....[25]....
        /*065c*/ 	.word	0x00002140
        /*0660*/ 	.word	0x00000002
        /*0664*/ 	.word	0x00000000
        /*0668*/ 	.short	0x0101
        /*066a*/ 	.byte	0x3f
	.zero		1


	//   ....[26]....
        /*066c*/ 	.word	0x00003ed0
        /*0670*/ 	.word	0x000000ff
        /*0674*/ 	.word	0x00034830
        /*0678*/ 	.short	0x010a
        /*067a*/ 	.byte	0x07
	.zero		1


	//   ....[27]....
        /*067c*/ 	.word	0x00003f10
        /*0680*/ 	.word	0x000000ff
        /*0684*/ 	.word	0x00034830
        /*0688*/ 	.short	0x010a
        /*068a*/ 	.byte	0x07
	.zero		1


	//   ....[28]....
        /*068c*/ 	.word	0x00004830
        /*0690*/ 	.word	0x000000ff
        /*0694*/ 	.word	0x00034850
        /*0698*/ 	.short	0x010a
        /*069a*/ 	.byte	0x0a
	.zero		1


	//   ....[29]....
        /*069c*/ 	.word	0x00004870
        /*06a0*/ 	.word	0x000000ff
        /*06a4*/ 	.word	0x00034850
        /*06a8*/ 	.short	0x010a
        /*06aa*/ 	.byte	0x0a
	.zero		1


	//   ....[30]....
        /*06ac*/ 	.word	0x000062d0
        /*06b0*/ 	.word	0x0000000a
        /*06b4*/ 	.word	0x00000000
        /*06b8*/ 	.short	0x0101
        /*06ba*/ 	.byte	0x3f
	.zero		1


	//   ....[31]....
        /*06bc*/ 	.word	0x00006320
        /*06c0*/ 	.word	0x00000034
        /*06c4*/ 	.word	0x00000000
        /*06c8*/ 	.short	0x0101
        /*06ca*/ 	.byte	0x3f
	.zero		1


	//   ....[32]....
        /*06cc*/ 	.word	0x000069d0
        /*06d0*/ 	.word	0x000000ff
        /*06d4*/ 	.word	0x00034830
        /*06d8*/ 	.short	0x010a
        /*06da*/ 	.byte	0x07
	.zero		1


	//   ....[33]....
        /*06dc*/ 	.word	0x00006a10
        /*06e0*/ 	.word	0x000000ff
        /*06e4*/ 	.word	0x00034830
        /*06e8*/ 	.short	0x010a
        /*06ea*/ 	.byte	0x07
	.zero		1


	//   ....[34]....
        /*06ec*/ 	.word	0x00007330
        /*06f0*/ 	.word	0x000000ff
        /*06f4*/ 	.word	0x00034850
        /*06f8*/ 	.short	0x010a
        /*06fa*/ 	.byte	0x0b
	.zero		1


	//   ....[35]....
        /*06fc*/ 	.word	0x00007370
        /*0700*/ 	.word	0x000000ff
        /*0704*/ 	.word	0x00034850
        /*0708*/ 	.short	0x010a
        /*070a*/ 	.byte	0x0b
	.zero		1


	//   ....[36]....
        /*070c*/ 	.word	0x00008610
        /*0710*/ 	.word	0x0000001b
        /*0714*/ 	.word	0x00000000
        /*0718*/ 	.short	0x0101
        /*071a*/ 	.byte	0x3f
	.zero		1


	//   ....[37]....
        /*071c*/ 	.word	0x000086a0
        /*0720*/ 	.word	0x0000001f
        /*0724*/ 	.word	0x00000000
        /*0728*/ 	.short	0x0101
        /*072a*/ 	.byte	0x3f
	.zero		1


	//   ....[38]....
        /*072c*/ 	.word	0x00008ee0
        /*0730*/ 	.word	0x000000ff
        /*0734*/ 	.word	0x00034850
        /*0738*/ 	.short	0x010a
        /*073a*/ 	.byte	0x05
	.zero		1


	//   ....[39]....
        /*073c*/ 	.word	0x00008f20
        /*0740*/ 	.word	0x000000ff
        /*0744*/ 	.word	0x00034850
        /*0748*/ 	.short	0x010a
        /*074a*/ 	.byte	0x05
	.zero		1


	//   ....[40]....
        /*074c*/ 	.word	0x00009460
        /*0750*/ 	.word	0x00000000
        /*0754*/ 	.word	0x00000000
        /*0758*/ 	.short	0x0101
        /*075a*/ 	.byte	0x3f
	.zero		1


	//   ....[41]....
        /*075c*/ 	.word	0x0000a800
        /*0760*/ 	.word	0x00000000
        /*0764*/ 	.word	0x00000000
        /*0768*/ 	.short	0x0101
        /*076a*/ 	.byte	0x3f
	.zero		1


	//   ....[42]....
        /*076c*/ 	.word	0x0000c650
        /*0770*/ 	.word	0x00000000
        /*0774*/ 	.word	0x00034840
        /*0778*/ 	.short	0x010a
        /*077a*/ 	.byte	0x3f
	.zero		1


	//   ....[43]....
        /*077c*/ 	.word	0x0000d450
        /*0780*/ 	.word	0x00000011
        /*0784*/ 	.word	0x00034800
        /*0788*/ 	.short	0x0107
        /*078a*/ 	.byte	0x3f
	.zero		1


	//   ....[44]....
        /*078c*/ 	.word	0x0000d560
        /*0790*/ 	.word	0x00000011
        /*0794*/ 	.word	0x00034800
        /*0798*/ 	.short	0x0101
        /*079a*/ 	.byte	0x3f
	.zero		1


	//   ....[45]....
        /*079c*/ 	.word	0x0000d580
        /*07a0*/ 	.word	0x00000011
        /*07a4*/ 	.word	0x00034820
        /*07a8*/ 	.short	0x010a
        /*07aa*/ 	.byte	0x3f
	.zero		1


	//   ....[46]....
        /*07ac*/ 	.word	0x0000d8c0
        /*07b0*/ 	.word	0x00000002
        /*07b4*/ 	.word	0x00034840
        /*07b8*/ 	.short	0x010a
        /*07ba*/ 	.byte	0x3f
	.zero		1


	//   ....[47]....
        /*07bc*/ 	.word	0x0000dd20
        /*07c0*/ 	.word	0x00000003
        /*07c4*/ 	.word	0x00000060
        /*07c8*/ 	.short	0x010a
        /*07ca*/ 	.byte	0x3f
	.zero		1


	//   ....[48]....
        /*07cc*/ 	.word	0x0000e380
        /*07d0*/ 	.word	0x00000003
        /*07d4*/ 	.word	0x00034840
        /*07d8*/ 	.short	0x010a
        /*07da*/ 	.byte	0x3f
	.zero		1


	//   ....[49]....
        /*07dc*/ 	.word	0x0000e800
        /*07e0*/ 	.word	0x00000002
        /*07e4*/ 	.word	0x00000060
        /*07e8*/ 	.short	0x010a
        /*07ea*/ 	.byte	0x3f
	.zero		1


	//   ....[50]....
        /*07ec*/ 	.word	0x0000edb0
        /*07f0*/ 	.word	0x00000002
        /*07f4*/ 	.word	0x00034840
        /*07f8*/ 	.short	0x010a
        /*07fa*/ 	.byte	0x3f
	.zero		1


	//   ....[51]....
        /*07fc*/ 	.word	0x0000f230
        /*0800*/ 	.word	0x00000002
        /*0804*/ 	.word	0x00000060
        /*0808*/ 	.short	0x010a
        /*080a*/ 	.byte	0x3f
	.zero		1


	//   ....[52]....
        /*080c*/ 	.word	0x0000f790
        /*0810*/ 	.word	0x00000000
        /*0814*/ 	.word	0x00034860
        /*0818*/ 	.short	0x010a
        /*081a*/ 	.byte	0x3f
	.zero		1


	//   ....[53]....
        /*081c*/ 	.word	0x0000fd90
        /*0820*/ 	.word	0x00000000
        /*0824*/ 	.word	0x00034820
        /*0828*/ 	.short	0x010a
        /*082a*/ 	.byte	0x3f
	.zero		1


	//   ....[54]....
        /*082c*/ 	.word	0x0000ff80
        /*0830*/ 	.word	0x00000006
        /*0834*/ 	.word	0x00000000
        /*0838*/ 	.short	0x010a
        /*083a*/ 	.byte	0x3f
	.zero		1


	//   ....[55]....
        /*083c*/ 	.word	0x0000ffd0
        /*0840*/ 	.word	0x00000003
        /*0844*/ 	.word	0x00000000
        /*0848*/ 	.short	0x010a
        /*084a*/ 	.byte	0x3f
	.zero		1


	//   ....[56]....
        /*084c*/ 	.word	0x00010030
        /*0850*/ 	.word	0x00000012
        /*0854*/ 	.word	0x00000000
        /*0858*/ 	.short	0x010a
        /*085a*/ 	.byte	0x3f
	.zero		1


	//   ....[57]....
        /*085c*/ 	.word	0x00010060
        /*0860*/ 	.word	0x00000003
        /*0864*/ 	.word	0x00000000
        /*0868*/ 	.short	0x010a
        /*086a*/ 	.byte	0x3f
	.zero		1


	//   ....[58]....
        /*086c*/ 	.word	0x000100d0
        /*0870*/ 	.word	0x00000003
        /*0874*/ 	.word	0x00034800
        /*0878*/ 	.short	0x010a
        /*087a*/ 	.byte	0x3f
	.zero		1


	//   ....[59]....
        /*087c*/ 	.word	0x00010120
        /*0880*/ 	.word	0x00000002
        /*0884*/ 	.word	0x00034830
        /*0888*/ 	.short	0x010a
        /*088a*/ 	.byte	0x3f
	.zero		1


	//   ....[60]....
        /*088c*/ 	.word	0x00010180
        /*0890*/ 	.word	0x00000007
        /*0894*/ 	.word	0x00034830
        /*0898*/ 	.short	0x010a
        /*089a*/ 	.byte	0x3f
	.zero		1


	//   ....[61]....
        /*089c*/ 	.word	0x000101e0
        /*08a0*/ 	.word	0x00000003
        /*08a4*/ 	.word	0x00034850
        /*08a8*/ 	.short	0x010a
        /*08aa*/ 	.byte	0x3f
	.zero		1


	//   ....[62]....
        /*08ac*/ 	.word	0x00010240
        /*08b0*/ 	.word	0x00000007
        /*08b4*/ 	.word	0x00034830
        /*08b8*/ 	.short	0x010a
        /*08ba*/ 	.byte	0x3f
	.zero		1


	//   ....[63]....
        /*08bc*/ 	.word	0x000102a0
        /*08c0*/ 	.word	0x00000003
        /*08c4*/ 	.word	0x00034850
        /*08c8*/ 	.short	0x010a
        /*08ca*/ 	.byte	0x3f
	.zero		1


	//   ....[64]....
        /*08cc*/ 	.word	0x00010300
        /*08d0*/ 	.word	0x00000003
        /*08d4*/ 	.word	0x00034850
        /*08d8*/ 	.short	0x010a
        /*08da*/ 	.byte	0x3f
	.zero		1


	//   ....[65]....
        /*08dc*/ 	.word	0x00010450
        /*08e0*/ 	.word	0x00000000
        /*08e4*/ 	.word	0x00034840
        /*08e8*/ 	.short	0x010a
        /*08ea*/ 	.byte	0x3f
	.zero		1


	//   ....[66]....
        /*08ec*/ 	.word	0x00010fc0
        /*08f0*/ 	.word	0x00000011
        /*08f4*/ 	.word	0x00034820
        /*08f8*/ 	.short	0x010a
        /*08fa*/ 	.byte	0x3f
	.zero		1


	//   ....[67]....
        /*08fc*/ 	.word	0x00011010
        /*0900*/ 	.word	0x00000002
        /*0904*/ 	.word	0x00034840
        /*0908*/ 	.short	0x010a
        /*090a*/ 	.byte	0x3f
	.zero		1


	//   ....[68]....
        /*090c*/ 	.word	0x00011060
        /*0910*/ 	.word	0x00000003
        /*0914*/ 	.word	0x00000060
        /*0918*/ 	.short	0x010a
        /*091a*/ 	.byte	0x3f
	.zero		1


	//   ....[69]....
        /*091c*/ 	.word	0x000110b0
        /*0920*/ 	.word	0x00000003
        /*0924*/ 	.word	0x00034840
        /*0928*/ 	.short	0x010a
        /*092a*/ 	.byte	0x3f
	.zero		1


	//   ....[70]....
        /*092c*/ 	.word	0x00011100
        /*0930*/ 	.word	0x00000002
        /*0934*/ 	.word	0x00000060
        /*0938*/ 	.short	0x010a
        /*093a*/ 	.byte	0x3f
	.zero		1


	//   ....[71]....
        /*093c*/ 	.word	0x00011150
        /*0940*/ 	.word	0x00000002
        /*0944*/ 	.word	0x00034840
        /*0948*/ 	.short	0x010a
        /*094a*/ 	.byte	0x3f
	.zero		1


	//   ....[72]....
        /*094c*/ 	.word	0x000111a0
        /*0950*/ 	.word	0x00000002
        /*0954*/ 	.word	0x00000060
        /*0958*/ 	.short	0x010a
        /*095a*/ 	.byte	0x3f
	.zero		1


	//   ....[73]....
        /*095c*/ 	.word	0x000111f0
        /*0960*/ 	.word	0x00000000
        /*0964*/ 	.word	0x00034860
        /*0968*/ 	.short	0x010a
        /*096a*/ 	.byte	0x3f
	.zero		1


	//   ....[74]....
        /*096c*/ 	.word	0x000112e0
        /*0970*/ 	.word	0x00000000
        /*0974*/ 	.word	0x00034820
        /*0978*/ 	.short	0x010a
        /*097a*/ 	.byte	0x3f
	.zero		1


	//   ....[75]....
        /*097c*/ 	.word	0x00011480
        /*0980*/ 	.word	0x00000006
        /*0984*/ 	.word	0x00000000
        /*0988*/ 	.short	0x010a
        /*098a*/ 	.byte	0x3f
	.zero		1


	//   ....[76]....
        /*098c*/ 	.word	0x000114d0
        /*0990*/ 	.word	0x00000003
        /*0994*/ 	.word	0x00000000
        /*0998*/ 	.short	0x010a
        /*099a*/ 	.byte	0x3f
	.zero		1


	//   ....[77]....
        /*099c*/ 	.word	0x00011520
        /*09a0*/ 	.word	0x00000012
        /*09a4*/ 	.word	0x00000000
        /*09a8*/ 	.short	0x010a
        /*09aa*/ 	.byte	0x3f
	.zero		1


	//----- nvinfo : EIATTR_NUM_MBARRIERS
	.align		4
.L_305:
        /*09ac*/ 	.byte	0x03, 0x38
        /*09ae*/ 	.short	0x0016


	//----- nvinfo : EIATTR_EXIT_INSTR_OFFSETS
	.align		4
        /*09b0*/ 	.byte	0x04, 0x1c
        /*09b2*/ 	.short	(.L_307 - .L_306)


	//   ....[0]....
.L_306:
        /*09b4*/ 	.word	0x00000a10


	//   ....[1]....
        /*09b8*/ 	.word	0x0000b660


	//   ....[2]....
        /*09bc*/ 	.word	0x000100b0


	//----- nvinfo : EIATTR_MAX_THREADS
	.align		4
.L_307:
        /*09c0*/ 	.byte	0x04, 0x05
        /*09c2*/ 	.short	(.L_309 - .L_308)
.L_308:
        /*09c4*/ 	.word	0x00000180
        /*09c8*/ 	.word	0x00000001
        /*09cc*/ 	.word	0x00000001


	//----- nvinfo : EIATTR_CRS_STACK_SIZE
	.align		4
.L_309:
        /*09d0*/ 	.byte	0x04, 0x1e
        /*09d2*/ 	.short	(.L_311 - .L_310)
.L_310:
        /*09d4*/ 	.word	0x00000000


	//----- nvinfo : EIATTR_CBANK_PARAM_SIZE
	.align		4
.L_311:
        /*09d8*/ 	.byte	0x03, 0x19
        /*09da*/ 	.short	0x0af0


	//----- nvinfo : EIATTR_PARAM_CBANK
	.align		4
        /*09dc*/ 	.byte	0x04, 0x0a
        /*09de*/ 	.short	(.L_313 - .L_312)
	.align		4
.L_312:
        /*09e0*/ 	.word	index@(.nv.constant0._ZN7cutlass13device_kernelIN5flash11enable_sm90INS1_16FlashAttnFwdSm90INS1_25CollectiveMainloopFwdSm90ILi2EN4cute5tupleIJNS5_1CILi1EEES8_S8_EEENS6_IJNS7_ILi128EEESA_NS7_ILi192EEEEEELi128ENS_10bfloat16_tEfNS_4arch4Sm90ELb1ELb0ELb0ELb0ELb0ELb0ELb0ELb1ELb1ELb1ELb0ELb0EEENS1_21CollectiveEpilogueFwdINS6_IJSA_SA_SA_EEES9_SD_SF_Li256ELb0ELb1ELb0ELb0EEENS1_30DynamicPersistentTileSchedulerILi256ELi128ELb0ELb1ELb1EEEEEEEEEvNT_6ParamsE)
        /*09e4*/ 	.short	0x0210
        /*09e6*/ 	.short	0x0af0


	//----- nvinfo : EIATTR_SW_WAR
	.align		4
.L_313:
        /*09e8*/ 	.byte	0x04, 0x36
        /*09ea*/ 	.short	(.L_315 - .L_314)
.L_314:
        /*09ec*/ 	.word	0x00000008
.L_315:


//--------------------- .nv.info._ZN7cutlass13device_kernelIN5flash11enable_sm90INS1_16FlashAttnFwdSm90INS1_25CollectiveMainloopFwdSm90ILi2EN4cute5tupleIJNS5_1CILi1EEES8_S8_EEENS6_IJNS7_ILi128EEESA_NS7_ILi192EEEEEELi128ENS_10bfloat16_tEfNS_4arch4Sm90ELb1ELb0ELb0ELb1ELb0ELb0ELb0ELb1ELb1ELb1ELb0ELb0EEENS1_21CollectiveEpilogueFwdINS6_IJSA_SA_SA_EEES9_SD_SF_Li256ELb1ELb1ELb0ELb0EEENS1_36VarlenDynamicPersistentTileSchedulerILi128ELi128ELi256ELi128ELb0ELb1ELb1ELb1ELb1ELb1EEEEEEEEEvNT_6ParamsE --------------------------
	.section	.nv.info._ZN7cutlass13device_kernelIN5flash11enable_sm90INS1_16FlashAttnFwdSm90INS1_25CollectiveMainloopFwdSm90ILi2EN4cute5tupleIJNS5_1CILi1EEES8_S8_EEENS6_IJNS7_ILi128EEESA_NS7_ILi192EEEEEELi128ENS_10bfloat16_tEfNS_4arch4Sm90ELb1ELb0ELb0ELb1ELb0ELb0ELb0ELb1ELb1ELb1ELb0ELb0EEENS1_21CollectiveEpilogueFwdINS6_IJSA_SA_SA_EEES9_SD_SF_Li256ELb1ELb1ELb0ELb0EEENS1_36VarlenDynamicPersistentTileSchedulerILi128ELi128ELi256ELi128ELb0ELb1ELb1ELb1ELb1ELb1EEEEEEEEEvNT_6ParamsE,"",@"SHT_CUDA_INFO"
	.sectionflags	@""
	.align	4


	//----- nvinfo : EIATTR_CUDA_API_VERSION
	.align		4
        /*0000*/ 	.byte	0x04, 0x37
        /*0002*/ 	.short	(.L_317 - .L_316)
.L_316:
        /*0004*/ 	.word	0x00000082


	//----- nvinfo : EIATTR_KPARAM_INFO
	.align		4
.L_317:
        /*0008*/ 	.byte	0x04, 0x17
        /*000a*/ 	.short	(.L_319 - .L_318)
.L_318:
        /*000c*/ 	.word	0x00000000
        /*0010*/ 	.short	0x0000
        /*0012*/ 	.short	0x0070
        /*0014*/ 	.byte	0x00, 0xf0, 0x01, 0x2a


	//----- nvinfo : EIATTR_SPARSE_MMA_MASK
	.align		4
.L_319:
        /*0018*/ 	.byte	0x03, 0x50
        /*001a*/ 	.short	0x0000


	//----- nvinfo : EIATTR_MAXREG_COUNT
	.align		4
        /*001c*/ 	.byte	0x03, 0x1b
        /*001e*/ 	.short	0x00a8


	//----- nvinfo : EIATTR_NUM_BARRIERS
	.align		4
        /*0020*/ 	.byte	0x02, 0x4c
        /*0022*/ 	.byte	0x09
	.zero		1


	//----- nvinfo : EIATTR_EXTERNS
	.align		4
        /*0024*/ 	.byte	0x04, 0x0f
        /*0026*/ 	.short	(.L_321 - .L_320)


	//   ....[0]....
	.align		4
.L_320:
        /*0028*/ 	.word	index@(__assertfail)


	//----- nvinfo : EIATTR_ANNOTATIONS
	.align		4
.L_321:
        /*002c*/ 	.byte	0x04, 0x55
        /*002e*/ 	.short	(.L_323 - .L_322)


	//   ....[0]....
.L_322:
        /* <DEDUP_REMOVED lines=74> */


	//----- nvinfo : EIATTR_MERCURY_ISA_VERSION
	.align		4
.L_323:
        /*04c0*/ 	.byte	0x03, 0x5f
        /*04c2*/ 	.short	0x0101


	//----- nvinfo : EIATTR_UNUSED_LOAD_BYTE_OFFSET
	.align		4
        /*04c4*/ 	.byte	0x04, 0x44
        /*04c6*/ 	.short	(.L_325 - .L_324)


	//   ....[0]....
.L_324:
        /*04c8*/ 	.word	0x000009f0
        /*04cc*/ 	.word	0x0000fff0


	//   ....[1]....
        /*04d0*/ 	.word	0x00009530
        /*04d4*/ 	.word	0x0000fff0


	//----- nvinfo : EIATTR_INT_WARP_WIDE_INSTR_OFFSETS
	.align		4
.L_325:
        /*04d8*/ 	.byte	0x04, 0x31
        /*04da*/ 	.short	(.L_327 - .L_326)


	//   ....[0]....
.L_326:
        /*04dc*/ 	.word	0x00000120


	//   ....[1]....
        /*04e0*/ 	.word	0x00000160


	//   ....[2]....
        /*04e4*/ 	.word	0x00000220


	//   ....[3]....
        /*04e8*/ 	.word	0x0000c7f0


	//   ....[4]....
        /*04ec*/ 	.word	0x0000c880


	//   ....[5]....
        /*04f0*/ 	.word	0x00010480


	//   ....[6]....
        /*04f4*/ 	.word	0x000104e0


	//----- nvinfo : EIATTR_COOP_GROUP_MASK_REGIDS
	.align		4
.L_327:
        /*04f8*/ 	.byte	0x04, 0x29
        /*04fa*/ 	.short	(.L_329 - .L_328)


	//   ....[0]....
.L_328:
        /*04fc*/ 	.word	0xffffffff


	//   ....[1]....
        /*0500*/ 	.word	0xffffffff


	//   ....[2]....
        /*0504*/ 	.word	0xffffffff


	//   ....[3]....
        /*0508*/ 	.word	0xffffffff


	//   ....[4]....
        /*050c*/ 	.word	0xffffffff


	//   ....[5]....
        /*0510*/ 	.word	0xffffffff


	//   ....[6]....
        /*0514*/ 	.word	0xffffffff


	//   ....[7]....
        /*0518*/ 	.word	0xffffffff


	//   ....[8]....
        /*051c*/ 	.word	0xffffffff


	//   ....[9]....
        /*0520*/ 	.word	0xffffffff


	//   ....[10]....
        /*0524*/ 	.word	0xffffffff


	//   ....[11]....
        /*0528*/ 	.word	0xffffffff


	//   ....[12]....
        /*052c*/ 	.word	0xffffffff


	//   ....[13]....
        /*0530*/ 	.word	0xffffffff


	//   ....[14]....
        /*0534*/ 	.word	0xffffffff


	//   ....[15]....
        /*0538*/ 	.word	0xffffffff


	//   ....[16]....
        /*053c*/ 	.word	0xffffffff


	//   ....[17]....
        /*0540*/ 	.word	0xffffffff


	//   ....[18]....
        /*0544*/ 	.word	0xffffffff


	//   ....[19]....
        /*0548*/ 	.word	0xffffffff


	//   ....[20]....
        /*054c*/ 	.word	0xffffffff


	//   ....[21]....
        /*0550*/ 	.word	0xffffffff


	//   ....[22]....
        /*0554*/ 	.word	0xffffffff


	//   ....[23]....
        /*0558*/ 	.word	0xffffffff


	//   ....[24]....
        /*055c*/ 	.word	0xffffffff


	//   ....[25]....
        /*0560*/ 	.word	0xffffffff


	//   ....[26]....
        /*0564*/ 	.word	0xffffffff


	//   ....[27]....
        /*0568*/ 	.word	0xffffffff


	//   ....[28]....
        /*056c*/ 	.word	0xffffffff


	//   ....[29]....
        /*0570*/ 	.word	0xffffffff


	//   ....[30]....
        /*0574*/ 	.word	0xffffffff


	//   ....[31]....
        /*0578*/ 	.word	0xffffffff


	//   ....[32]....
        /*057c*/ 	.word	0xffffffff


	//   ....[33]....
        /*0580*/ 	.word	0xffffffff


	//   ....[34]....
        /*0584*/ 	.word	0xffffffff


	//   ....[35]....
        /*0588*/ 	.word	0xffffffff


	//   ....[36]....
        /*058c*/ 	.word	0xffffffff


	//   ....[37]....
        /*0590*/ 	.word	0xffffffff


	//   ....[38]....
        /*0594*/ 	.word	0xffffffff


	//   ....[39]....
        /*0598*/ 	.word	0xffffffff


	//   ....[40]....
        /*059c*/ 	.word	0xffffffff


	//   ....[41]....
        /*05a0*/ 	.word	0xffffffff


	//   ....[42]....
        /*05a4*/ 	.word	0xffffffff


	//   ....[43]....
        /*05a8*/ 	.word	0xffffffff


	//   ....[44]....
        /*05ac*/ 	.word	0xffffffff


	//   ....[45]....
        /*05b0*/ 	.word	0xffffffff


	//   ....[46]....
        /*05b4*/ 	.word	0xffffffff


	//   ....[47]....
        /*05b8*/ 	.word	0xffffffff


	//   ....[48]....
        /*05bc*/ 	.word	0xffffffff


	//   ....[49]....
        /*05c0*/ 	.word	0xffffffff


	//   ....[50]....
        /*05c4*/ 	.word	0xffffffff


	//   ....[51]....
        /*05c8*/ 	.word	0xffffffff


	//   ....[52]....
        /*05cc*/ 	.word	0xffffffff


	//   ....[53]....
        /*05d0*/ 	.word	0xffffffff


	//   ....[54]....
        /*05d4*/ 	.word	0xffffffff


	//   ....[55]....
        /*05d8*/ 	.word	0xffffffff


	//   ....[56]....
        /*05dc*/ 	.word	0xffffffff


	//   ....[57]....
        /*05e0*/ 	.word	0xffffffff


	//   ....[58]....
        /*05e4*/ 	.word	0xffffffff


	//   ....[59]....
        /*05e8*/ 	.word	0xffffffff


	//   ....[60]....
        /*05ec*/ 	.word	0xffffffff


	//   ....[61]....
        /*05f0*/ 	.word	0xffffffff


	//   ....[62]....
        /*05f4*/ 	.word	0xffffffff


	//   ....[63]....
        /*05f8*/ 	.word	0xffffffff


	//   ....[64]....
        /*05fc*/ 	.word	0xffffffff


	//   ....[65]....
        /*0600*/ 	.word	0xffffffff


	//   ....[66]....
        /*0604*/ 	.word	0xffffffff


	//   ....[67]....
        /*0608*/ 	.word	0xffffffff


	//   ....[68]....
        /*060c*/ 	.word	0xffffffff


	//   ....[69]....
        /*0610*/ 	.word	0xffffffff


	//   ....[70]....
        /*0614*/ 	.word	0xffffffff


	//   ....[71]....
        /*0618*/ 	.word	0xffffffff


	//   ....[72]....
        /*061c*/ 	.word	0xffffffff


	//   ....[73]....
        /*0620*/ 	.word	0xffffffff


	//   ....[74]....
        /*0624*/ 	.word	0xffffffff


	//   ....[75]....
        /*0628*/ 	.word	0xffffffff


	//   ....[76]....
        /*062c*/ 	.word	0xffffffff


	//   ....[77]....
        /*0630*/ 	.word	0xffffffff


	//   ....[78]....
        /*0634*/ 	.word	0xffffffff


	//   ....[79]....
        /*0638*/ 	.word	0xffffffff


	//   ....[80]....
        /*063c*/ 	.word	0xffffffff


	//   ....[81]....
        /*0640*/ 	.word	0xffffffff


	//   ....[82]....
        /*0644*/ 	.word	0xffffffff


	//   ....[83]....
        /*0648*/ 	.word	0xffffffff


	//   ....[84]....
        /*064c*/ 	.word	0xffffffff


	//   ....[85]....
        /*0650*/ 	.word	0xffffffff


	//   ....[86]....
        /*0654*/ 	.word	0xffffffff


	//   ....[87]....
        /*0658*/ 	.word	0xffffffff


	//   ....[88]....
        /*065c*/ 	.word	0xffffffff


	//   ....[89]....
        /*0660*/ 	.word	0xffffffff


	//   ....[90]....
        /*0664*/ 	.word	0xffffffff


	//   ....[91]....
        /*0668*/ 	.word	0xffffffff


	//   ....[92]....
        /*066c*/ 	.word	0xffffffff


	//   ....[93]....
        /*0670*/ 	.word	0xffffffff


	//   ....[94]....
        /*0674*/ 	.word	0xffffffff


	//   ....[95]....
        /*0678*/ 	.word	0xffffffff


	//   ....[96]....
        /*067c*/ 	.word	0xffffffff


	//   ....[97]....
        /*0680*/ 	.word	0xffffffff


	//   ....[98]....
        /*0684*/ 	.word	0xffffffff


	//   ....[99]....
        /*0688*/ 	.word	0x0500000f


	//   ....[100]....
        /*068c*/ 	.word	0x0500000f


	//   ....[101]....
        /*0690*/ 	.word	0x0500000f


	//   ....[102]....
        /*0694*/ 	.word	0x0500000f


	//   ....[103]....
        /*0698*/ 	.word	0x0500000f


	//   ....[104]....
        /*069c*/ 	.word	0x0500000f


	//   ....[105]....
        /*06a0*/ 	.word	0x0500000f


	//   ....[106]....
        /*06a4*/ 	.word	0x0500000f


	//   ....[107]....
        /*06a8*/ 	.word	0x0500000f


	//   ....[108]....
        /*06ac*/ 	.word	0x0500000f


	//   ....[109]....
        /*06b0*/ 	.word	0x0500000f


	//   ....[110]....
        /*06b4*/ 	.word	0x0500000f


	//   ....[111]....
        /*06b8*/ 	.word	0x0500000f


	//   ....[112]....
        /*06bc*/ 	.word	0x0500000f


	//   ....[113]....
        /*06c0*/ 	.word	0x0500000f


	//   ....[114]....
        /*06c4*/ 	.word	0x0500000f


	//   ....[115]....
        /*06c8*/ 	.word	0x0500000f


	//   ....[116]....
        /*06cc*/ 	.word	0x0500000f


	//   ....[117]....
        /*06d0*/ 	.word	0x0500000f


	//   ....[118]....
        /*06d4*/ 	.word	0x0500000f


	//   ....[119]....
        /*06d8*/ 	.word	0x0500000f


	//   ....[120]....
        /*06dc*/ 	.word	0x0500000f


	//   ....[121]....
        /*06e0*/ 	.word	0x0500000f


	//   ....[122]....
        /*06e4*/ 	.word	0x0500000f


	//   ....[123]....
        /*06e8*/ 	.word	0x0500000f


	//   ....[124]....
        /*06ec*/ 	.word	0x0500000f


	//   ....[125]....
        /*06f0*/ 	.word	0x0500000f


	//   ....[126]....
        /*06f4*/ 	.word	0x0500000f


	//   ....[127]....
        /*06f8*/ 	.word	0x0500000f


	//   ....[128]....
        /*06fc*/ 	.word	0x0500000f


	//   ....[129]....
        /*0700*/ 	.word	0x0500000f


	//   ....[130]....
        /*0704*/ 	.word	0x0500000f


	//   ....[131]....
        /*0708*/ 	.word	0x0500000f


	//   ....[132]....
        /*070c*/ 	.word	0x0500000f


	//   ....[133]....
        /*0710*/ 	.word	0x0500000f


	//----- nvinfo : EIATTR_COOP_GROUP_INSTR_OFFSETS
	.align		4
.L_329:
        /*0714*/ 	.byte	0x04, 0x28
        /*0716*/ 	.short	(.L_331 - .L_330)


	//   ....[0]....
.L_330:
        /*0718*/ 	.word	0x00000060


	//   ....[1]....
        /*071c*/ 	.word	0x00000130


	//   ....[2]....
        /*0720*/ 	.word	0x00000230


	//   ....[3]....
        /*0724*/ 	.word	0x000003a0


	//   ....[4]....
        /*0728*/ 	.word	0x00000500


	//   ....[5]....
        /*072c*/ 	.word	0x00000620


	//   ....[6]....
        /*0730*/ 	.word	0x00000780


	//   ....[7]....
        /*0734*/ 	.word	0x000014c0


	//   ....[8]....
        /*0738*/ 	.word	0x00001d20


	//   ....[9]....
        /*073c*/ 	.word	0x000025f0


	//   ....[10]....
        /*0740*/ 	.word	0x00002610


	//   ....[11]....
        /*0744*/ 	.word	0x00002620


	//   ....[12]....
        /*0748*/ 	.word	0x000030b0


	//   ....[13]....
        /*074c*/ 	.word	0x00003120


	//   ....[14]....
        /*0750*/ 	.word	0x00004790


	//   ....[15]....
        /*0754*/ 	.word	0x00004f70


	//   ....[16]....
        /*0758*/ 	.word	0x00004fd0


	//   ....[17]....
        /*075c*/ 	.word	0x00004fe0


	//   ....[18]....
        /*0760*/ 	.word	0x00005a20


	//   ....[19]....
        /*0764*/ 	.word	0x00005ab0


	//   ....[20]....
        /*0768*/ 	.word	0x00007330


	//   ....[21]....
        /*076c*/ 	.word	0x00007360


	//   ....[22]....
        /*0770*/ 	.word	0x00007960


	//   ....[23]....
        /*0774*/ 	.word	0x000079e0


	//   ....[24]....
        /*0778*/ 	.word	0x00008c00


	//   ....[25]....
        /*077c*/ 	.word	0x00008c30


	//   ....[26]....
        /*0780*/ 	.word	0x00008d30


	//   ....[27]....
        /*0784*/ 	.word	0x00008d40


	//   ....[28]....
        /*0788*/ 	.word	0x00009fa0


	//   ....[29]....
        /*078c*/ 	.word	0x00009fe0


	//   ....[30]....
        /*0790*/ 	.word	0x0000a020


	//   ....[31]....
        /*0794*/ 	.word	0x0000a050


	//   ....[32]....
        /*0798*/ 	.word	0x0000a5c0


	//   ....[33]....
        /*079c*/ 	.word	0x0000a5e0


	//   ....[34]....
        /*07a0*/ 	.word	0x0000a6b0


	//   ....[35]....
        /*07a4*/ 	.word	0x0000a6d0


	//   ....[36]....
        /*07a8*/ 	.word	0x0000a790


	//   ....[37]....
        /*07ac*/ 	.word	0x0000a7b0


	//   ....[38]....
        /*07b0*/ 	.word	0x0000a880


	//   ....[39]....
        /*07b4*/ 	.word	0x0000a8a0


	//   ....[40]....
        /*07b8*/ 	.word	0x0000b080


	//   ....[41]....
        /*07bc*/ 	.word	0x0000b0b0


	//   ....[42]....
        /*07c0*/ 	.word	0x0000b180


	//   ....[43]....
        /*07c4*/ 	.word	0x0000b1a0


	//   ....[44]....
        /*07c8*/ 	.word	0x0000b260


	//   ....[45]....
        /*07cc*/ 	.word	0x0000b280


	//   ....[46]....
        /*07d0*/ 	.word	0x0000b350


	//   ....[47]....
        /*07d4*/ 	.word	0x0000b370


	//   ....[48]....
        /*07d8*/ 	.word	0x0000b4b0


	//   ....[49]....
        /*07dc*/ 	.word	0x0000b680


	//   ....[50]....
        /*07e0*/ 	.word	0x0000b6b0


	//   ....[51]....
        /*07e4*/ 	.word	0x0000b6e0


	//   ....[52]....
        /*07e8*/ 	.word	0x0000b710


	//   ....[53]....
        /*07ec*/ 	.word	0x0000b740


	//   ....[54]....
        /*07f0*/ 	.word	0x0000b770


	//   ....[55]....
        /*07f4*/ 	.word	0x0000b8e0


	//   ....[56]....
        /*07f8*/ 	.word	0x0000b910


	//   ....[57]....
        /*07fc*/ 	.word	0x0000b940


	//   ....[58]....
        /*0800*/ 	.word	0x0000b970


	//   ....[59]....
        /*0804*/ 	.word	0x0000b9a0


	//   ....[60]....
        /*0808*/ 	.word	0x0000b9d0


	//   ....[61]....
        /*080c*/ 	.word	0x0000ba70


	//   ....[62]....
        /*0810*/ 	.word	0x0000bad0


	//   ....[63]....
        /*0814*/ 	.word	0x0000bb60


	//   ....[64]....
        /*0818*/ 	.word	0x0000cdf0


	//   ....[65]....
        /*081c*/ 	.word	0x0000da80


	//   ....[66]....
        /*0820*/ 	.word	0x0000da90


	//   ....[67]....
        /*0824*/ 	.word	0x0000daa0


	//   ....[68]....
        /*0828*/ 	.word	0x0000daf0


	//   ....[69]....
        /*082c*/ 	.word	0x0000dbc0


	//   ....[70]....
        /*0830*/ 	.word	0x0000dc00


	//   ....[71]....
        /*0834*/ 	.word	0x0000dcb0


	//   ....[72]....
        /*0838*/ 	.word	0x0000dcd0


	//   ....[73]....
        /*083c*/ 	.word	0x0000dd70


	//   ....[74]....
        /*0840*/ 	.word	0x0000dd90


	//   ....[75]....
        /*0844*/ 	.word	0x0000de30


	//   ....[76]....
        /*0848*/ 	.word	0x0000de50


	//   ....[77]....
        /*084c*/ 	.word	0x0000def0


	//   ....[78]....
        /*0850*/ 	.word	0x0000df10


	//   ....[79]....
        /*0854*/ 	.word	0x0000df20


	//   ....[80]....
        /*0858*/ 	.word	0x0000df30


	//   ....[81]....
        /*085c*/ 	.word	0x00010ba0


	//   ....[82]....
        /*0860*/ 	.word	0x00010c00


	//   ....[83]....
        /*0864*/ 	.word	0x00010c30


	//   ....[84]....
        /*0868*/ 	.word	0x00010c40


	//   ....[85]....
        /*086c*/ 	.word	0x00010c70


	//   ....[86]....
        /*0870*/ 	.word	0x00010ca0


	//   ....[87]....
        /*0874*/ 	.word	0x00010cd0


	//   ....[88]....
        /*0878*/ 	.word	0x00010d00


	//   ....[89]....
        /*087c*/ 	.word	0x00010e80


	//   ....[90]....
        /*0880*/ 	.word	0x00010eb0


	//   ....[91]....
        /*0884*/ 	.word	0x00010ee0


	//   ....[92]....
        /*0888*/ 	.word	0x00010f10


	//   ....[93]....
        /*088c*/ 	.word	0x00010f40


	//   ....[94]....
        /*0890*/ 	.word	0x00010f70


	//   ....[95]....
        /*0894*/ 	.word	0x00011030


	//   ....[96]....
        /*0898*/ 	.word	0x00011050


	//   ....[97]....
        /*089c*/ 	.word	0x000110c0


	//   ....[98]....
        /*08a0*/ 	.word	0x00011790


	//   ....[99]....
        /*08a4*/ 	.word	0x00011d60


	//   ....[100]....
        /*08a8*/ 	.word	0x00011f20


	//   ....[101]....
        /*08ac*/ 	.word	0x00011f70


	//   ....[102]....
        /*08b0*/ 	.word	0x00011fd0


	//   ....[103]....
        /*08b4*/ 	.word	0x00012070


	//   ....[104]....
        /*08b8*/ 	.word	0x00012140


	//   ....[105]....
        /*08bc*/ 	.word	0x000121e0


	//   ....[106]....
        /*08c0*/ 	.word	0x000122b0


	//   ....[107]....
        /*08c4*/ 	.word	0x000123e0


	//   ....[108]....
        /*08c8*/ 	.word	0x00012440


	//   ....[109]....
        /*08cc*/ 	.word	0x00012560


	//   ....[110]....
        /*08d0*/ 	.word	0x000125c0


	//   ....[111]....
        /*08d4*/ 	.word	0x000126e0


	//   ....[112]....
        /*08d8*/ 	.word	0x00012740


	//   ....[113]....
        /*08dc*/ 	.word	0x00012850


	//   ....[114]....
        /*08e0*/ 	.word	0x000128b0


	//   ....[115]....
        /*08e4*/ 	.word	0x00012950


	//   ....[116]....
        /*08e8*/ 	.word	0x00012ce0


	//   ....[117]....
        /*08ec*/ 	.word	0x00012d80


	//   ....[118]....
        /*08f0*/ 	.word	0x00012ea0


	//   ....[119]....
        /*08f4*/ 	.word	0x00012f10


	//   ....[120]....
        /*08f8*/ 	.word	0x00012f90


	//   ....[121]....
        /*08fc*/ 	.word	0x00013010


	//   ....[122]....
        /*0900*/ 	.word	0x00013090


	//   ....[123]....
        /*0904*/ 	.word	0x00013120


	//   ....[124]....
        /*0908*/ 	.word	0x000131c0


	//   ....[125]....
        /*090c*/ 	.word	0x00013260


	//   ....[126]....
        /*0910*/ 	.word	0x000132d0


	//   ....[127]....
        /*0914*/ 	.word	0x00013340


	//   ....[128]....
        /*0918*/ 	.word	0x000133b0


	//   ....[129]....
        /*091c*/ 	.word	0x00013430


	//   ....[130]....
        /*0920*/ 	.word	0x000134b0


	//   ....[131]....
        /*0924*/ 	.word	0x00013550


	//   ....[132]....
        /*0928*/ 	.word	0x000135e0


	//   ....[133]....
        /*092c*/ 	.word	0x00013710


	//----- nvinfo : EIATTR_REG_RECONFIG
	.align		4
.L_331:
        /*0930*/ 	.byte	0x01, 0x54
	.zero		2


	//----- nvinfo : EIATTR_SYSCALL_OFFSETS
	.align		4
        /*0934*/ 	.byte	0x04, 0x46
        /*0936*/ 	.short	(.L_333 - .L_332)


	//   ....[0]....
.L_332:
        /*0938*/ 	.word	0x000016a0


	//   ....[1]....
        /*093c*/ 	.word	0x0000c9f0


	//   ....[2]....
        /*0940*/ 	.word	0x0000cb50


	//   ....[3]....
        /*0944*/ 	.word	0x0000cc50


	//   ....[4]....
        /*0948*/ 	.word	0x0000d630


	//----- nvinfo : EIATTR_MBARRIER_INSTR_OFFSETS
	.align		4
.L_333:
        /*094c*/ 	.byte	0x04, 0x39
        /*094e*/ 	.short	(.L_335 - .L_334)


	//   ....[0]....
.L_334:
        /*0950*/ 	.word	0x00000250
        /*0954*/ 	.word	0x000000ff
        /*0958*/ 	.word	0x00034800
        /*095c*/ 	.short	0x0100
        /*095e*/ 	.byte	0x08
	.zero		1


	//   ....[1]....
        /*0960*/ 	.word	0x00000260
        /*0964*/ 	.word	0x000000ff
        /*0968*/ 	.word	0x00034820
        /*096c*/ 	.short	0x0100
        /*096e*/ 	.byte	0x08
	.zero		1


	//   ....[2]....
        /*0970*/ 	.word	0x00000350
        /*0974*/ 	.word	0x000000ff
        /*0978*/ 	.word	0x00034830
        /*097c*/ 	.short	0x0100
        /*097e*/ 	.byte	0x08
	.zero		1


	//   ....[3]....
        /*0980*/ 	.word	0x00000360
        /*0984*/ 	.word	0x000000ff
        /*0988*/ 	.word	0x00034840
        /*098c*/ 	.short	0x0100
        /*098e*/ 	.byte	0x08
	.zero		1


	//   ....[4]....
        /*0990*/ 	.word	0x00000370
        /*0994*/ 	.word	0x000000ff
        /*0998*/ 	.word	0x00034838
        /*099c*/ 	.short	0x0100
        /*099e*/ 	.byte	0x08
	.zero		1


	//   ....[5]....
        /*09a0*/ 	.word	0x00000380
        /*09a4*/ 	.word	0x000000ff
        /*09a8*/ 	.word	0x00034848
        /*09ac*/ 	.short	0x0100
        /*09ae*/ 	.byte	0x08
	.zero		1


	//   ....[6]....
        /*09b0*/ 	.word	0x000004b0
        /*09b4*/ 	.word	0x000000ff
        /*09b8*/ 	.word	0x00034850
        /*09bc*/ 	.short	0x0100
        /*09be*/ 	.byte	0x08
	.zero		1


	//   ....[7]....
        /*09c0*/ 	.word	0x000004c0
        /*09c4*/ 	.word	0x000000ff
        /*09c8*/ 	.word	0x00034860
        /*09cc*/ 	.short	0x0100
        /*09ce*/ 	.byte	0x08
	.zero		1


	//   ....[8]....
        /*09d0*/ 	.word	0x000004d0
        /*09d4*/ 	.word	0x000000ff
        /*09d8*/ 	.word	0x00034858
        /*09dc*/ 	.short	0x0100
        /*09de*/ 	.byte	0x08
	.zero		1


	//   ....[9]....
        /*09e0*/ 	.word	0x000004e0
        /*09e4*/ 	.word	0x000000ff
        /*09e8*/ 	.word	0x00034868
        /*09ec*/ 	.short	0x0100
        /*09ee*/ 	.byte	0x08
	.zero		1


	//   ....[10]....
        /*09f0*/ 	.word	0x000005d0
        /*09f4*/ 	.word	0x000000ff
        /*09f8*/ 	.word	0x00034870
        /*09fc*/ 	.short	0x0100
        /*09fe*/ 	.byte	0x06
	.zero		1


	//   ....[11]....
        /*0a00*/ 	.word	0x000005e0
        /*0a04*/ 	.word	0x000000ff
        /*0a08*/ 	.word	0x00034880
        /*0a0c*/ 	.short	0x0100
        /*0a0e*/ 	.byte	0x06
	.zero		1


	//   ....[12]....
        /*0a10*/ 	.word	0x000005f0
        /*0a14*/ 	.word	0x000000ff
        /*0a18*/ 	.word	0x00034878
        /*0a1c*/ 	.short	0x0100
        /*0a1e*/ 	.byte	0x06
	.zero		1


	//   ....[13]....
        /*0a20*/ 	.word	0x00000600
        /*0a24*/ 	.word	0x000000ff
        /*0a28*/ 	.word	0x00034888
        /*0a2c*/ 	.short	0x0100
        /*0a2e*/ 	.byte	0x06
	.zero		1


	//   ....[14]....
        /*0a30*/ 	.word	0x00000730
        /*0a34*/ 	.word	0x000000ff
        /*0a38*/ 	.word	0x00034890
        /*0a3c*/ 	.short	0x0100
        /*0a3e*/ 	.byte	0x08
	.zero		1


	//   ....[15]....
        /*0a40*/ 	.word	0x00000740
        /*0a44*/ 	.word	0x000000ff
        /*0a48*/ 	.word	0x000348a0
        /*0a4c*/ 	.short	0x0100
        /*0a4e*/ 	.byte	0x08
	.zero		1


	//   ....[16]....
        /*0a50*/ 	.word	0x00000750
        /*0a54*/ 	.word	0x000000ff
        /*0a58*/ 	.word	0x00034898
        /*0a5c*/ 	.short	0x0100
        /*0a5e*/ 	.byte	0x08
	.zero		1


	//   ....[17]....
        /*0a60*/ 	.word	0x00000760
        /*0a64*/ 	.word	0x000000ff
        /*0a68*/ 	.word	0x000348a8
        /*0a6c*/ 	.short	0x0100
        /*0a6e*/ 	.byte	0x08
	.zero		1


	//   ....[18]....
        /*0a70*/ 	.word	0x00000890
        /*0a74*/ 	.word	0x000000ff
        /*0a78*/ 	.word	0x000348b0
        /*0a7c*/ 	.short	0x0100
        /*0a7e*/ 	.byte	0x08
	.zero		1


	//   ....[19]....
        /*0a80*/ 	.word	0x000008a0
        /*0a84*/ 	.word	0x000000ff
        /*0a88*/ 	.word	0x000348c0
        /*0a8c*/ 	.short	0x0100
        /*0a8e*/ 	.byte	0x08
	.zero		1


	//   ....[20]....
        /*0a90*/ 	.word	0x000008b0
        /*0a94*/ 	.word	0x000000ff
        /*0a98*/ 	.word	0x000348b8
        /*0a9c*/ 	.short	0x0100
        /*0a9e*/ 	.byte	0x08
	.zero		1


	//   ....[21]....
        /*0aa0*/ 	.word	0x000008c0
        /*0aa4*/ 	.word	0x000000ff
        /*0aa8*/ 	.word	0x000348c8
        /*0aac*/ 	.short	0x0100
        /*0aae*/ 	.byte	0x08
	.zero		1


	//   ....[22]....
        /*0ab0*/ 	.word	0x00001700
        /*0ab4*/ 	.word	0x000000ff
        /*0ab8*/ 	.word	0x00034800
        /*0abc*/ 	.short	0x010a
        /*0abe*/ 	.byte	0x25
	.zero		1


	//   ....[23]....
        /*0ac0*/ 	.word	0x00001780
        /*0ac4*/ 	.word	0x00000002
        /*0ac8*/ 	.word	0x00034830
        /*0acc*/ 	.short	0x010a
        /*0ace*/ 	.byte	0x3f
	.zero		1


	//   ....[24]....
        /*0ad0*/ 	.word	0x000017e0
        /*0ad4*/ 	.word	0x00000002
        /*0ad8*/ 	.word	0x00034830
        /*0adc*/ 	.short	0x010a
        /*0ade*/ 	.byte	0x3f
	.zero		1


	//   ....[25]....
        /*0ae0*/ 	.word	0x00002020
        /*0ae4*/ 	.word	0x00000002
        /*0ae8*/ 	.word	0x00000000
        /*0aec*/ 	.short	0x0101
        /*0aee*/ 	.byte	0x3f
	.zero		1


	//   ....[26]....
        /*0af0*/ 	.word	0x00003d90
        /*0af4*/ 	.word	0x000000ff
        /*0af8*/ 	.word	0x00034830
        /*0afc*/ 	.short	0x010a
        /*0afe*/ 	.byte	0x3a
	.zero		1


	//   ....[27]....
        /*0b00*/ 	.word	0x00003dd0
        /*0b04*/ 	.word	0x000000ff
        /*0b08*/ 	.word	0x00034830
        /*0b0c*/ 	.short	0x010a
        /*0b0e*/ 	.byte	0x3a
	.zero		1


	//   ....[28]....
        /*0b10*/ 	.word	0x00004600
        /*0b14*/ 	.word	0x000000ff
        /*0b18*/ 	.word	0x00034850
        /*0b1c*/ 	.short	0x010a
        /*0b1e*/ 	.byte	0x07
	.zero		1


	//   ....[29]....
        /*0b20*/ 	.word	0x00004640
        /*0b24*/ 	.word	0x000000ff
        /*0b28*/ 	.word	0x00034850
        /*0b2c*/ 	.short	0x010a
        /*0b2e*/ 	.byte	0x07
	.zero		1


	//   ....[30]....
        /*0b30*/ 	.word	0x00006000
        /*0b34*/ 	.word	0x00000008
        /*0b38*/ 	.word	0x00000000
        /*0b3c*/ 	.short	0x0101
        /*0b3e*/ 	.byte	0x3f
	.zero		1


	//   ....[31]....
        /*0b40*/ 	.word	0x00006060
        /*0b44*/ 	.word	0x00000008
        /*0b48*/ 	.word	0x00000000
        /*0b4c*/ 	.short	0x0101
        /*0b4e*/ 	.byte	0x3f
	.zero		1


	//   ....[32]....
        /*0b50*/ 	.word	0x00006760
        /*0b54*/ 	.word	0x000000ff
        /*0b58*/ 	.word	0x00034830
        /*0b5c*/ 	.short	0x010a
        /*0b5e*/ 	.byte	0x06
	.zero		1


	//   ....[33]....
        /*0b60*/ 	.word	0x000067a0
        /*0b64*/ 	.word	0x000000ff
        /*0b68*/ 	.word	0x00034830
        /*0b6c*/ 	.short	0x010a
        /*0b6e*/ 	.byte	0x06
	.zero		1


	//   ....[34]....
        /*0b70*/ 	.word	0x00006fd0
        /*0b74*/ 	.word	0x000000ff
        /*0b78*/ 	.word	0x00034850
        /*0b7c*/ 	.short	0x010a
        /*0b7e*/ 	.byte	0x07
	.zero		1


	//   ....[35]....
        /*0b80*/ 	.word	0x00007010
        /*0b84*/ 	.word	0x000000ff
        /*0b88*/ 	.word	0x00034850
        /*0b8c*/ 	.short	0x010a
        /*0b8e*/ 	.byte	0x07
	.zero		1


	//   ....[36]....
        /*0b90*/ 	.word	0x000082a0
        /*0b94*/ 	.word	0x0000001b
        /*0b98*/ 	.word	0x00000000
        /*0b9c*/ 	.short	0x0101
        /*0b9e*/ 	.byte	0x3f
	.zero		1


	//   ....[37]....
        /*0ba0*/ 	.word	0x00008330
        /*0ba4*/ 	.word	0x0000001f
        /*0ba8*/ 	.word	0x00000000
        /*0bac*/ 	.short	0x0101
        /*0bae*/ 	.byte	0x3f
	.zero		1


	//   ....[38]....
        /*0bb0*/ 	.word	0x00008b70
        /*0bb4*/ 	.word	0x000000ff
        /*0bb8*/ 	.word	0x00034850
        /*0bbc*/ 	.short	0x010a
        /*0bbe*/ 	.byte	0x05
	.zero		1


	//   ....[39]....
        /*0bc0*/ 	.word	0x00008bb0
        /*0bc4*/ 	.word	0x000000ff
        /*0bc8*/ 	.word	0x00034850
        /*0bcc*/ 	.short	0x010a
        /*0bce*/ 	.byte	0x05
	.zero		1


	//   ....[40]....
        /*0bd0*/ 	.word	0x000090d0
        /*0bd4*/ 	.word	0x00000000
        /*0bd8*/ 	.word	0x00000000
        /*0bdc*/ 	.short	0x0101
        /*0bde*/ 	.byte	0x3f
	.zero		1


	//   ....[41]....
        /*0be0*/ 	.word	0x0000a5b0
        /*0be4*/ 	.word	0x00000000
        /*0be8*/ 	.word	0x00000000
        /*0bec*/ 	.short	0x0101
        /*0bee*/ 	.byte	0x3f
	.zero		1


	//   ....[42]....
        /*0bf0*/ 	.word	0x0000d080
        /*0bf4*/ 	.word	0x00000000
        /*0bf8*/ 	.word	0x00034840
        /*0bfc*/ 	.short	0x010a
        /*0bfe*/ 	.byte	0x3f
	.zero		1


	//   ....[43]....
        /*0c00*/ 	.word	0x0000e0b0
        /*0c04*/ 	.word	0x00000009
        /*0c08*/ 	.word	0x00034800
        /*0c0c*/ 	.short	0x0107
        /*0c0e*/ 	.byte	0x3f
	.zero		1


	//   ....[44]....
        /*0c10*/ 	.word	0x0000e1c0
        /*0c14*/ 	.word	0x00000002
        /*0c18*/ 	.word	0x00034800
        /*0c1c*/ 	.short	0x0101
        /*0c1e*/ 	.byte	0x3f
	.zero		1


	//   ....[45]....
        /*0c20*/ 	.word	0x0000e1e0
        /*0c24*/ 	.word	0x00000002
        /*0c28*/ 	.word	0x00034820
        /*0c2c*/ 	.short	0x010a
        /*0c2e*/ 	.byte	0x3f
	.zero		1


	//   ....[46]....
        /*0c30*/ 	.word	0x0000e540
        /*0c34*/ 	.word	0x00000002
        /*0c38*/ 	.word	0x00034840
        /*0c3c*/ 	.short	0x010a
        /*0c3e*/ 	.byte	0x3f
	.zero		1


	//   ....[47]....
        /*0c40*/ 	.word	0x0000e9f0
        /*0c44*/ 	.word	0x00000002
        /*0c48*/ 	.word	0x00000060
        /*0c4c*/ 	.short	0x010a
        /*0c4e*/ 	.byte	0x3f
	.zero		1


	//   ....[48]....
        /*0c50*/ 	.word	0x0000f0c0
        /*0c54*/ 	.word	0x00000003
        /*0c58*/ 	.word	0x00034840
        /*0c5c*/ 	.short	0x010a
        /*0c5e*/ 	.byte	0x3f
	.zero		1


	//   ....[49]....
        /*0c60*/ 	.word	0x0000f570
        /*0c64*/ 	.word	0x00000002
        /*0c68*/ 	.word	0x00000060
        /*0c6c*/ 	.short	0x010a
        /*0c6e*/ 	.byte	0x3f
	.zero		1


	//   ....[50]....
        /*0c70*/ 	.word	0x0000fb90
        /*0c74*/ 	.word	0x00000002
        /*0c78*/ 	.word	0x00034840
        /*0c7c*/ 	.short	0x010a
        /*0c7e*/ 	.byte	0x3f
	.zero		1


	//   ....[51]....
        /*0c80*/ 	.word	0x00010040
        /*0c84*/ 	.word	0x00000002
        /*0c88*/ 	.word	0x00000060
        /*0c8c*/ 	.short	0x010a
        /*0c8e*/ 	.byte	0x3f
	.zero		1


	//   ....[52]....
        /*0c90*/ 	.word	0x000105f0
        /*0c94*/ 	.word	0x00000000
        /*0c98*/ 	.word	0x00034860
        /*0c9c*/ 	.short	0x010a
        /*0c9e*/ 	.byte	0x3f
	.zero		1


	//   ....[53]....
        /*0ca0*/ 	.word	0x00011710
        /*0ca4*/ 	.word	0x00000000
        /*0ca8*/ 	.word	0x00034820
        /*0cac*/ 	.short	0x010a
        /*0cae*/ 	.byte	0x3f
	.zero		1


	//   ....[54]....
        /*0cb0*/ 	.word	0x000118d0
        /*0cb4*/ 	.word	0x00000006
        /*0cb8*/ 	.word	0x00000000
        /*0cbc*/ 	.short	0x010a
        /*0cbe*/ 	.byte	0x3f
	.zero		1


	//   ....[55]....
        /*0cc0*/ 	.word	0x00011940
        /*0cc4*/ 	.word	0x00000007
        /*0cc8*/ 	.word	0x00000000
        /*0ccc*/ 	.short	0x010a
        /*0cce*/ 	.byte	0x3f
	.zero		1


	//   ....[56]....
        /*0cd0*/ 	.word	0x000119b0
        /*0cd4*/ 	.word	0x00000004
        /*0cd8*/ 	.word	0x00000000
        /*0cdc*/ 	.short	0x010a
        /*0cde*/ 	.byte	0x3f
	.zero		1


	//   ....[57]....
        /*0ce0*/ 	.word	0x000119e0
        /*0ce4*/ 	.word	0x00000003
        /*0ce8*/ 	.word	0x00000000
        /*0cec*/ 	.short	0x010a
        /*0cee*/ 	.byte	0x3f
	.zero		1


	//   ....[58]....
        /*0cf0*/ 	.word	0x00011a50
        /*0cf4*/ 	.word	0x00000003
        /*0cf8*/ 	.word	0x00034800
        /*0cfc*/ 	.short	0x010a
        /*0cfe*/ 	.byte	0x3f
	.zero		1


	//   ....[59]....
        /*0d00*/ 	.word	0x00011aa0
        /*0d04*/ 	.word	0x00000002
        /*0d08*/ 	.word	0x00034830
        /*0d0c*/ 	.short	0x010a
        /*0d0e*/ 	.byte	0x3f
	.zero		1


	//   ....[60]....
        /*0d10*/ 	.word	0x00011b00
        /*0d14*/ 	.word	0x00000007
        /*0d18*/ 	.word	0x00034830
        /*0d1c*/ 	.short	0x010a
        /*0d1e*/ 	.byte	0x3f
	.zero		1


	//   ....[61]....
        /*0d20*/ 	.word	0x00011b60
        /*0d24*/ 	.word	0x00000003
        /*0d28*/ 	.word	0x00034850
        /*0d2c*/ 	.short	0x010a
        /*0d2e*/ 	.byte	0x3f
	.zero		1


	//   ....[62]....
        /*0d30*/ 	.word	0x00011bc0
        /*0d34*/ 	.word	0x00000007
        /*0d38*/ 	.word	0x00034830
        /*0d3c*/ 	.short	0x010a
        /*0d3e*/ 	.byte	0x3f
	.zero		1


	//   ....[63]....
        /*0d40*/ 	.word	0x00011c20
        /*0d44*/ 	.word	0x00000003
        /*0d48*/ 	.word	0x00034850
        /*0d4c*/ 	.short	0x010a
        /*0d4e*/ 	.byte	0x3f
	.zero		1


	//   ....[64]....
        /*0d50*/ 	.word	0x00011c80
        /*0d54*/ 	.word	0x00000003
        /*0d58*/ 	.word	0x00034850
        /*0d5c*/ 	.short	0x010a
        /*0d5e*/ 	.byte	0x3f
	.zero		1


	//   ....[65]....
        /*0d60*/ 	.word	0x00011e20
        /*0d64*/ 	.word	0x00000000
        /*0d68*/ 	.word	0x00034840
        /*0d6c*/ 	.short	0x010a
        /*0d6e*/ 	.byte	0x3f
	.zero		1


	//   ....[66]....
        /*0d70*/ 	.word	0x00012a00
        /*0d74*/ 	.word	0x00000002
        /*0d78*/ 	.word	0x00034820
        /*0d7c*/ 	.short	0x010a
        /*0d7e*/ 	.byte	0x3f
	.zero		1


	//   ....[67]....
        /*0d80*/ 	.word	0x00012a50
        /*0d84*/ 	.word	0x00000002
        /*0d88*/ 	.word	0x00034840
        /*0d8c*/ 	.short	0x010a
        /*0d8e*/ 	.byte	0x3f
	.zero		1


	//   ....[68]....
        /*0d90*/ 	.word	0x00012aa0
        /*0d94*/ 	.word	0x00000002
        /*0d98*/ 	.word	0x00000060
        /*0d9c*/ 	.short	0x010a
        /*0d9e*/ 	.byte	0x3f
	.zero		1


	//   ....[69]....
        /*0da0*/ 	.word	0x00012af0
        /*0da4*/ 	.word	0x00000003
        /*0da8*/ 	.word	0x00034840
        /*0dac*/ 	.short	0x010a
        /*0dae*/ 	.byte	0x3f
	.zero		1


	//   ....[70]....
        /*0db0*/ 	.word	0x00012b40
        /*0db4*/ 	.word	0x00000002
        /*0db8*/ 	.word	0x00000060
        /*0dbc*/ 	.short	0x010a
        /*0dbe*/ 	.byte	0x3f
	.zero		1


	//   ....[71]....
        /*0dc0*/ 	.word	0x00012b90
        /*0dc4*/ 	.word	0x00000002
        /*0dc8*/ 	.word	0x00034840
        /*0dcc*/ 	.short	0x010a
        /*0dce*/ 	.byte	0x3f
	.zero		1


	//   ....[72]....
        /*0dd0*/ 	.word	0x00012be0
        /*0dd4*/ 	.word	0x00000002
        /*0dd8*/ 	.word	0x00000060
        /*0ddc*/ 	.short	0x010a
        /*0dde*/ 	.byte	0x3f
	.zero		1


	//   ....[73]....
        /*0de0*/ 	.word	0x00012c30
        /*0de4*/ 	.word	0x00000000
        /*0de8*/ 	.word	0x00034860
        /*0dec*/ 	.short	0x010a
        /*0dee*/ 	.byte	0x3f
	.zero		1


	//   ....[74]....
        /*0df0*/ 	.word	0x00013630
        /*0df4*/ 	.word	0x00000000
        /*0df8*/ 	.word	0x00034820
        /*0dfc*/ 	.short	0x010a
        /*0dfe*/ 	.byte	0x3f
	.zero		1


	//   ....[75]....
        /*0e00*/ 	.word	0x000137d0
        /*0e04*/ 	.word	0x00000006
        /*0e08*/ 	.word	0x00000000
        /*0e0c*/ 	.short	0x010a
        /*0e0e*/ 	.byte	0x3f
	.zero		1


	//   ....[76]....
        /*0e10*/ 	.word	0x00013820
        /*0e14*/ 	.word	0x00000007
        /*0e18*/ 	.word	0x00000000
        /*0e1c*/ 	.short	0x010a
        /*0e1e*/ 	.byte	0x3f
	.zero		1


	//   ....[77]....
        /*0e20*/ 	.word	0x00013870
        /*0e24*/ 	.word	0x00000004
        /*0e28*/ 	.word	0x00000000
        /*0e2c*/ 	.short	0x010a
        /*0e2e*/ 	.byte	0x3f
	.zero		1


	//----- nvinfo : EIATTR_NUM_MBARRIERS
	.align		4
.L_335:
        /*0e30*/ 	.byte	0x03, 0x38
        /*0e32*/ 	.short	0x0016


	//----- nvinfo : EIATTR_EXIT_INSTR_OFFSETS
	.align		4
        /*0e34*/ 	.byte	0x04, 0x1c
        /*0e36*/ 	.short	(.L_337 - .L_336)


	//   ....[0]....
.L_336:
        /*0e38*/ 	.word	0x00000a30


	//   ....[1]....
        /*0e3c*/ 	.word	0x0000b460


	//   ....[2]....
        /*0e40*/ 	.word	0x00011a30


	//----- nvinfo : EIATTR_MAX_THREADS
	.align		4
.L_337:
        /*0e44*/ 	.byte	0x04, 0x05
        /*0e46*/ 	.short	(.L_339 - .L_338)
.L_338:
        /*0e48*/ 	.word	0x00000180
        /*0e4c*/ 	.word	0x00000001
        /*0e50*/ 	.word	0x00000001


	//----- nvinfo : EIATTR_CRS_STACK_SIZE
	.align		4
.L_339:
        /*0e54*/ 	.byte	0x04, 0x1e
        /*0e56*/ 	.short	(.L_341 - .L_340)
.L_340:
        /*0e58*/ 	.word	0x00000000


	//----- nvinfo : EIATTR_CBANK_PARAM_SIZE
	.align		4
.L_341:
        /*0e5c*/ 	.byte	0x03, 0x19
        /*0e5e*/ 	.short	0x0af0


	//----- nvinfo : EIATTR_PARAM_CBANK
	.align		4
        /*0e60*/ 	.byte	0x04, 0x0a
        /*0e62*/ 	.short	(.L_343 - .L_342)
	.align		4
.L_342:
        /*0e64*/ 	.word	index@(.nv.constant0._ZN7cutlass13device_kernelIN5flash11enable_sm90INS1_16FlashAttnFwdSm90INS1_25CollectiveMainloopFwdSm90ILi2EN4cute5tupleIJNS5_1CILi1EEES8_S8_EEENS6_IJNS7_ILi128EEESA_NS7_ILi192EEEEEELi128ENS_10bfloat16_tEfNS_4arch4Sm90ELb1ELb0ELb0ELb1ELb0ELb0ELb0ELb1ELb1ELb1ELb0ELb0EEENS1_21CollectiveEpilogueFwdINS6_IJSA_SA_SA_EEES9_SD_SF_Li256ELb1ELb1ELb0ELb0EEENS1_36VarlenDynamicPersistentTileSchedulerILi128ELi128ELi256ELi128ELb0ELb1ELb1ELb1ELb1ELb1EEEEEEEEEvNT_6ParamsE)
        /*0e68*/ 	.short	0x0210
        /*0e6a*/ 	.short	0x0af0


	//----- nvinfo : EIATTR_SW_WAR
	.align		4
.L_343:
        /*0e6c*/ 	.byte	0x04, 0x36
        /*0e6e*/ 	.short	(.L_345 - .L_344)
.L_344:
        /*0e70*/ 	.word	0x00000008
.L_345:


//--------------------- .nv.info._ZN7cutlass13device_kernelIN5flash11enable_sm90INS1_16FlashAttnFwdSm90INS1_25CollectiveMainloopFwdSm90ILi2EN4cute5tupleIJNS5_1CILi1EEES8_S8_EEENS6_IJNS7_ILi128EEESA_NS7_ILi192EEEEEELi128ENS_10bfloat16_tEfNS_4arch4Sm90ELb1ELb0ELb0ELb1ELb0ELb1ELb0ELb1ELb1ELb1ELb0ELb0EEENS1_21CollectiveEpilogueFwdINS6_IJSA_SA_SA_EEES9_SD_SF_Li256ELb1ELb1ELb0ELb0EEENS1_36VarlenDynamicPersistentTileSchedulerILi128ELi128ELi256ELi128ELb0ELb1ELb1ELb1ELb1ELb1EEEEEEEEEvNT_6ParamsE --------------------------
	.section	.nv.info._ZN7cutlass13device_kernelIN5flash11enable_sm90INS1_16FlashAttnFwdSm90INS1_25CollectiveMainloopFwdSm90ILi2EN4cute5tupleIJNS5_1CILi1EEES8_S8_EEENS6_IJNS7_ILi128EEESA_NS7_ILi192EEEEEELi128ENS_10bfloat16_tEfNS_4arch4Sm90ELb1ELb0ELb0ELb1ELb0ELb1ELb0ELb1ELb1ELb1ELb0ELb0EEENS1_21CollectiveEpilogueFwdINS6_IJSA_SA_SA_EEES9_SD_SF_Li256ELb1ELb1ELb0ELb0EEENS1_36VarlenDynamicPersistentTileSchedulerILi128ELi128ELi256ELi128ELb0ELb1ELb1ELb1ELb1ELb1EEEEEEEEEvNT_6ParamsE,"",@"SHT_CUDA_INFO"
	.sectionflags	@""
	.align	4


	//----- nvinfo : EIATTR_CUDA_API_VERSION
	.align		4
        /*0000*/ 	.byte	0x04, 0x37
        /*0002*/ 	.short	(.L_347 - .L_346)
.L_346:
        /*0004*/ 	.word	0x00000082


	//----- nvinfo : EIATTR_KPARAM_INFO
	.align		4
.L_347:
        /*0008*/ 	.byte	0x04, 0x17
        /*000a*/ 	.short	(.L_349 - .L_348)
.L_348:
        /*000c*/ 	.word	0x00000000
        /*0010*/ 	.short	0x0000
        /*0012*/ 	.short	0x0070
        /*0014*/ 	.byte	0x00, 0xf0, 0x01, 0x2a


	//----- nvinfo : EIATTR_SPARSE_MMA_MASK
	.align		4
.L_349:
        /*0018*/ 	.byte	0x03, 0x50
        /*001a*/ 	.short	0x0000


	//----- nvinfo : EIATTR_MAXREG_COUNT
	.align		4
        /*001c*/ 	.byte	0x03, 0x1b
        /*001e*/ 	.short	0x00a8


	//----- nvinfo : EIATTR_NUM_BARRIERS
	.align		4
        /*0020*/ 	.byte	0x02, 0x4c
        /*0022*/ 	.byte	0x10
	.zero		1


	//----- nvinfo : EIATTR_EXTERNS
	.align		4
        /*0024*/ 	.byte	0x04, 0x0f
        /*0026*/ 	.short	(.L_351 - .L_350)


	//   ....[0]....
	.align		4
.L_350:
        /*0028*/ 	.word	index@(__assertfail)


	//----- nvinfo : EIATTR_ANNOTATIONS
	.align		4
.L_351:
        /*002c*/ 	.byte	0x04, 0x55
        /*002e*/ 	.short	(.L_353 - .L_352)


	//   ....[0]....
.L_352:
        /* <DEDUP_REMOVED lines=114> */


	//----- nvinfo : EIATTR_MERCURY_ISA_VERSION
	.align		4
.L_353:
        /*0740*/ 	.byte	0x03, 0x5f
        /*0742*/ 	.short	0x0101


	//----- nvinfo : EIATTR_UNUSED_LOAD_BYTE_OFFSET
	.align		4
        /*0744*/ 	.byte	0x04, 0x44
        /*0746*/ 	.short	(.L_355 - .L_354)


	//   ....[0]....
.L_354:
        /*0748*/ 	.word	0x00000ab0
        /*074c*/ 	.word	0x0000fff0


	//   ....[1]....
        /*0750*/ 	.word	0x0001b190
        /*0754*/ 	.word	0x0000fff0


	//----- nvinfo : EIATTR_INT_WARP_WIDE_INSTR_OFFSETS
	.align		4
.L_355:
        /*0758*/ 	.byte	0x04, 0x31
        /*075a*/ 	.short	(.L_357 - .L_356)


	//   ....[0]....
.L_356:
        /*075c*/ 	.word	0x00000190


	//   ....[1]....
        /*0760*/ 	.word	0x000001d0


	//   ....[2]....
        /*0764*/ 	.word	0x00000240


	//   ....[3]....
        /*0768*/ 	.word	0x0001fae0


	//   ....[4]....
        /*076c*/ 	.word	0x0001fb70


	//   ....[5]....
        /*0770*/ 	.word	0x000237b0


	//   ....[6]....
        /*0774*/ 	.word	0x00023810


	//----- nvinfo : EIATTR_COOP_GROUP_MASK_REGIDS
	.align		4
.L_357:
        /*0778*/ 	.byte	0x04, 0x29
        /*077a*/ 	.short	(.L_359 - .L_358)


	//   ....[0]....
.L_358:
        /*077c*/ 	.word	0xffffffff


	//   ....[1]....
        /*0780*/ 	.word	0xffffffff


	//   ....[2]....
        /*0784*/ 	.word	0xffffffff


	//   ....[3]....
        /*0788*/ 	.word	0xffffffff


	//   ....[4]....
        /*078c*/ 	.word	0xffffffff


	//   ....[5]....
        /*0790*/ 	.word	0xffffffff


	//   ....[6]....
        /*0794*/ 	.word	0xffffffff


	//   ....[7]....
        /*0798*/ 	.word	0xffffffff


	//   ....[8]....
        /*079c*/ 	.word	0xffffffff


	//   ....[9]....
        /*07a0*/ 	.word	0xffffffff


	//   ....[10]....
        /*07a4*/ 	.word	0xffffffff


	//   ....[11]....
        /*07a8*/ 	.word	0xffffffff


	//   ....[12]....
        /*07ac*/ 	.word	0xffffffff


	//   ....[13]....
        /*07b0*/ 	.word	0xffffffff


	//   ....[14]....
        /*07b4*/ 	.word	0xffffffff


	//   ....[15]....
        /*07b8*/ 	.word	0xffffffff


	//   ....[16]....
        /*07bc*/ 	.word	0xffffffff


	//   ....[17]....
        /*07c0*/ 	.word	0xffffffff


	//   ....[18]....
        /*07c4*/ 	.word	0xffffffff


	//   ....[19]....
        /*07c8*/ 	.word	0xffffffff


	//   ....[20]....
        /*07cc*/ 	.word	0xffffffff


	//   ....[21]....
        /*07d0*/ 	.word	0xffffffff


	//   ....[22]....
        /*07d4*/ 	.word	0xffffffff


	//   ....[23]....
        /*07d8*/ 	.word	0xffffffff


	//   ....[24]....
        /*07dc*/ 	.word	0xffffffff


	//   ....[25]....
        /*07e0*/ 	.word	0xffffffff


	//   ....[26]....
        /*07e4*/ 	.word	0xffffffff


	//   ....[27]....
        /*07e8*/ 	.word	0xffffffff


	//   ....[28]....
        /*07ec*/ 	.word	0xffffffff


	//   ....[29]....
        /*07f0*/ 	.word	0xffffffff


	//   ....[30]....
        /*07f4*/ 	.word	0xffffffff


	//   ....[31]....
        /*07f8*/ 	.word	0xffffffff


	//   ....[32]....
        /*07fc*/ 	.word	0xffffffff


	//   ....[33]....
        /*0800*/ 	.word	0xffffffff


	//   ....[34]....
        /*0804*/ 	.word	0xffffffff


	//   ....[35]....
        /*0808*/ 	.word	0xffffffff


	//   ....[36]....
        /*080c*/ 	.word	0xffffffff


	//   ....[37]....
        /*0810*/ 	.word	0xffffffff


	//   ....[38]....
        /*0814*/ 	.word	0xffffffff


	//   ....[39]....
        /*0818*/ 	.word	0xffffffff


	//   ....[40]....
        /*081c*/ 	.word	0xffffffff


	//   ....[41]....
        /*0820*/ 	.word	0xffffffff


	//   ....[42]....
        /*0824*/ 	.word	0xffffffff


	//   ....[43]....
        /*0828*/ 	.word	0xffffffff


	//   ....[44]....
        /*082c*/ 	.word	0xffffffff


	//   ....[45]....
        /*0830*/ 	.word	0xffffffff


	//   ....[46]....
        /*0834*/ 	.word	0xffffffff


	//   ....[47]....
        /*0838*/ 	.word	0xffffffff


	//   ....[48]....
        /*083c*/ 	.word	0xffffffff


	//   ....[49]....
        /*0840*/ 	.word	0xffffffff


	//   ....[50]....
        /*0844*/ 	.word	0xffffffff


	//   ....[51]....
        /*0848*/ 	.word	0xffffffff


	//   ....[52]....
        /*084c*/ 	.word	0xffffffff


	//   ....[53]....
        /*0850*/ 	.word	0xffffffff


	//   ....[54]....
        /*0854*/ 	.word	0xffffffff


	//   ....[55]....
        /*0858*/ 	.word	0xffffffff


	//   ....[56]....
        /*085c*/ 	.word	0xffffffff


	//   ....[57]....
        /*0860*/ 	.word	0xffffffff


	//   ....[58]....
        /*0864*/ 	.word	0xffffffff


	//   ....[59]....
        /*0868*/ 	.word	0xffffffff


	//   ....[60]....
        /*086c*/ 	.word	0xffffffff


	//   ....[61]....
        /*0870*/ 	.word	0xffffffff


	//   ....[62]....
        /*0874*/ 	.word	0xffffffff


	//   ....[63]....
        /*0878*/ 	.word	0xffffffff


	//   ....[64]....
        /*087c*/ 	.word	0xffffffff


	//   ....[65]....
        /*0880*/ 	.word	0xffffffff


	//   ....[66]....
        /*0884*/ 	.word	0xffffffff


	//   ....[67]....
        /*0888*/ 	.word	0xffffffff


	//   ....[68]....
        /*088c*/ 	.word	0xffffffff


	//   ....[69]....
        /*0890*/ 	.word	0xffffffff


	//   ....[70]....
        /*0894*/ 	.word	0xffffffff


	//   ....[71]....
        /*0898*/ 	.word	0xffffffff


	//   ....[72]....
        /*089c*/ 	.word	0xffffffff


	//   ....[73]....
        /*08a0*/ 	.word	0xffffffff


	//   ....[74]....
        /*08a4*/ 	.word	0xffffffff


	//   ....[75]....
        /*08a8*/ 	.word	0xffffffff


	//   ....[76]....
        /*08ac*/ 	.word	0xffffffff


	//   ....[77]....
        /*08b0*/ 	.word	0xffffffff


	//   ....[78]....
        /*08b4*/ 	.word	0xffffffff


	//   ....[79]....
        /*08b8*/ 	.word	0xffffffff


	//   ....[80]....
        /*08bc*/ 	.word	0xffffffff


	//   ....[81]....
        /*08c0*/ 	.word	0xffffffff


	//   ....[82]....
        /*08c4*/ 	.word	0xffffffff


	//   ....[83]....
        /*08c8*/ 	.word	0xffffffff


	//   ....[84]....
        /*08cc*/ 	.word	0xffffffff


	//   ....[85]....
        /*08d0*/ 	.word	0xffffffff


	//   ....[86]....
        /*08d4*/ 	.word	0xffffffff


	//   ....[87]....
        /*08d8*/ 	.word	0xffffffff


	//   ....[88]....
        /*08dc*/ 	.word	0xffffffff


	//   ....[89]....
        /*08e0*/ 	.word	0xffffffff


	//   ....[90]....
        /*08e4*/ 	.word	0xffffffff


	//   ....[91]....
        /*08e8*/ 	.word	0xffffffff


	//   ....[92]....
        /*08ec*/ 	.word	0xffffffff


	//   ....[93]....
        /*08f0*/ 	.word	0xffffffff


	//   ....[94]....
        /*08f4*/ 	.word	0xffffffff


	//   ....[95]....
        /*08f8*/ 	.word	0xffffffff


	//   ....[96]....
        /*08fc*/ 	.word	0xffffffff


	//   ....[97]....
        /*0900*/ 	.word	0xffffffff


	//   ....[98]....
        /*0904*/ 	.word	0xffffffff


	//   ....[99]....
        /*0908*/ 	.word	0xffffffff


	//   ....[100]....
        /*090c*/ 	.word	0xffffffff


	//   ....[101]....
        /*0910*/ 	.word	0xffffffff


	//   ....[102]....
        /*0914*/ 	.word	0xffffffff


	//   ....[103]....
        /*0918*/ 	.word	0xffffffff


	//   ....[104]....
        /*091c*/ 	.word	0xffffffff


	//   ....[105]....
        /*0920*/ 	.word	0xffffffff


	//   ....[106]....
        /*0924*/ 	.word	0xffffffff


	//   ....[107]....
        /*0928*/ 	.word	0xffffffff


	//   ....[108]....
        /*092c*/ 	.word	0xffffffff


	//   ....[109]....
        /*0930*/ 	.word	0xffffffff


	//   ....[110]....
        /*0934*/ 	.word	0xffffffff


	//   ....[111]....
        /*0938*/ 	.word	0xffffffff


	//   ....[112]....
        /*093c*/ 	.word	0xffffffff


	//   ....[113]....
        /*0940*/ 	.word	0xffffffff


	//   ....[114]....
        /*0944*/ 	.word	0xffffffff


	//   ....[115]....
        /*0948*/ 	.word	0xffffffff


	//   ....[116]....
        /*094c*/ 	.word	0x0500000f


	//   ....[117]....
        /*0950*/ 	.word	0x0500000f


	//   ....[118]....
        /*0954*/ 	.word	0x0500000f


	//   ....[119]....
        /*0958*/ 	.word	0x0500000f


	//   ....[120]....
        /*095c*/ 	.word	0x0500000f


	//   ....[121]....
        /*0960*/ 	.word	0x0500000f


	//   ....[122]....
        /*0964*/ 	.word	0x0500000f


	//   ....[123]....
        /*0968*/ 	.word	0x0500000f


	//   ....[124]....
        /*096c*/ 	.word	0x0500000f


	//   ....[125]....
        /*0970*/ 	.word	0x0500000f


	//   ....[126]....
        /*0974*/ 	.word	0x0500000f


	//   ....[127]....
        /*0978*/ 	.word	0x0500000f


	//   ....[128]....
        /*097c*/ 	.word	0x0500000f


	//   ....[129]....
        /*0980*/ 	.word	0x0500000f


	//   ....[130]....
        /*0984*/ 	.word	0x0500000f


	//   ....[131]....
        /*0988*/ 	.word	0x0500000f


	//   ....[132]....
        /*098c*/ 	.word	0x0500000f


	//   ....[133]....
        /*0990*/ 	.word	0x0500000f


	//   ....[134]....
        /*0994*/ 	.word	0x0500000f


	//   ....[135]....
        /*0998*/ 	.word	0x0500000f


	//   ....[136]....
        /*099c*/ 	.word	0x0500000f


	//   ....[137]....
        /*09a0*/ 	.word	0x0500000f


	//   ....[138]....
        /*09a4*/ 	.word	0x0500000f


	//   ....[139]....
        /*09a8*/ 	.word	0x0500000f


	//   ....[140]....
        /*09ac*/ 	.word	0x0500000f


	//   ....[141]....
        /*09b0*/ 	.word	0x0500000f


	//   ....[142]....
        /*09b4*/ 	.word	0x0500000f


	//   ....[143]....
        /*09b8*/ 	.word	0x0500000f


	//   ....[144]....
        /*09bc*/ 	.word	0x0500000f


	//   ....[145]....
        /*09c0*/ 	.word	0x0500000f


	//   ....[146]....
        /*09c4*/ 	.word	0x0500000f


	//   ....[147]....
        /*09c8*/ 	.word	0x0500000f


	//   ....[148]....
        /*09cc*/ 	.word	0x0500000f


	//   ....[149]....
        /*09d0*/ 	.word	0x0500000f


	//   ....[150]....
        /*09d4*/ 	.word	0x0500000f


	//   ....[151]....
        /*09d8*/ 	.word	0x0500000f


	//   ....[152]....
        /*09dc*/ 	.word	0x0500000f


	//   ....[153]....
        /*09e0*/ 	.word	0x0500000f


	//   ....[154]....
        /*09e4*/ 	.word	0x0500000f


	//   ....[155]....
        /*09e8*/ 	.word	0x0500000f


	//   ....[156]....
        /*09ec*/ 	.word	0x0500000f


	//   ....[157]....
        /*09f0*/ 	.word	0x0500000f


	//   ....[158]....
        /*09f4*/ 	.word	0x0500000f


	//   ....[159]....
        /*09f8*/ 	.word	0x0500000f


	//   ....[160]....
        /*09fc*/ 	.word	0x0500000f


	//   ....[161]....
        /*0a00*/ 	.word	0x0500000f


	//   ....[162]....
        /*0a04*/ 	.word	0x0500000f


	//   ....[163]....
        /*0a08*/ 	.word	0x0500000f


	//   ....[164]....
        /*0a0c*/ 	.word	0x0500000f


	//   ....[165]....
        /*0a10*/ 	.word	0x0500000f


	//   ....[166]....
        /*0a14*/ 	.word	0x0500000f


	//   ....[167]....
        /*0a18*/ 	.word	0x0500000f


	//----- nvinfo : EIATTR_COOP_GROUP_INSTR_OFFSETS
	.align		4
.L_359:
        /*0a1c*/ 	.byte	0x04, 0x28
        /*0a1e*/ 	.short	(.L_361 - .L_360)


	//   ....[0]....
.L_360:
        /*0a20*/ 	.word	0x00000060


	//   ....[1]....
        /*0a24*/ 	.word	0x000001a0


	//   ....[2]....
        /*0a28*/ 	.word	0x000001f0


	//   ....[3]....
        /*0a2c*/ 	.word	0x00000420


	//   ....[4]....
        /*0a30*/ 	.word	0x00000580


	//   ....[5]....
        /*0a34*/ 	.word	0x000006a0


	//   ....[6]....
        /*0a38*/ 	.word	0x00000800


	//   ....[7]....
        /*0a3c*/ 	.word	0x0000adf0


	//   ....[8]....
        /*0a40*/ 	.word	0x0000b4d0


	//   ....[9]....
        /*0a44*/ 	.word	0x0000b4e0


	//   ....[10]....
        /*0a48*/ 	.word	0x0000b4f0


	//   ....[11]....
        /*0a4c*/ 	.word	0x0000b500


	//   ....[12]....
        /*0a50*/ 	.word	0x0000bd70


	//   ....[13]....
        /*0a54*/ 	.word	0x0000bd80


	//   ....[14]....
        /*0a58*/ 	.word	0x0000bd90


	//   ....[15]....
        /*0a5c*/ 	.word	0x0000bda0


	//   ....[16]....
        /*0a60*/ 	.word	0x0000ee80


	//   ....[17]....
        /*0a64*/ 	.word	0x0000ee90


	//   ....[18]....
        /*0a68*/ 	.word	0x0000eea0


	//   ....[19]....
        /*0a6c*/ 	.word	0x0000eeb0


	//   ....[20]....
        /*0a70*/ 	.word	0x0000f520


	//   ....[21]....
        /*0a74*/ 	.word	0x0000f530


	//   ....[22]....
        /*0a78*/ 	.word	0x0000f540


	//   ....[23]....
        /*0a7c*/ 	.word	0x0000f550


	//   ....[24]....
        /*0a80*/ 	.word	0x00012fe0


	//   ....[25]....
        /*0a84*/ 	.word	0x00013750


	//   ....[26]....
        /*0a88*/ 	.word	0x000137b0


	//   ....[27]....
        /*0a8c*/ 	.word	0x00013850


	//   ....[28]....
        /*0a90*/ 	.word	0x000141a0


	//   ....[29]....
        /*0a94*/ 	.word	0x00014200


	//   ....[30]....
        /*0a98*/ 	.word	0x00015d90


	//   ....[31]....
        /*0a9c*/ 	.word	0x000164a0


	//   ....[32]....
        /*0aa0*/ 	.word	0x00016560


	//   ....[33]....
        /*0aa4*/ 	.word	0x00016580


	//   ....[34]....
        /*0aa8*/ 	.word	0x00016eb0


	//   ....[35]....
        /*0aac*/ 	.word	0x00016f90


	//   ....[36]....
        /*0ab0*/ 	.word	0x00018ef0


	//   ....[37]....
        /*0ab4*/ 	.word	0x00018f20


	//   ....[38]....
        /*0ab8*/ 	.word	0x00019450


	//   ....[39]....
        /*0abc*/ 	.word	0x000194b0


	//   ....[40]....
        /*0ac0*/ 	.word	0x0001ab40


	//   ....[41]....
        /*0ac4*/ 	.word	0x0001ab50


	//   ....[42]....
        /*0ac8*/ 	.word	0x0001aba0


	//   ....[43]....
        /*0acc*/ 	.word	0x0001abb0


	//   ....[44]....
        /*0ad0*/ 	.word	0x0001bbf0


	//   ....[45]....
        /*0ad4*/ 	.word	0x0001bc30


	//   ....[46]....
        /*0ad8*/ 	.word	0x0001bc70


	//   ....[47]....
        /*0adc*/ 	.word	0x0001bca0


	//   ....[48]....
        /*0ae0*/ 	.word	0x0001c220


	//   ....[49]....
        /*0ae4*/ 	.word	0x0001c230


	//   ....[50]....
        /*0ae8*/ 	.word	0x0001c2f0


	//   ....[51]....
        /*0aec*/ 	.word	0x0001c310


	//   ....[52]....
        /*0af0*/ 	.word	0x0001c3d0


	//   ....[53]....
        /*0af4*/ 	.word	0x0001c3f0


	//   ....[54]....
        /*0af8*/ 	.word	0x0001c4c0


	//   ....[55]....
        /*0afc*/ 	.word	0x0001c4e0


	//   ....[56]....
        /*0b00*/ 	.word	0x0001cce0


	//   ....[57]....
        /*0b04*/ 	.word	0x0001cd00


	//   ....[58]....
        /*0b08*/ 	.word	0x0001cdc0


	//   ....[59]....
        /*0b0c*/ 	.word	0x0001cde0


	//   ....[60]....
        /*0b10*/ 	.word	0x0001cea0


	//   ....[61]....
        /*0b14*/ 	.word	0x0001cec0


	//   ....[62]....
        /*0b18*/ 	.word	0x0001cf90


	//   ....[63]....
        /*0b1c*/ 	.word	0x0001cfb0


	//   ....[64]....
        /*0b20*/ 	.word	0x0001d100


	//   ....[65]....
        /*0b24*/ 	.word	0x0001d2d0


	//   ....[66]....
        /*0b28*/ 	.word	0x0001d300


	//   ....[67]....
        /*0b2c*/ 	.word	0x0001d330


	//   ....[68]....
        /*0b30*/ 	.word	0x0001d360


	//   ....[69]....
        /*0b34*/ 	.word	0x0001d390


	//   ....[70]....
        /*0b38*/ 	.word	0x0001d3c0


	//   ....[71]....
        /*0b3c*/ 	.word	0x0001d530


	//   ....[72]....
        /*0b40*/ 	.word	0x0001d560


	//   ....[73]....
        /*0b44*/ 	.word	0x0001d590


	//   ....[74]....
        /*0b48*/ 	.word	0x0001d5c0


	//   ....[75]....
        /*0b4c*/ 	.word	0x0001d5f0


	//   ....[76]....
        /*0b50*/ 	.word	0x0001d620


	//   ....[77]....
        /*0b54*/ 	.word	0x0001d6c0


	//   ....[78]....
        /*0b58*/ 	.word	0x0001d720


	//   ....[79]....
        /*0b5c*/ 	.word	0x0001d7b0


	//   ....[80]....
        /*0b60*/ 	.word	0x0001e5f0


	//   ....[81]....
        /*0b64*/ 	.word	0x000200e0


	//   ....[82]....
        /*0b68*/ 	.word	0x00020db0


	//   ....[83]....
        /*0b6c*/ 	.word	0x00020dd0


	//   ....[84]....
        /*0b70*/ 	.word	0x00020df0


	//   ....[85]....
        /*0b74*/ 	.word	0x00020e10


	//   ....[86]....
        /*0b78*/ 	.word	0x00020ef0


	//   ....[87]....
        /*0b7c*/ 	.word	0x00020f50


	//   ....[88]....
        /*0b80*/ 	.word	0x00020f80


	//   ....[89]....
        /*0b84*/ 	.word	0x00021000


	//   ....[90]....
        /*0b88*/ 	.word	0x00021030


	//   ....[91]....
        /*0b8c*/ 	.word	0x000210c0


	//   ....[92]....
        /*0b90*/ 	.word	0x000210f0


	//   ....[93]....
        /*0b94*/ 	.word	0x00021180


	//   ....[94]....
        /*0b98*/ 	.word	0x000211b0


	//   ....[95]....
        /*0b9c*/ 	.word	0x00021240


	//   ....[96]....
        /*0ba0*/ 	.word	0x00021250


	//   ....[97]....
        /*0ba4*/ 	.word	0x000212e0


	//   ....[98]....
        /*0ba8*/ 	.word	0x00023ed0


	//   ....[99]....
        /*0bac*/ 	.word	0x00023f30


	//   ....[100]....
        /*0bb0*/ 	.word	0x00023f60


	//   ....[101]....
        /*0bb4*/ 	.word	0x00023f70


	//   ....[102]....
        /*0bb8*/ 	.word	0x00023fa0


	//   ....[103]....
        /*0bbc*/ 	.word	0x00023fd0


	//   ....[104]....
        /*0bc0*/ 	.word	0x00024000


	//   ....[105]....
        /*0bc4*/ 	.word	0x00024030


	//   ....[106]....
        /*0bc8*/ 	.word	0x000241b0


	//   ....[107]....
        /*0bcc*/ 	.word	0x000241e0


	//   ....[108]....
        /*0bd0*/ 	.word	0x00024210


	//   ....[109]....
        /*0bd4*/ 	.word	0x00024240


	//   ....[110]....
        /*0bd8*/ 	.word	0x00024270


	//   ....[111]....
        /*0bdc*/ 	.word	0x000242a0


	//   ....[112]....
        /*0be0*/ 	.word	0x00024360


	//   ....[113]....
        /*0be4*/ 	.word	0x00024380


	//   ....[114]....
        /*0be8*/ 	.word	0x000243f0


	//   ....[115]....
        /*0bec*/ 	.word	0x00024ac0


	//   ....[116]....
        /*0bf0*/ 	.word	0x00024f20


	//   ....[117]....
        /*0bf4*/ 	.word	0x00024fb0


	//   ....[118]....
        /*0bf8*/ 	.word	0x00025000


	//   ....[119]....
        /*0bfc*/ 	.word	0x00025050


	//   ....[120]....
        /*0c00*/ 	.word	0x000250e0


	//   ....[121]....
        /*0c04*/ 	.word	0x00025170


	//   ....[122]....
        /*0c08*/ 	.word	0x000251c0


	//   ....[123]....
        /*0c0c*/ 	.word	0x00025210


	//   ....[124]....
        /*0c10*/ 	.word	0x00025300


	//   ....[125]....
        /*0c14*/ 	.word	0x00025390


	//   ....[126]....
        /*0c18*/ 	.word	0x000253e0


	//   ....[127]....
        /*0c1c*/ 	.word	0x00025430


	//   ....[128]....
        /*0c20*/ 	.word	0x000254e0


	//   ....[129]....
        /*0c24*/ 	.word	0x00025570


	//   ....[130]....
        /*0c28*/ 	.word	0x000255d0


	//   ....[131]....
        /*0c2c*/ 	.word	0x00025630


	//   ....[132]....
        /*0c30*/ 	.word	0x00025920


	//   ....[133]....
        /*0c34*/ 	.word	0x00025c10


	//   ....[134]....
        /*0c38*/ 	.word	0x00025d80


	//   ....[135]....
        /*0c3c*/ 	.word	0x00025dd0


	//   ....[136]....
        /*0c40*/ 	.word	0x00025e30


	//   ....[137]....
        /*0c44*/ 	.word	0x00025ed0


	//   ....[138]....
        /*0c48*/ 	.word	0x00025f70


	//   ....[139]....
        /*0c4c*/ 	.word	0x000260a0


	//   ....[140]....
        /*0c50*/ 	.word	0x00026180


	//   ....[141]....
        /*0c54*/ 	.word	0x00026210


	//   ....[142]....
        /*0c58*/ 	.word	0x000262f0


	//   ....[143]....
        /*0c5c*/ 	.word	0x00026380


	//   ....[144]....
        /*0c60*/ 	.word	0x00026470


	//   ....[145]....
        /*0c64*/ 	.word	0x00026500


	//   ....[146]....
        /*0c68*/ 	.word	0x000265f0


	//   ....[147]....
        /*0c6c*/ 	.word	0x00026680


	//   ....[148]....
        /*0c70*/ 	.word	0x00026760


	//   ....[149]....
        /*0c74*/ 	.word	0x00026870


	//   ....[150]....
        /*0c78*/ 	.word	0x00026ba0


	//   ....[151]....
        /*0c7c*/ 	.word	0x00026c40


	//   ....[152]....
        /*0c80*/ 	.word	0x00026d60


	//   ....[153]....
        /*0c84*/ 	.word	0x00026de0


	//   ....[154]....
        /*0c88*/ 	.word	0x00026e60


	//   ....[155]....
        /*0c8c*/ 	.word	0x00026ee0


	//   ....[156]....
        /*0c90*/ 	.word	0x00026f60


	//   ....[157]....
        /*0c94*/ 	.word	0x00026ff0


	//   ....[158]....
        /*0c98*/ 	.word	0x00027090


	//   ....[159]....
        /*0c9c*/ 	.word	0x00027140


	//   ....[160]....
        /*0ca0*/ 	.word	0x000271c0


	//   ....[161]....
        /*0ca4*/ 	.word	0x00027240


	//   ....[162]....
        /*0ca8*/ 	.word	0x000272c0


	//   ....[163]....
        /*0cac*/ 	.word	0x00027350


	//   ....[164]....
        /*0cb0*/ 	.word	0x000273d0


	//   ....[165]....
        /*0cb4*/ 	.word	0x00027470


	//   ....[166]....
        /*0cb8*/ 	.word	0x00027500


	//   ....[167]....
        /*0cbc*/ 	.word	0x00027630


	//----- nvinfo : EIATTR_REG_RECONFIG
	.align		4
.L_361:
        /*0cc0*/ 	.byte	0x01, 0x54
	.zero		2


	//----- nvinfo : EIATTR_SYSCALL_OFFSETS
	.align		4
        /*0cc4*/ 	.byte	0x04, 0x46
        /*0cc6*/ 	.short	(.L_363 - .L_362)


	//   ....[0]....
.L_362:
        /*0cc8*/ 	.word	0x00001ae0


	//   ....[1]....
        /*0ccc*/ 	.word	0x00001c30


	//   ....[2]....
        /*0cd0*/ 	.word	0x0000afa0


	//   ....[3]....
        /*0cd4*/ 	.word	0x0000b290


	//   ....[4]....
        /*0cd8*/ 	.word	0x0001fce0


	//   ....[5]....
        /*0cdc*/ 	.word	0x0001fe40


	//   ....[6]....
        /*0ce0*/ 	.word	0x0001ff40


	//   ....[7]....
        /*0ce4*/ 	.word	0x00020960


	//----- nvinfo : EIATTR_MBARRIER_INSTR_OFFSETS
	.align		4
.L_363:
        /*0ce8*/ 	.byte	0x04, 0x39
        /*0cea*/ 	.short	(.L_365 - .L_364)


	//   ....[0]....
.L_364:
        /*0cec*/ 	.word	0x000002d0
        /*0cf0*/ 	.word	0x000000ff
        /*0cf4*/ 	.word	0x00034800
        /*0cf8*/ 	.short	0x0100
        /*0cfa*/ 	.byte	0x08
	.zero		1


	//   ....[1]....
        /*0cfc*/ 	.word	0x000002e0
        /*0d00*/ 	.word	0x000000ff
        /*0d04*/ 	.word	0x00034820
        /*0d08*/ 	.short	0x0100
        /*0d0a*/ 	.byte	0x08
	.zero		1


	//   ....[2]....
        /*0d0c*/ 	.word	0x000003d0
        /*0d10*/ 	.word	0x000000ff
        /*0d14*/ 	.word	0x00034830
        /*0d18*/ 	.short	0x0100
        /*0d1a*/ 	.byte	0x08
	.zero		1


	//   ....[3]....
        /*0d1c*/ 	.word	0x000003e0
        /*0d20*/ 	.word	0x000000ff
        /*0d24*/ 	.word	0x00034840
        /*0d28*/ 	.short	0x0100
        /*0d2a*/ 	.byte	0x08
	.zero		1


	//   ....[4]....
        /*0d2c*/ 	.word	0x000003f0
        /*0d30*/ 	.word	0x000000ff
        /*0d34*/ 	.word	0x00034838
        /*0d38*/ 	.short	0x0100
        /*0d3a*/ 	.byte	0x08
	.zero		1


	//   ....[5]....
        /*0d3c*/ 	.word	0x00000400
        /*0d40*/ 	.word	0x000000ff
        /*0d44*/ 	.word	0x00034848
        /*0d48*/ 	.short	0x0100
        /*0d4a*/ 	.byte	0x08
	.zero		1


	//   ....[6]....
        /*0d4c*/ 	.word	0x00000530
        /*0d50*/ 	.word	0x000000ff
        /*0d54*/ 	.word	0x00034850
        /*0d58*/ 	.short	0x0100
        /*0d5a*/ 	.byte	0x08
	.zero		1


	//   ....[7]....
        /*0d5c*/ 	.word	0x00000540
        /*0d60*/ 	.word	0x000000ff
        /*0d64*/ 	.word	0x00034860
        /*0d68*/ 	.short	0x0100
        /*0d6a*/ 	.byte	0x08
	.zero		1


	//   ....[8]....
        /*0d6c*/ 	.word	0x00000550
        /*0d70*/ 	.word	0x000000ff
        /*0d74*/ 	.word	0x00034858
        /*0d78*/ 	.short	0x0100
        /*0d7a*/ 	.byte	0x08
	.zero		1


	//   ....[9]....
        /*0d7c*/ 	.word	0x00000560
        /*0d80*/ 	.word	0x000000ff
        /*0d84*/ 	.word	0x00034868
        /*0d88*/ 	.short	0x0100
        /*0d8a*/ 	.byte	0x08
	.zero		1


	//   ....[10]....
        /*0d8c*/ 	.word	0x00000650
        /*0d90*/ 	.word	0x000000ff
        /*0d94*/ 	.word	0x00034870
        /*0d98*/ 	.short	0x0100
        /*0d9a*/ 	.byte	0x06
	.zero		1


	//   ....[11]....
        /*0d9c*/ 	.word	0x00000660
        /*0da0*/ 	.word	0x000000ff
        /*0da4*/ 	.word	0x00034880
        /*0da8*/ 	.short	0x0100
        /*0daa*/ 	.byte	0x06
	.zero		1


	//   ....[12]....
        /*0dac*/ 	.word	0x00000670
        /*0db0*/ 	.word	0x000000ff
        /*0db4*/ 	.word	0x00034878
        /*0db8*/ 	.short	0x0100
        /*0dba*/ 	.byte	0x06
	.zero		1


	//   ....[13]....
        /*0dbc*/ 	.word	0x00000680
        /*0dc0*/ 	.word	0x000000ff
        /*0dc4*/ 	.word	0x00034888
        /*0dc8*/ 	.short	0x0100
        /*0dca*/ 	.byte	0x06
	.zero		1


	//   ....[14]....
        /*0dcc*/ 	.word	0x000007b0
        /*0dd0*/ 	.word	0x000000ff
        /*0dd4*/ 	.word	0x00034890
        /*0dd8*/ 	.short	0x0100
        /*0dda*/ 	.byte	0x08
	.zero		1


	//   ....[15]....
        /*0ddc*/ 	.word	0x000007c0
        /*0de0*/ 	.word	0x000000ff
        /*0de4*/ 	.word	0x000348a0
        /*0de8*/ 	.short	0x0100
        /*0dea*/ 	.byte	0x08
	.zero		1


	//   ....[16]....
        /*0dec*/ 	.word	0x000007d0
        /*0df0*/ 	.word	0x000000ff
        /*0df4*/ 	.word	0x00034898
        /*0df8*/ 	.short	0x0100
        /*0dfa*/ 	.byte	0x08
	.zero		1


	//   ....[17]....
        /*0dfc*/ 	.word	0x000007e0
        /*0e00*/ 	.word	0x000000ff
        /*0e04*/ 	.word	0x000348a8
        /*0e08*/ 	.short	0x0100
        /*0e0a*/ 	.byte	0x08
	.zero		1


	//   ....[18]....
        /*0e0c*/ 	.word	0x00000910
        /*0e10*/ 	.word	0x000000ff
        /*0e14*/ 	.word	0x000348b0
        /*0e18*/ 	.short	0x0100
        /*0e1a*/ 	.byte	0x08
	.zero		1


	//   ....[19]....
        /*0e1c*/ 	.word	0x00000920
        /*0e20*/ 	.word	0x000000ff
        /*0e24*/ 	.word	0x000348c0
        /*0e28*/ 	.short	0x0100
        /*0e2a*/ 	.byte	0x08
	.zero		1


	//   ....[20]....
        /*0e2c*/ 	.word	0x00000930
        /*0e30*/ 	.word	0x000000ff
        /*0e34*/ 	.word	0x000348b8
        /*0e38*/ 	.short	0x0100
        /*0e3a*/ 	.byte	0x08
	.zero		1


	//   ....[21]....
        /*0e3c*/ 	.word	0x00000940
        /*0e40*/ 	.word	0x000000ff
        /*0e44*/ 	.word	0x000348c8
        /*0e48*/ 	.short	0x0100
        /*0e4a*/ 	.byte	0x08
	.zero		1


	//   ....[22]....
        /*0e4c*/ 	.word	0x00003830
        /*0e50*/ 	.word	0x00000003
        /*0e54*/ 	.word	0x00034890
        /*0e58*/ 	.short	0x010a
        /*0e5a*/ 	.byte	0x3f
	.zero		1


	//   ....[23]....
        /*0e5c*/ 	.word	0x00006df0
        /*0e60*/ 	.word	0x00000003
        /*0e64*/ 	.word	0x00034890
        /*0e68*/ 	.short	0x010a
        /*0e6a*/ 	.byte	0x3f
	.zero		1


	//   ....[24]....
        /*0e6c*/ 	.word	0x0000a110
        /*0e70*/ 	.word	0x00000003
        /*0e74*/ 	.word	0x00034890
        /*0e78*/ 	.short	0x010a
        /*0e7a*/ 	.byte	0x3f
	.zero		1


	//   ....[25]....
        /*0e7c*/ 	.word	0x0000a4e0
        /*0e80*/ 	.word	0x00000020
        /*0e84*/ 	.word	0x00000000
        /*0e88*/ 	.short	0x0101
        /*0e8a*/ 	.byte	0x3f
	.zero		1


	//   ....[26]....
        /*0e8c*/ 	.word	0x0000a520
        /*0e90*/ 	.word	0x00000003
        /*0e94*/ 	.word	0x000348b0
        /*0e98*/ 	.short	0x010a
        /*0e9a*/ 	.byte	0x3f
	.zero		1


	//   ....[27]....
        /*0e9c*/ 	.word	0x0000a9c0
        /*0ea0*/ 	.word	0x00000003
        /*0ea4*/ 	.word	0x00000000
        /*0ea8*/ 	.short	0x0101
        /*0eaa*/ 	.byte	0x3f
	.zero		1


	//   ....[28]....
        /*0eac*/ 	.word	0x0000b020
        /*0eb0*/ 	.word	0x00000010
        /*0eb4*/ 	.word	0x00034800
        /*0eb8*/ 	.short	0x010a
        /*0eba*/ 	.byte	0x3f
	.zero		1


	//   ....[29]....
        /*0ebc*/ 	.word	0x0000b070
        /*0ec0*/ 	.word	0x00000010
        /*0ec4*/ 	.word	0x00034800
        /*0ec8*/ 	.short	0x010a
        /*0eca*/ 	.byte	0x3f
	.zero		1


	//   ....[30]....
        /*0ecc*/ 	.word	0x0000c420
        /*0ed0*/ 	.word	0x00000010
        /*0ed4*/ 	.word	0x00034800
        /*0ed8*/ 	.short	0x010a
        /*0eda*/ 	.byte	0x3f
	.zero		1


	//   ....[31]....
        /*0edc*/ 	.word	0x0000f9d0
        /*0ee0*/ 	.word	0x00000010
        /*0ee4*/ 	.word	0x00034800
        /*0ee8*/ 	.short	0x010a
        /*0eea*/ 	.byte	0x3f
	.zero		1


	//   ....[32]....
        /*0eec*/ 	.word	0x00012580
        /*0ef0*/ 	.word	0x00000003
        /*0ef4*/ 	.word	0x00034830
        /*0ef8*/ 	.short	0x010a
        /*0efa*/ 	.byte	0x3f
	.zero		1


	//   ....[33]....
        /*0efc*/ 	.word	0x000125f0
        /*0f00*/ 	.word	0x00000003
        /*0f04*/ 	.word	0x00034830
        /*0f08*/ 	.short	0x010a
        /*0f0a*/ 	.byte	0x3f
	.zero		1


	//   ....[34]....
        /*0f0c*/ 	.word	0x000131c0
        /*0f10*/ 	.word	0x00000003
        /*0f14*/ 	.word	0x00000000
        /*0f18*/ 	.short	0x0101
        /*0f1a*/ 	.byte	0x3f
	.zero		1


	//   ....[35]....
        /*0f1c*/ 	.word	0x00014f20
        /*0f20*/ 	.word	0x0000000f
        /*0f24*/ 	.word	0x00034830
        /*0f28*/ 	.short	0x010a
        /*0f2a*/ 	.byte	0x3f
	.zero		1


	//   ....[36]....
        /*0f2c*/ 	.word	0x00014f90
        /*0f30*/ 	.word	0x0000000f
        /*0f34*/ 	.word	0x00034830
        /*0f38*/ 	.short	0x010a
        /*0f3a*/ 	.byte	0x3f
	.zero		1


	//   ....[37]....
        /*0f3c*/ 	.word	0x00015b70
        /*0f40*/ 	.word	0x0000000c
        /*0f44*/ 	.word	0x00034850
        /*0f48*/ 	.short	0x010a
        /*0f4a*/ 	.byte	0x3f
	.zero		1


	//   ....[38]....
        /*0f4c*/ 	.word	0x00015bc0
        /*0f50*/ 	.word	0x0000000c
        /*0f54*/ 	.word	0x00034850
        /*0f58*/ 	.short	0x010a
        /*0f5a*/ 	.byte	0x3f
	.zero		1


	//   ....[39]....
        /*0f5c*/ 	.word	0x00017730
        /*0f60*/ 	.word	0x0000000f
        /*0f64*/ 	.word	0x00000000
        /*0f68*/ 	.short	0x0101
        /*0f6a*/ 	.byte	0x3f
	.zero		1


	//   ....[40]....
        /*0f6c*/ 	.word	0x00017770
        /*0f70*/ 	.word	0x00000007
        /*0f74*/ 	.word	0x00000000
        /*0f78*/ 	.short	0x0101
        /*0f7a*/ 	.byte	0x3f
	.zero		1


	//   ....[41]....
        /*0f7c*/ 	.word	0x00017df0
        /*0f80*/ 	.word	0x00000000
        /*0f84*/ 	.word	0x00034830
        /*0f88*/ 	.short	0x010a
        /*0f8a*/ 	.byte	0x3f
	.zero		1


	//   ....[42]....
        /*0f8c*/ 	.word	0x00017e60
        /*0f90*/ 	.word	0x00000000
        /*0f94*/ 	.word	0x00034830
        /*0f98*/ 	.short	0x010a
        /*0f9a*/ 	.byte	0x3f
	.zero		1


	//   ....[43]....
        /*0f9c*/ 	.word	0x00018a40
        /*0fa0*/ 	.word	0x0000000f
        /*0fa4*/ 	.word	0x00034850
        /*0fa8*/ 	.short	0x010a
        /*0faa*/ 	.byte	0x3f
	.zero		1


	//   ....[44]....
        /*0fac*/ 	.word	0x00018a90
        /*0fb0*/ 	.word	0x0000000f
        /*0fb4*/ 	.word	0x00034850
        /*0fb8*/ 	.short	0x010a
        /*0fba*/ 	.byte	0x3f
	.zero		1


	//   ....[45]....
        /*0fbc*/ 	.word	0x00019c50
        /*0fc0*/ 	.word	0x0000000b
        /*0fc4*/ 	.word	0x00000000
        /*0fc8*/ 	.short	0x0101
        /*0fca*/ 	.byte	0x3f
	.zero		1


	//   ....[46]....
        /*0fcc*/ 	.word	0x00019ce0
        /*0fd0*/ 	.word	0x0000000f
        /*0fd4*/ 	.word	0x00000000
        /*0fd8*/ 	.short	0x0101
        /*0fda*/ 	.byte	0x3f
	.zero		1


	//   ....[47]....
        /*0fdc*/ 	.word	0x0001a6d0
        /*0fe0*/ 	.word	0x0000000b
        /*0fe4*/ 	.word	0x00034850
        /*0fe8*/ 	.short	0x010a
        /*0fea*/ 	.byte	0x3f
	.zero		1


	//   ....[48]....
        /*0fec*/ 	.word	0x0001a770
        /*0ff0*/ 	.word	0x0000000b
        /*0ff4*/ 	.word	0x00034850
        /*0ff8*/ 	.short	0x010a
        /*0ffa*/ 	.byte	0x3f
	.zero		1


	//   ....[49]....
        /*0ffc*/ 	.word	0x0001ad20
        /*1000*/ 	.word	0x00000008
        /*1004*/ 	.word	0x00000000
        /*1008*/ 	.short	0x0101
        /*100a*/ 	.byte	0x3f
	.zero		1


	//   ....[50]....
        /*100c*/ 	.word	0x0001c210
        /*1010*/ 	.word	0x00000000
        /*1014*/ 	.word	0x00000000
        /*1018*/ 	.short	0x0101
        /*101a*/ 	.byte	0x3f
	.zero		1


	//   ....[51]....
        /*101c*/ 	.word	0x0001e6e0
        /*1020*/ 	.word	0x00000005
        /*1024*/ 	.word	0x00034820
        /*1028*/ 	.short	0x010a
        /*102a*/ 	.byte	0x3f
	.zero		1


	//   ....[52]....
        /*102c*/ 	.word	0x0001e7c0
        /*1030*/ 	.word	0x00000005
        /*1034*/ 	.word	0x000348a0
        /*1038*/ 	.short	0x010a
        /*103a*/ 	.byte	0x3f
	.zero		1


	//   ....[53]....
        /*103c*/ 	.word	0x0001ec00
        /*1040*/ 	.word	0x00000005
        /*1044*/ 	.word	0x000348c0
        /*1048*/ 	.short	0x010a
        /*104a*/ 	.byte	0x3f
	.zero		1


	//   ....[54]....
        /*104c*/ 	.word	0x0001f120
        /*1050*/ 	.word	0x00000007
        /*1054*/ 	.word	0x000348a0
        /*1058*/ 	.short	0x010a
        /*105a*/ 	.byte	0x3f
	.zero		1


	//   ....[55]....
        /*105c*/ 	.word	0x0001f550
        /*1060*/ 	.word	0x00000007
        /*1064*/ 	.word	0x000348c0
        /*1068*/ 	.short	0x010a
        /*106a*/ 	.byte	0x3f
	.zero		1


	//   ....[56]....
        /*106c*/ 	.word	0x00020390
        /*1070*/ 	.word	0x00000000
        /*1074*/ 	.word	0x00034840
        /*1078*/ 	.short	0x010a
        /*107a*/ 	.byte	0x3f
	.zero		1


	//   ....[57]....
        /*107c*/ 	.word	0x000213e0
        /*1080*/ 	.word	0x00000009
        /*1084*/ 	.word	0x00034800
        /*1088*/ 	.short	0x0107
        /*108a*/ 	.byte	0x3f
	.zero		1


	//   ....[58]....
        /*108c*/ 	.word	0x000214f0
        /*1090*/ 	.word	0x00000002
        /*1094*/ 	.word	0x00034800
        /*1098*/ 	.short	0x0101
        /*109a*/ 	.byte	0x3f
	.zero		1


	//   ....[59]....
        /*109c*/ 	.word	0x00021510
        /*10a0*/ 	.word	0x00000002
        /*10a4*/ 	.word	0x00034820
        /*10a8*/ 	.short	0x010a
        /*10aa*/ 	.byte	0x3f
	.zero		1


	//   ....[60]....
        /*10ac*/ 	.word	0x00021870
        /*10b0*/ 	.word	0x00000003
        /*10b4*/ 	.word	0x00034840
        /*10b8*/ 	.short	0x010a
        /*10ba*/ 	.byte	0x3f
	.zero		1


	//   ....[61]....
        /*10bc*/ 	.word	0x00021d20
        /*10c0*/ 	.word	0x00000003
        /*10c4*/ 	.word	0x00000060
        /*10c8*/ 	.short	0x010a
        /*10ca*/ 	.byte	0x3f
	.zero		1


	//   ....[62]....
        /*10cc*/ 	.word	0x000223f0
        /*10d0*/ 	.word	0x00000003
        /*10d4*/ 	.word	0x00034840
        /*10d8*/ 	.short	0x010a
        /*10da*/ 	.byte	0x3f
	.zero		1


	//   ....[63]....
        /*10dc*/ 	.word	0x000228a0
        /*10e0*/ 	.word	0x00000002
        /*10e4*/ 	.word	0x00000060
        /*10e8*/ 	.short	0x010a
        /*10ea*/ 	.byte	0x3f
	.zero		1


	//   ....[64]....
        /*10ec*/ 	.word	0x00022ec0
        /*10f0*/ 	.word	0x00000002
        /*10f4*/ 	.word	0x00034840
        /*10f8*/ 	.short	0x010a
        /*10fa*/ 	.byte	0x3f
	.zero		1


	//   ....[65]....
        /*10fc*/ 	.word	0x00023370
        /*1100*/ 	.word	0x00000002
        /*1104*/ 	.word	0x00000060
        /*1108*/ 	.short	0x010a
        /*110a*/ 	.byte	0x3f
	.zero		1


	//   ....[66]....
        /*110c*/ 	.word	0x00023920
        /*1110*/ 	.word	0x00000000
        /*1114*/ 	.word	0x00034860
        /*1118*/ 	.short	0x010a
        /*111a*/ 	.byte	0x3f
	.zero		1


	//   ....[67]....
        /*111c*/ 	.word	0x00024a40
        /*1120*/ 	.word	0x00000000
        /*1124*/ 	.word	0x00034820
        /*1128*/ 	.short	0x010a
        /*112a*/ 	.byte	0x3f
	.zero		1


	//   ....[68]....
        /*112c*/ 	.word	0x00024c10
        /*1130*/ 	.word	0x00000006
        /*1134*/ 	.word	0x00000000
        /*1138*/ 	.short	0x010a
        /*113a*/ 	.byte	0x3f
	.zero		1


	//   ....[69]....
        /*113c*/ 	.word	0x00024c80
        /*1140*/ 	.word	0x00000007
        /*1144*/ 	.word	0x00000000
        /*1148*/ 	.short	0x010a
        /*114a*/ 	.byte	0x3f
	.zero		1


	//   ....[70]....
        /*114c*/ 	.word	0x00024cf0
        /*1150*/ 	.word	0x00000004
        /*1154*/ 	.word	0x00000000
        /*1158*/ 	.short	0x010a
        /*115a*/ 	.byte	0x3f
	.zero		1


	//   ....[71]....
        /*115c*/ 	.word	0x00024d20
        /*1160*/ 	.word	0x00000003
        /*1164*/ 	.word	0x00000000
        /*1168*/ 	.short	0x010a
        /*116a*/ 	.byte	0x3f
	.zero		1


	//   ....[72]....
        /*116c*/ 	.word	0x00024d80
        /*1170*/ 	.word	0x00000003
        /*1174*/ 	.word	0x00034890
        /*1178*/ 	.short	0x010a
        /*117a*/ 	.byte	0x3f
	.zero		1


	//   ....[73]....
        /*117c*/ 	.word	0x00024dd0
        /*1180*/ 	.word	0x00000003
        /*1184*/ 	.word	0x00034890
        /*1188*/ 	.short	0x010a
        /*118a*/ 	.byte	0x3f
	.zero		1


	//   ....[74]....
        /*118c*/ 	.word	0x00024e20
        /*1190*/ 	.word	0x00000003
        /*1194*/ 	.word	0x00034890
        /*1198*/ 	.short	0x010a
        /*119a*/ 	.byte	0x3f
	.zero		1


	//   ....[75]....
        /*119c*/ 	.word	0x00024e70
        /*11a0*/ 	.word	0x00000003
        /*11a4*/ 	.word	0x000348b0
        /*11a8*/ 	.short	0x010a
        /*11aa*/ 	.byte	0x3f
	.zero		1


	//   ....[76]....
        /*11ac*/ 	.word	0x00025250
        /*11b0*/ 	.word	0x00000010
        /*11b4*/ 	.word	0x00034800
        /*11b8*/ 	.short	0x010a
        /*11ba*/ 	.byte	0x3f
	.zero		1


	//   ....[77]....
        /*11bc*/ 	.word	0x00025660
        /*11c0*/ 	.word	0x00000010
        /*11c4*/ 	.word	0x00034800
        /*11c8*/ 	.short	0x010a
        /*11ca*/ 	.byte	0x3f
	.zero		1


	//   ....[78]....
        /*11cc*/ 	.word	0x000256b0
        /*11d0*/ 	.word	0x00000003
        /*11d4*/ 	.word	0x00034830
        /*11d8*/ 	.short	0x010a
        /*11da*/ 	.byte	0x3f
	.zero		1


	//   ....[79]....
        /*11dc*/ 	.word	0x00025700
        /*11e0*/ 	.word	0x0000000f
        /*11e4*/ 	.word	0x00034830
        /*11e8*/ 	.short	0x010a
        /*11ea*/ 	.byte	0x3f
	.zero		1


	//   ....[80]....
        /*11ec*/ 	.word	0x00025750
        /*11f0*/ 	.word	0x0000000c
        /*11f4*/ 	.word	0x00034850
        /*11f8*/ 	.short	0x010a
        /*11fa*/ 	.byte	0x3f
	.zero		1


	//   ....[81]....
        /*11fc*/ 	.word	0x000257a0
        /*1200*/ 	.word	0x00000000
        /*1204*/ 	.word	0x00034830
        /*1208*/ 	.short	0x010a
        /*120a*/ 	.byte	0x3f
	.zero		1


	//   ....[82]....
        /*120c*/ 	.word	0x000257f0
        /*1210*/ 	.word	0x0000000f
        /*1214*/ 	.word	0x00034850
        /*1218*/ 	.short	0x010a
        /*121a*/ 	.byte	0x3f
	.zero		1


	//   ....[83]....
        /*121c*/ 	.word	0x00025840
        /*1220*/ 	.word	0x0000000b
        /*1224*/ 	.word	0x00034850
        /*1228*/ 	.short	0x010a
        /*122a*/ 	.byte	0x3f
	.zero		1


	//   ....[84]....
        /*122c*/ 	.word	0x000259f0
        /*1230*/ 	.word	0x00000004
        /*1234*/ 	.word	0x00034820
        /*1238*/ 	.short	0x010a
        /*123a*/ 	.byte	0x3f
	.zero		1


	//   ....[85]....
        /*123c*/ 	.word	0x00025a40
        /*1240*/ 	.word	0x00000005
        /*1244*/ 	.word	0x000348a0
        /*1248*/ 	.short	0x010a
        /*124a*/ 	.byte	0x3f
	.zero		1


	//   ....[86]....
        /*124c*/ 	.word	0x00025a90
        /*1250*/ 	.word	0x00000005
        /*1254*/ 	.word	0x000348c0
        /*1258*/ 	.short	0x010a
        /*125a*/ 	.byte	0x3f
	.zero		1


	//   ....[87]....
        /*125c*/ 	.word	0x00025ae0
        /*1260*/ 	.word	0x00000007
        /*1264*/ 	.word	0x000348a0
        /*1268*/ 	.short	0x010a
        /*126a*/ 	.byte	0x3f
	.zero		1


	//   ....[88]....
        /*126c*/ 	.word	0x00025b30
        /*1270*/ 	.word	0x00000007
        /*1274*/ 	.word	0x000348c0
        /*1278*/ 	.short	0x010a
        /*127a*/ 	.byte	0x3f
	.zero		1


	//   ....[89]....
        /*127c*/ 	.word	0x00025cd0
        /*1280*/ 	.word	0x00000000
        /*1284*/ 	.word	0x00034840
        /*1288*/ 	.short	0x010a
        /*128a*/ 	.byte	0x3f
	.zero		1


	//   ....[90]....
        /*128c*/ 	.word	0x000268c0
        /*1290*/ 	.word	0x00000002
        /*1294*/ 	.word	0x00034820
        /*1298*/ 	.short	0x010a
        /*129a*/ 	.byte	0x3f
	.zero		1


	//   ....[91]....
        /*129c*/ 	.word	0x00026910
        /*12a0*/ 	.word	0x00000003
        /*12a4*/ 	.word	0x00034840
        /*12a8*/ 	.short	0x010a
        /*12aa*/ 	.byte	0x3f
	.zero		1


	//   ....[92]....
        /*12ac*/ 	.word	0x00026960
        /*12b0*/ 	.word	0x00000003
        /*12b4*/ 	.word	0x00000060
        /*12b8*/ 	.short	0x010a
        /*12ba*/ 	.byte	0x3f
	.zero		1


	//   ....[93]....
        /*12bc*/ 	.word	0x000269b0
        /*12c0*/ 	.word	0x00000003
        /*12c4*/ 	.word	0x00034840
        /*12c8*/ 	.short	0x010a
        /*12ca*/ 	.byte	0x3f
	.zero		1


	//   ....[94]....
        /*12cc*/ 	.word	0x00026a00
        /*12d0*/ 	.word	0x00000002
        /*12d4*/ 	.word	0x00000060
        /*12d8*/ 	.short	0x010a
        /*12da*/ 	.byte	0x3f
	.zero		1


	//   ....[95]....
        /*12dc*/ 	.word	0x00026a50
        /*12e0*/ 	.word	0x00000002
        /*12e4*/ 	.word	0x00034840
        /*12e8*/ 	.short	0x010a
        /*12ea*/ 	.byte	0x3f
	.zero		1


	//   ....[96]....
        /*12ec*/ 	.word	0x00026aa0
        /*12f0*/ 	.word	0x00000002
        /*12f4*/ 	.word	0x00000060
        /*12f8*/ 	.short	0x010a
        /*12fa*/ 	.byte	0x3f
	.zero		1


	//   ....[97]....
        /*12fc*/ 	.word	0x00026af0
        /*1300*/ 	.word	0x00000000
        /*1304*/ 	.word	0x00034860
        /*1308*/ 	.short	0x010a
        /*130a*/ 	.byte	0x3f
	.zero		1


	//   ....[98]....
        /*130c*/ 	.word	0x00027550
        /*1310*/ 	.word	0x00000000
        /*1314*/ 	.word	0x00034820
        /*1318*/ 	.short	0x010a
        /*131a*/ 	.byte	0x3f
	.zero		1


	//   ....[99]....
        /*131c*/ 	.word	0x000276f0
        /*1320*/ 	.word	0x00000006
        /*1324*/ 	.word	0x00000000
        /*1328*/ 	.short	0x010a
        /*132a*/ 	.byte	0x3f
	.zero		1


	//   ....[100]....
        /*132c*/ 	.word	0x00027740
        /*1330*/ 	.word	0x00000007
        /*1334*/ 	.word	0x00000000
        /*1338*/ 	.short	0x010a
        /*133a*/ 	.byte	0x3f
	.zero		1


	//   ....[101]....
        /*133c*/ 	.word	0x00027790
        /*1340*/ 	.word	0x00000004
        /*1344*/ 	.word	0x00000000
        /*1348*/ 	.short	0x010a
        /*134a*/ 	.byte	0x3f
	.zero		1


	//----- nvinfo : EIATTR_NUM_MBARRIERS
	.align		4
.L_365:
        /*134c*/ 	.byte	0x03, 0x38
        /*134e*/ 	.short	0x0016


	//----- nvinfo : EIATTR_EXIT_INSTR_OFFSETS
	.align		4
        /*1350*/ 	.byte	0x04, 0x1c
        /*1352*/ 	.short	(.L_367 - .L_366)


	//   ....[0]....
.L_366:
        /*1354*/ 	.word	0x00024d70


	//----- nvinfo : EIATTR_MAX_THREADS
	.align		4
.L_367:
        /*1358*/ 	.byte	0x04, 0x05
        /*135a*/ 	.short	(.L_369 - .L_368)
.L_368:
        /*135c*/ 	.word	0x00000180
        /*1360*/ 	.word	0x00000001
        /*1364*/ 	.word	0x00000001


	//----- nvinfo : EIATTR_CRS_STACK_SIZE
	.align		4
.L_369:
        /*1368*/ 	.byte	0x04, 0x1e
        /*136a*/ 	.short	(.L_371 - .L_370)
.L_370:
        /*136c*/ 	.word	0x00000000


	//----- nvinfo : EIATTR_CBANK_PARAM_SIZE
	.align		4
.L_371:
        /*1370*/ 	.byte	0x03, 0x19
        /*1372*/ 	.short	0x0af0


	//----- nvinfo : EIATTR_PARAM_CBANK
	.align		4
        /*1374*/ 	.byte	0x04, 0x0a
        /*1376*/ 	.short	(.L_373 - .L_372)
	.align		4
.L_372:
        /*1378*/ 	.word	index@(.nv.constant0._ZN7cutlass13device_kernelIN5flash11enable_sm90INS1_16FlashAttnFwdSm90INS1_25CollectiveMainloopFwdSm90ILi2EN4cute5tupleIJNS5_1CILi1EEES8_S8_EEENS6_IJNS7_ILi128EEESA_NS7_ILi192EEEEEELi128ENS_10bfloat16_tEfNS_4arch4Sm90ELb1ELb0ELb0ELb1ELb0ELb1ELb0ELb1ELb1ELb1ELb0ELb0EEENS1_21CollectiveEpilogueFwdINS6_IJSA_SA_SA_EEES9_SD_SF_Li256ELb1ELb1ELb0ELb0EEENS1_36VarlenDynamicPersistentTileSchedulerILi128ELi128ELi256ELi128ELb0ELb1ELb1ELb1ELb1ELb1EEEEEEEEEvNT_6ParamsE)
        /*137c*/ 	.short	0x0210
        /*137e*/ 	.short	0x0af0


	//----- nvinfo : EIATTR_SW_WAR
	.align		4
.L_373:
        /*1380*/ 	.byte	0x04, 0x36
        /*1382*/ 	.short	(.L_375 - .L_374)
.L_374:
        /*1384*/ 	.word	0x00000008
.L_375:


//--------------------- .nv.callgraph             --------------------------
	.section	.nv.callgraph,"",@"SHT_CUDA_CALLGRAPH"
	.align	4
	.sectionentsize	8
	.align		4
        /*0000*/ 	.word	0x00000000
	.align		4
        /*0004*/ 	.word	0xffffffff
	.align		4
        /*0008*/ 	.word	index@(_ZN7cutlass13device_kernelIN5flash11enable_sm90INS1_16FlashAttnFwdSm90INS1_25CollectiveMainloopFwdSm90ILi2EN4cute5tupleIJNS5_1CILi1EEES8_S8_EEENS6_IJNS7_ILi128EEESA_NS7_ILi192EEEEEELi128ENS_10bfloat16_tEfNS_4arch4Sm90ELb0ELb0ELb0ELb0ELb0ELb0ELb0ELb1ELb1ELb1ELb0ELb0EEENS1_21CollectiveEpilogueFwdINS6_IJSA_SA_SA_EEES9_SD_SF_Li256ELb0ELb1ELb0ELb0EEENS1_29StaticPersistentTileSchedulerILb0EEEEEEEEEvNT_6ParamsE)
	.align		4
        /*000c*/ 	.word	index@(__assertfail)
	.align		4
        /*0010*/ 	.word	index@(_ZN7cutlass13device_kernelIN5flash11enable_sm90INS1_16FlashAttnFwdSm90INS1_25CollectiveMainloopFwdSm90ILi2EN4cute5tupleIJNS5_1CILi2EEENS7_ILi1EEES9_EEENS6_IJNS7_ILi128EEESB_NS7_ILi192EEEEEELi128ENS_10bfloat16_tEfNS_4arch4Sm90ELb0ELb0ELb0ELb0ELb0ELb0ELb0ELb1ELb1ELb1ELb0ELb0EEENS1_21CollectiveEpilogueFwdINS6_IJSB_SB_SB_EEESA_SE_SG_Li256ELb0ELb1ELb0ELb0EEENS1_29StaticPersistentTileSchedulerILb0EEEEEEEEEvNT_6ParamsE)
	.align		4
        /*0014*/ 	.word	index@(__assertfail)
	.align		4
        /*0018*/ 	.word	index@(_ZN7cutlass13device_kernelIN5flash11enable_sm90INS1_16FlashAttnFwdSm90INS1_25CollectiveMainloopFwdSm90ILi2EN4cute5tupleIJNS5_1CILi1EEES8_S8_EEENS6_IJNS7_ILi128EEESA_NS7_ILi192EEEEEELi128ENS_10bfloat16_tEfNS_4arch4Sm90ELb0ELb0ELb0ELb1ELb0ELb0ELb0ELb1ELb1ELb1ELb0ELb0EEENS1_21CollectiveEpilogueFwdINS6_IJSA_SA_SA_EEES9_SD_SF_Li256ELb1ELb1ELb0ELb0EEENS1_36VarlenDynamicPersistentTileSchedulerILi128ELi128ELi256ELi128ELb0ELb1ELb1ELb0ELb1ELb1EEEEEEEEEvNT_6ParamsE)
	.align		4
        /*001c*/ 	.word	index@(__assertfail)
	.align		4
        /*0020*/ 	.word	index@(_ZN7cutlass13device_kernelIN5flash11enable_sm90INS1_16FlashAttnFwdSm90INS1_25CollectiveMainloopFwdSm90ILi2EN4cute5tupleIJNS5_1CILi1EEES8_S8_EEENS6_IJNS7_ILi128EEESA_NS7_ILi192EEEEEELi128ENS_10bfloat16_tEfNS_4arch4Sm90ELb0ELb0ELb0ELb1ELb0ELb1ELb0ELb1ELb1ELb1ELb0ELb0EEENS1_21CollectiveEpilogueFwdINS6_IJSA_SA_SA_EEES9_SD_SF_Li256ELb1ELb1ELb0ELb0EEENS1_36VarlenDynamicPersistentTileSchedulerILi128ELi128ELi256ELi128ELb0ELb1ELb1ELb0ELb1ELb1EEEEEEEEEvNT_6ParamsE)
	.align		4
        /*0024*/ 	.word	index@(__assertfail)
	.align		4
        /*0028*/ 	.word	index@(_ZN7cutlass13device_kernelIN5flash11enable_sm90INS1_16FlashAttnFwdSm90INS1_25CollectiveMainloopFwdSm90ILi2EN4cute5tupleIJNS5_1CILi1EEES8_S8_EEENS6_IJNS7_ILi128EEENS7_ILi96EEENS7_ILi192EEEEEELi128ENS_10bfloat16_tEfNS_4arch4Sm90ELb0ELb1ELb0ELb0ELb0ELb0ELb0ELb1ELb1ELb1ELb0ELb0EEENS1_21CollectiveEpilogueFwdINS6_IJSA_SA_SB_EEES9_SE_SG_Li256ELb0ELb1ELb0ELb0EEENS1_30DynamicPersistentTileSchedulerILi256ELi128ELb0ELb1ELb1EEEEEEEEEvNT_6ParamsE)
	.align		4
        /*002c*/ 	.word	index@(__assertfail)
	.align		4
        /*0030*/ 	.word	index@(_ZN7cutlass13device_kernelIN5flash11enable_sm90INS1_16FlashAttnFwdSm90INS1_25CollectiveMainloopFwdSm90ILi2EN4cute5tupleIJNS5_1CILi1EEES8_S8_EEENS6_IJNS7_ILi128EEENS7_ILi96EEENS7_ILi192EEEEEELi128ENS_10bfloat16_tEfNS_4arch4Sm90ELb0ELb1ELb0ELb1ELb0ELb0ELb0ELb1ELb1ELb1ELb0ELb0EEENS1_21CollectiveEpilogueFwdINS6_IJSA_SA_SB_EEES9_SE_SG_Li256ELb1ELb1ELb0ELb0EEENS1_36VarlenDynamicPersistentTileSchedulerILi128ELi96ELi256ELi128ELb0ELb1ELb1ELb1ELb0ELb1EEEEEEEEEvNT_6ParamsE)
	.align		4
        /*0034*/ 	.word	index@(__assertfail)
	.align		4
        /*0038*/ 	.word	index@(_ZN7cutlass13device_kernelIN5flash11enable_sm90INS1_16FlashAttnFwdSm90INS1_25CollectiveMainloopFwdSm90ILi2EN4cute5tupleIJNS5_1CILi1EEES8_S8_EEENS6_IJNS7_ILi128EEENS7_ILi96EEENS7_ILi192EEEEEELi128ENS_10bfloat16_tEfNS_4arch4Sm90ELb0ELb1ELb0ELb1ELb0ELb1ELb0ELb1ELb1ELb1ELb0ELb0EEENS1_21CollectiveEpilogueFwdINS6_IJSA_SA_SB_EEES9_SE_SG_Li256ELb1ELb1ELb0ELb0EEENS1_36VarlenDynamicPersistentTileSchedulerILi128ELi96ELi256ELi128ELb0ELb1ELb1ELb1ELb0ELb1EEEEEEEEEvNT_6ParamsE)
	.align		4
        /*003c*/ 	.word	index@(__assertfail)
	.align		4
        /*0040*/ 	.word	index@(_ZN7cutlass13device_kernelIN5flash11enable_sm90INS1_16FlashAttnFwdSm90INS1_25CollectiveMainloopFwdSm90ILi2EN4cute5tupleIJNS5_1CILi1EEES8_S8_EEENS6_IJNS7_ILi128EEESA_NS7_ILi192EEEEEELi128ENS_10bfloat16_tEfNS_4arch4Sm90ELb1ELb0ELb0ELb0ELb0ELb0ELb0ELb1ELb1ELb1ELb0ELb0EEENS1_21CollectiveEpilogueFwdINS6_IJSA_SA_SA_EEES9_SD_SF_Li256ELb0ELb1ELb0ELb0EEENS1_30DynamicPersistentTileSchedulerILi256ELi128ELb0ELb1ELb1EEEEEEEEEvNT_6ParamsE)
	.align		4
        /*0044*/ 	.word	index@(__assertfail)
	.align		4
        /*0048*/ 	.word	index@(_ZN7cutlass13device_kernelIN5flash11enable_sm90INS1_16FlashAttnFwdSm90INS1_25CollectiveMainloopFwdSm90ILi2EN4cute5tupleIJNS5_1CILi1EEES8_S8_EEENS6_IJNS7_ILi128EEESA_NS7_ILi192EEEEEELi128ENS_10bfloat16_tEfNS_4arch4Sm90ELb1ELb0ELb0ELb1ELb0ELb0ELb0ELb1ELb1ELb1ELb0ELb0EEENS1_21CollectiveEpilogueFwdINS6_IJSA_SA_SA_EEES9_SD_SF_Li256ELb1ELb1ELb0ELb0EEENS1_36VarlenDynamicPersistentTileSchedulerILi128ELi128ELi256ELi128ELb0ELb1ELb1ELb1ELb1ELb1EEEEEEEEEvNT_6ParamsE)
	.align		4
        /*004c*/ 	.word	index@(__assertfail)
	.align		4
        /*0050*/ 	.word	index@(_ZN7cutlass13device_kernelIN5flash11enable_sm90INS1_16FlashAttnFwdSm90INS1_25CollectiveMainloopFwdSm90ILi2EN4cute5tupleIJNS5_1CILi1EEES8_S8_EEENS6_IJNS7_ILi128EEESA_NS7_ILi192EEEEEELi128ENS_10bfloat16_tEfNS_4arch4Sm90ELb1ELb0ELb0ELb1ELb0ELb1ELb0ELb1ELb1ELb1ELb0ELb0EEENS1_21CollectiveEpilogueFwdINS6_IJSA_SA_SA_EEES9_SD_SF_Li256ELb1ELb1ELb0ELb0EEENS1_36VarlenDynamicPersistentTileSchedulerILi128ELi128ELi256ELi128ELb0ELb1ELb1ELb1ELb1ELb1EEEEEEEEEvNT_6ParamsE)
	.align		4
        /*0054*/ 	.word	index@(__assertfail)
	.align		4
        /*0058*/ 	.word	0x00000000
	.align		4
        /*005c*/ 	.word	0xfffffffe
	.align		4
        /*0060*/ 	.word	0x00000000
	.align		4
        /*0064*/ 	.word	0xfffffffd
	.align		4
        /*0068*/ 	.word	0x00000000
	.align		4
        /*006c*/ 	.word	0xfffffffc


//--------------------- .nv.constant4             --------------------------
	.section	.nv.constant4,"a",@progbits
	.align	8
	.align		8
.nv.constant4:
        /*0000*/ 	.dword	__assertfail
	.align		8
        /*0008*/ 	.dword	__unnamed_1
	.align		8
        /*0010*/ 	.dword	__unnamed_2
	.align		8
        /*0018*/ 	.dword	__unnamed_3
	.align		8
        /*0020*/ 	.dword	__unnamed_4
	.align		8
        /*0028*/ 	.dword	__unnamed_5
	.align		8
        /*0030*/ 	.dword	__unnamed_6
	.align		8
        /*0038*/ 	.dword	__unnamed_7
	.align		8
        /*0040*/ 	.dword	__unnamed_8
	.align		8
        /*0048*/ 	.dword	__unnamed_9
	.align		8
        /*0050*/ 	.dword	__unnamed_10
	.align		8
        /*0058*/ 	.dword	__unnamed_11
	.align		8
        /*0060*/ 	.dword	_ZN78_INTERNAL_375e23a3_42_flash_fwd_hdim192_128_bf16_packgqa_sm90_cu_93b96ec2_34894cuda3std3__45__cpo5beginE
	.align		8
        /*0068*/ 	.dword	_ZN78_INTERNAL_375e23a3_42_flash_fwd_hdim192_128_bf16_packgqa_sm90_cu_93b96ec2_34894cuda3std3__45__cpo3endE
	.align		8
        /*0070*/ 	.dword	_ZN78_INTERNAL_375e23a3_42_flash_fwd_hdim192_128_bf16_packgqa_sm90_cu_93b96ec2_34894cuda3std3__45__cpo6cbeginE
	.align		8
        /*0078*/ 	.dword	_ZN78_INTERNAL_375e23a3_42_flash_fwd_hdim192_128_bf16_packgqa_sm90_cu_93b96ec2_34894cuda3std3__45__cpo4cendE
	.align		8
        /*0080*/ 	.dword	_ZN78_INTERNAL_375e23a3_42_flash_fwd_hdim192_128_bf16_packgqa_sm90_cu_93b96ec2_34894cuda3std3__480_GLOBAL__N__375e23a3_42_flash_fwd_hdim192_128_bf16_packgqa_sm90_cu_93b96ec2_34896ignoreE
	.align		8
        /*0088*/ 	.dword	_ZN78_INTERNAL_375e23a3_42_flash_fwd_hdim192_128_bf16_packgqa_sm90_cu_93b96ec2_34894cuda3std3__419piecewise_constructE
	.align		8
        /*0090*/ 	.dword	_ZN78_INTERNAL_375e23a3_42_flash_fwd_hdim192_128_bf16_packgqa_sm90_cu_93b96ec2_34894cuda3std3__48in_placeE
	.align		8
        /*0098*/ 	.dword	_ZN78_INTERNAL_375e23a3_42_flash_fwd_hdim192_128_bf16_packgqa_sm90_cu_93b96ec2_34894cuda3std6ranges3__45__cpo4swapE
	.align		8
        /*00a0*/ 	.dword	_ZN78_INTERNAL_375e23a3_42_flash_fwd_hdim192_128_bf16_packgqa_sm90_cu_93b96ec2_34894cuda3std6ranges3__45__cpo9iter_moveE
	.align		8
        /*00a8*/ 	.dword	_ZN78_INTERNAL_375e23a3_42_flash_fwd_hdim192_128_bf16_packgqa_sm90_cu_93b96ec2_34894cute7productE
	.align		8
        /*00b0*/ 	.dword	_ZN78_INTERNAL_375e23a3_42_flash_fwd_hdim192_128_bf16_packgqa_sm90_cu_93b96ec2_34894cute1_E
	.align		8
        /*00b8*/ 	.dword	$str$23
	.align		8
        /*00c0*/ 	.dword	$str$24


//--------------------- .text._ZN7cutlass13device_kernelIN5flash11enable_sm90INS1_16FlashAttnFwdSm90INS1_25CollectiveMainloopFwdSm90ILi2EN4cute5tupleIJNS5_1CILi1EEES8_S8_EEENS6_IJNS7_ILi128EEESA_NS7_ILi192EEEEEELi128ENS_10bfloat16_tEfNS_4arch4Sm90ELb0ELb0ELb0ELb0ELb0ELb0ELb0ELb1ELb1ELb1ELb0ELb0EEENS1_21CollectiveEpilogueFwdINS6_IJSA_SA_SA_EEES9_SD_SF_Li256ELb0ELb1ELb0ELb0EEENS1_29StaticPersistentTileSchedulerILb0EEEEEEEEEvNT_6ParamsE --------------------------
	.section	.text._ZN7cutlass13device_kernelIN5flash11enable_sm90INS1_16FlashAttnFwdSm90INS1_25CollectiveMainloopFwdSm90ILi2EN4cute5tupleIJNS5_1CILi1EEES8_S8_EEENS6_IJNS7_ILi128EEESA_NS7_ILi192EEEEEELi128ENS_10bfloat16_tEfNS_4arch4Sm90ELb0ELb0ELb0ELb0ELb0ELb0ELb0ELb1ELb1ELb1ELb0ELb0EEENS1_21CollectiveEpilogueFwdINS6_IJSA_SA_SA_EEES9_SD_SF_Li256ELb0ELb1ELb0ELb0EEENS1_29StaticPersistentTileSchedulerILb0EEEEEEEEEvNT_6ParamsE,"ax",@progbits
	.align	128
.text._ZN7cutlass13device_kernelIN5flash11enable_sm90INS1_16FlashAttnFwdSm90INS1_25CollectiveMainloopFwdSm90ILi2EN4cute5tupleIJNS5_1CILi1EEES8_S8_EEENS6_IJNS7_ILi128EEESA_NS7_ILi192EEEEEELi128ENS_10bfloat16_tEfNS_4arch4Sm90ELb0ELb0ELb0ELb0ELb0ELb0ELb0ELb1ELb1ELb1ELb0ELb0EEENS1_21CollectiveEpilogueFwdINS6_IJSA_SA_SA_EEES9_SD_SF_Li256ELb0ELb1ELb0ELb0EEENS1_29StaticPersistentTileSchedulerILb0EEEEEEEEEvNT_6ParamsE:
        .type           _ZN7cutlass13device_kernelIN5flash11enable_sm90INS1_16FlashAttnFwdSm90INS1_25CollectiveMainloopFwdSm90ILi2EN4cute5tupleIJNS5_1CILi1EEES8_S8_EEENS6_IJNS7_ILi128EEESA_NS7_ILi192EEEEEELi128ENS_10bfloat16_tEfNS_4arch4Sm90ELb0ELb0ELb0ELb0ELb0ELb0ELb0ELb1ELb1ELb1ELb0ELb0EEENS1_21CollectiveEpilogueFwdINS6_IJSA_SA_SA_EEES9_SD_SF_Li256ELb0ELb1ELb0ELb0EEENS1_29StaticPersistentTileSchedulerILb0EEEEEEEEEvNT_6ParamsE,@function
        .size           _ZN7cutlass13device_kernelIN5flash11enable_sm90INS1_16FlashAttnFwdSm90INS1_25CollectiveMainloopFwdSm90ILi2EN4cute5tupleIJNS5_1CILi1EEES8_S8_EEENS6_IJNS7_ILi128EEESA_NS7_ILi192EEEEEELi128ENS_10bfloat16_tEfNS_4arch4Sm90ELb0ELb0ELb0ELb0ELb0ELb0ELb0ELb1ELb1ELb1ELb0ELb0EEENS1_21CollectiveEpilogueFwdINS6_IJSA_SA_SA_EEES9_SD_SF_Li256ELb0ELb1ELb0ELb0EEENS1_29StaticPersistentTileSchedulerILb0EEEEEEEEEvNT_6ParamsE,(.L_x_3193 - _ZN7cutlass13device_kernelIN5flash11enable_sm90INS1_16FlashAttnFwdSm90INS1_25CollectiveMainloopFwdSm90ILi2EN4cute5tupleIJNS5_1CILi1EEES8_S8_EEENS6_IJNS7_ILi128EEESA_NS7_ILi192EEEEEELi128ENS_10bfloat16_tEfNS_4arch4Sm90ELb0ELb0ELb0ELb0ELb0ELb0ELb0ELb1ELb1ELb1ELb0ELb0EEENS1_21CollectiveEpilogueFwdINS6_IJSA_SA_SA_EEES9_SD_SF_Li256ELb0ELb1ELb0ELb0EEENS1_29StaticPersistentTileSchedulerILb0EEEEEEEEEvNT_6ParamsE)
        .other          _ZN7cutlass13device_kernelIN5flash11enable_sm90INS1_16FlashAttnFwdSm90INS1_25CollectiveMainloopFwdSm90ILi2EN4cute5tupleIJNS5_1CILi1EEES8_S8_EEENS6_IJNS7_ILi128EEESA_NS7_ILi192EEEEEELi128ENS_10bfloat16_tEfNS_4arch4Sm90ELb0ELb0ELb0ELb0ELb0ELb0ELb0ELb1ELb1ELb1ELb0ELb0EEENS1_21CollectiveEpilogueFwdINS6_IJSA_SA_SA_EEES9_SD_SF_Li256ELb0ELb1ELb0ELb0EEENS1_29StaticPersistentTileSchedulerILb0EEEEEEEEEvNT_6ParamsE,@"STO_CUDA_ENTRY STV_DEFAULT"
_ZN7cutlass13device_kernelIN5flash11enable_sm90INS1_16FlashAttnFwdSm90INS1_25CollectiveMainloopFwdSm90ILi2EN4cute5tupleIJNS5_1CILi1EEES8_S8_EEENS6_IJNS7_ILi128EEESA_NS7_ILi192EEEEEELi128ENS_10bfloat16_tEfNS_4arch4Sm90ELb0ELb0ELb0ELb0ELb0ELb0ELb0ELb1ELb1ELb1ELb0ELb0EEENS1_21CollectiveEpilogueFwdINS6_IJSA_SA_SA_EEES9_SD_SF_Li256ELb0ELb1ELb0ELb0EEENS1_29StaticPersistentTileSchedulerILb0EEEEEEEEEvNT_6ParamsE:
[----:B------:R-:W0:Y:S02]  /*0000*/  LDC R1, c[0x0][0x28] ;  /* 0x00000a00ff017b82 */ /* 0x000e240000000800 */
[----:B0-----:R-:W-:Y:S01]  /*0010*/  VIADD R1, R1, 0xffffffc8 ;  /* 0xffffffc801017836 */ /* 0x001fe20000000000 */
[----:B------:R-:W0:Y:S01]  /*0020*/  S2R R0, SR_TID.X ;  /* 0x0000000000007919 */ /* 0x000e220000002100 */
[----:B------:R-:W-:Y:S01]  /*0030*/  ELECT P0, URZ, PT ;  /* 0x00000000003f782f */ /* 0x000fe20003800000 */
[----:B------:R-:W-:Y:S01]  /*0040*/  BSSY B0, `(.L_x_0) ;  /* 0x000000d000007945 */ /* 0x000fe20003800000 */
[----:B0-----:R-:W-:-:S05]  /*0050*/  SHF.R.U32.HI R2, RZ, 0x5, R0 ;  /* 0x00000005ff027819 */ /* 0x001fca0000011600 */
[----:B------:R-:W0:Y:S02]  /*0060*/  SHFL.IDX PT, R3, R2, RZ, 0x1f ;  /* 0x00001fff02037589 */ /* 0x000e2400000e0000 */
[----:B0-----:R-:W-:-:S13]  /*0070*/  ISETP.EQ.AND P0, PT, R3, RZ, P0 ;  /* 0x000000ff0300720c */ /* 0x001fda0000702270 */
[----:B------:R-:W-:Y:S05]  /*0080*/  @!P0 BRA `(.L_x_1) ;  /* 0x0000000000208947 */ /* 0x000fea0003800000 */
[----:B------:R-:W-:Y:S02]  /*0090*/  ULDC.64 UR4, c[0x0][0x198] ;  /* 0x0000660000047ab9 */ /* 0x000fe40000000a00 */
[----:B------:R-:W-:Y:S02]  /*00a0*/  UIADD3 UR6, UP0, UR4, 0x370, URZ ;  /* 0x0000037004067890 */ /* 0x000fe4000ff1e03f */
[----:B------:R-:W-:Y:S02]  /*00b0*/  UIADD3 UR4, UP1, UR4, 0x470, URZ ;  /* 0x0000047004047890 */ /* 0x000fe4000ff3e03f */
[----:B------:R-:W-:Y:S02]  /*00c0*/  UIADD3.X UR7, URZ, UR5, URZ, UP0, !UPT ;  /* 0x000000053f077290 */ /* 0x000fe400087fe43f */
[----:B------:R-:W-:-:S07]  /*00d0*/  UIADD3.X UR5, URZ, UR5, URZ, UP1, !UPT ;  /* 0x000000053f057290 */ /* 0x000fce0008ffe43f */
[----:B------:R0:W-:Y:S02]  /*00e0*/  UTMACCTL.PF [UR6] ;  /* 0x00000000060079b9 */ /* 0x0001e40008040000 */
[----:B------:R0:W-:Y:S02]  /*00f0*/  UTMACCTL.PF [UR4] ;  /* 0x00000000040079b9 */ /* 0x0001e40008040000 */
[----:B0-----:R-:W-:Y:S01]  /*0100*/  NOP ;  /* 0x0000000000007918 */ /* 0x001fe20000000000 */
.L_x_1:
[----:B------:R-:W-:Y:S05]  /*0110*/  BSYNC B0 ;  /* 0x0000000000007941 */ /* 0x000fea0003800000 */
.L_x_0:
[----:B------:R-:W-:Y:S01]  /*0120*/  VOTEU.ANY UP0, P0 ;  /* 0x00000000003f7886 */ /* 0x000fe20000000100 */
[----:B------:R-:W0:Y:S01]  /*0130*/  SHFL.IDX PT, R3, R2, RZ, 0x1f ;  /* 0x00001fff02037589 */ /* 0x000e2200000e0000 */
[----:B------:R-:W-:Y:S01]  /*0140*/  UMOV UR4, 0x80 ;  /* 0x0000008000047882 */ /* 0x000fe20000000000 */
[----:B------:R-:W-:Y:S01]  /*0150*/  UMOV UR7, 0x100 ;  /* 0x0000010000077882 */ /* 0x000fe20000000000 */
[----:B------:R-:W-:Y:S01]  /*0160*/  VOTEU.ANY UP1, P0 ;  /* 0x00000000003f7886 */ /* 0x000fe20000020100 */
[----:B------:R-:W1:Y:S01]  /*0170*/  @UP0 S2UR UR8, SR_CgaCtaId ;  /* 0x00000000000809c3 */ /* 0x000e620000008800 */
[----:B------:R-:W-:Y:S01]  /*0180*/  @UP0 UMOV UR6, 0x400 ;  /* 0x0000040000060882 */ /* 0x000fe20000000000 */
[----:B------:R-:W-:-:S04]  /*0190*/  @UP0 UIADD3 UR4, -UR4, 0x100000, URZ ;  /* 0x0010000004040890 */ /* 0x000fc8000fffe13f */
[----:B------:R-:W-:Y:S02]  /*01a0*/  @UP0 USHF.L.U32 UR5, UR4, 0xb, URZ ;  /* 0x0000000b04050899 */ /* 0x000fe4000800063f */
[----:B------:R-:W-:Y:S01]  /*01b0*/  @UP0 USHF.L.U32 UR4, UR4, 0x1, URZ ;  /* 0x0000000104040899 */ /* 0x000fe2000800063f */
[----:B0-----:R-:W-:Y:S02]  /*01c0*/  ISETP.NE.AND P1, PT, R3, RZ, PT ;  /* 0x000000ff0300720c */ /* 0x001fe40003f25270 */
[----:B------:R-:W-:Y:S01]  /*01d0*/  SHF.R.U32.HI R3, RZ, 0x7, R0 ;  /* 0x00000007ff037819 */ /* 0x000fe20000011600 */
[----:B-1----:R-:W-:Y:S02]  /*01e0*/  @UP0 ULEA UR8, UR8, UR6, 0x18 ;  /* 0x0000000608080291 */ /* 0x002fe4000f8ec03f */
[----:B------:R-:W-:-:S04]  /*01f0*/  @UP0 UIADD3 UR6, -UR7, 0x100000, URZ ;  /* 0x0010000007060890 */ /* 0x000fc8000fffe13f */
[----:B------:R-:W-:Y:S02]  /*0200*/  @UP0 USHF.L.U32 UR7, UR6, 0xb, URZ ;  /* 0x0000000b06070899 */ /* 0x000fe4000800063f */
[----:B------:R-:W-:Y:S01]  /*0210*/  @UP0 USHF.L.U32 UR6, UR6, 0x1, URZ ;  /* 0x0000000106060899 */ /* 0x000fe2000800063f */
[----:B------:R-:W-:Y:S01]  /*0220*/  VOTEU.ANY UP0, P0 ;  /* 0x00000000003f7886 */ /* 0x000fe20000000100 */
[----:B------:R-:W0:Y:S04]  /*0230*/  SHFL.IDX PT, R3, R3, RZ, 0x1f ;  /* 0x00001fff03037589 */ /* 0x000e2800000e0000 */
[----:B------:R-:W1:Y:S02]  /*0240*/  FENCE.VIEW.ASYNC.S ;  /* 0x00000000000073c6 */ /* 0x000e640000000000 */
[----:B-1----:R1:W2:Y:S04]  /*0250*/  @UP0 SYNCS.EXCH.64 URZ, [UR8+0x34800], UR4 ;  /* 0x03480004083f05b2 */ /* 0x0022a80008000100 */
[----:B------:R1:W3:Y:S01]  /*0260*/  @UP1 SYNCS.EXCH.64 URZ, [UR8+0x34820], UR6 ;  /* 0x03482006083f15b2 */ /* 0x0002e20008000100 */
[----:B------:R-:W-:Y:S05]  /*0270*/  @P1 BRA `(.L_x_2) ;  /* 0x0000000000481947 */ /* 0x000fea0003800000 */
[----:B-1----:R-:W1:Y:S01]  /*0280*/  S2UR UR5, SR_CgaCtaId ;  /* 0x00000000000579c3 */ /* 0x002e620000008800 */
[----:B------:R-:W-:Y:S01]  /*0290*/  UMOV UR4, 0x400 ;  /* 0x0000040000047882 */ /* 0x000fe20000000000 */
[----:B------:R-:W-:Y:S01]  /*02a0*/  UMOV UR6, 0x1 ;  /* 0x0000000100067882 */ /* 0x000fe20000000000 */
[----:B------:R-:W-:Y:S01]  /*02b0*/  UMOV UR7, 0x2 ;  /* 0x0000000200077882 */ /* 0x000fe20000000000 */
[----:B------:R-:W-:Y:S01]  /*02c0*/  ELECT P0, URZ, PT ;  /* 0x00000000003f782f */ /* 0x000fe20003800000 */
[----:B-1----:R-:W-:Y:S02]  /*02d0*/  ULEA UR8, UR5, UR4, 0x18 ;  /* 0x0000000405087291 */ /* 0x002fe4000f8ec03f */
[----:B------:R-:W-:-:S04]  /*02e0*/  UIADD3 UR4, -UR6, 0x100000, URZ ;  /* 0x0010000006047890 */ /* 0x000fc8000fffe13f */
[----:B------:R-:W-:Y:S02]  /*02f0*/  USHF.L.U32 UR5, UR4, 0xb, URZ ;  /* 0x0000000b04057899 */ /* 0x000fe4000800063f */
[----:B------:R-:W-:Y:S02]  /*0300*/  USHF.L.U32 UR4, UR4, 0x1, URZ ;  /* 0x0000000104047899 */ /* 0x000fe4000800063f */
[----:B------:R-:W-:-:S04]  /*0310*/  UIADD3 UR6, -UR7, 0x100000, URZ ;  /* 0x0010000007067890 */ /* 0x000fc8000fffe13f */
[----:B------:R-:W-:Y:S02]  /*0320*/  USHF.L.U32 UR7, UR6, 0xb, URZ ;  /* 0x0000000b06077899 */ /* 0x000fe4000800063f */
[----:B------:R-:W-:Y:S01]  /*0330*/  USHF.L.U32 UR6, UR6, 0x1, URZ ;  /* 0x0000000106067899 */ /* 0x000fe2000800063f */
[----:B------:R-:W1:Y:S03]  /*0340*/  FENCE.VIEW.ASYNC.S ;  /* 0x00000000000073c6 */ /* 0x000e660000000000 */
[----:B-1----:R4:W1:Y:S08]  /*0350*/  SYNCS.EXCH.64 URZ, [UR8+0x34830], UR4 ;  /* 0x03483004083f75b2 */ /* 0x0028700008000100 */
[----:B------:R4:W0:Y:S01]  /*0360*/  SYNCS.EXCH.64 URZ, [UR8+0x34840], UR6 ;  /* 0x03484006083f75b2 */ /* 0x0008220008000100 */
[----:B------:R4:W0:Y:S01]  /*0370*/  SYNCS.EXCH.64 URZ, [UR8+0x34838], UR4 ;  /* 0x03483804083f75b2 */ /* 0x0008220008000100 */
[----:B------:R4:W0:Y:S02]  /*0380*/  SYNCS.EXCH.64 URZ, [UR8+0x34848], UR6 ;  /* 0x03484806083f75b2 */ /* 0x0008240008000100 */
[----:B----4-:R-:W-:Y:S01]  /*0390*/  NOP ;  /* 0x0000000000007918 */ /* 0x010fe20000000000 */
.L_x_2:
[----:B------:R-:W4:Y:S01]  /*03a0*/  SHFL.IDX PT, R4, R2, RZ, 0x1f ;  /* 0x00001fff02047589 */ /* 0x000f2200000e0000 */
[----:B------:R-:W-:Y:S01]  /*03b0*/  NOP ;  /* 0x0000000000007918 */ /* 0x000fe20000000000 */
[----:B----4-:R-:W-:-:S13]  /*03c0*/  ISETP.NE.AND P0, PT, R4, RZ, PT ;  /* 0x000000ff0400720c */ /* 0x010fda0003f05270 */
        /* <DEDUP_REMOVED lines=19> */
.L_x_3:
[----:B------:R-:W4:Y:S01]  /*0500*/  SHFL.IDX PT, R4, R2, RZ, 0x1f ;  /* 0x00001fff02047589 */ /* 0x000f2200000e0000 */
[----:B------:R-:W-:Y:S01]  /*0510*/  NOP ;  /* 0x0000000000007918 */ /* 0x000fe20000000000 */
[----:B----4-:R-:W-:-:S13]  /*0520*/  ISETP.NE.AND P0, PT, R4, RZ, PT ;  /* 0x000000ff0400720c */ /* 0x010fda0003f05270 */
[----:B------:R-:W-:Y:S05]  /*0530*/  @P0 BRA `(.L_x_4) ;  /* 0x0000000000380947 */ /* 0x000fea0003800000 */
[----:B-1----:R-:W1:Y:S01]  /*0540*/  S2UR UR5, SR_CgaCtaId ;  /* 0x00000000000579c3 */ /* 0x002e620000008800 */
[----:B------:R-:W-:Y:S01]  /*0550*/  UMOV UR4, 0x400 ;  /* 0x0000040000047882 */ /* 0x000fe20000000000 */
[----:B------:R-:W-:Y:S01]  /*0560*/  UMOV UR7, 0x1 ;  /* 0x0000000100077882 */ /* 0x000fe20000000000 */
[----:B------:R-:W-:Y:S01]  /*0570*/  ELECT P0, URZ, PT ;  /* 0x00000000003f782f */ /* 0x000fe20003800000 */
[----:B-1----:R-:W-:Y:S02]  /*0580*/  ULEA UR6, UR5, UR4, 0x18 ;  /* 0x0000000405067291 */ /* 0x002fe4000f8ec03f */
[----:B------:R-:W-:-:S04]  /*0590*/  UIADD3 UR4, -UR7, 0x100000, URZ ;  /* 0x0010000007047890 */ /* 0x000fc8000fffe13f */
[----:B------:R-:W-:Y:S02]  /*05a0*/  USHF.L.U32 UR5, UR4, 0xb, URZ ;  /* 0x0000000b04057899 */ /* 0x000fe4000800063f */
[----:B------:R-:W-:Y:S01]  /*05b0*/  USHF.L.U32 UR4, UR4, 0x1, URZ ;  /* 0x0000000104047899 */ /* 0x000fe2000800063f */
[----:B------:R-:W1:Y:S11]  /*05c0*/  FENCE.VIEW.ASYNC.S ;  /* 0x00000000000073c6 */ /* 0x000e760000000000 */
[----:B-1----:R4:W1:Y:S01]  /*05d0*/  SYNCS.EXCH.64 URZ, [UR6+0x34870], UR4 ;  /* 0x03487004063f75b2 */ /* 0x0028620008000100 */
[----:B------:R4:W0:Y:S01]  /*05e0*/  SYNCS.EXCH.64 URZ, [UR6+0x34880], UR4 ;  /* 0x03488004063f75b2 */ /* 0x0008220008000100 */
[----:B------:R4:W0:Y:S01]  /*05f0*/  SYNCS.EXCH.64 URZ, [UR6+0x34878], UR4 ;  /* 0x03487804063f75b2 */ /* 0x0008220008000100 */
[----:B------:R4:W0:Y:S02]  /*0600*/  SYNCS.EXCH.64 URZ, [UR6+0x34888], UR4 ;  /* 0x03488804063f75b2 */ /* 0x0008240008000100 */
[----:B----4-:R-:W-:Y:S01]  /*0610*/  NOP ;  /* 0x0000000000007918 */ /* 0x010fe20000000000 */
.L_x_4:
        /* <DEDUP_REMOVED lines=22> */
.L_x_5:
        /* <DEDUP_REMOVED lines=22> */
.L_x_6:
[----:B0-----:R-:W-:Y:S01]  /*08e0*/  ISETP.NE.AND P0, PT, R3, RZ, PT ;  /* 0x000000ff0300720c */ /* 0x001fe20003f05270 */
[----:B------:R-:W-:Y:S01]  /*08f0*/  IMAD.MOV.U32 R3, RZ, RZ, 0x1 ;  /* 0x00000001ff037424 */ /* 0x000fe200078e00ff */
[----:B------:R-:W-:Y:S01]  /*0900*/  NOP ;  /* 0x0000000000007918 */ /* 0x000fe20000000000 */
[----:B------:R-:W-:-:S03]  /*0910*/  ULDC.64 UR60, c[0x0][0x208] ;  /* 0x00008200003c7ab9 */ /* 0x000fc60000000a00 */
[----:B------:R-:W-:-:S05]  /*0920*/  SEL R3, R3, 0x2, !P0 ;  /* 0x0000000203037807 */ /* 0x000fca0004000000 */
[----:B------:R0:W-:Y:S01]  /*0930*/  STL [R1+0x30], R3 ;  /* 0x0000300301007387 */ /* 0x0001e20000100800 */
[----:B-123--:R-:W-:Y:S06]  /*0940*/  BAR.SYNC.DEFER_BLOCKING 0x0 ;  /* 0x0000000000007b1d */ /* 0x00efec0000010000 */
[----:B------:R-:W-:Y:S05]  /*0950*/  @!P0 BRA `(.L_x_7) ;  /* 0x00000070008c8947 */ /* 0x000fea0003800000 */
.L_x_8:
[----:B------:R-:W-:-:S08]  /*0960*/  NOP ;  /* 0x0000000000007918 */ /* 0x000fd00000000000 */
[----:B------:R-:W1:Y:S02]  /*0970*/  USETMAXREG.TRY_ALLOC.CTAPOOL UP0, 0xf0 ;  /* 0x000000f0000079c8 */ /* 0x000e640008000600 */
[----:B-1----:R-:W-:-:S13]  /*0980*/  PLOP3.LUT P0, PT, PT, PT, UP0, 0x80, 0x0 ;  /* 0x000000000000781c */ /* 0x002fda0003f0f008 */
[----:B------:R-:W-:Y:S05]  /*0990*/  @!P0 BRA `(.L_x_8) ;  /* 0xfffffffc00f08947 */ /* 0x000fea000383ffff */
[----:B------:R-:W1:Y:S08]  /*09a0*/  S2UR UR4, SR_CTAID.X ;  /* 0x00000000000479c3 */ /* 0x000e700000002500 */
[----:B------:R-:W-:Y:S08]  /*09b0*/  BAR.ARV 0x8, 0x180 ;  /* 0x0206000000007b1d */ /* 0x000ff00000002000 */
[----:B------:R-:W1:Y:S02]  /*09c0*/  LDC R2, c[0x0][0xc34] ;  /* 0x00030d00ff027b82 */ /* 0x000e640000000800 */
[----:B-1----:R-:W-:-:S13]  /*09d0*/  ISETP.LE.AND P0, PT, R2, UR4, PT ;  /* 0x0000000402007c0c */ /* 0x002fda000bf03270 */
[----:B------:R-:W-:Y:S05]  /*09e0*/  @P0 EXIT ;  /* 0x000000000000094d */ /* 0x000fea0003800000 */
[----:B------:R-:W2:Y:S01]  /*09f0*/  LDL.LU R12, [R1+0x30] ;  /* 0x00003000010c7983 */ /* 0x000ea20000300800 */
[----:B------:R-:W-:Y:S01]  /*0a00*/  VIADD R0, R0, 0xffffff80 ;  /* 0xffffff8000007836 */ /* 0x000fe20000000000 */
[----:B------:R-:W-:Y:S01]  /*0a10*/  UMOV UR37, URZ ;  /* 0x0000003f00257c82 */ /* 0x000fe20008000000 */
[----:B------:R-:W-:Y:S01]  /*0a20*/  IMAD.U32 R19, RZ, RZ, UR4 ;  /* 0x00000004ff137e24 */ /* 0x000fe2000f8e00ff */
[----:B------:R-:W-:Y:S01]  /*0a30*/  UMOV UR36, URZ ;  /* 0x0000003f00247c82 */ /* 0x000fe20008000000 */
[----:B------:R-:W-:Y:S01]  /*0a40*/  IMAD.MOV.U32 R22, RZ, RZ, RZ ;  /* 0x000000ffff167224 */ /* 0x000fe200078e00ff */
[----:B0-----:R-:W-:-:S04]  /*0a50*/  SHF.R.S32.HI R3, RZ, 0x1f, R0 ;  /* 0x0000001fff037819 */ /* 0x001fc80000011400 */
[CC--:B------:R-:W-:Y:S02]  /*0a60*/  LEA.HI R2, R3.reuse, R0.reuse, RZ, 0x7 ;  /* 0x0000000003027211 */ /* 0x0c0fe400078f38ff */
[CC--:B------:R-:W-:Y:S02]  /*0a70*/  LEA.HI R4, R3.reuse, R0.reuse, RZ, 0x5 ;  /* 0x0000000003047211 */ /* 0x0c0fe400078f28ff */
[----:B------:R-:W-:Y:S02]  /*0a80*/  LOP3.LUT R5, R2, 0xffffff80, RZ, 0xc0, !PT ;  /* 0xffffff8002057812 */ /* 0x000fe400078ec0ff */
[CC--:B------:R-:W-:Y:S01]  /*0a90*/  LEA.HI R6, R3.reuse, R0.reuse, RZ, 0x4 ;  /* 0x0000000003067211 */ /* 0x0c0fe200078f20ff */
[----:B------:R-:W-:Y:S01]  /*0aa0*/  IMAD.SHL.U32 R4, R4, 0x20, RZ ;  /* 0x0000002004047824 */ /* 0x000fe200078e00ff */
[----:B------:R-:W-:Y:S01]  /*0ab0*/  LEA.HI R10, R3, R0, RZ, 0x2 ;  /* 0x00000000030a7211 */ /* 0x000fe200078f10ff */
[----:B------:R-:W-:Y:S01]  /*0ac0*/  IMAD.IADD R184, R0, 0x1, -R5 ;  /* 0x0000000100b87824 */ /* 0x000fe200078e0a05 */
[----:B------:R-:W-:-:S02]  /*0ad0*/  LOP3.LUT R7, R6, 0x3fffff0, RZ, 0xc0, !PT ;  /* 0x03fffff006077812 */ /* 0x000fc400078ec0ff */
[----:B------:R-:W-:Y:S02]  /*0ae0*/  SHF.R.S32.HI R9, RZ, 0x4, R6 ;  /* 0x00000004ff097819 */ /* 0x000fe40000011406 */
[----:B------:R-:W-:Y:S01]  /*0af0*/  SHF.R.S32.HI R5, RZ, 0x1f, R184 ;  /* 0x0000001fff057819 */ /* 0x000fe200000114b8 */
[----:B------:R-:W-:Y:S01]  /*0b00*/  IMAD.IADD R7, R0, 0x1, -R7 ;  /* 0x0000000100077824 */ /* 0x000fe200078e0a07 */
[----:B------:R-:W-:Y:S02]  /*0b10*/  LOP3.LUT R8, R4, 0xfffffc00, RZ, 0xc0, !PT ;  /* 0xfffffc0004087812 */ /* 0x000fe400078ec0ff */
[----:B------:R-:W-:Y:S02]  /*0b20*/  LEA.HI R4, R5, R184, RZ, 0x2 ;  /* 0x000000b805047211 */ /* 0x000fe400078f10ff */
[----:B------:R-:W-:Y:S01]  /*0b30*/  LEA.HI R6, R6, R9, RZ, 0x1 ;  /* 0x0000000906067211 */ /* 0x000fe200078f08ff */
[----:B------:R-:W-:Y:S01]  /*0b40*/  IMAD R7, R7, 0x40, R8 ;  /* 0x0000004007077824 */ /* 0x000fe200078e0208 */
[----:B------:R-:W-:-:S02]  /*0b50*/  SHF.R.S32.HI R8, RZ, 0x2, R4 ;  /* 0x00000002ff087819 */ /* 0x000fc40000011404 */
[----:B------:R-:W-:Y:S02]  /*0b60*/  SHF.R.S32.HI R11, RZ, 0x1f, R4 ;  /* 0x0000001fff0b7819 */ /* 0x000fe40000011404 */
[----:B------:R-:W-:Y:S02]  /*0b70*/  LEA.HI R23, R3, R0, RZ, 0x3 ;  /* 0x0000000003177211 */ /* 0x000fe400078f18ff */
[----:B------:R-:W-:Y:S02]  /*0b80*/  LOP3.LUT R6, R6, 0x1ffffffe, RZ, 0xc0, !PT ;  /* 0x1ffffffe06067812 */ /* 0x000fe400078ec0ff */
[----:B------:R-:W-:Y:S02]  /*0b90*/  LOP3.LUT R3, R10, 0xfffffffc, RZ, 0xc0, !PT ;  /* 0xfffffffc0a037812 */ /* 0x000fe400078ec0ff */
[----:B------:R-:W-:Y:S01]  /*0ba0*/  LEA.HI R11, R11, R8, RZ, 0x3 ;  /* 0x000000080b0b7211 */ /* 0x000fe200078f18ff */
[----:B------:R-:W-:Y:S01]  /*0bb0*/  IMAD.IADD R6, R9, 0x1, -R6 ;  /* 0x0000000109067824 */ /* 0x000fe200078e0a06 */
[----:B------:R-:W-:Y:S01]  /*0bc0*/  SHF.R.S32.HI R187, RZ, 0x7, R2 ;  /* 0x00000007ffbb7819 */ /* 0x000fe20000011402 */
[----:B------:R-:W-:Y:S01]  /*0bd0*/  IMAD.IADD R9, R0, 0x1, -R3 ;  /* 0x0000000100097824 */ /* 0x000fe200078e0a03 */
[----:B------:R-:W-:Y:S01]  /*0be0*/  LOP3.LUT R13, R23, 0xfffffff8, RZ, 0xc0, !PT ;  /* 0xfffffff8170d7812 */ /* 0x000fe200078ec0ff */
[----:B------:R-:W-:Y:S01]  /*0bf0*/  IMAD R190, R6, 0x8, R7 ;  /* 0x0000000806be7824 */ /* 0x000fe200078e0207 */
[----:B------:R-:W-:Y:S01]  /*0c00*/  LOP3.LUT R11, R11, 0xfffffff8, RZ, 0xc0, !PT ;  /* 0xfffffff80b0b7812 */ /* 0x000fe200078ec0ff */
[----:B------:R-:W-:Y:S01]  /*0c10*/  IMAD.MOV.U32 R6, RZ, RZ, -0x2 ;  /* 0xfffffffeff067424 */ /* 0x000fe200078e00ff */
[----:B------:R-:W-:Y:S01]  /*0c20*/  LEA.HI R5, R5, R184, RZ, 0x5 ;  /* 0x000000b805057211 */ /* 0x000fe200078f28ff */
[----:B------:R-:W-:Y:S01]  /*0c30*/  IMAD.IADD R18, R0, 0x1, -R13 ;  /* 0x0000000100127824 */ /* 0x000fe200078e0a0d */
[----:B------:R-:W-:Y:S01]  /*0c40*/  LEA.HI R2, R2, R187, RZ, 0x1 ;  /* 0x000000bb02027211 */ /* 0x000fe200078f08ff */
[----:B------:R-:W-:Y:S01]  /*0c50*/  IMAD.IADD R8, R8, 0x1, -R11 ;  /* 0x0000000108087824 */ /* 0x000fe200078e0a0b */
[----:B------:R-:W-:Y:S01]  /*0c60*/  LEA.HI R0, R9, R9, RZ, 0x1 ;  /* 0x0000000909007211 */ /* 0x000fe200078f08ff */
[----:B------:R-:W-:Y:S01]  /*0c70*/  IMAD.SHL.U32 R16, R18, 0x8, RZ ;  /* 0x0000000812107824 */ /* 0x000fe200078e00ff */
[----:B------:R-:W-:-:S02]  /*0c80*/  SHF.R.S32.HI R5, RZ, 0x5, R5 ;  /* 0x00000005ff057819 */ /* 0x000fc40000011405 */
[----:B------:R-:W-:Y:S01]  /*0c90*/  LOP3.LUT R2, R2, 0x3fffffe, RZ, 0xc0, !PT ;  /* 0x03fffffe02027812 */ /* 0x000fe200078ec0ff */
[----:B------:R-:W-:Y:S01]  /*0ca0*/  VIADD R17, R16, 0x40 ;  /* 0x0000004010117836 */ /* 0x000fe20000000000 */
[----:B------:R-:W-:Y:S01]  /*0cb0*/  LOP3.LUT R3, R4, 0x7ffffffc, RZ, 0xc0, !PT ;  /* 0x7ffffffc04037812 */ /* 0x000fe200078ec0ff */
[----:B------:R-:W-:Y:S01]  /*0cc0*/  IMAD R5, R5, 0x10, R8 ;  /* 0x0000001005057824 */ /* 0x000fe200078e0208 */
[----:B------:R-:W-:Y:S01]  /*0cd0*/  LOP3.LUT R0, R0, 0x1ffffffe, RZ, 0xc0, !PT ;  /* 0x1ffffffe00007812 */ /* 0x000fe200078ec0ff */
[----:B------:R-:W-:Y:S01]  /*0ce0*/  IMAD.IADD R2, R187, 0x1, -R2 ;  /* 0x00000001bb027824 */ /* 0x000fe200078e0a02 */
[----:B------:R-:W-:Y:S01]  /*0cf0*/  SHF.R.S32.HI R23, RZ, 0x3, R23 ;  /* 0x00000003ff177819 */ /* 0x000fe20000011417 */
[----:B------:R-:W-:Y:S01]  /*0d00*/  IMAD.IADD R3, R184, 0x1, -R3 ;  /* 0x00000001b8037824 */ /* 0x000fe200078e0a03 */
[----:B------:R-:W-:Y:S01]  /*0d10*/  SHF.R.S32.HI R192, RZ, 0x1f, R17 ;  /* 0x0000001fffc07819 */ /* 0x000fe20000011411 */
[----:B------:R-:W-:Y:S02]  /*0d20*/  IMAD.IADD R189, R9, 0x1, -R0 ;  /* 0x0000000109bd7824 */ /* 0x000fe400078e0a00 */
[----:B------:R-:W-:-:S02]  /*0d30*/  IMAD R188, R2, 0x40, R5 ;  /* 0x0000004002bc7824 */ /* 0x000fc400078e0205 */
[----:B------:R-:W-:Y:S02]  /*0d40*/  IMAD R191, R3, R6, 0x80 ;  /* 0x0000008003bf7424 */ /* 0x000fe400078e0206 */
[----:B------:R-:W-:Y:S01]  /*0d50*/  IMAD R189, R189, 0x8, R188 ;  /* 0x00000008bdbd7824 */ /* 0x000fe200078e02bc */
[----:B--2---:R-:W-:-:S07]  /*0d60*/  LOP3.LUT R2, R12, 0x1, RZ, 0xfc, !PT ;  /* 0x000000010c027812 */ /* 0x004fce00078efcff */
.L_x_37:
[----:B------:R-:W0:Y:S01]  /*0d70*/  SHFL.IDX PT, R0, R187, RZ, 0x1f ;  /* 0x00001fffbb007589 */ /* 0x000e2200000e0000 */
[----:B-1----:R-:W1:Y:S01]  /*0d80*/  S2UR UR4, SR_CgaCtaId ;  /* 0x00000000000479c3 */ /* 0x002e620000008800 */
[----:B------:R-:W-:Y:S01]  /*0d90*/  ULDC UR5, c[0x0][0xc38] ;  /* 0x00030e0000057ab9 */ /* 0x000fe20000000800 */
[----:B------:R-:W-:Y:S01]  /*0da0*/  R2UR UR11, R19 ;  /* 0x00000000130b72ca */ /* 0x000fe200000e0000 */
[----:B------:R-:W-:Y:S01]  /*0db0*/  ULDC.64 UR8, c[0x0][0x418] ;  /* 0x0001060000087ab9 */ /* 0x000fe20000000a00 */
[----:B------:R-:W-:Y:S02]  /*0dc0*/  UISETP.NE.AND UP1, UPT, UR5, 0x1, UPT ;  /* 0x000000010500788c */ /* 0x000fe4000bf25270 */
[----:B------:R-:W-:Y:S02]  /*0dd0*/  UISETP.NE.U32.AND UP0, UPT, UR8, URZ, UPT ;  /* 0x0000003f0800728c */ /* 0x000fe4000bf05070 */
[----:B---3-5:R-:W2:Y:S01]  /*0de0*/  LDC R88, c[0x0][0x2f0] ;  /* 0x0000bc00ff587b82 */ /* 0x028ea20000000800 */
[----:B------:R-:W-:Y:S01]  /*0df0*/  UMOV UR38, 0x400 ;  /* 0x0000040000267882 */ /* 0x000fe20000000000 */
[----:B------:R-:W-:Y:S01]  /*0e00*/  UISETP.NE.AND.EX UP0, UPT, UR9, URZ, UPT, UP0 ;  /* 0x0000003f0900728c */ /* 0x000fe2000bf05300 */
[----:B------:R-:W-:Y:S01]  /*0e10*/  ULDC UR5, c[0x0][0xc44] ;  /* 0x0003110000057ab9 */ /* 0x000fe20000000800 */
[----:B------:R-:W-:Y:S01]  /*0e20*/  ULDC UR6, c[0x0][0x424] ;  /* 0x0001090000067ab9 */ /* 0x000fe20000000800 */
[----:B------:R-:W-:-:S02]  /*0e30*/  UISETP.NE.AND UP2, UPT, UR5, 0x1, UPT ;  /* 0x000000010500788c */ /* 0x000fc4000bf45270 */
[----:B------:R-:W-:Y:S01]  /*0e40*/  USEL UR6, UR6, 0x1, UP0 ;  /* 0x0000000106067887 */ /* 0x000fe20008000000 */
[----:B------:R-:W-:Y:S01]  /*0e50*/  @UP1 ULDC UR10, c[0x0][0xc40] ;  /* 0x00031000000a1ab9 */ /* 0x000fe20000000800 */
[----:B------:R-:W-:Y:S01]  /*0e60*/  UMOV UR12, UR11 ;  /* 0x0000000b000c7c82 */ /* 0x000fe20008000000 */
[----:B0-----:R-:W-:Y:S01]  /*0e70*/  R2UR UR7, R0 ;  /* 0x00000000000772ca */ /* 0x001fe200000e0000 */
[----:B-1----:R-:W-:-:S03]  /*0e80*/  ULEA UR38, UR4, UR38, 0x18 ;  /* 0x0000002604267291 */ /* 0x002fc6000f8ec03f */
[----:B------:R-:W-:Y:S01]  /*0e90*/  @UP1 ULDC UR4, c[0x0][0xc3c] ;  /* 0x00030f0000041ab9 */ /* 0x000fe20000000800 */
[----:B------:R-:W-:Y:S02]  /*0ea0*/  UIADD3 UR9, UR38, 0x10400, URZ ;  /* 0x0001040026097890 */ /* 0x000fe4000fffe03f */
[----:B------:R-:W-:Y:S02]  /*0eb0*/  UIMAD.WIDE.U32 UR4, UR11, UR4, URZ ;  /* 0x000000040b0472a5 */ /* 0x000fe4000f8e003f */
[----:B------:R-:W-:Y:S01]  /*0ec0*/  ULOP3.LUT UP0, URZ, UR9, 0x3ff, URZ, 0xc0, !UPT ;  /* 0x000003ff093f7892 */ /* 0x000fe2000f80c03f */
[----:B--2---:R-:W-:Y:S01]  /*0ed0*/  IMAD R88, R88, UR6, RZ ;  /* 0x0000000658587c24 */ /* 0x004fe2000f8e02ff */
[----:B------:R-:W-:Y:S02]  /*0ee0*/  @UP1 USHF.R.U32.HI UR12, URZ, UR10, UR5 ;  /* 0x0000000a3f0c1299 */ /* 0x000fe40008011605 */
[----:B------:R-:W-:Y:S01]  /*0ef0*/  ULEA.HI UR8, UR7, UR7, URZ, 0x1 ;  /* 0x0000000707087291 */ /* 0x000fe2000f8f083f */
[----:B------:R-:W-:Y:S01]  /*0f00*/  VIADD R0, R88, 0x7f ;  /* 0x0000007f58007836 */ /* 0x000fe20000000000 */
[----:B------:R-:W-:-:S02]  /*0f10*/  PLOP3.LUT P0, PT, PT, PT, UP0, 0x80, 0x0 ;  /* 0x000000000000781c */ /* 0x000fc40003f0f008 */
[----:B------:R-:W-:Y:S01]  /*0f20*/  ULOP3.LUT UR8, UR8, 0x1e, URZ, 0xc0, !UPT ;  /* 0x0000001e08087892 */ /* 0x000fe2000f8ec03f */
[----:B------:R-:W-:Y:S01]  /*0f30*/  IMAD.U32 R186, RZ, RZ, UR12 ;  /* 0x0000000cffba7e24 */ /* 0x000fe2000f8e00ff */
[----:B------:R-:W-:Y:S01]  /*0f40*/  SHF.R.S32.HI R3, RZ, 0x1f, R0 ;  /* 0x0000001fff037819 */ /* 0x000fe20000011400 */
[----:B------:R-:W-:Y:S01]  /*0f50*/  UMOV UR39, UR12 ;  /* 0x0000000c00277c82 */ /* 0x000fe20008000000 */
[----:B------:R-:W-:Y:S02]  /*0f60*/  UIADD3 UR8, UR7, -UR8, URZ ;  /* 0x8000000807087290 */ /* 0x000fe4000fffe03f */
[----:B------:R-:W-:Y:S01]  /*0f70*/  LEA.HI R3, R3, R0, RZ, 0x7 ;  /* 0x0000000003037211 */ /* 0x000fe200078f38ff */
[----:B------:R-:W-:Y:S01]  /*0f80*/  @UP2 ULDC.64 UR6, c[0x0][0xc48] ;  /* 0x0003120000062ab9 */ /* 0x000fe20000000a00 */
[----:B------:R-:W-:Y:S02]  /*0f90*/  ULEA UR8, UR8, UR9, 0xd ;  /* 0x0000000908087291 */ /* 0x000fe4000f8e683f */
[----:B------:R-:W-:Y:S01]  /*0fa0*/  UIMAD.WIDE.U32 UR4, UR12, UR6, URZ ;  /* 0x000000060c0472a5 */ /* 0x000fe2000f8e003f */
[----:B------:R-:W-:Y:S01]  /*0fb0*/  SHF.R.S32.HI R193, RZ, 0x7, R3 ;  /* 0x00000007ffc17819 */ /* 0x000fe20000011403 */
[----:B------:R-:W-:-:S02]  /*0fc0*/  USHF.R.U32.HI UR8, URZ, 0x4, UR8 ;  /* 0x000000043f087899 */ /* 0x000fc40008011608 */
[----:B------:R-:W-:Y:S02]  /*0fd0*/  @UP2 USHF.R.U32.HI UR39, URZ, UR7, UR5 ;  /* 0x000000073f272299 */ /* 0x000fe40008011605 */
[----:B------:R-:W-:Y:S01]  /*0fe0*/  ULOP3.LUT UR40, UR8, 0x3fff, URZ, 0xc0, !UPT ;  /* 0x00003fff08287892 */ /* 0x000fe2000f8ec03f */
[----:B------:R-:W-:Y:S02]  /*0ff0*/  UMOV UR4, UR11 ;  /* 0x0000000b00047c82 */ /* 0x000fe40008000000 */
[----:B------:R-:W-:Y:S01]  /*1000*/  IMAD.U32 R185, RZ, RZ, UR4 ;  /* 0x00000004ffb97e24 */ /* 0x000fe2000f8e00ff */
[----:B------:R-:W-:Y:S08]  /*1010*/  @!P0 BRA `(.L_x_9) ;  /* 0x0000000000408947 */ /* 0x000ff00003800000 */
[----:B------:R-:W-:Y:S01]  /*1020*/  MOV R0, 0x0 ;  /* 0x0000000000007802 */ /* 0x000fe20000000f00 */
[----:B------:R-:W-:Y:S01]  /*1030*/  ULDC.64 UR4, c[0x4][0xb8] ;  /* 0x01002e0000047ab9 */ /* 0x000fe20000000a00 */
[----:B------:R-:W-:Y:S01]  /*1040*/  ULDC.64 UR6, c[0x4][0x30] ;  /* 0x01000c0000067ab9 */ /* 0x000fe20000000a00 */
[----:B------:R-:W-:Y:S01]  /*1050*/  IMAD.U32 R4, RZ, RZ, UR4 ;  /* 0x00000004ff047e24 */ /* 0x000fe2000f8e00ff */
[----:B------:R0:W1:Y:S01]  /*1060*/  LDC.64 R14, c[0x4][R0] ;  /* 0x01000000000e7b82 */ /* 0x0000620000000a00 */
[----:B------:R-:W-:Y:S01]  /*1070*/  IMAD.U32 R5, RZ, RZ, UR5 ;  /* 0x00000005ff057e24 */ /* 0x000fe2000f8e00ff */
[----:B------:R-:W-:Y:S01]  /*1080*/  ULDC.64 UR4, c[0x4][0xc0] ;  /* 0x0100300000047ab9 */ /* 0x000fe20000000a00 */
[----:B------:R-:W-:Y:S02]  /*1090*/  IMAD.U32 R10, RZ, RZ, UR6 ;  /* 0x00000006ff0a7e24 */ /* 0x000fe4000f8e00ff */
[----:B------:R-:W-:Y:S02]  /*10a0*/  IMAD.U32 R6, RZ, RZ, UR4 ;  /* 0x00000004ff067e24 */ /* 0x000fe4000f8e00ff */
[----:B------:R-:W-:-:S02]  /*10b0*/  IMAD.U32 R7, RZ, RZ, UR5 ;  /* 0x00000005ff077e24 */ /* 0x000fc4000f8e00ff */
[----:B------:R-:W-:Y:S02]  /*10c0*/  IMAD.U32 R11, RZ, RZ, UR7 ;  /* 0x00000007ff0b7e24 */ /* 0x000fe4000f8e00ff */
[----:B------:R-:W-:Y:S02]  /*10d0*/  IMAD.MOV.U32 R8, RZ, RZ, 0x70 ;  /* 0x00000070ff087424 */ /* 0x000fe400078e00ff */
[----:B------:R-:W-:Y:S02]  /*10e0*/  IMAD.MOV.U32 R12, RZ, RZ, 0x1 ;  /* 0x00000001ff0c7424 */ /* 0x000fe400078e00ff */
[----:B0-----:R-:W-:-:S07]  /*10f0*/  IMAD.MOV.U32 R13, RZ, RZ, RZ ;  /* 0x000000ffff0d7224 */ /* 0x001fce00078e00ff */
[----:B------:R-:W-:-:S07]  /*1100*/  LEPC R20, `(.L_x_9) ;  /* 0x000000001014794e */ /* 0x000fce0000000000 */
[----:B-1----:R-:W-:Y:S05]  /*1110*/  CALL.ABS.NOINC R14 ;  /* 0x000000000e007343 */ /* 0x002fea0003c00000 */
.L_x_9:
[----:B------:R-:W-:Y:S02]  /*1120*/  LOP3.LUT R0, R22, 0x1, RZ, 0xc0, !PT ;  /* 0x0000000116007812 */ /* 0x000fe400078ec0ff */
[----:B------:R-:W-:Y:S02]  /*1130*/  ISETP.NE.AND P0, PT, R2, 0x3, PT ;  /* 0x000000030200780c */ /* 0x000fe40003f05270 */
[----:B------:R-:W-:-:S04]  /*1140*/  SHF.L.U32 R0, R0, 0x1f, RZ ;  /* 0x0000001f00007819 */ /* 0x000fc800000006ff */
[----:B------:R-:W0:Y:S02]  /*1150*/  SYNCS.PHASECHK.TRANS64.TRYWAIT P1, [UR38+0x34800], R0 ;  /* 0x03480000ff0075a7 */ /* 0x000e240008020166 */
[----:B0-----:R-:W-:Y:S05]  /*1160*/  @!P1 BRA `(.L_x_10) ;  /* 0x000000ac00409947 */ /* 0x001fea0003800000 */
.L_x_127:
[----:B------:R-:W-:Y:S05]  /*1170*/  @!P0 BRA `(.L_x_11) ;  /* 0x0000000000048947 */ /* 0x000fea0003800000 */
[----:B------:R-:W-:Y:S01]  /*1180*/  BPT.TRAP 0x1 ;  /* 0x000000040000795c */ /* 0x000fe20000300000 */
.L_x_11:
[----:B------:R-:W-:Y:S02]  /*1190*/  IMAD.U32 R6, RZ, RZ, UR36 ;  /* 0x00000024ff067e24 */ /* 0x000fe4000f8e00ff */
[----:B0-----:R-:W-:-:S03]  /*11a0*/  IMAD.U32 R3, RZ, RZ, UR37 ;  /* 0x00000025ff037e24 */ /* 0x001fc6000f8e00ff */
[----:B------:R-:W-:Y:S02]  /*11b0*/  LEA R6, R6, UR38, 0x3 ;  /* 0x0000002606067c11 */ /* 0x000fe4000f8e18ff */
[----:B------:R-:W-:-:S04]  /*11c0*/  SHF.L.U32 R3, R3, 0x1f, RZ ;  /* 0x0000001f03037819 */ /* 0x000fc800000006ff */
[----:B------:R0:W1:Y:S01]  /*11d0*/  SYNCS.PHASECHK.TRANS64.TRYWAIT P2, [R6+URZ+0x34830], R3 ;  /* 0x03483003060075a7 */ /* 0x000062000804017f */
[----:B------:R-:W-:Y:S05]  /*11e0*/  @!P0 BRA `(.L_x_12) ;  /* 0x0000000000048947 */ /* 0x000fea0003800000 */
[----:B------:R-:W-:Y:S01]  /*11f0*/  BPT.TRAP 0x1 ;  /* 0x000000040000795c */ /* 0x000fe20000300000 */
.L_x_12:
[----:B------:R-:W2:Y:S01]  /*1200*/  S2R R0, SR_TID.X ;  /* 0x0000000000007919 */ /* 0x000ea20000002100 */
[----:B------:R-:W-:Y:S01]  /*1210*/  IMAD.MOV.U32 R151, RZ, RZ, RZ ;  /* 0x000000ffff977224 */ /* 0x000fe200078e00ff */
[----:B--2---:R-:W-:-:S04]  /*1220*/  LOP3.LUT R0, R0, 0x7f, RZ, 0xc0, !PT ;  /* 0x0000007f00007812 */ /* 0x004fc800078ec0ff */
[----:B------:R-:W-:Y:S01]  /*1230*/  ISETP.NE.AND P1, PT, R0, RZ, PT ;  /* 0x000000ff0000720c */ /* 0x000fe20003f25270 */
[----:B-1----:R-:W-:-:S12]  /*1240*/  @P2 BRA `(.L_x_13) ;  /* 0x0000000000082947 */ /* 0x002fd80003800000 */
[----:B------:R-:W1:Y:S02]  /*1250*/  SYNCS.PHASECHK.TRANS64.TRYWAIT P2, [R6+URZ+0x34830], R3 ;  /* 0x03483003060075a7 */ /* 0x000e64000804017f */
[----:B-1----:R-:W-:Y:S05]  /*1260*/  @!P2 BRA `(.L_x_14) ;  /* 0x000000ac0018a947 */ /* 0x002fea0003800000 */
.L_x_13:
[----:B------:R-:W-:Y:S05]  /*1270*/  WARPSYNC.ALL ;  /* 0x0000000000007948 */ /* 0x000fea0003800000 */
[----:B------:R-:W-:Y:S01]  /*1280*/  UIADD3 UR38, UR38, 0x1c400, URZ ;  /* 0x0001c40026267890 */ /* 0x000fe2000fffe03f */
[----:B------:R-:W-:Y:S01]  /*1290*/  WARPGROUP.ARRIVE ;  /* 0x00000000000079c5 */ /* 0x000fe20000000000 */
[----:B------:R-:W-:Y:S01]  /*12a0*/  ULOP3.LUT UR5, UR40, 0x10000, URZ, 0xfc, !UPT ;  /* 0x0001000028057892 */ /* 0x000fe2000f8efc3f */
[----:B------:R-:W-:Y:S01]  /*12b0*/  IMAD.IADD R0, R191, 0x1, R88 ;  /* 0x00000001bf007824 */ /* 0x000fe200078e0258 */
[----:B------:R-:W-:Y:S01]  /*12c0*/  USHF.R.U32.HI UR38, URZ, 0x4, UR38 ;  /* 0x000000043f267899 */ /* 0x000fe20008011626 */
[----:B------:R-:W-:Y:S01]  /*12d0*/  P2R R89, PR, RZ, 0x2 ;  /* 0x00000002ff597803 */ /* 0x000fe20000000000 */
[----:B------:R-:W-:Y:S01]  /*12e0*/  UMOV UR9, 0x40000040 ;  /* 0x4000004000097882 */ /* 0x000fe20000000000 */
[----:B------:R-:W-:Y:S01]  /*12f0*/  UMOV UR11, 0x40000040 ;  /* 0x40000040000b7882 */ /* 0x000fe20000000000 */
[----:B------:R-:W-:Y:S01]  /*1300*/  ULOP3.LUT UR38, UR38, 0x3fff, URZ, 0xc0, !UPT ;  /* 0x00003fff26267892 */ /* 0x000fe2000f8ec03f */
[----:B------:R-:W-:Y:S01]  /*1310*/  IMAD.U32 R5, RZ, RZ, UR9 ;  /* 0x00000009ff057e24 */ /* 0x000fe2000f8e00ff */
[----:B------:R-:W-:Y:S01]  /*1320*/  UMOV UR8, UR5 ;  /* 0x0000000500087c82 */ /* 0x000fe20008000000 */
[----:B------:R-:W-:Y:S01]  /*1330*/  UIADD3 UR56, UR5, 0x2, URZ ;  /* 0x0000000205387890 */ /* 0x000fe2000fffe03f */
[----:B------:R-:W-:Y:S01]  /*1340*/  IMAD.U32 R4, RZ, RZ, UR8 ;  /* 0x00000008ff047e24 */ /* 0x000fe2000f8e00ff */
[----:B------:R-:W-:Y:S01]  /*1350*/  ULOP3.LUT UR38, UR38, 0x10000, URZ, 0xfc, !UPT ;  /* 0x0001000026267892 */ /* 0x000fe2000f8efc3f */
[----:B------:R-:W-:Y:S01]  /*1360*/  IMAD R7, R193, -0x80, R0 ;  /* 0xffffff80c1077824 */ /* 0x000fe200078e0200 */
[----:B------:R-:W-:Y:S01]  /*1370*/  UMOV UR57, 0x40000040 ;  /* 0x4000004000397882 */ /* 0x000fe20000000000 */
[----:B------:R-:W-:Y:S01]  /*1380*/  UMOV UR59, 0x40000040 ;  /* 0x40000040003b7882 */ /* 0x000fe20000000000 */
[----:B------:R-:W-:Y:S01]  /*1390*/  UIMAD UR4, UR36, 0xc00, UR38 ;  /* 0x00000c00240478a4 */ /* 0x000fe2000f8e0226 */
[----:B------:R-:W-:Y:S01]  /*13a0*/  P2R R91, PR, RZ, 0x1 ;  /* 0x00000001ff5b7803 */ /* 0x000fe20000000000 */
[----:B------:R-:W-:Y:S01]  /*13b0*/  UIADD3 UR52, UR5, 0x4, URZ ;  /* 0x0000000405347890 */ /* 0x000fe2000fffe03f */
[C---:B------:R-:W-:Y:S01]  /*13c0*/  ISETP.GT.AND P4, PT, R7.reuse, RZ, PT ;  /* 0x000000ff0700720c */ /* 0x040fe20003f84270 */
[----:B------:R-:W-:Y:S01]  /*13d0*/  UIADD3 UR58, UR4, 0x2, URZ ;  /* 0x00000002043a7890 */ /* 0x000fe2000fffe03f */
[C---:B------:R-:W-:Y:S01]  /*13e0*/  ISETP.GT.AND P3, PT, R7.reuse, 0x1, PT ;  /* 0x000000010700780c */ /* 0x040fe20003f64270 */
[----:B------:R-:W-:Y:S01]  /*13f0*/  UIADD3 UR54, UR4, 0x4, URZ ;  /* 0x0000000404367890 */ /* 0x000fe2000fffe03f */
[C---:B------:R-:W-:Y:S01]  /*1400*/  ISETP.GT.AND P2, PT, R7.reuse, 0x8, PT ;  /* 0x000000080700780c */ /* 0x040fe20003f44270 */
[----:B------:R-:W-:Y:S01]  /*1410*/  UMOV UR10, UR4 ;  /* 0x00000004000a7c82 */ /* 0x000fe20008000000 */
[----:B------:R-:W-:Y:S01]  /*1420*/  UMOV UR53, 0x40000040 ;  /* 0x4000004000357882 */ /* 0x000fe20000000000 */
[----:B------:R-:W-:Y:S01]  /*1430*/  HGMMA.64x128x16.F32.BF16 R24, gdesc[UR8], RZ, !UPT, gsb0 ;  /* 0x01e00000081879f0 */ /* 0x000fe2000c0018ff */
[----:B------:R-:W-:Y:S01]  /*1440*/  UMOV UR55, 0x40000040 ;  /* 0x4000004000377882 */ /* 0x000fe20000000000 */
[----:B------:R-:W-:Y:S01]  /*1450*/  UIADD3 UR8, UR5, 0x6, URZ ;  /* 0x0000000605087890 */ /* 0x000fe2000fffe03f */
[C---:B------:R-:W-:Y:S01]  /*1460*/  ISETP.GT.AND P6, PT, R7.reuse, 0x9, PT ;  /* 0x000000090700780c */ /* 0x040fe20003fc4270 */
[----:B------:R-:W-:Y:S01]  /*1470*/  UIADD3 UR10, UR4, 0x6, URZ ;  /* 0x00000006040a7890 */ /* 0x000fe2000fffe03f */
[C---:B------:R-:W-:Y:S01]  /*1480*/  ISETP.GT.AND P5, PT, R7.reuse, 0x10, PT ;  /* 0x000000100700780c */ /* 0x040fe20003fa4270 */
[----:B------:R-:W-:Y:S01]  /*1490*/  UMOV UR9, 0x40000040 ;  /* 0x4000004000097882 */ /* 0x000fe20000000000 */
[----:B------:R-:W-:Y:S01]  /*14a0*/  UMOV UR11, 0x40000040 ;  /* 0x40000040000b7882 */ /* 0x000fe20000000000 */
[----:B------:R-:W-:Y:S01]  /*14b0*/  UIADD3 UR12, UR5, 0x400, URZ ;  /* 0x00000400050c7890 */ /* 0x000fe2000fffe03f */
[C---:B------:R-:W-:Y:S01]  /*14c0*/  ISETP.GT.AND P1, PT, R7.reuse, 0x59, PT ;  /* 0x000000590700780c */ /* 0x040fe20003f24270 */
[----:B------:R-:W-:Y:S01]  /*14d0*/  UIADD3 UR14, UR4, 0x400, URZ ;  /* 0x00000400040e7890 */ /* 0x000fe2000fffe03f */
[----:B------:R-:W-:Y:S01]  /*14e0*/  ISETP.GT.AND P0, PT, R7, 0x60, PT ;  /* 0x000000600700780c */ /* 0x000fe20003f04270 */
[----:B------:R-:W-:Y:S01]  /*14f0*/  UMOV UR13, 0x40000040 ;  /* 0x40000040000d7882 */ /* 0x000fe20000000000 */
[----:B------:R-:W-:Y:S01]  /*1500*/  UMOV UR15, 0x40000040 ;  /* 0x40000040000f7882 */ /* 0x000fe20000000000 */
[----:B------:R-:W-:Y:S01]  /*1510*/  UIADD3 UR16, UR5, 0x402, URZ ;  /* 0x0000040205107890 */ /* 0x000fe2000fffe03f */
[--C-:B------:R-:W-:Y:S01]  /*1520*/  IMAD.MOV.U32 R150, RZ, RZ, R151.reuse ;  /* 0x000000ffff967224 */ /* 0x100fe200078e0097 */
[----:B------:R-:W-:Y:S01]  /*1530*/  UIADD3 UR18, UR4, 0x402, URZ ;  /* 0x0000040204127890 */ /* 0x000fe2000fffe03f */
[--C-:B------:R-:W-:Y:S01]  /*1540*/  IMAD.MOV.U32 R149, RZ, RZ, R151.reuse ;  /* 0x000000ffff957224 */ /* 0x100fe200078e0097 */
        /* <DEDUP_REMOVED lines=38> */
[----:B------:R-:W-:Y:S01]  /*17b0*/  ULDC UR4, c[0x0][0x988] ;  /* 0x0002620000047ab9 */ /* 0x000fe20000000800 */
[----:B------:R-:W-:-:S02]  /*17c0*/  IMAD.MOV.U32 R136, RZ, RZ, R151 ;  /* 0x000000ffff887224 */ /* 0x000fc400078e0097 */
[--C-:B------:R-:W-:Y:S02]  /*17d0*/  IMAD.MOV.U32 R135, RZ, RZ, R151.reuse ;  /* 0x000000ffff877224 */ /* 0x100fe400078e0097 */
[--C-:B------:R-:W-:Y:S02]  /*17e0*/  IMAD.MOV.U32 R133, RZ, RZ, R151.reuse ;  /* 0x000000ffff857224 */ /* 0x100fe400078e0097 */
[--C-:B------:R-:W-:Y:S02]  /*17f0*/  IMAD.MOV.U32 R131, RZ, RZ, R151.reuse ;  /* 0x000000ffff837224 */ /* 0x100fe400078e0097 */
[--C-:B------:R-:W-:Y:S02]  /*1800*/  IMAD.MOV.U32 R129, RZ, RZ, R151.reuse ;  /* 0x000000ffff817224 */ /* 0x100fe400078e0097 */
[--C-:B------:R-:W-:Y:S02]  /*1810*/  IMAD.MOV.U32 R127, RZ, RZ, R151.reuse ;  /* 0x000000ffff7f7224 */ /* 0x100fe400078e0097 */
        /* <DEDUP_REMOVED lines=16> */
[----:B------:R-:W-:Y:S01]  /*1920*/  IMAD.MOV.U32 R93, RZ, RZ, R151 ;  /* 0x000000ffff5d7224 */ /* 0x000fe200078e0097 */
[----:B------:R-:W-:Y:S02]  /*1930*/  WARPGROUP.DEPBAR.LE gsb0, 0x0 ;  /* 0x00008000000079c5 */ /* 0x000fe40000010000 */
[----:B------:R-:W-:-:S06]  /*1940*/  WARPGROUP.ARRIVE ;  /* 0x00000000000079c5 */ /* 0x000fcc0000000000 */
[----:B------:R-:W-:Y:S03]  /*1950*/  HGMMA.64x128x16.F32.BF16 R24, gdesc[UR56], R24, gsb0 ;  /* 0x01e00000381879f0 */ /* 0x000fe60008001818 */
[----:B------:R-:W-:Y:S02]  /*1960*/  WARPGROUP.DEPBAR.LE gsb0, 0x0 ;  /* 0x00008000000079c5 */ /* 0x000fe40000010000 */
[----:B------:R-:W-:-:S07]  /*1970*/  WARPGROUP.ARRIVE ;  /* 0x00000000000079c5 */ /* 0x000fce0000000000 */
        /* <DEDUP_REMOVED lines=29> */
[----:B------:R-:W-:Y:S02]  /*1b50*/  FSEL R10, R24, -INF , P4 ;  /* 0xff800000180a7808 */ /* 0x000fe40002000000 */
[----:B------:R-:W-:Y:S02]  /*1b60*/  FSEL R25, R25, -INF , P3 ;  /* 0xff80000019197808 */ /* 0x000fe40001800000 */
[----:B------:R-:W-:Y:S02]  /*1b70*/  FSEL R90, R28, -INF , P2 ;  /* 0xff8000001c5a7808 */ /* 0x000fe40001000000 */
[----:B01----:R-:W-:-:S02]  /*1b80*/  FMNMX.FTZ R3, R10, R25, !PT ;  /* 0x000000190a037209 */ /* 0x003fc40007810000 */
[----:B------:R-:W-:Y:S02]  /*1b90*/  FSEL R92, R29, -INF , P6 ;  /* 0xff8000001d5c7808 */ /* 0x000fe40003000000 */
[----:B------:R-:W-:Y:S02]  /*1ba0*/  FMNMX.FTZ R3, R90, R3, !PT ;  /* 0x000000035a037209 */ /* 0x000fe40007810000 */
[----:B------:R-:W-:Y:S02]  /*1bb0*/  FSEL R26, R26, -INF , P4 ;  /* 0xff8000001a1a7808 */ /* 0x000fe40002000000 */
[----:B------:R-:W-:Y:S02]  /*1bc0*/  ISETP.GT.AND P4, PT, R7, 0x11, PT ;  /* 0x000000110700780c */ /* 0x000fe40003f84270 */
[----:B------:R-:W-:Y:S02]  /*1bd0*/  FSEL R94, R32, -INF , P5 ;  /* 0xff800000205e7808 */ /* 0x000fe40002800000 */
[----:B------:R-:W-:-:S02]  /*1be0*/  FMNMX.FTZ R3, R92, R3, !PT ;  /* 0x000000035c037209 */ /* 0x000fc40007810000 */
[----:B------:R-:W-:Y:S02]  /*1bf0*/  FSEL R27, R27, -INF , P3 ;  /* 0xff8000001b1b7808 */ /* 0x000fe40001800000 */
[----:B------:R-:W-:Y:S02]  /*1c00*/  ISETP.GT.AND P3, PT, R7, 0x18, PT ;  /* 0x000000180700780c */ /* 0x000fe40003f64270 */
[----:B------:R-:W-:Y:S02]  /*1c10*/  FSEL R96, R33, -INF , P4 ;  /* 0xff80000021607808 */ /* 0x000fe40002000000 */
[----:B------:R-:W-:Y:S02]  /*1c20*/  FMNMX.FTZ R3, R94, R3, !PT ;  /* 0x000000035e037209 */ /* 0x000fe40007810000 */
[----:B------:R-:W-:Y:S02]  /*1c30*/  FSEL R30, R30, -INF , P2 ;  /* 0xff8000001e1e7808 */ /* 0x000fe40001000000 */
[----:B------:R-:W-:-:S02]  /*1c40*/  ISETP.GT.AND P2, PT, R7, 0x19, PT ;  /* 0x000000190700780c */ /* 0x000fc40003f44270 */
        /* <DEDUP_REMOVED lines=63> */
[----:B------:R-:W-:Y:S02]  /*2040*/  FMNMX.FTZ R3, R122, R3, !PT ;  /* 0x000000037a037209 */ /* 0x000fe40007810000 */
[----:B------:R-:W-:Y:S02]  /*2050*/  FSEL R124, R69, -INF , P1 ;  /* 0xff800000457c7808 */ /* 0x000fe40000800000 */
[----:B------:R-:W-:-:S02]  /*2060*/  FMNMX.FTZ R3, R68, R3, !PT ;  /* 0x0000000344037209 */ /* 0x000fc40007810000 */
[C---:B------:R-:W-:Y:S02]  /*2070*/  ISETP.GT.AND P1, PT, R7.reuse, 0x61, PT ;  /* 0x000000610700780c */ /* 0x040fe40003f24270 */
[----:B------:R-:W-:Y:S02]  /*2080*/  FSEL R72, R72, -INF , P0 ;  /* 0xff80000048487808 */ /* 0x000fe40000000000 */
[----:B------:R-:W-:Y:S02]  /*2090*/  FMNMX.FTZ R3, R124, R3, !PT ;  /* 0x000000037c037209 */ /* 0x000fe40007810000 */
        /* <DEDUP_REMOVED lines=8> */
[----:B------:R-:W-:-:S02]  /*2120*/  FSEL R128, R77, -INF , P2 ;  /* 0xff8000004d807808 */ /* 0x000fc40001000000 */
[----:B------:R-:W-:Y:S02]  /*2130*/  FMNMX.FTZ R3, R76, R3, !PT ;  /* 0x000000034c037209 */ /* 0x000fe40007810000 */
[C---:B------:R-:W-:Y:S02]  /*2140*/  ISETP.GT.AND P3, PT, R7.reuse, 0x70, PT ;  /* 0x000000700700780c */ /* 0x040fe40003f64270 */
[----:B------:R-:W-:Y:S02]  /*2150*/  FSEL R66, R66, -INF , P4 ;  /* 0xff80000042427808 */ /* 0x000fe40002000000 */
[----:B------:R-:W-:Y:S02]  /*2160*/  FSEL R130, R80, -INF , P3 ;  /* 0xff80000050827808 */ /* 0x000fe40001800000 */
[----:B------:R-:W-:Y:S02]  /*2170*/  FMNMX.FTZ R3, R128, R3, !PT ;  /* 0x0000000380037209 */ /* 0x000fe40007810000 */
[----:B------:R-:W-:-:S02]  /*2180*/  ISETP.GT.AND P4, PT, R7, 0x71, PT ;  /* 0x000000710700780c */ /* 0x000fc40003f84270 */
[----:B------:R-:W-:Y:S02]  /*2190*/  FSEL R40, R63, -INF , P5 ;  /* 0xff8000003f287808 */ /* 0x000fe40002800000 */
[----:B------:R-:W-:Y:S02]  /*21a0*/  FSEL R132, R81, -INF , P4 ;  /* 0xff80000051847808 */ /* 0x000fe40002000000 */
[----:B------:R-:W-:Y:S02]  /*21b0*/  FMNMX.FTZ R3, R130, R3, !PT ;  /* 0x0000000382037209 */ /* 0x000fe40007810000 */
[----:B------:R-:W-:Y:S02]  /*21c0*/  ISETP.GT.AND P5, PT, R7, 0x78, PT ;  /* 0x000000780700780c */ /* 0x000fe40003fa4270 */
[----:B------:R-:W-:Y:S02]  /*21d0*/  FSEL R62, R62, -INF , P6 ;  /* 0xff8000003e3e7808 */ /* 0x000fe40003000000 */
[----:B------:R-:W-:-:S02]  /*21e0*/  FSEL R84, R84, -INF , P5 ;  /* 0xff80000054547808 */ /* 0x000fc40002800000 */
[----:B------:R-:W-:Y:S02]  /*21f0*/  FMNMX.FTZ R3, R132, R3, !PT ;  /* 0x0000000384037209 */ /* 0x000fe40007810000 */
[----:B------:R-:W-:Y:S02]  /*2200*/  ISETP.GT.AND P6, PT, R7, 0x79, PT ;  /* 0x000000790700780c */ /* 0x000fe40003fc4270 */
[----:B------:R-:W-:Y:S02]  /*2210*/  FMNMX.FTZ R3, R84, R3, !PT ;  /* 0x0000000354037209 */ /* 0x000fe40007810000 */
[----:B------:R-:W-:Y:S02]  /*2220*/  FSEL R134, R85, -INF , P6 ;  /* 0xff80000055867808 */ /* 0x000fe40003000000 */
[----:B------:R-:W-:Y:S02]  /*2230*/  P2R R15, PR, RZ, 0x4 ;  /* 0x00000004ff0f7803 */ /* 0x000fe40000000000 */
[----:B------:R-:W-:Y:S01]  /*2240*/  FMNMX.FTZ R9, R134, R3, !PT ;  /* 0x0000000386097209 */ /* 0x000fe20007810000 */
[----:B------:R-:W-:Y:S01]  /*2250*/  IMAD.U32 R3, RZ, RZ, UR4 ;  /* 0x00000004ff037e24 */ /* 0x000fe2000f8e00ff */
[----:B------:R-:W-:-:S02]  /*2260*/  P2R R21, PR, RZ, 0x1 ;  /* 0x00000001ff157803 */ /* 0x000fc40000000000 */
[----:B------:R-:W-:Y:S01]  /*2270*/  ISETP.GT.AND P0, PT, R7, 0x59, PT ;  /* 0x000000590700780c */ /* 0x000fe20003f04270 */
[----:B------:R-:W0:Y:S01]  /*2280*/  SHFL.BFLY PT, R0, R9, 0x2, 0x1f ;  /* 0x0c401f0009007f89 */ /* 0x000e2200000e0000 */
[----:B------:R-:W-:Y:S02]  /*2290*/  P2R R29, PR, RZ, 0x2 ;  /* 0x00000002ff1d7803 */ /* 0x000fe40000000000 */
[----:B------:R-:W-:Y:S02]  /*22a0*/  FSEL R48, R71, -INF , P0 ;  /* 0xff80000047307808 */ /* 0x000fe40000000000 */
[----:B------:R-:W-:Y:S02]  /*22b0*/  ISETP.NE.AND P0, PT, R21, RZ, PT ;  /* 0x000000ff1500720c */ /* 0x000fe40003f05270 */
[----:B------:R-:W-:Y:S02]  /*22c0*/  ISETP.GT.AND P1, PT, R7, 0x60, PT ;  /* 0x000000600700780c */ /* 0x000fe40003f24270 */
[----:B------:R-:W-:-:S02]  /*22d0*/  FSEL R78, R78, -INF , P0 ;  /* 0xff8000004e4e7808 */ /* 0x000fc40000000000 */
[----:B------:R-:W-:Y:S02]  /*22e0*/  FSEL R74, R74, -INF , P1 ;  /* 0xff8000004a4a7808 */ /* 0x000fe40000800000 */
[----:B------:R-:W-:Y:S02]  /*22f0*/  ISETP.NE.AND P1, PT, R29, RZ, PT ;  /* 0x000000ff1d00720c */ /* 0x000fe40003f25270 */
[----:B------:R-:W-:Y:S02]  /*2300*/  FSEL R82, R82, -INF , P3 ;  /* 0xff80000052527808 */ /* 0x000fe40001800000 */
[----:B------:R-:W-:Y:S02]  /*2310*/  FSEL R52, R75, -INF , P1 ;  /* 0xff8000004b347808 */ /* 0x000fe40000800000 */
[----:B------:R-:W-:Y:S02]  /*2320*/  FSEL R86, R86, -INF , P5 ;  /* 0xff80000056567808 */ /* 0x000fe40002800000 */
[----:B------:R-:W-:Y:S01]  /*2330*/  ISETP.NE.AND P1, PT, R89, RZ, PT ;  /* 0x000000ff5900720c */ /* 0x000fe20003f25270 */
[--C-:B------:R-:W-:Y:S01]  /*2340*/  IMAD.MOV.U32 R89, RZ, RZ, R151.reuse ;  /* 0x000000ffff597224 */ /* 0x100fe200078e0097 */
[----:B------:R-:W-:Y:S01]  /*2350*/  ISETP.NE.AND P0, PT, R91, RZ, PT ;  /* 0x000000ff5b00720c */ /* 0x000fe20003f05270 */
[----:B------:R-:W-:Y:S01]  /*2360*/  IMAD.MOV.U32 R91, RZ, RZ, R151 ;  /* 0x000000ffff5b7224 */ /* 0x000fe200078e0097 */
[----:B0-----:R-:W-:-:S05]  /*2370*/  FMNMX.FTZ R11, R9, R0, !PT ;  /* 0x00000000090b7209 */ /* 0x001fca0007810000 */
[----:B------:R-:W0:Y:S04]  /*2380*/  SHFL.BFLY PT, R0, R11, 0x1, 0x1f ;  /* 0x0c201f000b007f89 */ /* 0x000e2800000e0000 */
[----:B------:R-:W-:-:S05]  /*2390*/  @!P1 VIADD R6, R6, 0x34840 ;  /* 0x0003484006069836 */ /* 0x000fca0000000000 */
[----:B------:R-:W-:-:S04]  /*23a0*/  @!P1 PRMT R6, RZ, 0x654, R6 ;  /* 0x00000654ff069816 */ /* 0x000fc80000000006 */
[----:B------:R1:W-:Y:S01]  /*23b0*/  @!P1 SYNCS.ARRIVE.TRANS64.RED.A1T0 RZ, [R6+URZ], RZ ;  /* 0x000000ff06ff99a7 */ /* 0x0003e2000810043f */
[----:B0-----:R-:W-:Y:S02]  /*23c0*/  FMNMX.FTZ R0, R11, R0, !PT ;  /* 0x000000000b007209 */ /* 0x001fe40007810000 */
[----:B------:R-:W-:Y:S02]  /*23d0*/  FMNMX.FTZ R11, R26, R27, !PT ;  /* 0x0000001b1a0b7209 */ /* 0x000fe40007810000 */
[C---:B------:R-:W-:Y:S01]  /*23e0*/  FSETP.NEU.FTZ.AND P2, PT, R0.reuse, -INF , PT ;  /* 0xff8000000000780b */ /* 0x040fe20003f5d000 */
[----:B------:R-:W-:Y:S01]  /*23f0*/  FMUL.FTZ R13, R0, R3 ;  /* 0x00000003000d7220 */ /* 0x000fe20000410000 */
[----:B------:R-:W-:-:S04]  /*2400*/  FMNMX.FTZ R11, R30, R11, !PT ;  /* 0x0000000b1e0b7209 */ /* 0x000fc80007810000 */
[----:B------:R-:W-:Y:S02]  /*2410*/  FMNMX.FTZ R11, R8, R11, !PT ;  /* 0x0000000b080b7209 */ /* 0x000fe40007810000 */
[----:B------:R-:W-:Y:S02]  /*2420*/  FSEL R39, R13, RZ, P2 ;  /* 0x000000ff0d277208 */ /* 0x000fe40001000000 */
[----:B------:R-:W-:Y:S02]  /*2430*/  FMNMX.FTZ R11, R34, R11, !PT ;  /* 0x0000000b220b7209 */ /* 0x000fe40007810000 */
[----:B------:R-:W-:Y:S01]  /*2440*/  ISETP.NE.AND P2, PT, R15, RZ, PT ;  /* 0x000000ff0f00720c */ /* 0x000fe20003f45270 */
[--C-:B------:R-:W-:Y:S01]  /*2450*/  FFMA.FTZ R7, R25, R3, -R39.reuse ;  /* 0x0000000319077223 */ /* 0x100fe20000010827 */
[----:B------:R-:W-:Y:S01]  /*2460*/  FMNMX.FTZ R13, R12, R11, !PT ;  /* 0x0000000b0c0d7209 */ /* 0x000fe20007810000 */
[-CC-:B------:R-:W-:Y:S01]  /*2470*/  FFMA.FTZ R152, R56, R3.reuse, -R39.reuse ;  /* 0x0000000338987223 */ /* 0x180fe20000010827 */
[----:B------:R-:W-:Y:S01]  /*2480*/  FSEL R80, R79, -INF , P2 ;  /* 0xff8000004f507808 */ /* 0x000fe20001000000 */
[--C-:B------:R-:W-:Y:S01]  /*2490*/  FFMA.FTZ R182, R90, R3, -R39.reuse ;  /* 0x000000035ab67223 */ /* 0x100fe20000010827 */
[----:B------:R-:W-:Y:S01]  /*24a0*/  FMNMX.FTZ R13, R38, R13, !PT ;  /* 0x0000000d260d7209 */ /* 0x000fe20007810000 */
[--C-:B------:R-:W-:Y:S01]  /*24b0*/  FFMA.FTZ R180, R10, R3, -R39.reuse ;  /* 0x000000030ab47223 */ /* 0x100fe20000010827 */
[----:B------:R-:W-:Y:S01]  /*24c0*/  FSEL R56, R83, -INF , P4 ;  /* 0xff80000053387808 */ /* 0x000fe20002000000 */
[----:B------:R-:W-:Y:S01]  /*24d0*/  MUFU.EX2 R7, R7 ;  /* 0x0000000700077308 */ /* 0x000fe20000000800 */
[----:B------:R-:W-:Y:S01]  /*24e0*/  FMNMX.FTZ R13, R14, R13, !PT ;  /* 0x0000000d0e0d7209 */ /* 0x000fe20007810000 */
[-CC-:B------:R-:W-:Y:S01]  /*24f0*/  FFMA.FTZ R9, R92, R3.reuse, -R39.reuse ;  /* 0x000000035c097223 */ /* 0x180fe20000010827 */
[----:B------:R-:W-:Y:S01]  /*2500*/  FSEL R90, R87, -INF , P6 ;  /* 0xff800000575a7808 */ /* 0x000fe20003000000 */
[--C-:B------:R-:W-:Y:S01]  /*2510*/  FFMA.FTZ R176, R94, R3, -R39.reuse ;  /* 0x000000035eb07223 */ /* 0x100fe20000010827 */
[----:B------:R-:W-:Y:S01]  /*2520*/  FMNMX.FTZ R13, R42, R13, !PT ;  /* 0x0000000d2a0d7209 */ /* 0x000fe20007810000 */
[-CC-:B------:R-:W-:Y:S01]  /*2530*/  FFMA.FTZ R96, R96, R3.reuse, -R39.reuse ;  /* 0x0000000360607223 */ /* 0x180fe20000010827 */
[--C-:B------:R-:W-:Y:S01]  /*2540*/  FFMA.FTZ R178, R98, R3, -R39.reuse ;  /* 0x0000000362b27223 */ /* 0x100fe20000010827 */
[----:B------:R-:W0:Y:S01]  /*2550*/  MUFU.EX2 R180, R180 ;  /* 0x000000b400b47308 */ /* 0x000e220000000800 */
[----:B------:R-:W-:Y:S01]  /*2560*/  FMNMX.FTZ R15, R20, R13, !PT ;  /* 0x0000000d140f7209 */ /* 0x000fe20007810000 */
[-CC-:B------:R-:W-:Y:S01]  /*2570*/  FFMA.FTZ R100, R100, R3.reuse, -R39.reuse ;  /* 0x0000000364647223 */ /* 0x180fe20000010827 */
[-CC-:B------:R-:W-:Y:S01]  /*2580*/  FFMA.FTZ R172, R102, R3.reuse, -R39.reuse ;  /* 0x0000000366ac7223 */ /* 0x180fe20000010827 */
[--C-:B------:R-:W-:Y:S01]  /*2590*/  FFMA.FTZ R104, R104, R3, -R39.reuse ;  /* 0x0000000368687223 */ /* 0x100fe20000010827 */
[----:B------:R-:W-:Y:S01]  /*25a0*/  FMNMX.FTZ R15, R46, R15, !PT ;  /* 0x0000000f2e0f7209 */ /* 0x000fe20007810000 */
[-CC-:B------:R-:W-:Y:S01]  /*25b0*/  FFMA.FTZ R174, R106, R3.reuse, -R39.reuse ;  /* 0x000000036aae7223 */ /* 0x180fe20000010827 */
[--C-:B------:R-:W-:Y:S01]  /*25c0*/  FFMA.FTZ R108, R108, R3, -R39.reuse ;  /* 0x000000036c6c7223 */ /* 0x100fe20000010827 */
[----:B------:R-:W2:Y:S01]  /*25d0*/  MUFU.EX2 R182, R182 ;  /* 0x000000b600b67308 */ /* 0x000ea20000000800 */
[----:B------:R-:W-:Y:S01]  /*25e0*/  FMNMX.FTZ R15, R24, R15, !PT ;  /* 0x0000000f180f7209 */ /* 0x000fe20007810000 */
[-CC-:B------:R-:W-:Y:S01]  /*25f0*/  FFMA.FTZ R168, R110, R3.reuse, -R39.reuse ;  /* 0x000000036ea87223 */ /* 0x180fe20000010827 */
[-CC-:B------:R-:W-:Y:S01]  /*2600*/  FFMA.FTZ R112, R112, R3.reuse, -R39.reuse ;  /* 0x0000000370707223 */ /* 0x180fe20000010827 */
[--C-:B------:R-:W-:Y:S01]  /*2610*/  FFMA.FTZ R170, R114, R3, -R39.reuse ;  /* 0x0000000372aa7223 */ /* 0x100fe20000010827 */
[----:B------:R-:W-:Y:S01]  /*2620*/  FMNMX.FTZ R15, R50, R15, !PT ;  /* 0x0000000f320f7209 */ /* 0x000fe20007810000 */
[-CC-:B------:R-:W-:Y:S01]  /*2630*/  FFMA.FTZ R116, R116, R3.reuse, -R39.reuse ;  /* 0x0000000374747223 */ /* 0x180fe20000010827 */
[----:B------:R-:W-:Y:S01]  /*2640*/  FFMA.FTZ R118, R118, R3, -R39 ;  /* 0x0000000376767223 */ /* 0x000fe20000010827 */
[----:B------:R-:W3:Y:S01]  /*2650*/  MUFU.EX2 R9, R9 ;  /* 0x0000000900097308 */ /* 0x000ee20000000800 */
[----:B------:R-:W-:Y:S01]  /*2660*/  FMNMX.FTZ R21, R28, R15, !PT ;  /* 0x0000000f1c157209 */ /* 0x000fe20007810000 */
[----:B0-----:R-:W-:Y:S01]  /*2670*/  FADD.FTZ R49, R180, R7 ;  /* 0x00000007b4317221 */ /* 0x001fe20000010000 */
[-CC-:B------:R-:W-:Y:S01]  /*2680*/  FFMA.FTZ R154, R60, R3.reuse, -R39.reuse ;  /* 0x000000033c9a7223 */ /* 0x180fe20000010827 */
        /* <DEDUP_REMOVED lines=12> */
[----:B------:R4:W5:Y:S01]  /*2750*/  MUFU.EX2 R11, R96 ;  /* 0x00000060000b7308 */ /* 0x0009620000000800 */
[----:B------:R-:W-:Y:S01]  /*2760*/  FMNMX.FTZ R25, R36, R21, !PT ;  /* 0x0000001524197209 */ /* 0x000fe20007810000 */
[-CC-:B------:R-:W-:Y:S01]  /*2770*/  FFMA.FTZ R130, R130, R3.reuse, -R39.reuse ;  /* 0x0000000382827223 */ /* 0x180fe20000010827 */
[----:B------:R-:W-:Y:S01]  /*2780*/  F2FP.BF16.F32.PACK_AB R180, R7, R180 ;  /* 0x000000b407b4723e */ /* 0x000fe200000010ff */
[--C-:B------:R-:W-:Y:S01]  /*2790*/  FFMA.FTZ R132, R132, R3, -R39.reuse ;  /* 0x0000000384847223 */ /* 0x100fe20000010827 */
[----:B------:R-:W-:Y:S01]  /*27a0*/  FMNMX.FTZ R25, R62, R25, !PT ;  /* 0x000000193e197209 */ /* 0x000fe20007810000 */
[----:B------:R-:W-:Y:S01]  /*27b0*/  FFMA.FTZ R84, R84, R3, -R39 ;  /* 0x0000000354547223 */ /* 0x000fe20000010827 */
[--C-:B------:R-:W-:Y:S01]  /*27c0*/  IMAD.MOV.U32 R122, RZ, RZ, R151.reuse ;  /* 0x000000ffff7a7224 */ /* 0x100fe200078e0097 */
[----:B------:R-:W1:Y:S01]  /*27d0*/  MUFU.EX2 R178, R178 ;  /* 0x000000b200b27308 */ /* 0x000e620000000800 */
[----:B------:R-:W-:Y:S01]  /*27e0*/  FMNMX.FTZ R25, R40, R25, !PT ;  /* 0x0000001928197209 */ /* 0x000fe20007810000 */
[----:B------:R-:W-:-:S02]  /*27f0*/  IMAD.MOV.U32 R114, RZ, RZ, R151 ;  /* 0x000000ffff727224 */ /* 0x000fc400078e0097 */
[--C-:B------:R-:W-:Y:S01]  /*2800*/  IMAD.MOV.U32 R110, RZ, RZ, R151.reuse ;  /* 0x000000ffff6e7224 */ /* 0x100fe200078e0097 */
[----:B------:R-:W-:Y:S01]  /*2810*/  FMNMX.FTZ R25, R66, R25, !PT ;  /* 0x0000001942197209 */ /* 0x000fe20007810000 */
[--C-:B------:R-:W-:Y:S02]  /*2820*/  IMAD.MOV.U32 R106, RZ, RZ, R151.reuse ;  /* 0x000000ffff6a7224 */ /* 0x100fe400078e0097 */
[----:B------:R2:W1:Y:S01]  /*2830*/  MUFU.EX2 R13, R100 ;  /* 0x00000064000d7308 */ /* 0x0004620000000800 */
[----:B------:R-:W-:Y:S01]  /*2840*/  FMNMX.FTZ R29, R44, R25, !PT ;  /* 0x000000192c1d7209 */ /* 0x000fe20007810000 */
[--C-:B------:R-:W-:Y:S02]  /*2850*/  IMAD.MOV.U32 R102, RZ, RZ, R151.reuse ;  /* 0x000000ffff667224 */ /* 0x100fe400078e0097 */
[--C-:B------:R-:W-:Y:S01]  /*2860*/  IMAD.MOV.U32 R98, RZ, RZ, R151.reuse ;  /* 0x000000ffff627224 */ /* 0x100fe200078e0097 */
[----:B------:R-:W-:Y:S01]  /*2870*/  FMNMX.FTZ R29, R70, R29, !PT ;  /* 0x0000001d461d7209 */ /* 0x000fe20007810000 */
[----:B----4-:R-:W-:-:S02]  /*2880*/  IMAD.MOV.U32 R96, RZ, RZ, R151 ;  /* 0x000000ffff607224 */ /* 0x010fc400078e0097 */
[----:B------:R-:W-:Y:S01]  /*2890*/  MUFU.EX2 R172, R172 ;  /* 0x000000ac00ac7308 */ /* 0x000fe20000000800 */
[----:B------:R-:W-:Y:S01]  /*28a0*/  FMNMX.FTZ R29, R48, R29, !PT ;  /* 0x0000001d301d7209 */ /* 0x000fe20007810000 */
[--C-:B--2---:R-:W-:Y:S02]  /*28b0*/  IMAD.MOV.U32 R100, RZ, RZ, R151.reuse ;  /* 0x000000ffff647224 */ /* 0x104fe400078e0097 */
[--C-:B------:R-:W-:Y:S01]  /*28c0*/  IMAD.MOV.U32 R94, RZ, RZ, R151.reuse ;  /* 0x000000ffff5e7224 */ /* 0x100fe200078e0097 */
[----:B------:R-:W-:Y:S01]  /*28d0*/  FMNMX.FTZ R29, R74, R29, !PT ;  /* 0x0000001d4a1d7209 */ /* 0x000fe20007810000 */
[----:B------:R-:W-:Y:S02]  /*28e0*/  IMAD.MOV.U32 R92, RZ, RZ, R151 ;  /* 0x000000ffff5c7224 */ /* 0x000fe400078e0097 */
[----:B------:R2:W-:Y:S01]  /*28f0*/  MUFU.EX2 R15, R104 ;  /* 0x00000068000f7308 */ /* 0x0005e20000000800 */
[----:B------:R-:W-:-:S04]  /*2900*/  FMNMX.FTZ R31, R52, R29, !PT ;  /* 0x0000001d341f7209 */ /* 0x000fc80007810000 */
[----:B------:R-:W-:-:S03]  /*2910*/  FMNMX.FTZ R31, R78, R31, !PT ;  /* 0x0000001f4e1f7209 */ /* 0x000fc60007810000 */
[----:B------:R-:W-:Y:S01]  /*2920*/  MUFU.EX2 R174, R174 ;  /* 0x000000ae00ae7308 */ /* 0x000fe20000000800 */
[----:B------:R-:W-:Y:S01]  /*2930*/  FMNMX.FTZ R31, R80, R31, !PT ;  /* 0x0000001f501f7209 */ /* 0x000fe20007810000 */
[----:B--2---:R-:W-:-:S03]  /*2940*/  IMAD.MOV.U32 R104, RZ, RZ, R151 ;  /* 0x000000ffff687224 */ /* 0x004fc600078e0097 */
[----:B------:R-:W-:-:S03]  /*2950*/  FMNMX.FTZ R31, R82, R31, !PT ;  /* 0x0000001f521f7209 */ /* 0x000fc60007810000 */
[----:B------:R2:W-:Y:S01]  /*2960*/  MUFU.EX2 R21, R108 ;  /* 0x0000006c00157308 */ /* 0x0005e20000000800 */
[----:B------:R-:W-:-:S04]  /*2970*/  FMNMX.FTZ R33, R56, R31, !PT ;  /* 0x0000001f38217209 */ /* 0x000fc80007810000 */
[----:B------:R-:W-:-:S03]  /*2980*/  FMNMX.FTZ R33, R86, R33, !PT ;  /* 0x0000002156217209 */ /* 0x000fc60007810000 */
[----:B------:R-:W-:Y:S01]  /*2990*/  MUFU.EX2 R168, R168 ;  /* 0x000000a800a87308 */ /* 0x000fe20000000800 */
[----:B------:R-:W-:Y:S01]  /*29a0*/  FMNMX.FTZ R10, R90, R33, !PT ;  /* 0x000000215a0a7209 */ /* 0x000fe20007810000 */
[-CC-:B------:R-:W-:Y:S01]  /*29b0*/  FFMA.FTZ R33, R120, R3.reuse, -R39.reuse ;  /* 0x0000000378217223 */ /* 0x180fe20000010827 */
[----:B------:R-:W-:Y:S01]  /*29c0*/  FFMA.FTZ R39, R134, R3, -R39 ;  /* 0x0000000386277223 */ /* 0x000fe20000010827 */
[--C-:B------:R-:W-:Y:S02]  /*29d0*/  IMAD.MOV.U32 R134, RZ, RZ, R151.reuse ;  /* 0x000000ffff867224 */ /* 0x100fe400078e0097 */
[----:B------:R-:W4:Y:S01]  /*29e0*/  SHFL.BFLY PT, R37, R10, 0x2, 0x1f ;  /* 0x0c401f000a257f89 */ /* 0x000f2200000e0000 */
[--C-:B------:R-:W-:Y:S01]  /*29f0*/  IMAD.MOV.U32 R120, RZ, RZ, R151.reuse ;  /* 0x000000ffff787224 */ /* 0x100fe200078e0097 */
[----:B------:R3:W-:Y:S01]  /*2a00*/  MUFU.EX2 R25, R112 ;  /* 0x0000007000197308 */ /* 0x0007e20000000800 */
[----:B--2---:R-:W-:-:S07]  /*2a10*/  IMAD.MOV.U32 R108, RZ, RZ, R151 ;  /* 0x000000ffff6c7224 */ /* 0x004fce00078e0097 */
[----:B------:R-:W-:Y:S01]  /*2a20*/  MUFU.EX2 R170, R170 ;  /* 0x000000aa00aa7308 */ /* 0x000fe20000000800 */
[----:B---3--:R-:W-:-:S07]  /*2a30*/  IMAD.MOV.U32 R112, RZ, RZ, R151 ;  /* 0x000000ffff707224 */ /* 0x008fce00078e0097 */
[----:B------:R2:W-:Y:S01]  /*2a40*/  MUFU.EX2 R29, R116 ;  /* 0x00000074001d7308 */ /* 0x0005e20000000800 */
[----:B----4-:R-:W-:-:S07]  /*2a50*/  FMNMX.FTZ R37, R10, R37, !PT ;  /* 0x000000250a257209 */ /* 0x010fce0007810000 */
[----:B------:R-:W-:Y:S01]  /*2a60*/  MUFU.EX2 R152, R152 ;  /* 0x0000009800987308 */ /* 0x000fe20000000800 */
[--C-:B--2---:R-:W-:Y:S01]  /*2a70*/  IMAD.MOV.U32 R116, RZ, RZ, R151.reuse ;  /* 0x000000ffff747224 */ /* 0x104fe200078e0097 */
[----:B------:R-:W2:Y:S06]  /*2a80*/  SHFL.BFLY PT, R10, R37, 0x1, 0x1f ;  /* 0x0c201f00250a7f89 */ /* 0x000eac00000e0000 */
[----:B------:R3:W-:Y:S08]  /*2a90*/  MUFU.EX2 R31, R118 ;  /* 0x00000076001f7308 */ /* 0x0007f00000000800 */
[----:B------:R-:W-:Y:S01]  /*2aa0*/  MUFU.EX2 R154, R154 ;  /* 0x0000009a009a7308 */ /* 0x000fe20000000800 */
[----:B---3--:R-:W-:-:S07]  /*2ab0*/  IMAD.MOV.U32 R118, RZ, RZ, R151 ;  /* 0x000000ffff767224 */ /* 0x008fce00078e0097 */
[----:B------:R-:W-:Y:S01]  /*2ac0*/  MUFU.EX2 R33, R33 ;  /* 0x0000002100217308 */ /* 0x000fe20000000800 */
[----:B--2---:R-:W-:-:S04]  /*2ad0*/  FMNMX.FTZ R10, R37, R10, !PT ;  /* 0x0000000a250a7209 */ /* 0x004fc80007810000 */
[C---:B------:R-:W-:Y:S01]  /*2ae0*/  FSETP.NEU.FTZ.AND P2, PT, R10.reuse, -INF , PT ;  /* 0xff8000000a00780b */ /* 0x040fe20003f5d000 */
[-C--:B------:R-:W-:Y:S02]  /*2af0*/  FMUL.FTZ R47, R10, R3.reuse ;  /* 0x000000030a2f7220 */ /* 0x080fe40000410000 */
[----:B------:R-:W-:Y:S03]  /*2b00*/  MUFU.EX2 R156, R156 ;  /* 0x0000009c009c7308 */ /* 0x000fe60000000800 */
[----:B------:R-:W-:Y:S02]  /*2b10*/  FSEL R47, R47, RZ, P2 ;  /* 0x000000ff2f2f7208 */ /* 0x000fe40001000000 */
[----:B------:R-:W-:Y:S01]  /*2b20*/  ISETP.GE.AND P2, PT, R88, 0x81, PT ;  /* 0x000000815800780c */ /* 0x000fe20003f46270 */
[----:B------:R-:W-:Y:S02]  /*2b30*/  IMAD.MOV.U32 R88, RZ, RZ, R151 ;  /* 0x000000ffff587224 */ /* 0x000fe400078e0097 */
[----:B------:R-:W-:Y:S01]  /*2b40*/  MUFU.EX2 R35, R35 ;  /* 0x0000002300237308 */ /* 0x000fe20000000800 */
[-CC-:B------:R-:W-:Y:S01]  /*2b50*/  FFMA.FTZ R26, R26, R3.reuse, -R47.reuse ;  /* 0x000000031a1a7223 */ /* 0x180fe2000001082f */
[-CC-:B------:R-:W-:Y:S01]  /*2b60*/  FFMA.FTZ R27, R27, R3.reuse, -R47.reuse ;  /* 0x000000031b1b7223 */ /* 0x180fe2000001082f */
[-CC-:B------:R-:W-:Y:S01]  /*2b70*/  FFMA.FTZ R8, R8, R3.reuse, -R47.reuse ;  /* 0x0000000308087223 */ /* 0x180fe2000001082f */
[-CC-:B------:R-:W-:Y:S01]  /*2b80*/  FFMA.FTZ R30, R30, R3.reuse, -R47.reuse ;  /* 0x000000031e1e7223 */ /* 0x180fe2000001082f */
[-CC-:B------:R-:W-:Y:S01]  /*2b90*/  FFMA.FTZ R34, R34, R3.reuse, -R47.reuse ;  /* 0x0000000322227223 */ /* 0x180fe2000001082f */
[-CC-:B------:R-:W-:Y:S01]  /*2ba0*/  FFMA.FTZ R12, R12, R3.reuse, -R47.reuse ;  /* 0x000000030c0c7223 */ /* 0x180fe2000001082f */
[-CC-:B------:R-:W-:Y:S01]  /*2bb0*/  FFMA.FTZ R38, R38, R3.reuse, -R47.reuse ;  /* 0x0000000326267223 */ /* 0x180fe2000001082f */
[----:B------:R2:W-:Y:S01]  /*2bc0*/  MUFU.EX2 R183, R8 ;  /* 0x0000000800b77308 */ /* 0x0005e20000000800 */
[-CC-:B------:R-:W-:Y:S01]  /*2bd0*/  FFMA.FTZ R14, R14, R3.reuse, -R47.reuse ;  /* 0x000000030e0e7223 */ /* 0x180fe2000001082f */
[-CC-:B------:R-:W-:Y:S01]  /*2be0*/  FFMA.FTZ R42, R42, R3.reuse, -R47.reuse ;  /* 0x000000032a2a7223 */ /* 0x180fe2000001082f */
[-CC-:B------:R-:W-:Y:S01]  /*2bf0*/  FFMA.FTZ R20, R20, R3.reuse, -R47.reuse ;  /* 0x0000000314147223 */ /* 0x180fe2000001082f */
[-CC-:B------:R-:W-:Y:S01]  /*2c00*/  FFMA.FTZ R46, R46, R3.reuse, -R47.reuse ;  /* 0x000000032e2e7223 */ /* 0x180fe2000001082f */
[-CC-:B------:R-:W-:Y:S01]  /*2c10*/  FFMA.FTZ R24, R24, R3.reuse, -R47.reuse ;  /* 0x0000000318187223 */ /* 0x180fe2000001082f */
[-CC-:B------:R-:W-:Y:S01]  /*2c20*/  FFMA.FTZ R50, R50, R3.reuse, -R47.reuse ;  /* 0x0000000332327223 */ /* 0x180fe2000001082f */
[-C--:B------:R-:W-:Y:S01]  /*2c30*/  FFMA.FTZ R28, R28, R3.reuse, -R47 ;  /* 0x000000031c1c7223 */ /* 0x080fe2000001082f */
[----:B------:R-:W-:Y:S01]  /*2c40*/  MUFU.EX2 R26, R26 ;  /* 0x0000001a001a7308 */ /* 0x000fe20000000800 */
[----:B--2---:R-:W-:Y:S01]  /*2c50*/  FADD.FTZ R8, R182, R49 ;  /* 0x00000031b6087221 */ /* 0x004fe20000010000 */
[-CC-:B------:R-:W-:Y:S01]  /*2c60*/  FFMA.FTZ R54, R54, R3.reuse, -R47.reuse ;  /* 0x0000000336367223 */ /* 0x180fe2000001082f */
[-CC-:B------:R-:W-:Y:S01]  /*2c70*/  FFMA.FTZ R32, R32, R3.reuse, -R47.reuse ;  /* 0x0000000320207223 */ /* 0x180fe2000001082f */
[-CC-:B------:R-:W-:Y:S01]  /*2c80*/  FFMA.FTZ R58, R58, R3.reuse, -R47.reuse ;  /* 0x000000033a3a7223 */ /* 0x180fe2000001082f */
[----:B------:R-:W-:Y:S01]  /*2c90*/  FADD.FTZ R49, R9, R8 ;  /* 0x0000000809317221 */ /* 0x000fe20000010000 */
[-CC-:B------:R-:W-:Y:S01]  /*2ca0*/  FFMA.FTZ R36, R36, R3.reuse, -R47.reuse ;  /* 0x0000000324247223 */ /* 0x180fe2000001082f */
[-C--:B------:R-:W-:Y:S01]  /*2cb0*/  FFMA.FTZ R62, R62, R3.reuse, -R47 ;  /* 0x000000033e3e7223 */ /* 0x080fe2000001082f */
[----:B------:R-:W2:Y:S01]  /*2cc0*/  MUFU.EX2 R27, R27 ;  /* 0x0000001b001b7308 */ /* 0x000ea20000000800 */
[----:B0-----:R-:W-:Y:S01]  /*2cd0*/  FADD.FTZ R8, R176, R49 ;  /* 0x00000031b0087221 */ /* 0x001fe20000010000 */
[-CC-:B------:R-:W-:Y:S01]  /*2ce0*/  FFMA.FTZ R40, R40, R3.reuse, -R47.reuse ;  /* 0x0000000328287223 */ /* 0x180fe2000001082f */
[-CC-:B------:R-:W-:Y:S01]  /*2cf0*/  FFMA.FTZ R66, R66, R3.reuse, -R47.reuse ;  /* 0x0000000342427223 */ /* 0x180fe2000001082f */
[-CC-:B------:R-:W-:Y:S01]  /*2d00*/  FFMA.FTZ R44, R44, R3.reuse, -R47.reuse ;  /* 0x000000032c2c7223 */ /* 0x180fe2000001082f */
[----:B-----5:R-:W-:Y:S01]  /*2d10*/  FADD.FTZ R49, R11, R8 ;  /* 0x000000080b317221 */ /* 0x020fe20000010000 */
[-C--:B------:R-:W-:Y:S01]  /*2d20*/  FFMA.FTZ R70, R70, R3.reuse, -R47 ;  /* 0x0000000346467223 */ /* 0x080fe2000001082f */
[----:B------:R-:W-:Y:S01]  /*2d30*/  F2FP.BF16.F32.PACK_AB R182, R9, R182 ;  /* 0x000000b609b6723e */ /* 0x000fe200000010ff */
[----:B------:R-:W0:Y:S01]  /*2d40*/  MUFU.EX2 R30, R30 ;  /* 0x0000001e001e7308 */ /* 0x000e220000000800 */
[----:B-1----:R-:W-:Y:S01]  /*2d50*/  FADD.FTZ R8, R178, R49 ;  /* 0x00000031b2087221 */ /* 0x002fe20000010000 */
[-CC-:B------:R-:W-:Y:S01]  /*2d60*/  FFMA.FTZ R48, R48, R3.reuse, -R47.reuse ;  /* 0x0000000330307223 */ /* 0x180fe2000001082f */
[-CC-:B------:R-:W-:Y:S01]  /*2d70*/  FFMA.FTZ R74, R74, R3.reuse, -R47.reuse ;  /* 0x000000034a4a7223 */ /* 0x180fe2000001082f */
[-CC-:B------:R-:W-:Y:S01]  /*2d80*/  FFMA.FTZ R52, R52, R3.reuse, -R47.reuse ;  /* 0x0000000334347223 */ /* 0x180fe2000001082f */
[----:B------:R-:W-:Y:S01]  /*2d90*/  FADD.FTZ R51, R13, R8 ;  /* 0x000000080d337221 */ /* 0x000fe20000010000 */
[-CC-:B------:R-:W-:Y:S01]  /*2da0*/  FFMA.FTZ R78, R78, R3.reuse, -R47.reuse ;  /* 0x000000034e4e7223 */ /* 0x180fe2000001082f */
[-C--:B------:R-:W-:Y:S01]  /*2db0*/  FFMA.FTZ R80, R80, R3.reuse, -R47 ;  /* 0x0000000350507223 */ /* 0x080fe2000001082f */
[----:B------:R-:W1:Y:S01]  /*2dc0*/  MUFU.EX2 R34, R34 ;  /* 0x0000002200227308 */ /* 0x000e620000000800 */
[----:B--2---:R-:W-:Y:S01]  /*2dd0*/  FADD.FTZ R49, R26, R27 ;  /* 0x0000001b1a317221 */ /* 0x004fe20000010000 */
[-CC-:B------:R-:W-:Y:S01]  /*2de0*/  FFMA.FTZ R82, R82, R3.reuse, -R47.reuse ;  /* 0x0000000352527223 */ /* 0x180fe2000001082f */
[-CC-:B------:R-:W-:Y:S01]  /*2df0*/  FFMA.FTZ R56, R56, R3.reuse, -R47.reuse ;  /* 0x0000000338387223 */ /* 0x180fe2000001082f */
[-CC-:B------:R-:W-:Y:S01]  /*2e00*/  FFMA.FTZ R86, R86, R3.reuse, -R47.reuse ;  /* 0x0000000356567223 */ /* 0x180fe2000001082f */
[----:B------:R-:W-:Y:S01]  /*2e10*/  FFMA.FTZ R47, R90, R3, -R47 ;  /* 0x000000035a2f7223 */ /* 0x000fe2000001082f */
[----:B------:R-:W-:Y:S01]  /*2e20*/  F2FP.BF16.F32.PACK_AB R176, R11, R176 ;  /* 0x000000b00bb0723e */ /* 0x000fe200000010ff */
[----:B------:R-:W-:Y:S01]  /*2e30*/  IMAD.MOV.U32 R90, RZ, RZ, R151 ;  /* 0x000000ffff5a7224 */ /* 0x000fe200078e0097 */
[----:B------:R2:W3:Y:S01]  /*2e40*/  MUFU.EX2 R177, R12 ;  /* 0x0000000c00b17308 */ /* 0x0004e20000000800 */
[----:B0-----:R-:W-:Y:S01]  /*2e50*/  FADD.FTZ R8, R30, R49 ;  /* 0x000000311e087221 */ /* 0x001fe20000010000 */
[----:B------:R-:W-:-:S02]  /*2e60*/  F2FP.BF16.F32.PACK_AB R178, R13, R178 ;  /* 0x000000b20db2723e */ /* 0x000fc400000010ff */
[----:B------:R-:W-:Y:S01]  /*2e70*/  F2FP.BF16.F32.PACK_AB R181, R27, R26 ;  /* 0x0000001a1bb5723e */ /* 0x000fe200000010ff */
[C---:B------:R-:W-:Y:S01]  /*2e80*/  FADD.FTZ R49, R183.reuse, R8 ;  /* 0x00000008b7317221 */ /* 0x040fe20000010000 */
[----:B------:R-:W-:Y:S02]  /*2e90*/  F2FP.BF16.F32.PACK_AB R183, R183, R30 ;  /* 0x0000001eb7b7723e */ /* 0x000fe400000010ff */
[----:B------:R-:W0:Y:S01]  /*2ea0*/  MUFU.EX2 R38, R38 ;  /* 0x0000002600267308 */ /* 0x000e220000000800 */
[----:B--2---:R-:W-:Y:S01]  /*2eb0*/  FADD.FTZ R12, R172, R51 ;  /* 0x00000033ac0c7221 */ /* 0x004fe20000010000 */
[----:B-1----:R-:W-:Y:S01]  /*2ec0*/  FADD.FTZ R8, R34, R49 ;  /* 0x0000003122087221 */ /* 0x002fe20000010000 */
[C---:B------:R-:W-:Y:S02]  /*2ed0*/  F2FP.BF16.F32.PACK_AB R172, R15.reuse, R172 ;  /* 0x000000ac0fac723e */ /* 0x040fe400000010ff */
[----:B------:R-:W-:-:S03]  /*2ee0*/  FADD.FTZ R51, R15, R12 ;  /* 0x0000000c0f337221 */ /* 0x000fc60000010000 */
[----:B------:R-:W1:Y:S01]  /*2ef0*/  MUFU.EX2 R179, R14 ;  /* 0x0000000e00b37308 */ /* 0x000e620000000800 */
[----:B------:R-:W-:Y:S01]  /*2f00*/  FADD.FTZ R12, R174, R51 ;  /* 0x00000033ae0c7221 */ /* 0x000fe20000010000 */
[----:B---3--:R-:W-:Y:S01]  /*2f10*/  FADD.FTZ R49, R177, R8 ;  /* 0x00000008b1317221 */ /* 0x008fe20000010000 */
[C---:B------:R-:W-:Y:S02]  /*2f20*/  F2FP.BF16.F32.PACK_AB R174, R21.reuse, R174 ;  /* 0x000000ae15ae723e */ /* 0x040fe400000010ff */
[----:B------:R-:W-:Y:S01]  /*2f30*/  FADD.FTZ R51, R21, R12 ;  /* 0x0000000c15337221 */ /* 0x000fe20000010000 */
[----:B------:R-:W-:Y:S02]  /*2f40*/  F2FP.BF16.F32.PACK_AB R177, R177, R34 ;  /* 0x00000022b1b1723e */ /* 0x000fe400000010ff */
[----:B------:R-:W2:Y:S01]  /*2f50*/  MUFU.EX2 R42, R42 ;  /* 0x0000002a002a7308 */ /* 0x000ea20000000800 */
[----:B0-----:R-:W-:Y:S01]  /*2f60*/  FADD.FTZ R8, R38, R49 ;  /* 0x0000003126087221 */ /* 0x001fe20000010000 */
[----:B------:R-:W-:Y:S01]  /*2f70*/  FADD.FTZ R12, R168, R51 ;  /* 0x00000033a80c7221 */ /* 0x000fe20000010000 */
[----:B------:R-:W-:-:S03]  /*2f80*/  F2FP.BF16.F32.PACK_AB R168, R25, R168 ;  /* 0x000000a819a8723e */ /* 0x000fc600000010ff */
[----:B------:R-:W-:Y:S02]  /*2f90*/  FADD.FTZ R51, R25, R12 ;  /* 0x0000000c19337221 */ /* 0x000fe40000010000 */
[----:B------:R-:W0:Y:S01]  /*2fa0*/  MUFU.EX2 R173, R20 ;  /* 0x0000001400ad7308 */ /* 0x000e220000000800 */
[----:B-1----:R-:W-:Y:S01]  /*2fb0*/  FADD.FTZ R49, R179, R8 ;  /* 0x00000008b3317221 */ /* 0x002fe20000010000 */
[----:B------:R-:W-:Y:S01]  /*2fc0*/  FADD.FTZ R12, R170, R51 ;  /* 0x00000033aa0c7221 */ /* 0x000fe20000010000 */
[----:B------:R-:W-:Y:S02]  /*2fd0*/  F2FP.BF16.F32.PACK_AB R170, R29, R170 ;  /* 0x000000aa1daa723e */ /* 0x000fe400000010ff */
[----:B------:R-:W-:Y:S01]  /*2fe0*/  F2FP.BF16.F32.PACK_AB R179, R179, R38 ;  /* 0x00000026b3b3723e */ /* 0x000fe200000010ff */
[----:B------:R-:W-:Y:S01]  /*2ff0*/  FADD.FTZ R51, R29, R12 ;  /* 0x0000000c1d337221 */ /* 0x000fe20000010000 */
[----:B------:R-:W-:Y:S01]  /*3000*/  IMAD.MOV.U32 R12, RZ, RZ, 0x3f800000 ;  /* 0x3f800000ff0c7424 */ /* 0x000fe200078e00ff */
[----:B------:R-:W1:Y:S01]  /*3010*/  MUFU.EX2 R46, R46 ;  /* 0x0000002e002e7308 */ /* 0x000e620000000800 */
[----:B--2---:R-:W-:-:S07]  /*3020*/  FADD.FTZ R8, R42, R49 ;  /* 0x000000312a087221 */ /* 0x004fce0000010000 */
[----:B------:R-:W2:Y:S01]  /*3030*/  MUFU.EX2 R175, R24 ;  /* 0x0000001800af7308 */ /* 0x000ea20000000800 */
[----:B0-----:R-:W-:Y:S01]  /*3040*/  FADD.FTZ R49, R173, R8 ;  /* 0x00000008ad317221 */ /* 0x001fe20000010000 */
[----:B------:R-:W-:Y:S01]  /*3050*/  FADD.FTZ R8, R152, R51 ;  /* 0x0000003398087221 */ /* 0x000fe20000010000 */
[----:B------:R-:W-:Y:S02]  /*3060*/  F2FP.BF16.F32.PACK_AB R152, R31, R152 ;  /* 0x000000981f98723e */ /* 0x000fe400000010ff */
[----:B------:R-:W-:Y:S01]  /*3070*/  F2FP.BF16.F32.PACK_AB R173, R173, R42 ;  /* 0x0000002aadad723e */ /* 0x000fe200000010ff */
[----:B------:R-:W-:Y:S02]  /*3080*/  FADD.FTZ R51, R31, R8 ;  /* 0x000000081f337221 */ /* 0x000fe40000010000 */
[----:B------:R-:W0:Y:S01]  /*3090*/  MUFU.EX2 R50, R50 ;  /* 0x0000003200327308 */ /* 0x000e220000000800 */
[----:B-1----:R-:W-:Y:S01]  /*30a0*/  FADD.FTZ R6, R46, R49 ;  /* 0x000000312e067221 */ /* 0x002fe20000010000 */
[----:B------:R-:W-:Y:S01]  /*30b0*/  FADD.FTZ R8, R154, R51 ;  /* 0x000000339a087221 */ /* 0x000fe20000010000 */
[----:B------:R-:W-:-:S03]  /*30c0*/  F2FP.BF16.F32.PACK_AB R154, R33, R154 ;  /* 0x0000009a219a723e */ /* 0x000fc600000010ff */
[----:B------:R-:W-:Y:S02]  /*30d0*/  FADD.FTZ R51, R33, R8 ;  /* 0x0000000821337221 */ /* 0x000fe40000010000 */
[----:B------:R-:W1:Y:S01]  /*30e0*/  MUFU.EX2 R169, R28 ;  /* 0x0000001c00a97308 */ /* 0x000e620000000800 */
[----:B--2---:R-:W-:Y:S01]  /*30f0*/  FADD.FTZ R49, R175, R6 ;  /* 0x00000006af317221 */ /* 0x004fe20000010000 */
[----:B------:R-:W-:Y:S01]  /*3100*/  FADD.FTZ R8, R156, R51 ;  /* 0x000000339c087221 */ /* 0x000fe20000010000 */
[----:B------:R-:W-:Y:S02]  /*3110*/  F2FP.BF16.F32.PACK_AB R156, R35, R156 ;  /* 0x0000009c239c723e */ /* 0x000fe400000010ff */
[----:B------:R-:W-:Y:S01]  /*3120*/  F2FP.BF16.F32.PACK_AB R175, R175, R46 ;  /* 0x0000002eafaf723e */ /* 0x000fe200000010ff */
[----:B------:R-:W-:Y:S02]  /*3130*/  FADD.FTZ R51, R35, R8 ;  /* 0x0000000823337221 */ /* 0x000fe40000010000 */
[----:B------:R-:W2:Y:S01]  /*3140*/  MUFU.EX2 R54, R54 ;  /* 0x0000003600367308 */ /* 0x000ea20000000800 */
[----:B0-----:R-:W-:-:S07]  /*3150*/  FADD.FTZ R6, R50, R49 ;  /* 0x0000003132067221 */ /* 0x001fce0000010000 */
[----:B------:R-:W0:Y:S01]  /*3160*/  MUFU.EX2 R171, R32 ;  /* 0x0000002000ab7308 */ /* 0x000e220000000800 */
[C---:B-1----:R-:W-:Y:S01]  /*3170*/  FADD.FTZ R49, R169.reuse, R6 ;  /* 0x00000006a9317221 */ /* 0x042fe20000010000 */
[----:B------:R-:W-:-:S06]  /*3180*/  F2FP.BF16.F32.PACK_AB R169, R169, R50 ;  /* 0x00000032a9a9723e */ /* 0x000fcc00000010ff */
[----:B------:R-:W1:Y:S01]  /*3190*/  MUFU.EX2 R58, R58 ;  /* 0x0000003a003a7308 */ /* 0x000e620000000800 */
[----:B--2---:R-:W-:-:S07]  /*31a0*/  FADD.FTZ R6, R54, R49 ;  /* 0x0000003136067221 */ /* 0x004fce0000010000 */
[----:B------:R-:W2:Y:S01]  /*31b0*/  MUFU.EX2 R158, R158 ;  /* 0x0000009e009e7308 */ /* 0x000ea20000000800 */
[C---:B0-----:R-:W-:Y:S01]  /*31c0*/  FADD.FTZ R49, R171.reuse, R6 ;  /* 0x00000006ab317221 */ /* 0x041fe20000010000 */
[----:B------:R-:W-:-:S06]  /*31d0*/  F2FP.BF16.F32.PACK_AB R171, R171, R54 ;  /* 0x00000036abab723e */ /* 0x000fcc00000010ff */
[----:B------:R-:W0:Y:S01]  /*31e0*/  MUFU.EX2 R153, R36 ;  /* 0x0000002400997308 */ /* 0x000e220000000800 */
[----:B-1----:R-:W-:-:S07]  /*31f0*/  FADD.FTZ R6, R58, R49 ;  /* 0x000000313a067221 */ /* 0x002fce0000010000 */
[----:B------:R1:W3:Y:S01]  /*3200*/  MUFU.EX2 R41, R124 ;  /* 0x0000007c00297308 */ /* 0x0002e20000000800 */
[----:B--2---:R-:W-:-:S07]  /*3210*/  FADD.FTZ R8, R158, R51 ;  /* 0x000000339e087221 */ /* 0x004fce0000010000 */
[----:B------:R-:W2:Y:S01]  /*3220*/  MUFU.EX2 R62, R62 ;  /* 0x0000003e003e7308 */ /* 0x000ea20000000800 */
[C---:B0-----:R-:W-:Y:S01]  /*3230*/  FADD.FTZ R7, R153.reuse, R6 ;  /* 0x0000000699077221 */ /* 0x041fe20000010000 */
[----:B------:R-:W-:Y:S01]  /*3240*/  F2FP.BF16.F32.PACK_AB R153, R153, R58 ;  /* 0x0000003a9999723e */ /* 0x000fe200000010ff */
[----:B-1----:R-:W-:-:S05]  /*3250*/  IMAD.MOV.U32 R124, RZ, RZ, R151 ;  /* 0x000000ffff7c7224 */ /* 0x002fca00078e0097 */
[----:B------:R-:W0:Y:S01]  /*3260*/  MUFU.EX2 R72, R72 ;  /* 0x0000004800487308 */ /* 0x000e220000000800 */
[C---:B---3--:R-:W-:Y:S01]  /*3270*/  FADD.FTZ R9, R41.reuse, R8 ;  /* 0x0000000829097221 */ /* 0x048fe20000010000 */
[----:B------:R-:W-:-:S06]  /*3280*/  F2FP.BF16.F32.PACK_AB R158, R41, R158 ;  /* 0x0000009e299e723e */ /* 0x000fcc00000010ff */
[----:B------:R-:W1:Y:S01]  /*3290*/  MUFU.EX2 R155, R40 ;  /* 0x00000028009b7308 */ /* 0x000e620000000800 */
[----:B--2---:R-:W-:-:S07]  /*32a0*/  FADD.FTZ R6, R62, R7 ;  /* 0x000000073e067221 */ /* 0x004fce0000010000 */
[----:B------:R2:W3:Y:S01]  /*32b0*/  MUFU.EX2 R43, R126 ;  /* 0x0000007e002b7308 */ /* 0x0004e20000000800 */
[----:B0-----:R-:W-:-:S07]  /*32c0*/  FADD.FTZ R8, R72, R9 ;  /* 0x0000000948087221 */ /* 0x001fce0000010000 */
[----:B------:R-:W0:Y:S01]  /*32d0*/  MUFU.EX2 R66, R66 ;  /* 0x0000004200427308 */ /* 0x000e220000000800 */
[C---:B-1----:R-:W-:Y:S01]  /*32e0*/  FADD.FTZ R7, R155.reuse, R6 ;  /* 0x000000069b077221 */ /* 0x042fe20000010000 */
[----:B------:R-:W-:Y:S01]  /*32f0*/  F2FP.BF16.F32.PACK_AB R155, R155, R62 ;  /* 0x0000003e9b9b723e */ /* 0x000fe200000010ff */
[----:B--2---:R-:W-:-:S05]  /*3300*/  IMAD.MOV.U32 R126, RZ, RZ, R151 ;  /* 0x000000ffff7e7224 */ /* 0x004fca00078e0097 */
[----:B------:R-:W1:Y:S01]  /*3310*/  MUFU.EX2 R76, R76 ;  /* 0x0000004c004c7308 */ /* 0x000e620000000800 */
[C---:B---3--:R-:W-:Y:S01]  /*3320*/  FADD.FTZ R9, R43.reuse, R8 ;  /* 0x000000082b097221 */ /* 0x048fe20000010000 */
[----:B------:R-:W-:-:S06]  /*3330*/  F2FP.BF16.F32.PACK_AB R160, R43, R72 ;  /* 0x000000482ba0723e */ /* 0x000fcc00000010ff */
[----:B------:R-:W2:Y:S01]  /*3340*/  MUFU.EX2 R157, R44 ;  /* 0x0000002c009d7308 */ /* 0x000ea20000000800 */
[----:B0-----:R-:W-:-:S07]  /*3350*/  FADD.FTZ R6, R66, R7 ;  /* 0x0000000742067221 */ /* 0x001fce0000010000 */
[----:B------:R0:W3:Y:S01]  /*3360*/  MUFU.EX2 R45, R128 ;  /* 0x00000080002d7308 */ /* 0x0000e20000000800 */
[----:B-1----:R-:W-:-:S07]  /*3370*/  FADD.FTZ R8, R76, R9 ;  /* 0x000000094c087221 */ /* 0x002fce0000010000 */
[----:B------:R-:W1:Y:S01]  /*3380*/  MUFU.EX2 R70, R70 ;  /* 0x0000004600467308 */ /* 0x000e620000000800 */
[C---:B--2---:R-:W-:Y:S01]  /*3390*/  FADD.FTZ R7, R157.reuse, R6 ;  /* 0x000000069d077221 */ /* 0x044fe20000010000 */
[----:B------:R-:W-:Y:S01]  /*33a0*/  F2FP.BF16.F32.PACK_AB R157, R157, R66 ;  /* 0x000000429d9d723e */ /* 0x000fe200000010ff */
[----:B0-----:R-:W-:-:S05]  /*33b0*/  IMAD.MOV.U32 R128, RZ, RZ, R151 ;  /* 0x000000ffff807224 */ /* 0x001fca00078e0097 */
[----:B------:R-:W0:Y:S01]  /*33c0*/  MUFU.EX2 R130, R130 ;  /* 0x0000008200827308 */ /* 0x000e220000000800 */
[C---:B---3--:R-:W-:Y:S01]  /*33d0*/  FADD.FTZ R9, R45.reuse, R8 ;  /* 0x000000082d097221 */ /* 0x048fe20000010000 */
[----:B------:R-:W-:-:S06]  /*33e0*/  F2FP.BF16.F32.PACK_AB R162, R45, R76 ;  /* 0x0000004c2da2723e */ /* 0x000fcc00000010ff */
[----:B------:R-:W2:Y:S01]  /*33f0*/  MUFU.EX2 R159, R48 ;  /* 0x00000030009f7308 */ /* 0x000ea20000000800 */
[----:B-1----:R-:W-:-:S07]  /*3400*/  FADD.FTZ R6, R70, R7 ;  /* 0x0000000746067221 */ /* 0x002fce0000010000 */
[----:B------:R1:W3:Y:S01]  /*3410*/  MUFU.EX2 R37, R132 ;  /* 0x0000008400257308 */ /* 0x0002e20000000800 */
[----:B0-----:R-:W-:-:S07]  /*3420*/  FADD.FTZ R8, R130, R9 ;  /* 0x0000000982087221 */ /* 0x001fce0000010000 */
[----:B------:R-:W0:Y:S01]  /*3430*/  MUFU.EX2 R74, R74 ;  /* 0x0000004a004a7308 */ /* 0x000e220000000800 */
[C---:B--2---:R-:W-:Y:S01]  /*3440*/  FADD.FTZ R7, R159.reuse, R6 ;  /* 0x000000069f077221 */ /* 0x044fe20000010000 */
[----:B------:R-:W-:Y:S01]  /*3450*/  F2FP.BF16.F32.PACK_AB R159, R159, R70 ;  /* 0x000000469f9f723e */ /* 0x000fe200000010ff */
[----:B-1----:R-:W-:-:S05]  /*3460*/  IMAD.MOV.U32 R132, RZ, RZ, R151 ;  /* 0x000000ffff847224 */ /* 0x002fca00078e0097 */
[----:B------:R-:W1:Y:S01]  /*3470*/  MUFU.EX2 R84, R84 ;  /* 0x0000005400547308 */ /* 0x000e620000000800 */
[C---:B---3--:R-:W-:Y:S01]  /*3480*/  FADD.FTZ R9, R37.reuse, R8 ;  /* 0x0000000825097221 */ /* 0x048fe20000010000 */
[----:B------:R-:W-:Y:S01]  /*3490*/  F2FP.BF16.F32.PACK_AB R164, R37, R130 ;  /* 0x0000008225a4723e */ /* 0x000fe200000010ff */
[----:B------:R-:W-:-:S05]  /*34a0*/  IMAD.MOV.U32 R130, RZ, RZ, R151 ;  /* 0x000000ffff827224 */ /* 0x000fca00078e0097 */
[----:B------:R-:W2:Y:S01]  /*34b0*/  MUFU.EX2 R161, R52 ;  /* 0x0000003400a17308 */ /* 0x000ea20000000800 */
[----:B0-----:R-:W-:-:S07]  /*34c0*/  FADD.FTZ R6, R74, R7 ;  /* 0x000000074a067221 */ /* 0x001fce0000010000 */
[----:B------:R-:W0:Y:S01]  /*34d0*/  MUFU.EX2 R78, R78 ;  /* 0x0000004e004e7308 */ /* 0x000e220000000800 */
[----:B-1----:R-:W-:-:S07]  /*34e0*/  FADD.FTZ R8, R84, R9 ;  /* 0x0000000954087221 */ /* 0x002fce0000010000 */
[----:B------:R-:W1:Y:S01]  /*34f0*/  MUFU.EX2 R163, R80 ;  /* 0x0000005000a37308 */ /* 0x000e620000000800 */
[C---:B--2---:R-:W-:Y:S01]  /*3500*/  FADD.FTZ R9, R161.reuse, R6 ;  /* 0x00000006a1097221 */ /* 0x044fe20000010000 */
[----:B------:R-:W-:-:S06]  /*3510*/  F2FP.BF16.F32.PACK_AB R161, R161, R74 ;  /* 0x0000004aa1a1723e */ /* 0x000fcc00000010ff */
        /* <DEDUP_REMOVED lines=11> */
[----:B-1----:R-:W-:Y:S01]  /*35d0*/  FADD.FTZ R6, R86, R9 ;  /* 0x0000000956067221 */ /* 0x002fe20000010000 */
[C---:B--2---:R-:W-:Y:S01]  /*35e0*/  FADD.FTZ R7, R39.reuse, R8 ;  /* 0x0000000827077221 */ /* 0x044fe20000010000 */
[----:B------:R-:W-:Y:S01]  /*35f0*/  F2FP.BF16.F32.PACK_AB R166, R39, R84 ;  /* 0x0000005427a6723e */ /* 0x000fe200000010ff */
[----:B------:R-:W-:Y:S02]  /*3600*/  IMAD.MOV.U32 R8, RZ, RZ, 0x3f800000 ;  /* 0x3f800000ff087424 */ /* 0x000fe400078e00ff */
[C---:B0-----:R-:W-:Y:S01]  /*3610*/  FADD.FTZ R6, R47.reuse, R6 ;  /* 0x000000062f067221 */ /* 0x041fe20000010000 */
[----:B------:R-:W-:Y:S01]  /*3620*/  F2FP.BF16.F32.PACK_AB R167, R47, R86 ;  /* 0x000000562fa7723e */ /* 0x000fe200000010ff */
[----:B------:R-:W-:Y:S06]  /*3630*/  @!P2 BRA `(.L_x_15) ;  /* 0x0000002000fca947 */ /* 0x000fec0003800000 */
[----:B------:R-:W-:Y:S01]  /*3640*/  VIADD R193, R193, 0xfffffffe ;  /* 0xfffffffec1c17836 */ /* 0x000fe20000000000 */
[----:B------:R-:W-:Y:S01]  /*3650*/  CS2R R150, SRZ ;  /* 0x0000000000967805 */ /* 0x000fe2000001ff00 */
[----:B------:R-:W-:Y:S01]  /*3660*/  IMAD.MOV.U32 R9, RZ, RZ, R10 ;  /* 0x000000ffff097224 */ /* 0x000fe200078e000a */
[----:B------:R-:W-:Y:S01]  /*3670*/  CS2R R146, SRZ ;  /* 0x0000000000927805 */ /* 0x000fe2000001ff00 */
[----:B------:R-:W-:Y:S01]  /*3680*/  IMAD.MOV.U32 R11, RZ, RZ, R0 ;  /* 0x000000ffff0b7224 */ /* 0x000fe200078e0000 */
[----:B------:R-:W-:Y:S01]  /*3690*/  CS2R R142, SRZ ;  /* 0x00000000008e7805 */ /* 0x000fe2000001ff00 */
[----:B------:R-:W-:Y:S01]  /*36a0*/  IMAD.MOV.U32 R8, RZ, RZ, 0x3f800000 ;  /* 0x3f800000ff087424 */ /* 0x000fe200078e00ff */
[----:B------:R-:W-:Y:S02]  /*36b0*/  CS2R R138, SRZ ;  /* 0x00000000008a7805 */ /* 0x000fe4000001ff00 */
[----:B------:R-:W-:Y:S02]  /*36c0*/  CS2R R134, SRZ ;  /* 0x0000000000867805 */ /* 0x000fe4000001ff00 */
[----:B------:R-:W-:-:S02]  /*36d0*/  CS2R R130, SRZ ;  /* 0x0000000000827805 */ /* 0x000fc4000001ff00 */
[----:B------:R-:W-:Y:S02]  /*36e0*/  CS2R R126, SRZ ;  /* 0x00000000007e7805 */ /* 0x000fe4000001ff00 */
[----:B------:R-:W-:Y:S02]  /*36f0*/  CS2R R122, SRZ ;  /* 0x00000000007a7805 */ /* 0x000fe4000001ff00 */
[----:B------:R-:W-:Y:S02]  /*3700*/  CS2R R118, SRZ ;  /* 0x0000000000767805 */ /* 0x000fe4000001ff00 */
        /* <DEDUP_REMOVED lines=22> */
[----:B------:R-:W-:Y:S01]  /*3870*/  CS2R R88, SRZ ;  /* 0x0000000000587805 */ /* 0x000fe2000001ff00 */
[----:B------:R-:W-:Y:S01]  /*3880*/  UMOV UR4, UR37 ;  /* 0x0000002500047c82 */ /* 0x000fe20008000000 */
[----:B------:R-:W-:-:S05]  /*3890*/  UMOV UR5, UR36 ;  /* 0x0000002400057c82 */ /* 0x000fca0008000000 */
.L_x_24:
[----:B------:R-:W-:-:S04]  /*38a0*/  UIADD3 UR6, UR5, 0x1, URZ ;  /* 0x0000000105067890 */ /* 0x000fc8000fffe03f */
[----:B------:R-:W-:-:S04]  /*38b0*/  UISETP.NE.AND UP0, UPT, UR6, 0x2, UPT ;  /* 0x000000020600788c */ /* 0x000fc8000bf05270 */
[----:B------:R-:W-:Y:S02]  /*38c0*/  USEL UR37, URZ, 0x1, UP0 ;  /* 0x000000013f257887 */ /* 0x000fe40008000000 */
[----:B------:R-:W-:Y:S02]  /*38d0*/  USEL UR36, UR6, URZ, UP0 ;  /* 0x0000003f06247287 */ /* 0x000fe40008000000 */
[----:B------:R-:W-:Y:S01]  /*38e0*/  ULOP3.LUT UR37, UR4, UR37, URZ, 0x3c, !UPT ;  /* 0x0000002504257292 */ /* 0x000fe2000f8e3c3f */
[----:B------:R-:W-:Y:S11]  /*38f0*/  @!P0 BRA `(.L_x_16) ;  /* 0x0000000000048947 */ /* 0x000ff60003800000 */
[----:B------:R-:W-:Y:S01]  /*3900*/  BPT.TRAP 0x1 ;  /* 0x000000040000795c */ /* 0x000fe20000300000 */
.L_x_16:
[----:B------:R-:W0:Y:S01]  /*3910*/  S2UR UR7, SR_CgaCtaId ;  /* 0x00000000000779c3 */ /* 0x000e220000008800 */
[----:B------:R-:W-:Y:S01]  /*3920*/  UMOV UR6, 0x400 ;  /* 0x0000040000067882 */ /* 0x000fe20000000000 */
[----:B------:R-:W-:-:S05]  /*3930*/  IMAD.U32 R0, RZ, RZ, UR37 ;  /* 0x00000025ff007e24 */ /* 0x000fca000f8e00ff */
[----:B------:R-:W-:Y:S01]  /*3940*/  SHF.L.U32 R0, R0, 0x1f, RZ ;  /* 0x0000001f00007819 */ /* 0x000fe200000006ff */
[----:B0-----:R-:W-:-:S04]  /*3950*/  ULEA UR6, UR7, UR6, 0x18 ;  /* 0x0000000607067291 */ /* 0x001fc8000f8ec03f */
[----:B------:R-:W-:-:S09]  /*3960*/  ULEA UR7, UR36, UR6, 0x3 ;  /* 0x0000000624077291 */ /* 0x000fd2000f8e183f */
[----:B------:R0:W1:Y:S01]  /*3970*/  SYNCS.PHASECHK.TRANS64.TRYWAIT P2, [UR7+0x34830], R0 ;  /* 0x03483000ff0075a7 */ /* 0x0000620008040147 */
[----:B------:R-:W-:Y:S05]  /*3980*/  @!P0 BRA `(.L_x_17) ;  /* 0x0000000000048947 */ /* 0x000fea0003800000 */
[----:B------:R-:W-:Y:S01]  /*3990*/  BPT.TRAP 0x1 ;  /* 0x000000040000795c */ /* 0x000fe20000300000 */
.L_x_17:
[----:B-1----:R-:W-:Y:S05]  /*39a0*/  @P2 BRA `(.L_x_18) ;  /* 0x0000000000082947 */ /* 0x002fea0003800000 */
[----:B------:R-:W1:Y:S02]  /*39b0*/  SYNCS.PHASECHK.TRANS64.TRYWAIT P2, [UR7+0x34830], R0 ;  /* 0x03483000ff0075a7 */ /* 0x000e640008040147 */
[----:B-1----:R-:W-:Y:S05]  /*39c0*/  @!P2 BRA `(.L_x_19) ;  /* 0x000000840054a947 */ /* 0x002fea0003800000 */
.L_x_18:
[----:B------:R-:W-:Y:S01]  /*39d0*/  R2UR UR44, R4 ;  /* 0x00000000042c72ca */ /* 0x000fe200000e0000 */
[----:B------:R-:W-:Y:S01]  /*39e0*/  UIMAD UR10, UR36, 0xc00, UR38 ;  /* 0x00000c00240a78a4 */ /* 0x000fe2000f8e0226 */
[----:B------:R-:W-:Y:S01]  /*39f0*/  R2UR UR45, R5 ;  /* 0x00000000052d72ca */ /* 0x000fe200000e0000 */
[----:B------:R-:W-:Y:S01]  /*3a00*/  WARPGROUP.ARRIVE ;  /* 0x00000000000079c5 */ /* 0x000fe20000000000 */
[----:B------:R-:W-:Y:S01]  /*3a10*/  UMOV UR47, 0x40000040 ;  /* 0x40000040002f7882 */ /* 0x000fe20000000000 */
[----:B------:R-:W-:Y:S01]  /*3a20*/  UIADD3 UR14, UR10, 0x400, URZ ;  /* 0x000004000a0e7890 */ /* 0x000fe2000fffe03f */
[-C--:B------:R-:W-:Y:S01]  /*3a30*/  FMUL.FTZ R88, R88, R12.reuse ;  /* 0x0000000c58587220 */ /* 0x080fe20000410000 */
[----:B------:R-:W-:Y:S01]  /*3a40*/  UMOV UR15, 0x40000040 ;  /* 0x40000040000f7882 */ /* 0x000fe20000000000 */
[----:B------:R-:W-:Y:S01]  /*3a50*/  UMOV UR46, UR10 ;  /* 0x0000000a002e7c82 */ /* 0x000fe20008000000 */
[----:B------:R-:W-:Y:S01]  /*3a60*/  UIADD3 UR18, UR10, 0x402, URZ ;  /* 0x000004020a127890 */ /* 0x000fe2000fffe03f */
[-C--:B------:R-:W-:Y:S01]  /*3a70*/  FMUL.FTZ R89, R89, R12.reuse ;  /* 0x0000000c59597220 */ /* 0x080fe20000410000 */
[----:B------:R-:W-:Y:S01]  /*3a80*/  UMOV UR19, 0x40000040 ;  /* 0x4000004000137882 */ /* 0x000fe20000000000 */
[----:B------:R-:W-:Y:S01]  /*3a90*/  UIADD3 UR22, UR10, 0x404, URZ ;  /* 0x000004040a167890 */ /* 0x000fe2000fffe03f */
[-C--:B------:R-:W-:Y:S01]  /*3aa0*/  FMUL.FTZ R92, R92, R12.reuse ;  /* 0x0000000c5c5c7220 */ /* 0x080fe20000410000 */
[----:B------:R-:W-:Y:S01]  /*3ab0*/  UMOV UR23, 0x40000040 ;  /* 0x4000004000177882 */ /* 0x000fe20000000000 */
[----:B------:R-:W-:Y:S01]  /*3ac0*/  HGMMA.64x128x16.F32.BF16 R24, gdesc[UR44], RZ, !UPT, gsb0 ;  /* 0x01e000002c1879f0 */ /* 0x000fe2000c0018ff */
[----:B------:R-:W-:Y:S01]  /*3ad0*/  UIADD3 UR46, UR10, 0x2, URZ ;  /* 0x000000020a2e7890 */ /* 0x000fe2000fffe03f */
[-C--:B------:R-:W-:Y:S01]  /*3ae0*/  FMUL.FTZ R93, R93, R12.reuse ;  /* 0x0000000c5d5d7220 */ /* 0x080fe20000410000 */
[----:B------:R-:W-:Y:S01]  /*3af0*/  UMOV UR44, UR56 ;  /* 0x00000038002c7c82 */ /* 0x000fe20008000000 */
[----:B------:R-:W-:Y:S01]  /*3b00*/  UMOV UR45, UR57 ;  /* 0x00000039002d7c82 */ /* 0x000fe20008000000 */
[----:B------:R-:W-:Y:S01]  /*3b10*/  UMOV UR47, 0x40000040 ;  /* 0x40000040002f7882 */ /* 0x000fe20000000000 */
[----:B------:R-:W-:Y:S01]  /*3b20*/  UIADD3 UR26, UR10, 0x406, URZ ;  /* 0x000004060a1a7890 */ /* 0x000fe2000fffe03f */
[-C--:B------:R-:W-:Y:S01]  /*3b30*/  FMUL.FTZ R96, R96, R12.reuse ;  /* 0x0000000c60607220 */ /* 0x080fe20000410000 */
        /* <DEDUP_REMOVED lines=10> */
[-C--:B------:R-:W-:Y:S01]  /*3be0*/  FMUL.FTZ R104, R104, R12.reuse ;  /* 0x0000000c68687220 */ /* 0x080fe20000410000 */
        /* <DEDUP_REMOVED lines=22> */
[----:B------:R-:W-:Y:S01]  /*3d50*/  FMUL.FTZ R149, R149, R12 ;  /* 0x0000000c95957220 */ /* 0x000fe20000410000 */
        /* <DEDUP_REMOVED lines=32> */
[----:B------:R-:W-:-:S02]  /*3f60*/  WARPGROUP.DEPBAR.LE gsb0, 0x0 ;  /* 0x00008000000079c5 */ /* 0x000fc40000010000 */
[----:B------:R-:W-:-:S06]  /*3f70*/  WARPGROUP.ARRIVE ;  /* 0x00000000000079c5 */ /* 0x000fcc0000000000 */
[----:B------:R-:W-:Y:S01]  /*3f80*/  HGMMA.64x128x16.F32.BF16 R24, gdesc[UR44], R24, gsb0 ;  /* 0x01e000002c1879f0 */ /* 0x000fe20008001818 */
[----:B------:R-:W-:Y:S01]  /*3f90*/  UIADD3 UR46, UR10, 0x4, URZ ;  /* 0x000000040a2e7890 */ /* 0x000fe2000fffe03f */
[----:B------:R-:W-:Y:S01]  /*3fa0*/  UMOV UR44, UR52 ;  /* 0x00000034002c7c82 */ /* 0x000fe20008000000 */
[----:B------:R-:W-:Y:S01]  /*3fb0*/  UMOV UR45, UR53 ;  /* 0x00000035002d7c82 */ /* 0x000fe20008000000 */
[----:B------:R-:W-:Y:S01]  /*3fc0*/  UMOV UR47, 0x40000040 ;  /* 0x40000040002f7882 */ /* 0x000fe20000000000 */
[----:B------:R-:W-:Y:S02]  /*3fd0*/  WARPGROUP.DEPBAR.LE gsb0, 0x0 ;  /* 0x00008000000079c5 */ /* 0x000fe40000010000 */
        /* <DEDUP_REMOVED lines=38> */
[----:B------:R-:W-:Y:S05]  /*4240*/  @!P0 BRA `(.L_x_20) ;  /* 0x0000000000048947 */ /* 0x000fea0003800000 */
[----:B------:R-:W-:Y:S01]  /*4250*/  BPT.TRAP 0x1 ;  /* 0x000000040000795c */ /* 0x000fe20000300000 */
.L_x_20:
[----:B------:R-:W-:Y:S01]  /*4260*/  ULEA UR10, UR5, UR6, 0x3 ;  /* 0x00000006050a7291 */ /* 0x000fe2000f8e183f */
[----:B01----:R-:W-:-:S05]  /*4270*/  IMAD.U32 R0, RZ, RZ, UR4 ;  /* 0x00000004ff007e24 */ /* 0x003fca000f8e00ff */
[----:B------:R-:W-:-:S04]  /*4280*/  SHF.L.U32 R0, R0, 0x1f, RZ ;  /* 0x0000001f00007819 */ /* 0x000fc800000006ff */
[----:B------:R0:W1:Y:S01]  /*4290*/  SYNCS.PHASECHK.TRANS64.TRYWAIT P2, [UR10+0x34850], R0 ;  /* 0x03485000ff0075a7 */ /* 0x000062000804014a */
[----:B------:R-:W-:Y:S05]  /*42a0*/  @!P0 BRA `(.L_x_21) ;  /* 0x0000000000048947 */ /* 0x000fea0003800000 */
[----:B------:R-:W-:Y:S01]  /*42b0*/  BPT.TRAP 0x1 ;  /* 0x000000040000795c */ /* 0x000fe20000300000 */
.L_x_21:
[----:B-1----:R-:W-:Y:S05]  /*42c0*/  @P2 BRA `(.L_x_22) ;  /* 0x0000000000082947 */ /* 0x002fea0003800000 */
[----:B------:R-:W1:Y:S02]  /*42d0*/  SYNCS.PHASECHK.TRANS64.TRYWAIT P2, [UR10+0x34850], R0 ;  /* 0x03485000ff0075a7 */ /* 0x000e64000804014a */
[----:B-1----:R-:W-:Y:S05]  /*42e0*/  @!P2 BRA `(.L_x_23) ;  /* 0x0000007c0024a947 */ /* 0x002fea0003800000 */
.L_x_22:
[----:B------:R-:W-:Y:S01]  /*42f0*/  UIADD3 UR6, UR6, 0x400, URZ ;  /* 0x0000040006067890 */ /* 0x000fe2000fffe03f */
[----:B------:R-:W-:Y:S01]  /*4300*/  WARPGROUP.ARRIVE ;  /* 0x00000000000079c5 */ /* 0x000fe20000000000 */
[----:B------:R-:W-:Y:S01]  /*4310*/  UMOV UR15, 0x40000040 ;  /* 0x40000040000f7882 */ /* 0x000fe20000000000 */
[----:B01----:R-:W-:Y:S01]  /*4320*/  FMNMX.FTZ R0, R24, R11, !PT ;  /* 0x0000000b18007209 */ /* 0x003fe20007810000 */
[----:B------:R-:W-:Y:S01]  /*4330*/  USHF.R.U32.HI UR6, URZ, 0x4, UR6 ;  /* 0x000000043f067899 */ /* 0x000fe20008011606 */
[C---:B------:R-:W-:Y:S01]  /*4340*/  ISETP.GT.AND P2, PT, R193.reuse, RZ, PT ;  /* 0x000000ffc100720c */ /* 0x040fe20003f44270 */
[----:B------:R-:W-:Y:S01]  /*4350*/  VIADD R193, R193, 0xffffffff ;  /* 0xffffffffc1c17836 */ /* 0x000fe20000000000 */
[----:B------:R-:W-:Y:S01]  /*4360*/  FMNMX.FTZ R3, R25, R0, !PT ;  /* 0x0000000019037209 */ /* 0x000fe20007810000 */
[----:B------:R-:W-:-:S03]  /*4370*/  ULOP3.LUT UR6, UR6, 0x3fff, URZ, 0xc0, !UPT ;  /* 0x00003fff06067892 */ /* 0x000fc6000f8ec03f */
[----:B------:R-:W-:Y:S01]  /*4380*/  FMNMX.FTZ R0, R28, R3, !PT ;  /* 0x000000031c007209 */ /* 0x000fe20007810000 */
[----:B------:R-:W-:-:S03]  /*4390*/  ULOP3.LUT UR4, UR6, 0x4000000, URZ, 0xfc, !UPT ;  /* 0x0400000006047892 */ /* 0x000fc6000f8efc3f */
[----:B------:R-:W-:Y:S01]  /*43a0*/  FMNMX.FTZ R3, R29, R0, !PT ;  /* 0x000000001d037209 */ /* 0x000fe20007810000 */
[----:B------:R-:W-:-:S03]  /*43b0*/  ULEA UR4, UR5, UR4, 0xb ;  /* 0x0000000405047291 */ /* 0x000fc6000f8e583f */
[----:B------:R-:W-:Y:S01]  /*43c0*/  FMNMX.FTZ R0, R32, R3, !PT ;  /* 0x0000000320007209 */ /* 0x000fe20007810000 */
[----:B------:R-:W-:Y:S01]  /*43d0*/  UIADD3 UR6, UR4, 0x80, URZ ;  /* 0x0000008004067890 */ /* 0x000fe2000fffe03f */
[----:B------:R-:W-:Y:S02]  /*43e0*/  UMOV UR5, UR36 ;  /* 0x0000002400057c82 */ /* 0x000fe40008000000 */
[----:B------:R-:W-:Y:S01]  /*43f0*/  UMOV UR14, UR4 ;  /* 0x00000004000e7c82 */ /* 0x000fe20008000000 */
[----:B------:R-:W-:Y:S01]  /*4400*/  FMNMX.FTZ R3, R33, R0, !PT ;  /* 0x0000000021037209 */ /* 0x000fe20007810000 */
[----:B------:R-:W-:Y:S01]  /*4410*/  HGMMA.64x128x16.F32.BF16 R88, R180, gdesc[UR12].tnspB, R88, gsb0 ;  /* 0x41e0000cb4587df0 */ /* 0x000fe20008001858 */
[----:B------:R-:W-:Y:S01]  /*4420*/  UMOV UR15, 0x40000040 ;  /* 0x40000040000f7882 */ /* 0x000fe20000000000 */
[----:B------:R-:W-:Y:S01]  /*4430*/  UMOV UR14, UR6 ;  /* 0x00000006000e7c82 */ /* 0x000fe20008000000 */
[----:B------:R-:W-:Y:S01]  /*4440*/  UIADD3 UR6, UR4, 0x100, URZ ;  /* 0x0000010004067890 */ /* 0x000fe2000fffe03f */
[----:B------:R-:W-:-:S04]  /*4450*/  FMNMX.FTZ R0, R36, R3, !PT ;  /* 0x0000000324007209 */ /* 0x000fc80007810000 */
        /* <DEDUP_REMOVED lines=24> */
[----:B------:R-:W-:-:S05]  /*45e0*/  FMNMX.FTZ R10, R85, R0, !PT ;  /* 0x00000000550a7209 */ /* 0x000fca0007810000 */
[----:B------:R-:W0:Y:S02]  /*45f0*/  SHFL.BFLY PT, R3, R10, 0x2, 0x1f ;  /* 0x0c401f000a037f89 */ /* 0x000e2400000e0000 */
[----:B0-----:R-:W-:Y:S02]  /*4600*/  FMNMX.FTZ R13, R10, R3, !PT ;  /* 0x000000030a0d7209 */ /* 0x001fe40007810000 */
[----:B------:R-:W0:Y:S01]  /*4610*/  LDC R3, c[0x0][0x988] ;  /* 0x00026200ff037b82 */ /* 0x000e220000000800 */
[----:B------:R-:W-:Y:S02]  /*4620*/  FMNMX.FTZ R10, R26, R9, !PT ;  /* 0x000000091a0a7209 */ /* 0x000fe40007810000 */
[----:B------:R-:W1:Y:S02]  /*4630*/  SHFL.BFLY PT, R0, R13, 0x1, 0x1f ;  /* 0x0c201f000d007f89 */ /* 0x000e6400000e0000 */
[----:B------:R-:W-:Y:S01]  /*4640*/  FMNMX.FTZ R15, R27, R10, !PT ;  /* 0x0000000a1b0f7209 */ /* 0x000fe20007810000 */
[----:B------:R-:W-:-:S02]  /*4650*/  WARPGROUP.DEPBAR.LE gsb0, 0x0 ;  /* 0x00008000000079c5 */ /* 0x000fc40000010000 */
[----:B------:R-:W-:Y:S01]  /*4660*/  WARPGROUP.ARRIVE ;  /* 0x00000000000079c5 */ /* 0x000fe20000000000 */
[----:B------:R-:W-:-:S04]  /*4670*/  FMNMX.FTZ R10, R30, R15, !PT ;  /* 0x0000000f1e0a7209 */ /* 0x000fc80007810000 */
[----:B------:R-:W-:Y:S01]  /*4680*/  FMNMX.FTZ R21, R31, R10, !PT ;  /* 0x0000000a1f157209 */ /* 0x000fe20007810000 */
[----:B------:R-:W-:Y:S01]  /*4690*/  HGMMA.64x128x16.F32.BF16 R88, R176, gdesc[UR12].tnspB, R88, gsb0 ;  /* 0x41e0000cb0587df0 */ /* 0x000fe20008001858 */
[----:B------:R-:W-:Y:S01]  /*46a0*/  UMOV UR14, UR6 ;  /* 0x00000006000e7c82 */ /* 0x000fe20008000000 */
[----:B------:R-:W-:Y:S01]  /*46b0*/  UMOV UR15, 0x40000040 ;  /* 0x40000040000f7882 */ /* 0x000fe20000000000 */
[----:B------:R-:W-:Y:S01]  /*46c0*/  UIADD3 UR6, UR4, 0x180, URZ ;  /* 0x0000018004067890 */ /* 0x000fe2000fffe03f */
[----:B------:R-:W-:-:S04]  /*46d0*/  FMNMX.FTZ R10, R34, R21, !PT ;  /* 0x00000015220a7209 */ /* 0x000fc80007810000 */
[----:B------:R-:W-:Y:S02]  /*46e0*/  FMNMX.FTZ R21, R35, R10, !PT ;  /* 0x0000000a23157209 */ /* 0x000fe40007810000 */
[----:B-1----:R-:W-:Y:S02]  /*46f0*/  FMNMX.FTZ R0, R13, R0, !PT ;  /* 0x000000000d007209 */ /* 0x002fe40007810000 */
[----:B------:R-:W-:-:S03]  /*4700*/  FMNMX.FTZ R10, R38, R21, !PT ;  /* 0x00000015260a7209 */ /* 0x000fc60007810000 */
[----:B------:R-:W-:-:S04]  /*4710*/  FADD.FTZ R8, -R0, R11 ;  /* 0x0000000b00087221 */ /* 0x000fc80000010100 */
[-C--:B0-----:R-:W-:Y:S01]  /*4720*/  FMUL.FTZ R12, R8, R3.reuse ;  /* 0x00000003080c7220 */ /* 0x081fe20000410000 */
[----:B------:R-:W-:-:S04]  /*4730*/  FMUL.FTZ R8, R0, R3 ;  /* 0x0000000300087220 */ /* 0x000fc80000410000 */
[-CC-:B------:R-:W-:Y:S01]  /*4740*/  FFMA.FTZ R180, R25, R3.reuse, -R8.reuse ;  /* 0x0000000319b47223 */ /* 0x180fe20000010808 */
[----:B------:R-:W-:Y:S01]  /*4750*/  FMNMX.FTZ R25, R39, R10, !PT ;  /* 0x0000000a27197209 */ /* 0x000fe20007810000 */
[-CC-:B------:R-:W-:Y:S01]  /*4760*/  FFMA.FTZ R13, R29, R3.reuse, -R8.reuse ;  /* 0x000000031d0d7223 */ /* 0x180fe20000010808 */
[-CC-:B------:R-:W-:Y:S01]  /*4770*/  FFMA.FTZ R33, R33, R3.reuse, -R8.reuse ;  /* 0x0000000321217223 */ /* 0x180fe20000010808 */
[--C-:B------:R-:W-:Y:S01]  /*4780*/  FFMA.FTZ R37, R37, R3, -R8.reuse ;  /* 0x0000000325257223 */ /* 0x100fe20000010808 */
[----:B------:R-:W-:Y:S01]  /*4790*/  FMNMX.FTZ R10, R42, R25, !PT ;  /* 0x000000192a0a7209 */ /* 0x000fe20007810000 */
[-CC-:B------:R-:W-:Y:S01]  /*47a0*/  FFMA.FTZ R41, R41, R3.reuse, -R8.reuse ;  /* 0x0000000329297223 */ /* 0x180fe20000010808 */
[----:B------:R0:W-:Y:S01]  /*47b0*/  MUFU.EX2 R15, R33 ;  /* 0x00000021000f7308 */ /* 0x0001e20000000800 */
        /* <DEDUP_REMOVED lines=15> */
[----:B------:R-:W-:Y:S01]  /*48b0*/  MUFU.EX2 R25, R41 ;  /* 0x0000002900197308 */ /* 0x000fe20000000800 */
[-CC-:B------:R-:W-:Y:S01]  /*48c0*/  FFMA.FTZ R24, R80, R3.reuse, -R8.reuse ;  /* 0x0000000350187223 */ /* 0x180fe20000010808 */
[----:B------:R-:W-:Y:S01]  /*48d0*/  FMNMX.FTZ R29, R51, R10, !PT ;  /* 0x0000000a331d7209 */ /* 0x000fe20007810000 */
[-CC-:B------:R-:W-:Y:S01]  /*48e0*/  FFMA.FTZ R28, R84, R3.reuse, -R8.reuse ;  /* 0x00000003541c7223 */ /* 0x180fe20000010808 */
[----:B------:R-:W-:-:S02]  /*48f0*/  FFMA.FTZ R85, R85, R3, -R8 ;  /* 0x0000000355557223 */ /* 0x000fc40000010808 */
[----:B------:R-:W-:Y:S02]  /*4900*/  FMNMX.FTZ R10, R54, R29, !PT ;  /* 0x0000001d360a7209 */ /* 0x000fe40007810000 */
[----:B------:R-:W-:Y:S02]  /*4910*/  MUFU.EX2 R29, R45 ;  /* 0x0000002d001d7308 */ /* 0x000fe40000000800 */
[----:B0-----:R-:W-:-:S04]  /*4920*/  FMNMX.FTZ R33, R55, R10, !PT ;  /* 0x0000000a37217209 */ /* 0x001fc80007810000 */
[----:B------:R-:W-:Y:S02]  /*4930*/  FMNMX.FTZ R10, R58, R33, !PT ;  /* 0x000000213a0a7209 */ /* 0x000fe40007810000 */
[----:B------:R-:W-:Y:S02]  /*4940*/  MUFU.EX2 R12, R12 ;  /* 0x0000000c000c7308 */ /* 0x000fe40000000800 */
[----:B------:R-:W-:-:S04]  /*4950*/  FMNMX.FTZ R33, R59, R10, !PT ;  /* 0x0000000a3b217209 */ /* 0x000fc80007810000 */
[----:B------:R-:W-:Y:S02]  /*4960*/  FMNMX.FTZ R10, R62, R33, !PT ;  /* 0x000000213e0a7209 */ /* 0x000fe40007810000 */
[----:B------:R0:W-:Y:S02]  /*4970*/  MUFU.EX2 R33, R49 ;  /* 0x0000003100217308 */ /* 0x0001e40000000800 */
[----:B-1----:R-:W-:-:S04]  /*4980*/  FMNMX.FTZ R37, R63, R10, !PT ;  /* 0x0000000a3f257209 */ /* 0x002fc80007810000 */
[----:B------:R-:W-:Y:S02]  /*4990*/  FMNMX.FTZ R10, R66, R37, !PT ;  /* 0x00000025420a7209 */ /* 0x000fe40007810000 */
[----:B------:R-:W1:Y:S01]  /*49a0*/  MUFU.EX2 R11, R11 ;  /* 0x0000000b000b7308 */ /* 0x000e620000000800 */
[-CC-:B0-----:R-:W-:Y:S01]  /*49b0*/  FFMA.FTZ R49, R65, R3.reuse, -R8.reuse ;  /* 0x0000000341317223 */ /* 0x181fe20000010808 */
[----:B------:R-:W-:Y:S01]  /*49c0*/  FMNMX.FTZ R37, R67, R10, !PT ;  /* 0x0000000a43257209 */ /* 0x000fe20007810000 */
[----:B------:R-:W-:-:S03]  /*49d0*/  FFMA.FTZ R65, R81, R3, -R8 ;  /* 0x0000000351417223 */ /* 0x000fc60000010808 */
[----:B------:R-:W-:Y:S02]  /*49e0*/  FMNMX.FTZ R10, R70, R37, !PT ;  /* 0x00000025460a7209 */ /* 0x000fe40007810000 */
[----:B------:R0:W-:Y:S02]  /*49f0*/  MUFU.EX2 R37, R53 ;  /* 0x0000003500257308 */ /* 0x0001e40000000800 */
[----:B------:R-:W-:-:S04]  /*4a00*/  FMNMX.FTZ R41, R71, R10, !PT ;  /* 0x0000000a47297209 */ /* 0x000fc80007810000 */
[----:B------:R-:W-:Y:S02]  /*4a10*/  FMNMX.FTZ R10, R74, R41, !PT ;  /* 0x000000294a0a7209 */ /* 0x000fe40007810000 */
[----:B------:R-:W2:Y:S01]  /*4a20*/  MUFU.EX2 R180, R180 ;  /* 0x000000b400b47308 */ /* 0x000ea20000000800 */
[----:B0-----:R-:W-:Y:S01]  /*4a30*/  FFMA.FTZ R53, R69, R3, -R8 ;  /* 0x0000000345357223 */ /* 0x001fe20000010808 */
[----:B------:R-:W-:Y:S01]  /*4a40*/  FMNMX.FTZ R41, R75, R10, !PT ;  /* 0x0000000a4b297209 */ /* 0x000fe20007810000 */
[----:B-1----:R-:W-:-:S03]  /*4a50*/  FFMA.FTZ R7, R12, R7, R11 ;  /* 0x000000070c077223 */ /* 0x002fc6000001000b */
[----:B------:R-:W-:Y:S02]  /*4a60*/  FMNMX.FTZ R10, R78, R41, !PT ;  /* 0x000000294e0a7209 */ /* 0x000fe40007810000 */
[----:B------:R0:W-:Y:S02]  /*4a70*/  MUFU.EX2 R41, R57 ;  /* 0x0000003900297308 */ /* 0x0001e40000000800 */
[----:B------:R-:W-:-:S04]  /*4a80*/  FMNMX.FTZ R45, R79, R10, !PT ;  /* 0x0000000a4f2d7209 */ /* 0x000fc80007810000 */
[----:B------:R-:W-:Y:S02]  /*4a90*/  FMNMX.FTZ R10, R82, R45, !PT ;  /* 0x0000002d520a7209 */ /* 0x000fe40007810000 */
[----:B------:R-:W1:Y:S01]  /*4aa0*/  MUFU.EX2 R182, R182 ;  /* 0x000000b600b67308 */ /* 0x000e620000000800 */
[C---:B--2---:R-:W-:Y:S01]  /*4ab0*/  FADD.FTZ R7, R180.reuse, R7 ;  /* 0x00000007b4077221 */ /* 0x044fe20000010000 */
[----:B------:R-:W-:Y:S02]  /*4ac0*/  FMNMX.FTZ R45, R83, R10, !PT ;  /* 0x0000000a532d7209 */ /* 0x000fe40007810000 */
[----:B------:R-:W-:Y:S02]  /*4ad0*/  F2FP.BF16.F32.PACK_AB R180, R180, R11 ;  /* 0x0000000bb4b4723e */ /* 0x000fe400000010ff */
[----:B------:R-:W-:Y:S02]  /*4ae0*/  FMNMX.FTZ R10, R86, R45, !PT ;  /* 0x0000002d560a7209 */ /* 0x000fe40007810000 */
[----:B------:R2:W-:Y:S02]  /*4af0*/  MUFU.EX2 R45, R61 ;  /* 0x0000003d002d7308 */ /* 0x0005e40000000800 */
[----:B------:R-:W-:-:S05]  /*4b00*/  FMNMX.FTZ R10, R87, R10, !PT ;  /* 0x0000000a570a7209 */ /* 0x000fca0007810000 */
[----:B0-----:R-:W0:Y:S01]  /*4b10*/  SHFL.BFLY PT, R57, R10, 0x2, 0x1f ;  /* 0x0c401f000a397f89 */ /* 0x001e2200000e0000 */
[----:B------:R-:W3:Y:S01]  /*4b20*/  MUFU.EX2 R13, R13 ;  /* 0x0000000d000d7308 */ /* 0x000ee20000000800 */
[----:B--2---:R-:W-:-:S07]  /*4b30*/  FFMA.FTZ R61, R77, R3, -R8 ;  /* 0x000000034d3d7223 */ /* 0x004fce0000010808 */
[----:B------:R-:W-:Y:S01]  /*4b40*/  MUFU.EX2 R49, R49 ;  /* 0x0000003100317308 */ /* 0x000fe20000000800 */
[----:B------:R-:W-:Y:S02]  /*4b50*/  WARPGROUP.DEPBAR.LE gsb0, 0x0 ;  /* 0x00008000000079c5 */ /* 0x000fe40000010000 */
[----:B------:R-:W-:Y:S01]  /*4b60*/  WARPGROUP.ARRIVE ;  /* 0x00000000000079c5 */ /* 0x000fe20000000000 */
[-CC-:B------:R-:W-:Y:S01]  /*4b70*/  FFMA.FTZ R176, R32, R3.reuse, -R8.reuse ;  /* 0x0000000320b07223 */ /* 0x180fe20000010808 */
[----:B------:R-:W-:-:S03]  /*4b80*/  FFMA.FTZ R178, R36, R3, -R8 ;  /* 0x0000000324b27223 */ /* 0x000fc60000010808 */
[----:B------:R-:W-:Y:S01]  /*4b90*/  MUFU.EX2 R53, R53 ;  /* 0x0000003500357308 */ /* 0x000fe20000000800 */
[----:B------:R-:W-:Y:S01]  /*4ba0*/  HGMMA.64x128x16.F32.BF16 R88, R172, gdesc[UR12].tnspB, R88, gsb0 ;  /* 0x41e0000cac587df0 */ /* 0x000fe20008001858 */
[----:B------:R-:W-:Y:S01]  /*4bb0*/  UMOV UR14, UR6 ;  /* 0x00000006000e7c82 */ /* 0x000fe20008000000 */
[----:B------:R-:W-:Y:S01]  /*4bc0*/  UMOV UR15, 0x40000040 ;  /* 0x40000040000f7882 */ /* 0x000fe20000000000 */
[----:B------:R-:W-:Y:S01]  /*4bd0*/  UIADD3 UR6, UR4, 0x200, URZ ;  /* 0x0000020004067890 */ /* 0x000fe2000fffe03f */
[----:B0-----:R-:W-:-:S03]  /*4be0*/  FMNMX.FTZ R32, R10, R57, !PT ;  /* 0x000000390a207209 */ /* 0x001fc60007810000 */
[----:B------:R-:W-:Y:S02]  /*4bf0*/  MUFU.EX2 R176, R176 ;  /* 0x000000b000b07308 */ /* 0x000fe40000000800 */
[----:B------:R-:W0:Y:S06]  /*4c00*/  SHFL.BFLY PT, R69, R32, 0x1, 0x1f ;  /* 0x0c201f0020457f89 */ /* 0x000e2c00000e0000 */
[----:B------:R-:W-:Y:S08]  /*4c10*/  MUFU.EX2 R178, R178 ;  /* 0x000000b200b27308 */ /* 0x000ff00000000800 */
[----:B------:R-:W-:Y:S08]  /*4c20*/  MUFU.EX2 R14, R14 ;  /* 0x0000000e000e7308 */ /* 0x000ff00000000800 */
[----:B------:R-:W2:Y:S01]  /*4c30*/  MUFU.EX2 R57, R73 ;  /* 0x0000004900397308 */ /* 0x000ea20000000800 */
[----:B0-----:R-:W-:-:S07]  /*4c40*/  FMNMX.FTZ R10, R32, R69, !PT ;  /* 0x00000045200a7209 */ /* 0x001fce0007810000 */
[----:B------:R-:W-:Y:S08]  /*4c50*/  MUFU.EX2 R20, R20 ;  /* 0x0000001400147308 */ /* 0x000ff00000000800 */
[----:B------:R-:W0:Y:S08]  /*4c60*/  MUFU.EX2 R61, R61 ;  /* 0x0000003d003d7308 */ /* 0x000e300000000800 */
[----:B------:R-:W-:Y:S08]  /*4c70*/  MUFU.EX2 R24, R24 ;  /* 0x0000001800187308 */ /* 0x000ff00000000800 */
[----:B------:R-:W-:Y:S08]  /*4c80*/  MUFU.EX2 R65, R65 ;  /* 0x0000004100417308 */ /* 0x000ff00000000800 */
[----:B------:R-:W-:Y:S01]  /*4c90*/  MUFU.EX2 R28, R28 ;  /* 0x0000001c001c7308 */ /* 0x000fe20000000800 */
[----:B------:R-:W-:-:S02]  /*4ca0*/  WARPGROUP.DEPBAR.LE gsb0, 0x0 ;  /* 0x00008000000079c5 */ /* 0x000fc40000010000 */
[----:B------:R-:W-:Y:S01]  /*4cb0*/  WARPGROUP.ARRIVE ;  /* 0x00000000000079c5 */ /* 0x000fe20000000000 */
[-CC-:B------:R-:W-:Y:S01]  /*4cc0*/  FFMA.FTZ R172, R40, R3.reuse, -R8.reuse ;  /* 0x0000000328ac7223 */ /* 0x180fe20000010808 */
[----:B------:R-:W-:-:S04]  /*4cd0*/  FFMA.FTZ R174, R44, R3, -R8 ;  /* 0x000000032cae7223 */ /* 0x000fc80000010808 */
[----:B------:R-:W-:Y:S01]  /*4ce0*/  HGMMA.64x128x16.F32.BF16 R88, R168, gdesc[UR12].tnspB, R88, gsb0 ;  /* 0x41e0000ca8587df0 */ /* 0x000fe20008001858 */
[----:B------:R-:W-:Y:S01]  /*4cf0*/  UMOV UR14, UR6 ;  /* 0x00000006000e7c82 */ /* 0x000fe20008000000 */
[----:B------:R-:W-:Y:S01]  /*4d00*/  UMOV UR15, 0x40000040 ;  /* 0x40000040000f7882 */ /* 0x000fe20000000000 */
[----:B------:R-:W-:Y:S01]  /*4d10*/  UIADD3 UR6, UR4, 0x280, URZ ;  /* 0x0000028004067890 */ /* 0x000fe2000fffe03f */
[----:B------:R-:W-:Y:S08]  /*4d20*/  MUFU.EX2 R172, R172 ;  /* 0x000000ac00ac7308 */ /* 0x000ff00000000800 */
[----:B------:R-:W-:Y:S01]  /*4d30*/  MUFU.EX2 R174, R174 ;  /* 0x000000ae00ae7308 */ /* 0x000fe20000000800 */
[----:B------:R-:W-:-:S02]  /*4d40*/  WARPGROUP.DEPBAR.LE gsb0, 0x0 ;  /* 0x00008000000079c5 */ /* 0x000fc40000010000 */
[----:B------:R-:W-:Y:S01]  /*4d50*/  WARPGROUP.ARRIVE ;  /* 0x00000000000079c5 */ /* 0x000fe20000000000 */
[-CC-:B------:R-:W-:Y:S01]  /*4d60*/  FFMA.FTZ R168, R48, R3.reuse, -R8.reuse ;  /* 0x0000000330a87223 */ /* 0x180fe20000010808 */
[-C--:B------:R-:W-:Y:S01]  /*4d70*/  FMUL.FTZ R48, R10, R3.reuse ;  /* 0x000000030a307220 */ /* 0x080fe20000410000 */
[----:B------:R-:W-:-:S03]  /*4d80*/  FFMA.FTZ R170, R52, R3, -R8 ;  /* 0x0000000334aa7223 */ /* 0x000fc60000010808 */
[----:B------:R-:W-:Y:S01]  /*4d90*/  HGMMA.64x128x16.F32.BF16 R88, R152, gdesc[UR12].tnspB, R88, gsb0 ;  /* 0x41e0000c98587df0 */ /* 0x000fe20008001858 */
[----:B------:R-:W-:Y:S01]  /*4da0*/  UMOV UR14, UR6 ;  /* 0x00000006000e7c82 */ /* 0x000fe20008000000 */
[----:B------:R-:W-:Y:S01]  /*4db0*/  UMOV UR15, 0x40000040 ;  /* 0x40000040000f7882 */ /* 0x000fe20000000000 */
[----:B------:R-:W-:Y:S01]  /*4dc0*/  UIADD3 UR6, UR4, 0x300, URZ ;  /* 0x0000030004067890 */ /* 0x000fe2000fffe03f */
[-CC-:B------:R-:W-:Y:S01]  /*4dd0*/  FFMA.FTZ R181, R26, R3.reuse, -R48.reuse ;  /* 0x000000031ab57223 */ /* 0x180fe20000010830 */
[----:B------:R-:W-:Y:S01]  /*4de0*/  UIADD3 UR4, UR4, 0x380, URZ ;  /* 0x0000038004047890 */ /* 0x000fe2000fffe03f */
[-CC-:B------:R-:W-:Y:S01]  /*4df0*/  FFMA.FTZ R26, R27, R3.reuse, -R48.reuse ;  /* 0x000000031b1a7223 */ /* 0x180fe20000010830 */
[----:B------:R-:W-:Y:S01]  /*4e00*/  IMAD.U32 R27, RZ, RZ, UR7 ;  /* 0x00000007ff1b7e24 */ /* 0x000fe2000f8e00ff */
[----:B------:R-:W-:Y:S01]  /*4e10*/  UMOV UR7, 0x40000040 ;  /* 0x4000004000077882 */ /* 0x000fe20000000000 */
[-CC-:B------:R-:W-:Y:S01]  /*4e20*/  FFMA.FTZ R183, R30, R3.reuse, -R48.reuse ;  /* 0x000000031eb77223 */ /* 0x180fe20000010830 */
[----:B------:R-:W-:Y:S01]  /*4e30*/  MUFU.EX2 R181, R181 ;  /* 0x000000b500b57308 */ /* 0x000fe20000000800 */
[----:B------:R-:W-:Y:S01]  /*4e40*/  FFMA.FTZ R36, R31, R3, -R48 ;  /* 0x000000031f247223 */ /* 0x000fe20000010830 */
[----:B------:R-:W-:-:S02]  /*4e50*/  @!P1 VIADD R27, R27, 0x34840 ;  /* 0x000348401b1b9836 */ /* 0x000fc40000000000 */
[-CC-:B------:R-:W-:Y:S01]  /*4e60*/  FFMA.FTZ R177, R34, R3.reuse, -R48.reuse ;  /* 0x0000000322b17223 */ /* 0x180fe20000010830 */
[-CC-:B------:R-:W-:Y:S01]  /*4e70*/  FFMA.FTZ R44, R35, R3.reuse, -R48.reuse ;  /* 0x00000003232c7223 */ /* 0x180fe20000010830 */
[-CC-:B------:R-:W-:Y:S01]  /*4e80*/  FFMA.FTZ R179, R38, R3.reuse, -R48.reuse ;  /* 0x0000000326b37223 */ /* 0x180fe20000010830 */
[-CC-:B------:R-:W-:Y:S01]  /*4e90*/  FFMA.FTZ R38, R39, R3.reuse, -R48.reuse ;  /* 0x0000000327267223 */ /* 0x180fe20000010830 */
[----:B------:R-:W-:Y:S01]  /*4ea0*/  @!P1 PRMT R27, RZ, 0x654, R27 ;  /* 0x00000654ff1b9816 */ /* 0x000fe2000000001b */
[----:B------:R-:W-:Y:S01]  /*4eb0*/  MUFU.EX2 R26, R26 ;  /* 0x0000001a001a7308 */ /* 0x000fe20000000800 */
[-CC-:B------:R-:W-:Y:S01]  /*4ec0*/  FFMA.FTZ R175, R46, R3.reuse, -R48.reuse ;  /* 0x000000032eaf7223 */ /* 0x180fe20000010830 */
[----:B-1----:R-:W-:Y:S01]  /*4ed0*/  FADD.FTZ R46, R182, R7 ;  /* 0x00000007b62e7221 */ /* 0x002fe20000010000 */
[-CC-:B------:R-:W-:Y:S01]  /*4ee0*/  FFMA.FTZ R173, R42, R3.reuse, -R48.reuse ;  /* 0x000000032aad7223 */ /* 0x180fe20000010830 */
[-CC-:B------:R-:W-:Y:S01]  /*4ef0*/  FFMA.FTZ R40, R43, R3.reuse, -R48.reuse ;  /* 0x000000032b287223 */ /* 0x180fe20000010830 */
[-CC-:B------:R-:W-:Y:S01]  /*4f00*/  FFMA.FTZ R34, R47, R3.reuse, -R48.reuse ;  /* 0x000000032f227223 */ /* 0x180fe20000010830 */
[-CC-:B------:R-:W-:Y:S01]  /*4f10*/  FFMA.FTZ R169, R50, R3.reuse, -R48.reuse ;  /* 0x0000000332a97223 */ /* 0x180fe20000010830 */
[-CC-:B------:R-:W-:Y:S01]  /*4f20*/  FFMA.FTZ R30, R51, R3.reuse, -R48.reuse ;  /* 0x00000003331e7223 */ /* 0x180fe20000010830 */
        /* <DEDUP_REMOVED lines=17> */
[----:B------:R-:W-:Y:S01]  /*5040*/  FFMA.FTZ R86, R86, R3, -R48 ;  /* 0x0000000356567223 */ /* 0x000fe20000010830 */
[----:B------:R-:W-:Y:S01]  /*5050*/  IMAD.U32 R31, RZ, RZ, UR10 ;  /* 0x0000000aff1f7e24 */ /* 0x000fe2000f8e00ff */
[----:B---3--:R-:W-:-:S03]  /*5060*/  F2FP.BF16.F32.PACK_AB R182, R13, R182 ;  /* 0x000000b60db6723e */ /* 0x008fc600000010ff */
[----:B------:R-:W-:Y:S02]  /*5070*/  @!P1 VIADD R31, R31, 0x34860 ;  /* 0x000348601f1f9836 */ /* 0x000fe40000000000 */
[----:B------:R-:W-:Y:S03]  /*5080*/  MUFU.EX2 R44, R44 ;  /* 0x0000002c002c7308 */ /* 0x000fe60000000800 */
[----:B------:R-:W-:-:S05]  /*5090*/  @!P1 PRMT R31, RZ, 0x654, R31 ;  /* 0x00000654ff1f9816 */ /* 0x000fca000000001f */
[----:B------:R-:W-:Y:S08]  /*50a0*/  MUFU.EX2 R179, R179 ;  /* 0x000000b300b37308 */ /* 0x000ff00000000800 */
        /* <DEDUP_REMOVED lines=9> */
[----:B------:R-:W-:Y:S01]  /*5140*/  MUFU.EX2 R171, R171 ;  /* 0x000000ab00ab7308 */ /* 0x000fe20000000800 */
[----:B------:R-:W-:-:S02]  /*5150*/  WARPGROUP.DEPBAR.LE gsb0, 0x0 ;  /* 0x00008000000079c5 */ /* 0x000fc40000010000 */
[----:B------:R-:W-:Y:S01]  /*5160*/  WARPGROUP.ARRIVE ;  /* 0x00000000000079c5 */ /* 0x000fe20000000000 */
[-CC-:B------:R-:W-:Y:S01]  /*5170*/  FFMA.FTZ R152, R56, R3.reuse, -R8.reuse ;  /* 0x0000000338987223 */ /* 0x180fe20000010808 */
[-C--:B------:R-:W-:Y:S01]  /*5180*/  FFMA.FTZ R154, R60, R3.reuse, -R8 ;  /* 0x000000033c9a7223 */ /* 0x080fe20000010808 */
[-CC-:B------:R-:W-:Y:S02]  /*5190*/  FFMA.FTZ R153, R58, R3.reuse, -R48.reuse ;  /* 0x000000033a997223 */ /* 0x180fe40000010830 */
[----:B------:R-:W-:Y:S01]  /*51a0*/  MUFU.EX2 R32, R32 ;  /* 0x0000002000207308 */ /* 0x000fe20000000800 */
[-CC-:B------:R-:W-:Y:S01]  /*51b0*/  FFMA.FTZ R155, R62, R3.reuse, -R48.reuse ;  /* 0x000000033e9b7223 */ /* 0x180fe20000010830 */
[----:B------:R-:W-:Y:S01]  /*51c0*/  HGMMA.64x128x16.F32.BF16 R88, R156, gdesc[UR12].tnspB, R88, gsb0 ;  /* 0x41e0000c9c587df0 */ /* 0x000fe20008001858 */
[----:B------:R-:W-:Y:S01]  /*51d0*/  UMOV UR14, UR6 ;  /* 0x00000006000e7c82 */ /* 0x000fe20008000000 */
[----:B------:R-:W-:Y:S01]  /*51e0*/  UMOV UR15, 0x40000040 ;  /* 0x40000040000f7882 */ /* 0x000fe20000000000 */
[----:B------:R-:W-:Y:S01]  /*51f0*/  UMOV UR6, UR4 ;  /* 0x0000000400067c82 */ /* 0x000fe20008000000 */
[----:B------:R-:W-:Y:S01]  /*5200*/  FFMA.FTZ R48, R87, R3, -R48 ;  /* 0x0000000357307223 */ /* 0x000fe20000010830 */
[----:B------:R-:W-:Y:S01]  /*5210*/  UMOV UR4, UR37 ;  /* 0x0000002500047c82 */ /* 0x000fe20008000000 */
        /* <DEDUP_REMOVED lines=16> */
[----:B------:R-:W-:Y:S02]  /*5320*/  FADD.FTZ R8, -R10, R9 ;  /* 0x000000090a087221 */ /* 0x000fe40000010100 */
[----:B------:R-:W-:Y:S01]  /*5330*/  MUFU.EX2 R157, R66 ;  /* 0x00000042009d7308 */ /* 0x000fe20000000800 */
[----:B------:R-:W-:Y:S01]  /*5340*/  HGMMA.64x128x16.F32.BF16 R88, R160, gdesc[UR12].tnspB, R88, gsb0 ;  /* 0x41e0000ca0587df0 */ /* 0x000fe20008001858 */
[----:B------:R-:W-:-:S06]  /*5350*/  FMUL.FTZ R8, R8, R3 ;  /* 0x0000000308087220 */ /* 0x000fcc0000410000 */
[----:B------:R-:W-:Y:S08]  /*5360*/  MUFU.EX2 R156, R156 ;  /* 0x0000009c009c7308 */ /* 0x000ff00000000800 */
[----:B------:R-:W-:Y:S08]  /*5370*/  MUFU.EX2 R8, R8 ;  /* 0x0000000800087308 */ /* 0x000ff00000000800 */
[----:B------:R-:W-:Y:S08]  /*5380*/  MUFU.EX2 R158, R158 ;  /* 0x0000009e009e7308 */ /* 0x000ff00000000800 */
[----:B------:R-:W-:Y:S08]  /*5390*/  MUFU.EX2 R159, R70 ;  /* 0x00000046009f7308 */ /* 0x000ff00000000800 */
[----:B------:R-:W1:Y:S01]  /*53a0*/  MUFU.EX2 R9, R85 ;  /* 0x0000005500097308 */ /* 0x000e620000000800 */
[----:B------:R-:W-:-:S02]  /*53b0*/  WARPGROUP.DEPBAR.LE gsb0, 0x0 ;  /* 0x00008000000079c5 */ /* 0x000fc40000010000 */
[----:B------:R-:W-:-:S05]  /*53c0*/  WARPGROUP.ARRIVE ;  /* 0x00000000000079c5 */ /* 0x000fca0000000000 */
[----:B------:R-:W3:Y:S01]  /*53d0*/  MUFU.EX2 R161, R74 ;  /* 0x0000004a00a17308 */ /* 0x000ee20000000800 */
[----:B--2---:R-:W-:Y:S02]  /*53e0*/  F2FP.BF16.F32.PACK_AB R160, R57, R14 ;  /* 0x0000000e39a0723e */ /* 0x004fe400000010ff */
[----:B0-----:R-:W-:Y:S01]  /*53f0*/  F2FP.BF16.F32.PACK_AB R162, R61, R20 ;  /* 0x000000143da2723e */ /* 0x001fe200000010ff */
[----:B------:R-:W-:Y:S04]  /*5400*/  HGMMA.64x128x16.F32.BF16 R88, R164, gdesc[UR4].tnspB, R88, gsb0 ;  /* 0x41e00004a4587df0 */ /* 0x000fe80008001858 */
[----:B------:R-:W0:Y:S01]  /*5410*/  MUFU.EX2 R163, R78 ;  /* 0x0000004e00a37308 */ /* 0x000e220000000800 */
[----:B------:R-:W-:Y:S02]  /*5420*/  WARPGROUP.DEPBAR.LE gsb0, 0x0 ;  /* 0x00008000000079c5 */ /* 0x000fe40000010000 */
[----:B------:R2:W-:Y:S05]  /*5430*/  @!P1 SYNCS.ARRIVE.TRANS64.RED.A1T0 RZ, [R27+URZ], RZ ;  /* 0x000000ff1bff99a7 */ /* 0x0005ea000810043f */
[----:B------:R-:W4:Y:S01]  /*5440*/  MUFU.EX2 R165, R82 ;  /* 0x0000005200a57308 */ /* 0x000f220000000800 */
[----:B-1----:R-:W-:-:S02]  /*5450*/  F2FP.BF16.F32.PACK_AB R166, R9, R28 ;  /* 0x0000001c09a6723e */ /* 0x002fc400000010ff */
[----:B------:R-:W-:Y:S01]  /*5460*/  F2FP.BF16.F32.PACK_AB R164, R65, R24 ;  /* 0x0000001841a4723e */ /* 0x000fe200000010ff */
[----:B--2---:R-:W-:Y:S01]  /*5470*/  FFMA.FTZ R27, R8, R6, R181 ;  /* 0x00000006081b7223 */ /* 0x004fe200000100b5 */
[----:B------:R-:W-:-:S03]  /*5480*/  F2FP.BF16.F32.PACK_AB R181, R26, R181 ;  /* 0x000000b51ab5723e */ /* 0x000fc600000010ff */
[----:B------:R-:W1:Y:S01]  /*5490*/  MUFU.EX2 R167, R86 ;  /* 0x0000005600a77308 */ /* 0x000e620000000800 */
[----:B------:R2:W-:Y:S01]  /*54a0*/  @!P1 SYNCS.ARRIVE.TRANS64.RED.A1T0 RZ, [R31+URZ], RZ ;  /* 0x000000ff1fff99a7 */ /* 0x0005e2000810043f */
[----:B------:R-:W-:Y:S01]  /*54b0*/  FADD.FTZ R6, R26, R27 ;  /* 0x0000001b1a067221 */ /* 0x000fe20000010000 */
[----:B------:R-:W-:-:S03]  /*54c0*/  FADD.FTZ R27, R13, R46 ;  /* 0x0000002e0d1b7221 */ /* 0x000fc60000010000 */
[----:B------:R-:W-:Y:S01]  /*54d0*/  FADD.FTZ R7, R183, R6 ;  /* 0x00000006b7077221 */ /* 0x000fe20000010000 */
[----:B------:R-:W-:Y:S01]  /*54e0*/  FADD.FTZ R46, R176, R27 ;  /* 0x0000001bb02e7221 */ /* 0x000fe20000010000 */
[C---:B------:R-:W-:Y:S02]  /*54f0*/  F2FP.BF16.F32.PACK_AB R176, R15.reuse, R176 ;  /* 0x000000b00fb0723e */ /* 0x040fe400000010ff */
[C---:B------:R-:W-:Y:S01]  /*5500*/  FADD.FTZ R6, R36.reuse, R7 ;  /* 0x0000000724067221 */ /* 0x040fe20000010000 */
[----:B------:R-:W-:Y:S01]  /*5510*/  FADD.FTZ R27, R15, R46 ;  /* 0x0000002e0f1b7221 */ /* 0x000fe20000010000 */
[----:B------:R-:W-:Y:S02]  /*5520*/  F2FP.BF16.F32.PACK_AB R183, R36, R183 ;  /* 0x000000b724b7723e */ /* 0x000fe400000010ff */
[----:B------:R-:W-:Y:S01]  /*5530*/  FADD.FTZ R7, R177, R6 ;  /* 0x00000006b1077221 */ /* 0x000fe20000010000 */
[----:B------:R-:W-:Y:S01]  /*5540*/  FADD.FTZ R46, R178, R27 ;  /* 0x0000001bb22e7221 */ /* 0x000fe20000010000 */
[----:B------:R-:W-:-:S02]  /*5550*/  F2FP.BF16.F32.PACK_AB R177, R44, R177 ;  /* 0x000000b12cb1723e */ /* 0x000fc400000010ff */
[----:B------:R-:W-:Y:S01]  /*5560*/  FADD.FTZ R6, R44, R7 ;  /* 0x000000072c067221 */ /* 0x000fe20000010000 */
[C---:B------:R-:W-:Y:S01]  /*5570*/  FADD.FTZ R27, R21.reuse, R46 ;  /* 0x0000002e151b7221 */ /* 0x040fe20000010000 */
[----:B------:R-:W-:Y:S02]  /*5580*/  F2FP.BF16.F32.PACK_AB R178, R21, R178 ;  /* 0x000000b215b2723e */ /* 0x000fe400000010ff */
[----:B------:R-:W-:Y:S01]  /*5590*/  FADD.FTZ R7, R179, R6 ;  /* 0x00000006b3077221 */ /* 0x000fe20000010000 */
[----:B------:R-:W-:Y:S01]  /*55a0*/  FADD.FTZ R46, R172, R27 ;  /* 0x0000001bac2e7221 */ /* 0x000fe20000010000 */
[C---:B------:R-:W-:Y:S02]  /*55b0*/  F2FP.BF16.F32.PACK_AB R179, R38.reuse, R179 ;  /* 0x000000b326b3723e */ /* 0x040fe400000010ff */
[----:B------:R-:W-:Y:S01]  /*55c0*/  FADD.FTZ R6, R38, R7 ;  /* 0x0000000726067221 */ /* 0x000fe20000010000 */
[C---:B------:R-:W-:Y:S01]  /*55d0*/  FADD.FTZ R27, R25.reuse, R46 ;  /* 0x0000002e191b7221 */ /* 0x040fe20000010000 */
[----:B------:R-:W-:-:S02]  /*55e0*/  F2FP.BF16.F32.PACK_AB R172, R25, R172 ;  /* 0x000000ac19ac723e */ /* 0x000fc400000010ff */
[----:B------:R-:W-:Y:S01]  /*55f0*/  FADD.FTZ R7, R173, R6 ;  /* 0x00000006ad077221 */ /* 0x000fe20000010000 */
[----:B------:R-:W-:Y:S01]  /*5600*/  FADD.FTZ R46, R174, R27 ;  /* 0x0000001bae2e7221 */ /* 0x000fe20000010000 */
[C---:B------:R-:W-:Y:S02]  /*5610*/  F2FP.BF16.F32.PACK_AB R173, R40.reuse, R173 ;  /* 0x000000ad28ad723e */ /* 0x040fe400000010ff */
[----:B------:R-:W-:Y:S01]  /*5620*/  FADD.FTZ R6, R40, R7 ;  /* 0x0000000728067221 */ /* 0x000fe20000010000 */
[C---:B------:R-:W-:Y:S01]  /*5630*/  FADD.FTZ R11, R29.reuse, R46 ;  /* 0x0000002e1d0b7221 */ /* 0x040fe20000010000 */
        /* <DEDUP_REMOVED lines=21> */
[----:B------:R-:W-:Y:S01]  /*5790*/  F2FP.BF16.F32.PACK_AB R153, R42, R153 ;  /* 0x000000992a99723e */ /* 0x000fe200000010ff */
[----:B------:R-:W-:-:S02]  /*57a0*/  IMAD.MOV.U32 R11, RZ, RZ, R0 ;  /* 0x000000ffff0b7224 */ /* 0x000fc400078e0000 */
        /* <DEDUP_REMOVED lines=19> */
[----:B------:R-:W-:-:S03]  /*58e0*/  FADD.FTZ R7, R57, R26 ;  /* 0x0000001a39077221 */ /* 0x000fc60000010000 */
[----:B---3--:R-:W-:Y:S01]  /*58f0*/  FADD.FTZ R6, R161, R6 ;  /* 0x00000006a1067221 */ /* 0x008fe20000010000 */
[----:B------:R-:W-:Y:S01]  /*5900*/  FADD.FTZ R26, R20, R7 ;  /* 0x00000007141a7221 */ /* 0x000fe20000010000 */
[C---:B------:R-:W-:Y:S02]  /*5910*/  F2FP.BF16.F32.PACK_AB R161, R75.reuse, R161 ;  /* 0x000000a14ba1723e */ /* 0x040fe400000010ff */
[----:B------:R-:W-:Y:S01]  /*5920*/  FADD.FTZ R6, R75, R6 ;  /* 0x000000064b067221 */ /* 0x000fe20000010000 */
[----:B------:R-:W-:-:S03]  /*5930*/  FADD.FTZ R7, R61, R26 ;  /* 0x0000001a3d077221 */ /* 0x000fc60000010000 */
[----:B0-----:R-:W-:Y:S01]  /*5940*/  FADD.FTZ R6, R163, R6 ;  /* 0x00000006a3067221 */ /* 0x001fe20000010000 */
[----:B------:R-:W-:Y:S01]  /*5950*/  FADD.FTZ R14, R24, R7 ;  /* 0x00000007180e7221 */ /* 0x000fe20000010000 */
[C---:B------:R-:W-:Y:S02]  /*5960*/  F2FP.BF16.F32.PACK_AB R163, R79.reuse, R163 ;  /* 0x000000a34fa3723e */ /* 0x040fe400000010ff */
[----:B------:R-:W-:Y:S01]  /*5970*/  FADD.FTZ R6, R79, R6 ;  /* 0x000000064f067221 */ /* 0x000fe20000010000 */
[----:B------:R-:W-:-:S03]  /*5980*/  FADD.FTZ R7, R65, R14 ;  /* 0x0000000e41077221 */ /* 0x000fc60000010000 */
[----:B----4-:R-:W-:Y:S01]  /*5990*/  FADD.FTZ R6, R165, R6 ;  /* 0x00000006a5067221 */ /* 0x010fe20000010000 */
[----:B------:R-:W-:Y:S01]  /*59a0*/  FADD.FTZ R14, R28, R7 ;  /* 0x000000071c0e7221 */ /* 0x000fe20000010000 */
[C---:B------:R-:W-:Y:S02]  /*59b0*/  F2FP.BF16.F32.PACK_AB R165, R83.reuse, R165 ;  /* 0x000000a553a5723e */ /* 0x040fe400000010ff */
[----:B------:R-:W-:Y:S01]  /*59c0*/  FADD.FTZ R6, R83, R6 ;  /* 0x0000000653067221 */ /* 0x000fe20000010000 */
[----:B------:R-:W-:Y:S01]  /*59d0*/  FADD.FTZ R7, R9, R14 ;  /* 0x0000000e09077221 */ /* 0x000fe20000010000 */
[----:B------:R-:W-:Y:S02]  /*59e0*/  IMAD.MOV.U32 R9, RZ, RZ, R10 ;  /* 0x000000ffff097224 */ /* 0x000fe400078e000a */
[----:B-1----:R-:W-:Y:S01]  /*59f0*/  FADD.FTZ R6, R167, R6 ;  /* 0x00000006a7067221 */ /* 0x002fe20000010000 */
[----:B------:R-:W-:-:S03]  /*5a00*/  F2FP.BF16.F32.PACK_AB R167, R48, R167 ;  /* 0x000000a730a7723e */ /* 0x000fc600000010ff */
[----:B------:R-:W-:Y:S01]  /*5a10*/  FADD.FTZ R6, R48, R6 ;  /* 0x0000000630067221 */ /* 0x000fe20000010000 */
[----:B--2---:R-:W-:Y:S06]  /*5a20*/  @P2 BRA `(.L_x_24) ;  /* 0xffffffdc009c2947 */ /* 0x004fec000383ffff */
.L_x_15:
[----:B------:R-:W-:Y:S06]  /*5a30*/  BAR.ARV 0x8, 0x180 ;  /* 0x0206000000007b1d */ /* 0x000fec0000002000 */
        /* <DEDUP_REMOVED lines=64> */
[----:B------:R-:W-:Y:S06]  /*5e40*/  @!P0 BRA `(.L_x_25) ;  /* 0x0000000000048947 */ /* 0x000fec0003800000 */
[----:B------:R-:W-:Y:S01]  /*5e50*/  BPT.TRAP 0x1 ;  /* 0x000000040000795c */ /* 0x000fe20000300000 */
.L_x_25:
        /* <DEDUP_REMOVED lines=9> */
.L_x_26:
[----:B-1----:R-:W-:Y:S05]  /*5ef0*/  @P2 BRA `(.L_x_27) ;  /* 0x0000000000082947 */ /* 0x002fea0003800000 */
[----:B------:R-:W1:Y:S02]  /*5f00*/  SYNCS.PHASECHK.TRANS64.TRYWAIT P0, [UR12+0x34850], R4 ;  /* 0x03485004ff0075a7 */ /* 0x000e64000800014c */
[----:B-1----:R-:W-:Y:S05]  /*5f10*/  @!P0 BRA `(.L_x_28) ;  /* 0x0000006000308947 */ /* 0x002fea0003800000 */
.L_x_27:
[----:B------:R-:W-:Y:S01]  /*5f20*/  UIADD3 UR5, UR4, 0x400, URZ ;  /* 0x0000040004057890 */ /* 0x000fe2000fffe03f */
[----:B------:R-:W-:Y:S01]  /*5f30*/  WARPGROUP.ARRIVE ;  /* 0x00000000000079c5 */ /* 0x000fe20000000000 */
[----:B------:R-:W-:Y:S01]  /*5f40*/  UMOV UR7, 0x40000040 ;  /* 0x4000004000077882 */ /* 0x000fe20000000000 */
[----:B01----:R-:W0:Y:S01]  /*5f50*/  SHFL.BFLY PT, R4, R7, 0x2, 0x1f ;  /* 0x0c401f0007047f89 */ /* 0x003e2200000e0000 */
[----:B------:R-:W-:Y:S01]  /*5f60*/  USHF.R.U32.HI UR5, URZ, 0x4, UR5 ;  /* 0x000000043f057899 */ /* 0x000fe20008011605 */
[----:B------:R-:W-:Y:S01]  /*5f70*/  IMAD.MOV.U32 R96, RZ, RZ, -0x800000 ;  /* 0xff800000ff607424 */ /* 0x000fe200078e00ff */
[----:B------:R-:W-:Y:S01]  /*5f80*/  CS2R R98, SRZ ;  /* 0x0000000000627805 */ /* 0x000fe2000001ff00 */
[----:B------:R-:W1:Y:S01]  /*5f90*/  SHFL.BFLY PT, R5, R6, 0x2, 0x1f ;  /* 0x0c401f0006057f89 */ /* 0x000e6200000e0000 */
[----:B------:R-:W-:Y:S01]  /*5fa0*/  ULOP3.LUT UR5, UR5, 0x3fff, URZ, 0xc0, !UPT ;  /* 0x00003fff05057892 */ /* 0x000fe2000f8ec03f */
[----:B------:R-:W-:Y:S01]  /*5fb0*/  IMAD.MOV.U32 R93, RZ, RZ, -0x800000 ;  /* 0xff800000ff5d7424 */ /* 0x000fe200078e00ff */
[----:B------:R-:W2:Y:S01]  /*5fc0*/  LDC R115, c[0x0][0xc38] ;  /* 0x00030e00ff737b82 */ /* 0x000ea20000000800 */
[----:B------:R-:W-:Y:S01]  /*5fd0*/  R2UR UR14, R186 ;  /* 0x00000000ba0e72ca */ /* 0x000fe200000e0000 */
[----:B------:R-:W-:Y:S01]  /*5fe0*/  ULOP3.LUT UR5, UR5, 0x4000000, URZ, 0xfc, !UPT ;  /* 0x0400000005057892 */ /* 0x000fe2000f8efc3f */
[----:B------:R-:W-:Y:S01]  /*5ff0*/  R2UR UR13, R185 ;  /* 0x00000000b90d72ca */ /* 0x000fe200000e0000 */
[----:B------:R-:W-:-:S02]  /*6000*/  ULDC UR10, c[0x0][0xc44] ;  /* 0x00031100000a7ab9 */ /* 0x000fc40000000800 */
[----:B------:R-:W-:-:S07]  /*6010*/  ULEA UR8, UR36, UR5, 0xb ;  /* 0x0000000524087291 */ /* 0x000fce000f8e583f */
[----:B------:R-:W-:Y:S01]  /*6020*/  UMOV UR6, UR8 ;  /* 0x0000000800067c82 */ /* 0x000fe20008000000 */
[----:B------:R-:W3:Y:S02]  /*6030*/  S2UR UR5, SR_SWINHI ;  /* 0x00000000000579c3 */ /* 0x000ee40000002f00 */
[----:B---3--:R-:W-:Y:S01]  /*6040*/  HGMMA.64x128x16.F32.BF16 R24, R180, gdesc[UR4].tnspB, R24, gsb0 ;  /* 0x41e00004b4187df0 */ /* 0x008fe20008001818 */
[----:B------:R-:W-:Y:S01]  /*6050*/  UIADD3 UR6, UR8, 0x80, URZ ;  /* 0x0000008008067890 */ /* 0x000fe2000fffe03f */
[----:B0-----:R-:W-:Y:S01]  /*6060*/  FADD.FTZ R4, R4, R7 ;  /* 0x0000000704047221 */ /* 0x001fe20000010000 */
[----:B------:R-:W-:Y:S01]  /*6070*/  UMOV UR7, 0x40000040 ;  /* 0x4000004000077882 */ /* 0x000fe20000000000 */
[----:B------:R-:W-:Y:S02]  /*6080*/  IMAD R7, R23, 0x40, R16 ;  /* 0x0000004017077824 */ /* 0x000fe400078e0210 */
[----:B-1----:R-:W-:Y:S01]  /*6090*/  FADD.FTZ R8, R5, R6 ;  /* 0x0000000605087221 */ /* 0x002fe20000010000 */
[----:B------:R-:W-:Y:S01]  /*60a0*/  IMAD R92, RZ, RZ, -UR14 ;  /* 0x8000000eff5c7e24 */ /* 0x000fe2000f8e02ff */
[----:B------:R-:W0:Y:S03]  /*60b0*/  SHFL.BFLY PT, R5, R4, 0x1, 0x1f ;  /* 0x0c201f0004057f89 */ /* 0x000e2600000e0000 */
[----:B--2---:R-:W-:Y:S01]  /*60c0*/  IMAD R92, R115, R92, UR13 ;  /* 0x0000000d735c7e24 */ /* 0x004fe2000f8e025c */
[----:B------:R-:W1:Y:S01]  /*60d0*/  SHFL.BFLY PT, R9, R8, 0x1, 0x1f ;  /* 0x0c201f0008097f89 */ /* 0x000e6200000e0000 */
[----:B------:R-:W-:Y:S01]  /*60e0*/  R2UR UR13, R19 ;  /* 0x00000000130d72ca */ /* 0x000fe200000e0000 */
[----:B------:R-:W-:Y:S01]  /*60f0*/  IMAD.U32 R19, RZ, RZ, UR12 ;  /* 0x0000000cff137e24 */ /* 0x000fe2000f8e00ff */
[----:B------:R-:W-:-:S03]  /*6100*/  USHF.R.S32.HI UR12, URZ, 0x1f, UR39 ;  /* 0x0000001f3f0c7899 */ /* 0x000fc60008011427 */
[----:B------:R-:W-:-:S05]  /*6110*/  @!P1 VIADD R19, R19, 0x34860 ;  /* 0x0003486013139836 */ /* 0x000fca0000000000 */
[----:B------:R-:W-:Y:S01]  /*6120*/  @!P1 PRMT R19, RZ, 0x654, R19 ;  /* 0x00000654ff139816 */ /* 0x000fe20000000013 */
[----:B0-----:R-:W-:Y:S01]  /*6130*/  FADD.FTZ R11, R4, R5 ;  /* 0x00000005040b7221 */ /* 0x001fe20000010000 */
[----:B-1----:R-:W-:-:S04]  /*6140*/  FADD.FTZ R12, R8, R9 ;  /* 0x00000009080c7221 */ /* 0x002fc80000010000 */
[----:B------:R-:W-:Y:S02]  /*6150*/  FSETP.NE.FTZ.AND P0, PT, R11, RZ, PT ;  /* 0x000000ff0b00720b */ /* 0x000fe40003f15000 */
[----:B------:R-:W-:-:S11]  /*6160*/  FSETP.NE.FTZ.AND P2, PT, R12, RZ, PT ;  /* 0x000000ff0c00720b */ /* 0x000fd60003f55000 */
[----:B------:R-:W0:Y:S02]  /*6170*/  @P0 MUFU.LG2 R6, R11 ;  /* 0x0000000b00060308 */ /* 0x000e240000000c00 */
[----:B------:R-:W-:-:S06]  /*6180*/  @P2 FMUL.FTZ R8, R3, 0.69314718246459960938 ;  /* 0x3f31721803082820 */ /* 0x000fcc0000410000 */
[----:B------:R-:W1:Y:S08]  /*6190*/  @P2 MUFU.LG2 R9, R12 ;  /* 0x0000000c00092308 */ /* 0x000e700000000c00 */
[----:B------:R-:W-:Y:S01]  /*61a0*/  @P2 MUFU.RCP R98, R12 ;  /* 0x0000000c00622308 */ /* 0x000fe20000001000 */
[----:B0-----:R-:W-:-:S07]  /*61b0*/  @P0 FMUL.FTZ R6, R6, 0.69314718246459960938 ;  /* 0x3f31721806060820 */ /* 0x001fce0000410000 */
[----:B------:R0:W2:Y:S01]  /*61c0*/  @P0 MUFU.RCP R99, R11 ;  /* 0x0000000b00630308 */ /* 0x0000a20000001000 */
[----:B-1----:R-:W-:-:S04]  /*61d0*/  @P2 FMUL.FTZ R9, R9, 0.69314718246459960938 ;  /* 0x3f31721809092820 */ /* 0x002fc80000410000 */
[----:B------:R-:W-:Y:S01]  /*61e0*/  @P2 FFMA.FTZ R93, R8, R10, R9 ;  /* 0x0000000a085d2223 */ /* 0x000fe20000010009 */
[----:B------:R-:W-:Y:S02]  /*61f0*/  WARPGROUP.DEPBAR.LE gsb0, 0x0 ;  /* 0x00008000000079c5 */ /* 0x000fe40000010000 */
[----:B------:R-:W-:-:S06]  /*6200*/  WARPGROUP.ARRIVE ;  /* 0x00000000000079c5 */ /* 0x000fcc0000000000 */
[----:B------:R-:W-:Y:S01]  /*6210*/  HGMMA.64x128x16.F32.BF16 R24, R176, gdesc[UR4].tnspB, R24, gsb0 ;  /* 0x41e00004b0187df0 */ /* 0x000fe20008001818 */
[----:B------:R-:W-:Y:S01]  /*6220*/  UIADD3 UR6, UR8, 0x100, URZ ;  /* 0x0000010008067890 */ /* 0x000fe2000fffe03f */
[----:B------:R-:W-:Y:S01]  /*6230*/  UMOV UR7, 0x40000040 ;  /* 0x4000004000077882 */ /* 0x000fe20000000000 */
[----:B------:R-:W-:Y:S02]  /*6240*/  WARPGROUP.DEPBAR.LE gsb0, 0x0 ;  /* 0x00008000000079c5 */ /* 0x000fe40000010000 */
[----:B------:R-:W-:-:S07]  /*6250*/  WARPGROUP.ARRIVE ;  /* 0x00000000000079c5 */ /* 0x000fce0000000000 */
        /* <DEDUP_REMOVED lines=18> */
[----:B------:R-:W-:Y:S01]  /*6380*/  UIADD3 UR8, UR8, 0x380, URZ ;  /* 0x0000038008087890 */ /* 0x000fe2000fffe03f */
[----:B------:R-:W-:Y:S02]  /*6390*/  WARPGROUP.DEPBAR.LE gsb0, 0x0 ;  /* 0x00008000000079c5 */ /* 0x000fe40000010000 */
[----:B------:R-:W-:-:S06]  /*63a0*/  WARPGROUP.ARRIVE ;  /* 0x00000000000079c5 */ /* 0x000fcc0000000000 */
[----:B------:R-:W-:Y:S01]  /*63b0*/  HGMMA.64x128x16.F32.BF16 R24, R160, gdesc[UR4].tnspB, R24, gsb0 ;  /* 0x41e00004a0187df0 */ /* 0x000fe20008001818 */
[----:B------:R-:W-:Y:S01]  /*63c0*/  UMOV UR6, UR4 ;  /* 0x0000000400067c82 */ /* 0x000fe20008000000 */
[----:B------:R-:W-:Y:S01]  /*63d0*/  UMOV UR7, UR5 ;  /* 0x0000000500077c82 */ /* 0x000fe20008000000 */
[----:B------:R-:W-:Y:S01]  /*63e0*/  UIADD3 UR5, -UR39, URZ, URZ ;  /* 0x0000003f27057290 */ /* 0x000fe2000fffe13f */
[----:B------:R-:W-:Y:S01]  /*63f0*/  IMAD.U32 R88, RZ, RZ, UR6 ;  /* 0x00000006ff587e24 */ /* 0x000fe2000f8e00ff */
[----:B------:R-:W-:Y:S01]  /*6400*/  UMOV UR6, UR8 ;  /* 0x0000000800067c82 */ /* 0x000fe20008000000 */
[----:B------:R-:W-:Y:S01]  /*6410*/  IMAD.U32 R89, RZ, RZ, UR7 ;  /* 0x00000007ff597e24 */ /* 0x000fe2000f8e00ff */
[----:B------:R-:W-:Y:S01]  /*6420*/  UMOV UR7, 0x40000040 ;  /* 0x4000004000077882 */ /* 0x000fe20000000000 */
[----:B------:R-:W-:Y:S01]  /*6430*/  UIMAD UR10, UR10, UR5, UR14 ;  /* 0x000000050a0a72a4 */ /* 0x000fe2000f8e020e */
[----:B------:R-:W-:Y:S01]  /*6440*/  IMAD.WIDE R4, R190, 0x2, R88 ;  /* 0x00000002be047825 */ /* 0x000fe200078e0258 */
[----:B------:R-:W-:-:S02]  /*6450*/  ULDC.64 UR8, c[0x0][0xb90] ;  /* 0x0002e40000087ab9 */ /* 0x000fc40000000a00 */
[----:B------:R-:W-:Y:S01]  /*6460*/  USHF.R.S32.HI UR11, URZ, 0x1f, UR10 ;  /* 0x0000001f3f0b7899 */ /* 0x000fe2000801140a */
[----:B------:R-:W-:-:S04]  /*6470*/  IMAD.WIDE R88, R7, 0x2, R88 ;  /* 0x0000000207587825 */ /* 0x000fc800078e0258 */
[----:B------:R-:W-:Y:S01]  /*6480*/  @P0 FMUL.FTZ R7, R3, 0.69314718246459960938 ;  /* 0x3f31721803070820 */ /* 0x000fe20000410000 */
[C---:B------:R-:W-:Y:S01]  /*6490*/  IADD3 R3, P5, R4.reuse, 0x4040, RZ ;  /* 0x0000404004037810 */ /* 0x040fe20007fbe0ff */
[----:B------:R-:W-:Y:S01]  /*64a0*/  UIMAD UR5, UR11, UR8, URZ ;  /* 0x000000080b0572a4 */ /* 0x000fe2000f8e023f */
[C---:B------:R-:W-:Y:S01]  /*64b0*/  IADD3 R111, P6, R4.reuse, 0x4060, RZ ;  /* 0x00004060046f7810 */ /* 0x040fe20007fde0ff */
[----:B------:R-:W-:Y:S01]  /*64c0*/  @P0 FFMA.FTZ R96, R7, R0, R6 ;  /* 0x0000000007600223 */ /* 0x000fe20000010006 */
[----:B------:R-:W-:Y:S01]  /*64d0*/  LOP3.LUT R0, R3, 0x380, RZ, 0xc0, !PT ;  /* 0x0000038003007812 */ /* 0x000fe200078ec0ff */
[--C-:B------:R-:W-:Y:S01]  /*64e0*/  IMAD.X R109, RZ, RZ, R5.reuse, P5 ;  /* 0x000000ffff6d7224 */ /* 0x100fe200028e0605 */
[----:B------:R-:W-:Y:S01]  /*64f0*/  IADD3 R6, P2, R4, 0x20, RZ ;  /* 0x0000002004067810 */ /* 0x000fe20007f5e0ff */
[----:B------:R-:W-:Y:S01]  /*6500*/  UIMAD UR5, UR10, UR9, UR5 ;  /* 0x000000090a0572a4 */ /* 0x000fe2000f8e0205 */
[----:B------:R-:W-:Y:S02]  /*6510*/  SHF.R.U64 R0, R0, 0x3, RZ ;  /* 0x0000000300007819 */ /* 0x000fe400000012ff */
[----:B------:R-:W-:Y:S01]  /*6520*/  LOP3.LUT R110, R111, 0x380, RZ, 0xc0, !PT ;  /* 0x000003806f6e7812 */ /* 0x000fe200078ec0ff */
[----:B------:R-:W-:Y:S01]  /*6530*/  IMAD.X R103, RZ, RZ, R5, P2 ;  /* 0x000000ffff677224 */ /* 0x000fe200010e0605 */
[----:B------:R-:W-:-:S02]  /*6540*/  LOP3.LUT R108, R0, R3, RZ, 0x3c, !PT ;  /* 0x00000003006c7212 */ /* 0x000fc400078e3cff */
[----:B------:R-:W1:Y:S01]  /*6550*/  LDC R0, c[0x0][0xbe8] ;  /* 0x0002fa00ff007b82 */ /* 0x000e620000000800 */
[----:B------:R-:W-:Y:S02]  /*6560*/  SHF.R.U64 R110, R110, 0x3, RZ ;  /* 0x000000036e6e7819 */ /* 0x000fe400000012ff */
[----:B------:R-:W-:Y:S02]  /*6570*/  LOP3.LUT R113, R4, 0x380, RZ, 0xc0, !PT ;  /* 0x0000038004717812 */ /* 0x000fe400078ec0ff */
[----:B------:R-:W-:Y:S01]  /*6580*/  LOP3.LUT R110, R110, R111, RZ, 0x3c, !PT ;  /* 0x0000006f6e6e7212 */ /* 0x000fe200078e3cff */
[----:B------:R-:W-:Y:S01]  /*6590*/  IMAD.X R111, RZ, RZ, R5, P6 ;  /* 0x000000ffff6f7224 */ /* 0x000fe200030e0605 */
[----:B------:R-:W-:Y:S02]  /*65a0*/  LOP3.LUT R3, R6, 0x380, RZ, 0xc0, !PT ;  /* 0x0000038006037812 */ /* 0x000fe400078ec0ff */
[C---:B------:R-:W-:Y:S02]  /*65b0*/  IADD3 R10, P4, R4.reuse, 0x4020, RZ ;  /* 0x00004020040a7810 */ /* 0x040fe40007f9e0ff */
[----:B------:R-:W-:-:S02]  /*65c0*/  IADD3 R9, P3, R4, 0x4000, RZ ;  /* 0x0000400004097810 */ /* 0x000fc40007f7e0ff */
[C---:B------:R-:W-:Y:S01]  /*65d0*/  IADD3 R7, P0, R4.reuse, 0x60, RZ ;  /* 0x0000006004077810 */ /* 0x040fe20007f1e0ff */
[--C-:B------:R-:W-:Y:S01]  /*65e0*/  IMAD.X R105, RZ, RZ, R5.reuse, P4 ;  /* 0x000000ffff697224 */ /* 0x100fe200020e0605 */
[----:B------:R-:W-:Y:S01]  /*65f0*/  IADD3 R8, P6, R4, 0x40, RZ ;  /* 0x0000004004087810 */ /* 0x000fe20007fde0ff */
[--C-:B------:R-:W-:Y:S01]  /*6600*/  IMAD.X R107, RZ, RZ, R5.reuse, P3 ;  /* 0x000000ffff6b7224 */ /* 0x100fe200018e0605 */
[----:B------:R-:W-:Y:S01]  /*6610*/  SHF.R.U64 R113, R113, 0x3, RZ ;  /* 0x0000000371717819 */ /* 0x000fe200000012ff */
[--C-:B------:R-:W-:Y:S01]  /*6620*/  IMAD.X R101, RZ, RZ, R5.reuse, P0 ;  /* 0x000000ffff657224 */ /* 0x100fe200000e0605 */
[----:B------:R-:W-:Y:S01]  /*6630*/  SHF.R.U64 R3, R3, 0x3, RZ ;  /* 0x0000000303037819 */ /* 0x000fe200000012ff */
[--C-:B------:R-:W-:Y:S01]  /*6640*/  IMAD.X R95, RZ, RZ, R5.reuse, P6 ;  /* 0x000000ffff5f7224 */ /* 0x100fe200030e0605 */
[----:B------:R-:W-:Y:S01]  /*6650*/  LOP3.LUT R112, R113, R4, RZ, 0x3c, !PT ;  /* 0x0000000471707212 */ /* 0x000fe200078e3cff */
[----:B------:R-:W-:Y:S01]  /*6660*/  IMAD.MOV.U32 R113, RZ, RZ, R5 ;  /* 0x000000ffff717224 */ /* 0x000fe200078e0005 */
[----:B------:R-:W-:-:S02]  /*6670*/  LOP3.LUT R5, R10, 0x380, RZ, 0xc0, !PT ;  /* 0x000003800a057812 */ /* 0x000fc400078ec0ff */
[----:B-1----:R-:W-:Y:S02]  /*6680*/  ISETP.NE.AND P2, PT, R0, 0x1, PT ;  /* 0x000000010000780c */ /* 0x002fe40003f45270 */
[----:B------:R-:W-:Y:S02]  /*6690*/  LOP3.LUT R102, R3, R6, RZ, 0x3c, !PT ;  /* 0x0000000603667212 */ /* 0x000fe400078e3cff */
[----:B------:R-:W-:Y:S02]  /*66a0*/  LOP3.LUT R3, R8, 0x380, RZ, 0xc0, !PT ;  /* 0x0000038008037812 */ /* 0x000fe400078ec0ff */
[----:B------:R-:W-:Y:S02]  /*66b0*/  SHF.R.U64 R5, R5, 0x3, RZ ;  /* 0x0000000305057819 */ /* 0x000fe400000012ff */
[----:B------:R-:W-:Y:S02]  /*66c0*/  SHF.R.U64 R3, R3, 0x3, RZ ;  /* 0x0000000303037819 */ /* 0x000fe400000012ff */
[----:B------:R-:W-:-:S02]  /*66d0*/  MOV R112, R112 ;  /* 0x0000007000707202 */ /* 0x000fc40000000f00 */
[----:B------:R-:W-:Y:S01]  /*66e0*/  LOP3.LUT R4, R9, 0x380, RZ, 0xc0, !PT ;  /* 0x0000038009047812 */ /* 0x000fe200078ec0ff */
[----:B------:R-:W1:Y:S01]  /*66f0*/  @P2 LDC R114, c[0x0][0xbec] ;  /* 0x0002fb00ff722b82 */ /* 0x000e620000000800 */
[----:B------:R-:W-:Y:S02]  /*6700*/  LOP3.LUT R104, R5, R10, RZ, 0x3c, !PT ;  /* 0x0000000a05687212 */ /* 0x000fe400078e3cff */
[----:B------:R-:W-:Y:S02]  /*6710*/  LOP3.LUT R94, R3, R8, RZ, 0x3c, !PT ;  /* 0x00000008035e7212 */ /* 0x000fe400078e3cff */
[----:B------:R-:W-:Y:S02]  /*6720*/  SHF.R.U64 R4, R4, 0x3, RZ ;  /* 0x0000000304047819 */ /* 0x000fe400000012ff */
[----:B------:R-:W-:Y:S01]  /*6730*/  MOV R104, R104 ;  /* 0x0000006800687202 */ /* 0x000fe20000000f00 */
[----:B------:R-:W3:Y:S01]  /*6740*/  @P2 LDC R113, c[0x0][0xbf0] ;  /* 0x0002fc00ff712b82 */ /* 0x000ee20000000800 */
[----:B------:R-:W-:-:S02]  /*6750*/  MOV R105, R102 ;  /* 0x0000006600697202 */ /* 0x000fc40000000f00 */
[----:B------:R-:W-:Y:S02]  /*6760*/  MOV R103, R94 ;  /* 0x0000005e00677202 */ /* 0x000fe40000000f00 */
[----:B------:R-:W-:Y:S02]  /*6770*/  LOP3.LUT R106, R4, R9, RZ, 0x3c, !PT ;  /* 0x00000009046a7212 */ /* 0x000fe400078e3cff */
[----:B------:R-:W-:Y:S01]  /*6780*/  LOP3.LUT R4, R7, 0x380, RZ, 0xc0, !PT ;  /* 0x0000038007047812 */ /* 0x000fe200078ec0ff */
[----:B------:R-:W4:Y:S01]  /*6790*/  LDC.64 R94, c[0x0][0xb98] ;  /* 0x0002e600ff5e7b82 */ /* 0x000f220000000a00 */
[----:B------:R-:W-:Y:S01]  /*67a0*/  MOV R106, R106 ;  /* 0x0000006a006a7202 */ /* 0x000fe20000000f00 */
[----:B------:R-:W-:Y:S01]  /*67b0*/  IMAD R107, R92, 0x80, R189 ;  /* 0x000000805c6b7824 */ /* 0x000fe200078e02bd */
[----:B------:R-:W-:Y:S02]  /*67c0*/  SHF.R.U64 R4, R4, 0x3, RZ ;  /* 0x0000000304047819 */ /* 0x000fe400000012ff */
[----:B------:R-:W-:-:S02]  /*67d0*/  IADD3 R15, P0, R88, 0x2000, RZ ;  /* 0x00002000580f7810 */ /* 0x000fc40007f1e0ff */
[----:B------:R-:W-:Y:S01]  /*67e0*/  LOP3.LUT R100, R4, R7, RZ, 0x3c, !PT ;  /* 0x0000000704647212 */ /* 0x000fe200078e3cff */
[----:B-1----:R-:W-:Y:S01]  /*67f0*/  @P2 IMAD.HI.U32 R102, R107, R114, RZ ;  /* 0x000000726b662227 */ /* 0x002fe200078e00ff */
[----:B------:R-:W-:Y:S02]  /*6800*/  IADD3 R21, P6, R88, 0x1000, RZ ;  /* 0x0000100058157810 */ /* 0x000fe40007fde0ff */
[----:B------:R-:W-:Y:S02]  /*6810*/  LOP3.LUT R14, R15, 0x380, RZ, 0xc0, !PT ;  /* 0x000003800f0e7812 */ /* 0x000fe400078ec0ff */
[----:B------:R-:W-:Y:S01]  /*6820*/  MOV R100, R100 ;  /* 0x0000006400647202 */ /* 0x000fe20000000f00 */
[----:B------:R-:W-:Y:S01]  /*6830*/  IMAD.MOV.U32 R101, RZ, RZ, R107 ;  /* 0x000000ffff657224 */ /* 0x000fe200078e006b */
[----:B------:R-:W-:Y:S02]  /*6840*/  LOP3.LUT R20, R21, 0x380, RZ, 0xc0, !PT ;  /* 0x0000038015147812 */ /* 0x000fe400078ec0ff */
[----:B---3--:R-:W-:-:S02]  /*6850*/  @P2 SHF.R.U32.HI R101, RZ, R113, R102 ;  /* 0x00000071ff652219 */ /* 0x008fc40000011666 */
[----:B------:R-:W-:Y:S02]  /*6860*/  SHF.R.U64 R14, R14, 0x3, RZ ;  /* 0x000000030e0e7819 */ /* 0x000fe400000012ff */
[----:B------:R-:W-:Y:S02]  /*6870*/  LOP3.LUT R5, R88, 0x380, RZ, 0xc0, !PT ;  /* 0x0000038058057812 */ /* 0x000fe400078ec0ff */
[----:B------:R-:W-:Y:S02]  /*6880*/  SHF.R.U64 R20, R20, 0x3, RZ ;  /* 0x0000000314147819 */ /* 0x000fe400000012ff */
[----:B------:R-:W-:Y:S01]  /*6890*/  LOP3.LUT R14, R14, R15, RZ, 0x3c, !PT ;  /* 0x0000000f0e0e7212 */ /* 0x000fe200078e3cff */
[----:B------:R-:W-:Y:S01]  /*68a0*/  IMAD.X R15, RZ, RZ, R89, P0 ;  /* 0x000000ffff0f7224 */ /* 0x000fe200000e0659 */
[----:B------:R-:W-:Y:S02]  /*68b0*/  IADD3 R4, P0, R88, 0x7000, RZ ;  /* 0x0000700058047810 */ /* 0x000fe40007f1e0ff */
[----:B------:R-:W-:-:S02]  /*68c0*/  SHF.R.U64 R5, R5, 0x3, RZ ;  /* 0x0000000305057819 */ /* 0x000fc400000012ff */
[----:B------:R-:W-:Y:S01]  /*68d0*/  LOP3.LUT R20, R20, R21, RZ, 0x3c, !PT ;  /* 0x0000001514147212 */ /* 0x000fe200078e3cff */
[--C-:B------:R-:W-:Y:S01]  /*68e0*/  IMAD.X R21, RZ, RZ, R89.reuse, P6 ;  /* 0x000000ffff157224 */ /* 0x100fe200030e0659 */
[C---:B------:R-:W-:Y:S02]  /*68f0*/  IADD3 R13, P3, R88.reuse, 0x3000, RZ ;  /* 0x00003000580d7810 */ /* 0x040fe40007f7e0ff */
[C---:B0-----:R-:W-:Y:S02]  /*6900*/  IADD3 R11, P4, R88.reuse, 0x4000, RZ ;  /* 0x00004000580b7810 */ /* 0x041fe40007f9e0ff */
[C---:B------:R-:W-:Y:S02]  /*6910*/  IADD3 R9, P5, R88.reuse, 0x5000, RZ ;  /* 0x0000500058097810 */ /* 0x040fe40007fbe0ff */
[----:B------:R-:W-:Y:S02]  /*6920*/  IADD3 R7, P6, R88, 0x6000, RZ ;  /* 0x0000600058077810 */ /* 0x000fe40007fde0ff */
[----:B------:R-:W-:Y:S01]  /*6930*/  LOP3.LUT R88, R5, R88, RZ, 0x3c, !PT ;  /* 0x0000005805587212 */ /* 0x000fe200078e3cff */
[----:B------:R-:W-:Y:S01]  /*6940*/  IMAD.X R5, RZ, RZ, R89, P0 ;  /* 0x000000ffff057224 */ /* 0x000fe200000e0659 */
[----:B------:R-:W-:-:S02]  /*6950*/  LOP3.LUT R12, R13, 0x380, RZ, 0xc0, !PT ;  /* 0x000003800d0c7812 */ /* 0x000fc400078ec0ff */
[----:B------:R-:W-:Y:S02]  /*6960*/  LOP3.LUT R3, R4, 0x380, RZ, 0xc0, !PT ;  /* 0x0000038004037812 */ /* 0x000fe400078ec0ff */
[----:B------:R-:W-:Y:S02]  /*6970*/  SHF.R.U64 R12, R12, 0x3, RZ ;  /* 0x000000030c0c7819 */ /* 0x000fe400000012ff */
[----:B------:R-:W-:Y:S02]  /*6980*/  SHF.R.U64 R3, R3, 0x3, RZ ;  /* 0x0000000303037819 */ /* 0x000fe400000012ff */
[----:B------:R-:W-:Y:S01]  /*6990*/  LOP3.LUT R12, R12, R13, RZ, 0x3c, !PT ;  /* 0x0000000d0c0c7212 */ /* 0x000fe200078e3cff */
[----:B------:R-:W-:Y:S01]  /*69a0*/  IMAD.X R13, RZ, RZ, R89, P3 ;  /* 0x000000ffff0d7224 */ /* 0x000fe200018e0659 */
[----:B------:R-:W-:Y:S02]  /*69b0*/  LOP3.LUT R4, R3, R4, RZ, 0x3c, !PT ;  /* 0x0000000403047212 */ /* 0x000fe400078e3cff */
[----:B------:R-:W-:-:S02]  /*69c0*/  MOV R97, R108 ;  /* 0x0000006c00617202 */ /* 0x000fc40000000f00 */
[----:B------:R-:W-:Y:S01]  /*69d0*/  MOV R3, R110 ;  /* 0x0000006e00037202 */ /* 0x000fe20000000f00 */
[----:B------:R-:W-:Y:S02]  /*69e0*/  WARPGROUP.DEPBAR.LE gsb0, 0x0 ;  /* 0x00008000000079c5 */ /* 0x000fe40000010000 */
[----:B------:R-:W-:Y:S01]  /*69f0*/  WARPGROUP.ARRIVE ;  /* 0x00000000000079c5 */ /* 0x000fe20000000000 */
[----:B------:R-:W-:Y:S02]  /*6a00*/  LOP3.LUT R6, R7, 0x380, RZ, 0xc0, !PT ;  /* 0x0000038007067812 */ /* 0x000fe400078ec0ff */
[----:B------:R-:W-:Y:S02]  /*6a10*/  LOP3.LUT R10, R11, 0x380, RZ, 0xc0, !PT ;  /* 0x000003800b0a7812 */ /* 0x000fe400078ec0ff */
[----:B------:R-:W-:Y:S01]  /*6a20*/  SHF.R.U64 R6, R6, 0x3, RZ ;  /* 0x0000000306067819 */ /* 0x000fe200000012ff */
[----:B------:R-:W-:Y:S01]  /*6a30*/  HGMMA.64x128x16.F32.BF16 R24, R164, gdesc[UR4].tnspB, R24, gsb0 ;  /* 0x41e00004a4187df0 */ /* 0x000fe20008001818 */
[----:B------:R-:W-:Y:S01]  /*6a40*/  UIMAD.WIDE.U32 UR6, UR10, UR8, URZ ;  /* 0x000000080a0672a5 */ /* 0x000fe2000f8e003f */
[----:B------:R-:W-:-:S02]  /*6a50*/  LOP3.LUT R8, R9, 0x380, RZ, 0xc0, !PT ;  /* 0x0000038009087812 */ /* 0x000fc400078ec0ff */
[----:B------:R-:W-:Y:S01]  /*6a60*/  ULDC.64 UR8, c[0x0][0xae8] ;  /* 0x0002ba0000087ab9 */ /* 0x000fe20000000a00 */
[----:B------:R-:W-:Y:S01]  /*6a70*/  LOP3.LUT R6, R6, R7, RZ, 0x3c, !PT ;  /* 0x0000000706067212 */ /* 0x000fe200078e3cff */
[--C-:B------:R-:W-:Y:S01]  /*6a80*/  IMAD.X R7, RZ, RZ, R89.reuse, P6 ;  /* 0x000000ffff077224 */ /* 0x100fe200030e0659 */
[----:B------:R-:W-:Y:S01]  /*6a90*/  SHF.R.U64 R10, R10, 0x3, RZ ;  /* 0x000000030a0a7819 */ /* 0x000fe200000012ff */
[----:B------:R-:W-:Y:S01]  /*6aa0*/  IMAD.U32 R90, RZ, RZ, UR6 ;  /* 0x00000006ff5a7e24 */ /* 0x000fe2000f8e00ff */
[----:B------:R-:W-:Y:S02]  /*6ab0*/  UIADD3 UR6, UR7, UR5, URZ ;  /* 0x0000000507067290 */ /* 0x000fe4000fffe03f */
[----:B------:R-:W-:Y:S01]  /*6ac0*/  IMAD.U32 R91, RZ, RZ, UR7 ;  /* 0x00000007ff5b7e24 */ /* 0x000fe2000f8e00ff */
[----:B------:R-:W-:Y:S01]  /*6ad0*/  SHF.R.U64 R8, R8, 0x3, RZ ;  /* 0x0000000308087819 */ /* 0x000fe200000012ff */
[----:B------:R-:W-:Y:S01]  /*6ae0*/  ULDC UR5, c[0x0][0xa88] ;  /* 0x0002a20000057ab9 */ /* 0x000fe20000000800 */
[----:B------:R-:W-:Y:S01]  /*6af0*/  LOP3.LUT R10, R10, R11, RZ, 0x3c, !PT ;  /* 0x0000000b0a0a7212 */ /* 0x000fe200078e3cff */
[--C-:B------:R-:W-:Y:S01]  /*6b00*/  IMAD.X R11, RZ, RZ, R89.reuse, P4 ;  /* 0x000000ffff0b7224 */ /* 0x100fe200020e0659 */
[----:B------:R-:W-:Y:S01]  /*6b10*/  LOP3.LUT R8, R8, R9, RZ, 0x3c, !PT ;  /* 0x0000000908087212 */ /* 0x000fe200078e3cff */
[----:B------:R-:W-:Y:S01]  /*6b20*/  IMAD.U32 R91, RZ, RZ, UR6 ;  /* 0x00000006ff5b7e24 */ /* 0x000fe2000f8e00ff */
[----:B------:R-:W-:Y:S01]  /*6b30*/  ULDC.64 UR6, c[0x0][0xb88] ;  /* 0x0002e20000067ab9 */ /* 0x000fe20000000a00 */
[----:B------:R-:W-:-:S02]  /*6b40*/  IMAD.X R9, RZ, RZ, R89, P5 ;  /* 0x000000ffff097224 */ /* 0x000fc400028e0659 */
[----:B----4-:R-:W-:Y:S01]  /*6b50*/  IMAD.WIDE.U32 R90, R94, UR39, R90 ;  /* 0x000000275e5a7c25 */ /* 0x010fe2000f8e005a */
[----:B------:R-:W-:Y:S02]  /*6b60*/  UIADD3 UR4, UR4, 0x34820, URZ ;  /* 0x0003482004047890 */ /* 0x000fe4000fffe03f */
[----:B------:R-:W-:Y:S02]  /*6b70*/  UIADD3 UR36, UR36, 0x1, URZ ;  /* 0x0000000124247890 */ /* 0x000fe4000fffe03f */
[----:B------:R-:W-:Y:S02]  /*6b80*/  UPRMT UR4, URZ, 0x654, UR4 ;  /* 0x000006543f047896 */ /* 0x000fe40008000004 */
[----:B------:R-:W-:Y:S01]  /*6b90*/  UISETP.NE.AND UP0, UPT, UR36, 0x2, UPT ;  /* 0x000000022400788c */ /* 0x000fe2000bf05270 */
[----:B------:R-:W-:Y:S02]  /*6ba0*/  WARPGROUP.DEPBAR.LE gsb0, 0x0 ;  /* 0x00008000000079c5 */ /* 0x000fe40000010000 */
[----:B------:R0:W-:Y:S01]  /*6bb0*/  @!P1 SYNCS.ARRIVE.TRANS64.RED.A1T0 RZ, [R19+URZ], RZ ;  /* 0x000000ff13ff99a7 */ /* 0x0001e2000810043f */
[-C--:B--2---:R-:W-:Y:S01]  /*6bc0*/  FMUL.FTZ R25, R25, R99.reuse ;  /* 0x0000006319197220 */ /* 0x084fe20000410000 */
[-C--:B------:R-:W-:Y:S01]  /*6bd0*/  FMUL.FTZ R24, R24, R99.reuse ;  /* 0x0000006318187220 */ /* 0x080fe20000410000 */
[-C--:B------:R-:W-:Y:S01]  /*6be0*/  FMUL.FTZ R27, R27, R98.reuse ;  /* 0x000000621b1b7220 */ /* 0x080fe20000410000 */
[----:B------:R-:W-:Y:S01]  /*6bf0*/  FMUL.FTZ R26, R26, R98 ;  /* 0x000000621a1a7220 */ /* 0x000fe20000410000 */
[-C--:B------:R-:W-:Y:S01]  /*6c00*/  FMUL.FTZ R29, R29, R99.reuse ;  /* 0x000000631d1d7220 */ /* 0x080fe20000410000 */
[-C--:B------:R-:W-:Y:S01]  /*6c10*/  FMUL.FTZ R28, R28, R99.reuse ;  /* 0x000000631c1c7220 */ /* 0x080fe20000410000 */
[----:B------:R-:W-:Y:S01]  /*6c20*/  FMUL.FTZ R33, R33, R99 ;  /* 0x0000006321217220 */ /* 0x000fe20000410000 */
[----:B0-----:R-:W-:-:S02]  /*6c30*/  IMAD.MOV R19, RZ, RZ, -R101 ;  /* 0x000000ffff137224 */ /* 0x001fc400078e0a65 */
[-C--:B------:R-:W-:Y:S01]  /*6c40*/  FMUL.FTZ R32, R32, R99.reuse ;  /* 0x0000006320207220 */ /* 0x080fe20000410000 */
[----:B------:R-:W-:Y:S01]  /*6c50*/  FMUL.FTZ R102, R36, R99 ;  /* 0x0000006324667220 */ /* 0x000fe20000410000 */
[----:B------:R-:W-:Y:S01]  /*6c60*/  IMAD R36, R94, UR12, RZ ;  /* 0x0000000c5e247c24 */ /* 0x000fe2000f8e02ff */
[----:B------:R-:W-:Y:S01]  /*6c70*/  F2FP.BF16.F32.PACK_AB R24, R25, R24 ;  /* 0x000000181918723e */ /* 0x000fe200000010ff */
[----:B------:R-:W-:Y:S02]  /*6c80*/  IMAD R19, R0, R19, R107 ;  /* 0x0000001300137224 */ /* 0x000fe400078e026b */
[-C--:B------:R-:W-:Y:S01]  /*6c90*/  FMUL.FTZ R31, R31, R98.reuse ;  /* 0x000000621f1f7220 */ /* 0x080fe20000410000 */
[----:B------:R-:W-:Y:S01]  /*6ca0*/  FMUL.FTZ R30, R30, R98 ;  /* 0x000000621e1e7220 */ /* 0x000fe20000410000 */
[----:B------:R-:W-:Y:S01]  /*6cb0*/  F2FP.BF16.F32.PACK_AB R25, R27, R26 ;  /* 0x0000001a1b19723e */ /* 0x000fe200000010ff */
[----:B------:R-:W-:Y:S01]  /*6cc0*/  FMUL.FTZ R37, R37, R99 ;  /* 0x0000006325257220 */ /* 0x000fe20000410000 */
[----:B------:R-:W-:Y:S01]  /*6cd0*/  F2FP.BF16.F32.PACK_AB R26, R29, R28 ;  /* 0x0000001c1d1a723e */ /* 0x000fe200000010ff */
[----:B------:R-:W-:Y:S01]  /*6ce0*/  IMAD R95, R95, UR39, R36 ;  /* 0x000000275f5f7c24 */ /* 0x000fe2000f8e0224 */
[----:B------:R-:W-:Y:S01]  /*6cf0*/  F2FP.BF16.F32.PACK_AB R28, R33, R32 ;  /* 0x00000020211c723e */ /* 0x000fe200000010ff */
[-C--:B------:R-:W-:Y:S01]  /*6d00*/  FMUL.FTZ R39, R39, R98.reuse ;  /* 0x0000006227277220 */ /* 0x080fe20000410000 */
[----:B------:R-:W-:Y:S01]  /*6d10*/  SHF.R.S32.HI R33, RZ, 0x1f, R101 ;  /* 0x0000001fff217819 */ /* 0x000fe20000011465 */
[-C--:B------:R-:W-:Y:S01]  /*6d20*/  FMUL.FTZ R38, R38, R98.reuse ;  /* 0x0000006226267220 */ /* 0x080fe20000410000 */
[----:B------:R-:W-:Y:S01]  /*6d30*/  SHF.R.S32.HI R32, RZ, 0x1f, R19 ;  /* 0x0000001fff207819 */ /* 0x000fe20000011413 */
[----:B------:R-:W-:Y:S01]  /*6d40*/  FMUL.FTZ R35, R35, R98 ;  /* 0x0000006223237220 */ /* 0x000fe20000410000 */
[----:B------:R-:W-:Y:S01]  /*6d50*/  IADD3 R36, P0, R101, R90, RZ ;  /* 0x0000005a65247210 */ /* 0x000fe20007f1e0ff */
[----:B------:R-:W-:Y:S01]  /*6d60*/  FMUL.FTZ R34, R34, R98 ;  /* 0x0000006222227220 */ /* 0x000fe20000410000 */
[----:B------:R-:W-:Y:S01]  /*6d70*/  F2FP.BF16.F32.PACK_AB R27, R31, R30 ;  /* 0x0000001e1f1b723e */ /* 0x000fe200000010ff */
[----:B------:R-:W-:Y:S01]  /*6d80*/  BAR.SYNC.DEFER_BLOCKING 0x1, 0x100 ;  /* 0x0044000000007b1d */ /* 0x000fe20000010000 */
[----:B------:R-:W-:Y:S01]  /*6d90*/  F2FP.BF16.F32.PACK_AB R30, R37, R102 ;  /* 0x00000066251e723e */ /* 0x000fe200000010ff */
[----:B------:R-:W-:Y:S01]  /*6da0*/  IMAD R32, R32, UR6, RZ ;  /* 0x0000000620207c24 */ /* 0x000fe2000f8e02ff */
[----:B------:R-:W-:Y:S01]  /*6db0*/  IADD3.X R37, R33, R91, R95, P0, !PT ;  /* 0x0000005b21257210 */ /* 0x000fe200007fe45f */
[----:B------:R-:W-:Y:S01]  /*6dc0*/  FMUL.FTZ R41, R41, R99 ;  /* 0x0000006329297220 */ /* 0x000fe20000410000 */
[----:B------:R-:W-:Y:S01]  /*6dd0*/  F2FP.BF16.F32.PACK_AB R31, R39, R38 ;  /* 0x00000026271f723e */ /* 0x000fe200000010ff */
[----:B------:R-:W-:-:S02]  /*6de0*/  IMAD R39, R19, UR7, R32 ;  /* 0x0000000713277c24 */ /* 0x000fc4000f8e0220 */
[----:B------:R-:W-:Y:S01]  /*6df0*/  FMUL.FTZ R40, R40, R99 ;  /* 0x0000006328287220 */ /* 0x000fe20000410000 */
[----:B------:R-:W-:-:S04]  /*6e00*/  IMAD.WIDE.U32 R36, R19, UR6, R36 ;  /* 0x0000000613247c25 */ /* 0x000fc8000f8e0024 */
[-C--:B------:R-:W-:Y:S01]  /*6e10*/  FMUL.FTZ R45, R45, R99.reuse ;  /* 0x000000632d2d7220 */ /* 0x080fe20000410000 */
[-C--:B------:R-:W-:Y:S01]  /*6e20*/  FMUL.FTZ R44, R44, R99.reuse ;  /* 0x000000632c2c7220 */ /* 0x080fe20000410000 */
[-C--:B------:R-:W-:Y:S01]  /*6e30*/  FMUL.FTZ R43, R43, R98.reuse ;  /* 0x000000622b2b7220 */ /* 0x080fe20000410000 */
[-C--:B------:R-:W-:Y:S01]  /*6e40*/  FMUL.FTZ R42, R42, R98.reuse ;  /* 0x000000622a2a7220 */ /* 0x080fe20000410000 */
[-C--:B------:R-:W-:Y:S01]  /*6e50*/  FMUL.FTZ R47, R47, R98.reuse ;  /* 0x000000622f2f7220 */ /* 0x080fe20000410000 */
[-C--:B------:R-:W-:Y:S01]  /*6e60*/  FMUL.FTZ R46, R46, R98.reuse ;  /* 0x000000622e2e7220 */ /* 0x080fe20000410000 */
[----:B------:R-:W-:Y:S01]  /*6e70*/  ULDC.64 UR6, c[0x0][0xb50] ;  /* 0x0002d40000067ab9 */ /* 0x000fe20000000a00 */
        /* <DEDUP_REMOVED lines=8> */
[----:B------:R0:W-:Y:S01]  /*6f00*/  STSM.16.M88.4 [R112], R24 ;  /* 0x0000001870007844 */ /* 0x0001e20000000200 */
[----:B------:R-:W-:Y:S01]  /*6f10*/  F2FP.BF16.F32.PACK_AB R29, R35, R34 ;  /* 0x00000022231d723e */ /* 0x000fe200000010ff */
        /* <DEDUP_REMOVED lines=10> */
[----:B------:R-:W-:Y:S01]  /*6fc0*/  F2FP.BF16.F32.PACK_AB R32, R41, R40 ;  /* 0x000000282920723e */ /* 0x000fe200000010ff */
[-C--:B------:R-:W-:Y:S01]  /*6fd0*/  FMUL.FTZ R65, R65, R99.reuse ;  /* 0x0000006341417220 */ /* 0x080fe20000410000 */
[----:B------:R-:W-:Y:S01]  /*6fe0*/  F2FP.BF16.F32.PACK_AB R33, R43, R42 ;  /* 0x0000002a2b21723e */ /* 0x000fe200000010ff */
[-C--:B------:R-:W-:Y:S01]  /*6ff0*/  FMUL.FTZ R64, R64, R99.reuse ;  /* 0x0000006340407220 */ /* 0x080fe20000410000 */
[----:B0-----:R-:W-:Y:S01]  /*7000*/  IMAD.IADD R25, R37, 0x1, R39 ;  /* 0x0000000125197824 */ /* 0x001fe200078e0227 */
[----:B------:R-:W-:Y:S01]  /*7010*/  LEA R37, P3, R36, UR6, 0x2 ;  /* 0x0000000624257c11 */ /* 0x000fe2000f8610ff */
[-C--:B------:R-:W-:Y:S01]  /*7020*/  FMUL.FTZ R69, R69, R99.reuse ;  /* 0x0000006345457220 */ /* 0x080fe20000410000 */
[----:B------:R-:W-:Y:S01]  /*7030*/  F2FP.BF16.F32.PACK_AB R34, R45, R44 ;  /* 0x0000002c2d22723e */ /* 0x000fe200000010ff */
[-C--:B------:R-:W-:Y:S01]  /*7040*/  FMUL.FTZ R68, R68, R99.reuse ;  /* 0x0000006344447220 */ /* 0x080fe20000410000 */
        /* <DEDUP_REMOVED lines=18> */
[----:B------:R-:W-:Y:S01]  /*7170*/  FMUL.FTZ R86, R86, R98 ;  /* 0x0000006256567220 */ /* 0x000fe20000410000 */
[----:B------:R-:W-:Y:S01]  /*7180*/  LEA.HI.X R36, R36, UR7, R25, 0x2, P3 ;  /* 0x0000000724247c11 */ /* 0x000fe200098f1419 */
[----:B------:R0:W-:Y:S01]  /*7190*/  STSM.16.M88.4 [R105], R28 ;  /* 0x0000001c69007844 */ /* 0x0001e20000000200 */
[----:B------:R-:W-:Y:S01]  /*71a0*/  F2FP.BF16.F32.PACK_AB R24, R49, R48 ;  /* 0x000000303118723e */ /* 0x000fe200000010ff */
[----:B------:R-:W-:Y:S01]  /*71b0*/  IMAD R41, R92, 0x80, R188 ;  /* 0x000000805c297824 */ /* 0x000fe200078e02bc */
[----:B------:R-:W-:Y:S01]  /*71c0*/  F2FP.BF16.F32.PACK_AB R25, R51, R50 ;  /* 0x000000323319723e */ /* 0x000fe200000010ff */
[----:B------:R1:W-:Y:S01]  /*71d0*/  STSM.16.M88.4 [R103], R32 ;  /* 0x0000002067007844 */ /* 0x0003e20000000200 */
[----:B------:R-:W-:Y:S01]  /*71e0*/  F2FP.BF16.F32.PACK_AB R26, R53, R52 ;  /* 0x00000034351a723e */ /* 0x000fe200000010ff */
[----:B------:R-:W-:Y:S01]  /*71f0*/  IMAD R94, R0, UR5, RZ ;  /* 0x00000005005e7c24 */ /* 0x000fe2000f8e02ff */
[----:B------:R-:W-:Y:S01]  /*7200*/  F2FP.BF16.F32.PACK_AB R27, R55, R54 ;  /* 0x00000036371b723e */ /* 0x000fe200000010ff */
[----:B------:R-:W-:Y:S01]  /*7210*/  SHFL.IDX PT, R52, R37, RZ, 0x1c1f ;  /* 0x001c1fff25347589 */ /* 0x000fe200000e0000 */
[----:B------:R-:W-:Y:S01]  /*7220*/  F2FP.BF16.F32.PACK_AB R72, R73, R72 ;  /* 0x000000484948723e */ /* 0x000fe200000010ff */
[----:B------:R-:W-:Y:S01]  /*7230*/  VIADD R19, R41, 0x8 ;  /* 0x0000000829137836 */ /* 0x000fe20000000000 */
[----:B------:R-:W-:Y:S01]  /*7240*/  F2FP.BF16.F32.PACK_AB R73, R75, R74 ;  /* 0x0000004a4b49723e */ /* 0x000fe200000010ff */
[----:B------:R-:W-:Y:S01]  /*7250*/  STSM.16.M88.4 [R100], R24 ;  /* 0x0000001864007844 */ /* 0x000fe20000000200 */
[----:B------:R-:W-:-:S02]  /*7260*/  F2FP.BF16.F32.PACK_AB R80, R81, R80 ;  /* 0x000000505150723e */ /* 0x000fc400000010ff */
[----:B------:R-:W-:Y:S01]  /*7270*/  F2FP.BF16.F32.PACK_AB R74, R77, R76 ;  /* 0x0000004c4d4a723e */ /* 0x000fe200000010ff */
[----:B------:R-:W2:Y:S01]  /*7280*/  SHFL.IDX PT, R53, R36, RZ, 0x1c1f ;  /* 0x001c1fff24357589 */ /* 0x000ea200000e0000 */
[----:B0-----:R-:W-:Y:S02]  /*7290*/  F2FP.BF16.F32.PACK_AB R28, R57, R56 ;  /* 0x00000038391c723e */ /* 0x001fe400000010ff */
[----:B------:R-:W-:Y:S01]  /*72a0*/  F2FP.BF16.F32.PACK_AB R29, R59, R58 ;  /* 0x0000003a3b1d723e */ /* 0x000fe200000010ff */
[----:B------:R-:W-:Y:S01]  /*72b0*/  SHFL.IDX PT, R54, R37, 0x1, 0x1c1f ;  /* 0x003c1f0025367f89 */ /* 0x000fe200000e0000 */
[----:B------:R-:W-:Y:S01]  /*72c0*/  F2FP.BF16.F32.PACK_AB R30, R61, R60 ;  /* 0x0000003c3d1e723e */ /* 0x000fe200000010ff */
[----:B------:R-:W0:Y:S01]  /*72d0*/  @P2 LDC R56, c[0x0][0xbf0] ;  /* 0x0002fc00ff382b82 */ /* 0x000e220000000800 */
[----:B------:R-:W-:Y:S01]  /*72e0*/  F2FP.BF16.F32.PACK_AB R31, R63, R62 ;  /* 0x0000003e3f1f723e */ /* 0x000fe200000010ff */
[----:B------:R-:W3:Y:S01]  /*72f0*/  SHFL.IDX PT, R55, R36, 0x1, 0x1c1f ;  /* 0x003c1f0024377f89 */ /* 0x000ee200000e0000 */
[----:B-1----:R-:W-:-:S02]  /*7300*/  F2FP.BF16.F32.PACK_AB R32, R65, R64 ;  /* 0x000000404120723e */ /* 0x002fc400000010ff */
[----:B------:R-:W-:Y:S01]  /*7310*/  F2FP.BF16.F32.PACK_AB R33, R67, R66 ;  /* 0x000000424321723e */ /* 0x000fe200000010ff */
[----:B------:R-:W-:Y:S01]  /*7320*/  STSM.16.M88.4 [R106], R28 ;  /* 0x0000001c6a007844 */ /* 0x000fe20000000200 */
[----:B------:R-:W-:Y:S02]  /*7330*/  F2FP.BF16.F32.PACK_AB R34, R69, R68 ;  /* 0x000000444522723e */ /* 0x000fe400000010ff */
[----:B------:R-:W-:Y:S02]  /*7340*/  F2FP.BF16.F32.PACK_AB R35, R71, R70 ;  /* 0x000000464723723e */ /* 0x000fe400000010ff */
[----:B------:R-:W-:Y:S02]  /*7350*/  F2FP.BF16.F32.PACK_AB R75, R79, R78 ;  /* 0x0000004e4f4b723e */ /* 0x000fe400000010ff */
[----:B------:R-:W-:Y:S01]  /*7360*/  F2FP.BF16.F32.PACK_AB R81, R83, R82 ;  /* 0x000000525351723e */ /* 0x000fe200000010ff */
[----:B------:R-:W-:Y:S01]  /*7370*/  STSM.16.M88.4 [R104], R32 ;  /* 0x0000002068007844 */ /* 0x000fe20000000200 */
[----:B------:R-:W-:-:S02]  /*7380*/  F2FP.BF16.F32.PACK_AB R82, R85, R84 ;  /* 0x000000545552723e */ /* 0x000fc400000010ff */
[----:B------:R-:W-:Y:S01]  /*7390*/  F2FP.BF16.F32.PACK_AB R83, R87, R86 ;  /* 0x000000565753723e */ /* 0x000fe200000010ff */
[----:B------:R-:W-:Y:S01]  /*73a0*/  STSM.16.M88.4 [R97], R72 ;  /* 0x0000004861007844 */ /* 0x000fe20000000200 */
[----:B------:R-:W-:-:S03]  /*73b0*/  LOP3.LUT P0, RZ, R184, 0x3, RZ, 0xc0, !PT ;  /* 0x00000003b8ff7812 */ /* 0x000fc6000780c0ff */
[----:B------:R1:W-:Y:S01]  /*73c0*/  STSM.16.M88.4 [R3], R80 ;  /* 0x0000005003007844 */ /* 0x0003e20000000200 */
[----:B------:R-:W-:Y:S01]  /*73d0*/  BAR.SYNC.DEFER_BLOCKING 0x1, 0x100 ;  /* 0x0044000000007b1d */ /* 0x000fe20000010000 */
[-C--:B------:R-:W-:Y:S02]  /*73e0*/  ISETP.GE.OR P1, PT, R41, R94.reuse, P0 ;  /* 0x0000005e2900720c */ /* 0x080fe40000726670 */
[----:B------:R-:W-:-:S05]  /*73f0*/  ISETP.GE.OR P0, PT, R19, R94, P0 ;  /* 0x0000005e1300720c */ /* 0x000fca0000706670 */
[----:B------:R-:W4:Y:S01]  /*7400*/  @P2 LDC R19, c[0x0][0xbec] ;  /* 0x0002fb00ff132b82 */ /* 0x000f220000000800 */
[----:B-1----:R-:W-:Y:S01]  /*7410*/  IMAD R3, R18, 0x20, R23 ;  /* 0x0000002012037824 */ /* 0x002fe200078e0217 */
[----:B------:R-:W-:-:S04]  /*7420*/  UIMAD UR5, UR11, UR8, URZ ;  /* 0x000000080b0572a4 */ /* 0x000fc8000f8e023f */
[----:B--2---:R1:W-:Y:S04]  /*7430*/  @!P1 ST.E desc[UR60][R52.64], R96 ;  /* 0x0000006034009985 */ /* 0x0043e8000c10193c */
[----:B---3--:R2:W-:Y:S04]  /*7440*/  @!P0 ST.E desc[UR60][R54.64], R93 ;  /* 0x0000005d36008985 */ /* 0x0085e8000c10193c */
[----:B------:R3:W5:Y:S01]  /*7450*/  LD.E.128 R24, desc[UR60][R12.64] ;  /* 0x0000003c0c187980 */ /* 0x000762000c101d00 */
[----:B-1----:R-:W1:Y:S01]  /*7460*/  LDC.64 R52, c[0x0][0xae0] ;  /* 0x0002b800ff347b82 */ /* 0x002e620000000a00 */
[----:B------:R-:W-:-:S02]  /*7470*/  UIMAD.WIDE.U32 UR6, UR10, UR8, URZ ;  /* 0x000000080a0672a5 */ /* 0x000fc4000f8e003f */
[----:B------:R0:W5:Y:S01]  /*7480*/  LD.E.128 R28, desc[UR60][R4.64] ;  /* 0x0000003c041c7980 */ /* 0x000162000c101d00 */
[----:B---3--:R-:W-:Y:S01]  /*7490*/  IMAD R12, R92, 0x80, R3 ;  /* 0x000000805c0c7824 */ /* 0x008fe200078e0203 */
[----:B------:R-:W-:Y:S02]  /*74a0*/  UIMAD UR5, UR10, UR9, UR5 ;  /* 0x000000090a0572a4 */ /* 0x000fe4000f8e0205 */
[----:B------:R3:W5:Y:S01]  /*74b0*/  LD.E.128 R32, desc[UR60][R6.64] ;  /* 0x0000003c06207980 */ /* 0x000762000c101d00 */
[----:B----4-:R-:W-:Y:S01]  /*74c0*/  @P2 IMAD.HI.U32 R3, R12, R19, RZ ;  /* 0x000000130c032227 */ /* 0x010fe200078e00ff */
[----:B------:R-:W-:Y:S01]  /*74d0*/  ULDC.64 UR8, c[0x0][0xaf0] ;  /* 0x0002bc0000087ab9 */ /* 0x000fe20000000a00 */
[----:B------:R-:W-:Y:S01]  /*74e0*/  UIADD3 UR7, UR7, UR5, URZ ;  /* 0x0000000507077290 */ /* 0x000fe2000fffe03f */
[----:B------:R-:W5:Y:S01]  /*74f0*/  LD.E.128 R88, desc[UR60][R88.64] ;  /* 0x0000003c58587980 */ /* 0x000f62000c101d00 */
[----:B0-----:R-:W-:Y:S01]  /*7500*/  IMAD.MOV.U32 R4, RZ, RZ, R12 ;  /* 0x000000ffff047224 */ /* 0x001fe200078e000c */
[----:B------:R-:W-:Y:S01]  /*7510*/  @P2 SHF.R.U32.HI R4, RZ, R56, R3 ;  /* 0x00000038ff042219 */ /* 0x000fe20000011603 */
[----:B------:R-:W-:Y:S01]  /*7520*/  UIMAD UR5, UR12, UR8, URZ ;  /* 0x000000080c0572a4 */ /* 0x000fe2000f8e023f */
[----:B------:R-:W5:Y:S02]  /*7530*/  LD.E.128 R40, desc[UR60][R20.64] ;  /* 0x0000003c14287980 */ /* 0x000f64000c101d00 */
[--C-:B------:R-:W-:Y:S01]  /*7540*/  SHF.R.S32.HI R3, RZ, 0x1f, R4.reuse ;  /* 0x0000001fff037819 */ /* 0x100fe20000011404 */
[----:B------:R-:W-:Y:S01]  /*7550*/  UIMAD UR5, UR39, UR9, UR5 ;  /* 0x00000009270572a4 */ /* 0x000fe2000f8e0205 */
[----:B---3--:R-:W-:Y:S01]  /*7560*/  IMAD.MOV R7, RZ, RZ, -R4 ;  /* 0x000000ffff077224 */ /* 0x008fe200078e0a04 */
[----:B------:R-:W-:Y:S01]  /*7570*/  UIMAD.WIDE.U32 UR6, UR39, UR8, UR6 ;  /* 0x00000008270672a5 */ /* 0x000fe2000f8e0006 */
[----:B------:R-:W5:Y:S01]  /*7580*/  LD.E.128 R36, desc[UR60][R14.64] ;  /* 0x0000003c0e247980 */ /* 0x000f62000c101d00 */
[----:B-1----:R-:W-:-:S02]  /*7590*/  IMAD R5, R3, R52, RZ ;  /* 0x0000003403057224 */ /* 0x002fc400078e02ff */
[----:B------:R-:W-:Y:S01]  /*75a0*/  UIADD3 UR7, UR7, UR5, URZ ;  /* 0x0000000507077290 */ /* 0x000fe2000fffe03f */
[----:B------:R-:W-:Y:S01]  /*75b0*/  IMAD R3, R0, R7, R12 ;  /* 0x0000000700037224 */ /* 0x000fe200078e020c */
[----:B------:R0:W5:Y:S01]  /*75c0*/  LD.E.128 R44, desc[UR60][R10.64] ;  /* 0x0000003c0a2c7980 */ /* 0x000162000c101d00 */
[----:B------:R-:W-:-:S03]  /*75d0*/  IMAD R7, R4, R53, R5 ;  /* 0x0000003504077224 */ /* 0x000fc600078e0205 */
[----:B------:R1:W5:Y:S01]  /*75e0*/  LD.E.128 R48, desc[UR60][R8.64] ;  /* 0x0000003c08307980 */ /* 0x000362000c101d00 */
[----:B------:R-:W-:Y:S01]  /*75f0*/  SHF.R.S32.HI R0, RZ, 0x1f, R3 ;  /* 0x0000001fff007819 */ /* 0x000fe20000011403 */
[----:B------:R-:W-:Y:S01]  /*7600*/  IMAD.WIDE.U32 R4, R4, R52, UR6 ;  /* 0x0000000604047e25 */ /* 0x000fe2000f8e0034 */
[----:B------:R-:W-:Y:S01]  /*7610*/  ULDC.64 UR6, c[0x0][0xad8] ;  /* 0x0002b60000067ab9 */ /* 0x000fe20000000a00 */
[----:B------:R-:W-:Y:S01]  /*7620*/  @!PT LDS RZ, [RZ] ;  /* 0x00000000fffff984 */ /* 0x000fe20000000800 */
[----:B------:R-:W-:Y:S01]  /*7630*/  @!PT LDS RZ, [RZ] ;  /* 0x00000000fffff984 */ /* 0x000fe20000000800 */
[----:B------:R-:W-:Y:S01]  /*7640*/  @!PT LDS RZ, [RZ] ;  /* 0x00000000fffff984 */ /* 0x000fe20000000800 */
[----:B------:R-:W-:Y:S01]  /*7650*/  @!PT LDS RZ, [RZ] ;  /* 0x00000000fffff984 */ /* 0x000fe20000000800 */
[----:B------:R3:W-:Y:S06]  /*7660*/  MEMBAR.ALL.CTA ;  /* 0x0000000000007992 */ /* 0x0007ec0000008000 */
[----:B---3--:R-:W1:Y:S01]  /*7670*/  FENCE.VIEW.ASYNC.S ;  /* 0x00000000000073c6 */ /* 0x008e620000000000 */
[----:B------:R-:W-:-:S02]  /*7680*/  IMAD.IADD R5, R5, 0x1, R7 ;  /* 0x0000000105057824 */ /* 0x000fc400078e0207 */
[----:B------:R-:W-:Y:S02]  /*7690*/  IMAD R0, R0, UR6, RZ ;  /* 0x0000000600007c24 */ /* 0x000fe4000f8e02ff */
[----:B0-----:R-:W-:Y:S02]  /*76a0*/  IMAD R11, R92, 0x80, R23 ;  /* 0x000000805c0b7824 */ /* 0x001fe400078e0217 */
[C---:B------:R-:W-:Y:S02]  /*76b0*/  IMAD R7, R3.reuse, UR7, R0 ;  /* 0x0000000703077c24 */ /* 0x040fe4000f8e0200 */
[----:B------:R-:W-:Y:S01]  /*76c0*/  IMAD.WIDE.U32 R4, R3, UR6, R4 ;  /* 0x0000000603047c25 */ /* 0x000fe2000f8e0004 */
[----:B------:R-:W-:Y:S01]  /*76d0*/  ISETP.GE.AND P1, PT, R11, R94, PT ;  /* 0x0000005e0b00720c */ /* 0x000fe20003f26270 */
[----:B------:R-:W-:Y:S02]  /*76e0*/  ULDC.64 UR6, c[0x0][0xa80] ;  /* 0x0002a00000067ab9 */ /* 0x000fe40000000a00 */
[----:B------:R-:W-:Y:S01]  /*76f0*/  IMAD.IADD R5, R5, 0x1, R7 ;  /* 0x0000000105057824 */ /* 0x000fe200078e0207 */
[----:B------:R-:W-:Y:S01]  /*7700*/  LEA R0, P2, R4, UR6, 0x1 ;  /* 0x0000000604007c11 */ /* 0x000fe2000f8408ff */
[----:B------:R-:W-:Y:S01]  /*7710*/  VIADD R3, R11, 0x20 ;  /* 0x000000200b037836 */ /* 0x000fe20000000000 */
[----:B------:R-:W-:-:S02]  /*7720*/  ULDC UR5, c[0x0][0xc] ;  /* 0x0000030000057ab9 */ /* 0x000fc40000000800 */
[----:B------:R-:W-:Y:S01]  /*7730*/  UIADD3 UR13, UR5, UR13, URZ ;  /* 0x0000000d050d7290 */ /* 0x000fe2000fffe03f */
[----:B------:R-:W-:Y:S01]  /*7740*/  LEA.HI.X R10, R4, UR7, R5, 0x1, P2 ;  /* 0x00000007040a7c11 */ /* 0x000fe200090f0c05 */
[----:B------:R-:W-:Y:S01]  /*7750*/  USEL UR6, URZ, 0x1, UP0 ;  /* 0x000000013f067887 */ /* 0x000fe20008000000 */
[-C--:B------:R-:W-:Y:S01]  /*7760*/  ISETP.GE.AND P3, PT, R3, R94.reuse, PT ;  /* 0x0000005e0300720c */ /* 0x080fe20003f66270 */
[----:B------:R-:W-:Y:S01]  /*7770*/  VIADD R3, R11, 0x40 ;  /* 0x000000400b037836 */ /* 0x000fe20000000000 */
[----:B------:R-:W-:Y:S01]  /*7780*/  USEL UR36, UR36, URZ, UP0 ;  /* 0x0000003f24247287 */ /* 0x000fe20008000000 */
[----:B-1----:R2:W0:Y:S01]  /*7790*/  SHFL.IDX PT, R8, R0, RZ, 0x181f ;  /* 0x00181fff00087589 */ /* 0x00242200000e0000 */
[----:B------:R-:W-:Y:S01]  /*77a0*/  ULOP3.LUT UR37, UR37, UR6, URZ, 0x3c, !UPT ;  /* 0x0000000625257292 */ /* 0x000fe2000f8e3c3f */
[----:B------:R-:W-:Y:S01]  /*77b0*/  IMAD.U32 R19, RZ, RZ, UR13 ;  /* 0x0000000dff137e24 */ /* 0x000fe2000f8e00ff */
[----:B------:R-:W-:Y:S01]  /*77c0*/  SYNCS.ARRIVE.TRANS64.RED.A1T0 RZ, [UR4], RZ ;  /* 0x000000ffffff79a7 */ /* 0x000fe20008100404 */
[----:B------:R2:W1:Y:S01]  /*77d0*/  SHFL.IDX PT, R9, R10, RZ, 0x181f ;  /* 0x00181fff0a097589 */ /* 0x00046200000e0000 */
[----:B------:R-:W-:Y:S01]  /*77e0*/  BSSY B0, `(.L_x_29) ;  /* 0x000000b000007945 */ /* 0x000fe20003800000 */
[----:B------:R-:W-:-:S03]  /*77f0*/  ISETP.GE.AND P0, PT, R3, R94, PT ;  /* 0x0000005e0300720c */ /* 0x000fc60003f06270 */
[----:B------:R-:W-:Y:S10]  /*7800*/  @P1 BRA `(.L_x_30) ;  /* 0x0000000000201947 */ /* 0x000ff40003800000 */
[----:B------:R-:W-:Y:S02]  /*7810*/  ULDC UR4, c[0x0][0xac8] ;  /* 0x0002b20000047ab9 */ /* 0x000fe40000000800 */
[----:B------:R-:W-:Y:S02]  /*7820*/  ISETP.GE.AND P2, PT, R17, UR4, PT ;  /* 0x0000000411007c0c */ /* 0x000fe4000bf46270 */
[----:B------:R-:W-:-:S11]  /*7830*/  ISETP.GE.AND P1, PT, R16, UR4, PT ;  /* 0x0000000410007c0c */ /* 0x000fd6000bf26270 */
[C---:B0-----:R-:W-:Y:S02]  /*7840*/  @!P2 LEA R6, P4, R17.reuse, R8, 0x1 ;  /* 0x000000081106a211 */ /* 0x041fe400078808ff */
[----:B-1----:R-:W-:Y:S02]  /*7850*/  @!P1 IMAD.WIDE R4, R16, 0x2, R8 ;  /* 0x0000000210049825 */ /* 0x002fe400078e0208 */
[----:B------:R-:W-:-:S03]  /*7860*/  @!P2 LEA.HI.X R7, R17, R9, R192, 0x1, P4 ;  /* 0x000000091107a211 */ /* 0x000fc600020f0cc0 */
[----:B-----5:R3:W-:Y:S04]  /*7870*/  @!P1 ST.E.128 desc[UR60][R4.64], R88 ;  /* 0x0000005804009985 */ /* 0x0207e8000c101d3c */
[----:B------:R3:W-:Y:S02]  /*7880*/  @!P2 ST.E.128 desc[UR60][R6.64], R44 ;  /* 0x0000002c0600a985 */ /* 0x0007e4000c101d3c */
.L_x_30:
[----:B------:R-:W-:Y:S05]  /*7890*/  BSYNC B0 ;  /* 0x0000000000007941 */ /* 0x000fea0003800000 */
.L_x_29:
[----:B-1----:R1:W4:Y:S01]  /*78a0*/  SHFL.IDX PT, R9, R10, 0x1, 0x181f ;  /* 0x00381f000a097f89 */ /* 0x00232200000e0000 */
[----:B------:R-:W-:Y:S03]  /*78b0*/  BSSY B0, `(.L_x_31) ;  /* 0x000000b000007945 */ /* 0x000fe60003800000 */
[----:B0-----:R1:W0:Y:S01]  /*78c0*/  SHFL.IDX PT, R8, R0, 0x1, 0x181f ;  /* 0x00381f0000087f89 */ /* 0x00122200000e0000 */
[----:B------:R-:W-:Y:S05]  /*78d0*/  @P3 BRA `(.L_x_32) ;  /* 0x0000000000203947 */ /* 0x000fea0003800000 */
[----:B------:R-:W-:Y:S02]  /*78e0*/  ULDC UR4, c[0x0][0xac8] ;  /* 0x0002b20000047ab9 */ /* 0x000fe40000000800 */
[----:B------:R-:W-:Y:S02]  /*78f0*/  ISETP.GE.AND P3, PT, R17, UR4, PT ;  /* 0x0000000411007c0c */ /* 0x000fe4000bf66270 */
[----:B------:R-:W-:-:S11]  /*7900*/  ISETP.GE.AND P2, PT, R16, UR4, PT ;  /* 0x0000000410007c0c */ /* 0x000fd6000bf46270 */
[C---:B0--3--:R-:W-:Y:S02]  /*7910*/  @!P3 LEA R6, P1, R17.reuse, R8, 0x1 ;  /* 0x000000081106b211 */ /* 0x049fe400078208ff */
[----:B----4-:R-:W-:Y:S02]  /*7920*/  @!P2 IMAD.WIDE R4, R16, 0x2, R8 ;  /* 0x000000021004a825 */ /* 0x010fe400078e0208 */
[----:B------:R-:W-:-:S03]  /*7930*/  @!P3 LEA.HI.X R7, R17, R9, R192, 0x1, P1 ;  /* 0x000000091107b211 */ /* 0x000fc600008f0cc0 */
[----:B-----5:R0:W-:Y:S04]  /*7940*/  @!P2 ST.E.128 desc[UR60][R4.64], R40 ;  /* 0x000000280400a985 */ /* 0x0201e8000c101d3c */
[----:B------:R0:W-:Y:S02]  /*7950*/  @!P3 ST.E.128 desc[UR60][R6.64], R48 ;  /* 0x000000300600b985 */ /* 0x0001e4000c101d3c */
.L_x_32:
[----:B------:R-:W-:Y:S05]  /*7960*/  BSYNC B0 ;  /* 0x0000000000007941 */ /* 0x000fea0003800000 */
.L_x_31:
[----:B----4-:R4:W1:Y:S01]  /*7970*/  SHFL.IDX PT, R9, R10, 0x2, 0x181f ;  /* 0x00581f000a097f89 */ /* 0x01086200000e0000 */
[----:B------:R-:W-:Y:S03]  /*7980*/  BSSY B0, `(.L_x_33) ;  /* 0x000000b000007945 */ /* 0x000fe60003800000 */
[----:B0-----:R4:W0:Y:S01]  /*7990*/  SHFL.IDX PT, R8, R0, 0x2, 0x181f ;  /* 0x00581f0000087f89 */ /* 0x00182200000e0000 */
[----:B------:R-:W-:Y:S05]  /*79a0*/  @P0 BRA `(.L_x_34) ;  /* 0x0000000000200947 */ /* 0x000fea0003800000 */
[----:B------:R-:W-:Y:S02]  /*79b0*/  ULDC UR4, c[0x0][0xac8] ;  /* 0x0002b20000047ab9 */ /* 0x000fe40000000800 */
[----:B------:R-:W-:Y:S02]  /*79c0*/  ISETP.GE.AND P2, PT, R17, UR4, PT ;  /* 0x0000000411007c0c */ /* 0x000fe4000bf46270 */
[----:B------:R-:W-:-:S11]  /*79d0*/  ISETP.GE.AND P1, PT, R16, UR4, PT ;  /* 0x0000000410007c0c */ /* 0x000fd6000bf26270 */
[C---:B0--3--:R-:W-:Y:S02]  /*79e0*/  @!P2 LEA R6, P0, R17.reuse, R8, 0x1 ;  /* 0x000000081106a211 */ /* 0x049fe400078008ff */
[----:B-1----:R-:W-:Y:S02]  /*79f0*/  @!P1 IMAD.WIDE R4, R16, 0x2, R8 ;  /* 0x0000000210049825 */ /* 0x002fe400078e0208 */
[----:B------:R-:W-:-:S03]  /*7a00*/  @!P2 LEA.HI.X R7, R17, R9, R192, 0x1, P0 ;  /* 0x000000091107a211 */ /* 0x000fc600000f0cc0 */
[----:B-----5:R0:W-:Y:S04]  /*7a10*/  @!P1 ST.E.128 desc[UR60][R4.64], R36 ;  /* 0x0000002404009985 */ /* 0x0201e8000c101d3c */
[----:B------:R0:W-:Y:S02]  /*7a20*/  @!P2 ST.E.128 desc[UR60][R6.64], R32 ;  /* 0x000000200600a985 */ /* 0x0001e4000c101d3c */
.L_x_34:
[----:B------:R-:W-:Y:S05]  /*7a30*/  BSYNC B0 ;  /* 0x0000000000007941 */ /* 0x000fea0003800000 */
.L_x_33:
[----:B------:R-:W-:Y:S01]  /*7a40*/  VIADD R3, R11, 0x60 ;  /* 0x000000600b037836 */ /* 0x000fe20000000000 */
[----:B-1----:R1:W1:Y:S01]  /*7a50*/  SHFL.IDX PT, R9, R10, 0x3, 0x181f ;  /* 0x00781f000a097f89 */ /* 0x00226200000e0000 */
[----:B------:R-:W-:Y:S01]  /*7a60*/  BSSY B0, `(.L_x_35) ;  /* 0x000000d000007945 */ /* 0x000fe20003800000 */
[----:B------:R-:W-:Y:S02]  /*7a70*/  VIADD R22, R22, 0x1 ;  /* 0x0000000116167836 */ /* 0x000fe40000000000 */
[----:B------:R-:W-:Y:S01]  /*7a80*/  ISETP.GE.AND P0, PT, R3, R94, PT ;  /* 0x0000005e0300720c */ /* 0x000fe20003f06270 */
[----:B0-----:R0:W0:-:S12]  /*7a90*/  SHFL.IDX PT, R8, R0, 0x3, 0x181f ;  /* 0x00781f0000087f89 */ /* 0x00101800000e0000 */
        /* <DEDUP_REMOVED lines=9> */
.L_x_36:
[----:B------:R-:W-:Y:S05]  /*7b30*/  BSYNC B0 ;  /* 0x0000000000007941 */ /* 0x000fea0003800000 */
.L_x_35:
[----:B0-2-4-:R-:W0:Y:S01]  /*7b40*/  LDC R0, c[0x0][0xc34] ;  /* 0x00030d00ff007b82 */ /* 0x015e220000000800 */
[----:B------:R-:W-:-:S13]  /*7b50*/  R2UR UR4, R19 ;  /* 0x00000000130472ca */ /* 0x000fda00000e0000 */
[----:B0-----:R-:W-:-:S13]  /*7b60*/  ISETP.LE.AND P0, PT, R0, UR4, PT ;  /* 0x0000000400007c0c */ /* 0x001fda000bf03270 */
[----:B------:R-:W-:Y:S05]  /*7b70*/  @!P0 BRA `(.L_x_37) ;  /* 0xffffff90007c8947 */ /* 0x000fea000383ffff */
[----:B------:R-:W-:Y:S05]  /*7b80*/  EXIT ;  /* 0x000000000000794d */ /* 0x000fea0003800000 */
.L_x_7:
[----:B------:R-:W-:-:S08]  /*7b90*/  NOP ;  /* 0x0000000000007918 */ /* 0x000fd00000000000 */
[----:B0-----:R-:W0:-:S00]  /*7ba0*/  USETMAXREG.DEALLOC.CTAPOOL 0x18 ;  /* 0x00000018000079c8 */ /* 0x001e0000080e0500 */
[----:B------:R-:W1:Y:S01]  /*7bb0*/  S2UR UR5, SR_CTAID.X ;  /* 0x00000000000579c3 */ /* 0x000e620000002500 */
[----:B0-----:R-:W-:Y:S02]  /*7bc0*/  IMAD.MOV.U32 R2, RZ, RZ, 0x1 ;  /* 0x00000001ff027424 */ /* 0x001fe400078e00ff */
[----:B------:R-:W-:-:S05]  /*7bd0*/  IMAD.MOV.U32 R18, RZ, RZ, RZ ;  /* 0x000000ffff127224 */ /* 0x000fca00078e00ff */
[----:B------:R-:W1:Y:S02]  /*7be0*/  LDC R3, c[0x0][0xc34] ;  /* 0x00030d00ff037b82 */ /* 0x000e640000000800 */
[----:B-1----:R-:W-:Y:S01]  /*7bf0*/  ISETP.LE.AND P0, PT, R3, UR5, PT ;  /* 0x0000000503007c0c */ /* 0x002fe2000bf03270 */
[----:B------:R-:W-:-:S05]  /*7c00*/  IMAD.MOV.U32 R3, RZ, RZ, 0x1 ;  /* 0x00000001ff037424 */ /* 0x000fca00078e00ff */
[----:B------:R0:W-:Y:S07]  /*7c10*/  STL [R1+0x4], R3 ;  /* 0x0000040301007387 */ /* 0x0001ee0000100800 */
[----:B------:R-:W-:Y:S05]  /*7c20*/  @P0 BRA `(.L_x_38) ;  /* 0x0000003c00b80947 */ /* 0x000fea0003800000 */
[----:B------:R-:W1:Y:S01]  /*7c30*/  S2UR UR4, SR_CgaCtaId ;  /* 0x00000000000479c3 */ /* 0x000e620000008800 */
[C---:B------:R-:W-:Y:S01]  /*7c40*/  IMAD.SHL.U32 R2, R0.reuse, 0x8, RZ ;  /* 0x0000000800027824 */ /* 0x040fe200078e00ff */
[----:B------:R-:W-:Y:S01]  /*7c50*/  LOP3.LUT R5, R0, 0x7f, RZ, 0xc0, !PT ;  /* 0x0000007f00057812 */ /* 0x000fe200078ec0ff */
[----:B------:R-:W-:Y:S01]  /*7c60*/  UMOV UR36, 0x400 ;  /* 0x0000040000247882 */ /* 0x000fe20000000000 */
[----:B------:R-:W-:Y:S01]  /*7c70*/  IMAD.MOV.U32 R18, RZ, RZ, RZ ;  /* 0x000000ffff127224 */ /* 0x000fe200078e00ff */
[----:B------:R-:W-:Y:S01]  /*7c80*/  ULDC.64 UR38, c[0x0][0x198] ;  /* 0x0000660000267ab9 */ /* 0x000fe20000000a00 */
[C---:B0-----:R-:W-:Y:S01]  /*7c90*/  LOP3.LUT R3, R2.reuse, 0x1f8, RZ, 0xc0, !PT ;  /* 0x000001f802037812 */ /* 0x041fe200078ec0ff */
[----:B------:R-:W-:Y:S01]  /*7ca0*/  ULDC UR37, c[0x0][0xc] ;  /* 0x0000030000257ab9 */ /* 0x000fe20000000800 */
[----:B------:R-:W-:Y:S02]  /*7cb0*/  LOP3.LUT R2, R2, 0x38, RZ, 0xc0, !PT ;  /* 0x0000003802027812 */ /* 0x000fe400078ec0ff */
[----:B------:R-:W-:Y:S01]  /*7cc0*/  LOP3.LUT R4, R3, 0x38, R0, 0x78, !PT ;  /* 0x0000003803047812 */ /* 0x000fe200078e7800 */
[----:B------:R-:W-:Y:S01]  /*7cd0*/  IMAD.SHL.U32 R3, R5, 0x8, RZ ;  /* 0x0000000805037824 */ /* 0x000fe200078e00ff */
[----:B------:R-:W-:-:S04]  /*7ce0*/  SHF.R.U32.HI R5, RZ, 0x3, R5 ;  /* 0x00000003ff057819 */ /* 0x000fc80000011605 */
[----:B------:R-:W-:Y:S01]  /*7cf0*/  LOP3.LUT R4, R4, 0x200, R3, 0xf8, !PT ;  /* 0x0000020004047812 */ /* 0x000fe200078ef803 */
[----:B------:R-:W-:-:S05]  /*7d00*/  IMAD.SHL.U32 R3, R0, 0x10, RZ ;  /* 0x0000001000037824 */ /* 0x000fca00078e00ff */
[----:B------:R-:W-:Y:S01]  /*7d10*/  LOP3.LUT R0, R5, 0x70, R3, 0xf8, !PT ;  /* 0x0000007005007812 */ /* 0x000fe200078ef803 */
[----:B------:R-:W-:Y:S01]  /*7d20*/  IMAD.U32 R3, RZ, RZ, UR5 ;  /* 0x00000005ff037e24 */ /* 0x000fe2000f8e00ff */
[----:B-1----:R-:W-:Y:S01]  /*7d30*/  ULEA UR36, UR4, UR36, 0x18 ;  /* 0x0000002404247291 */ /* 0x002fe2000f8ec03f */
[----:B------:R-:W-:-:S05]  /*7d40*/  IMAD.MOV.U32 R0, RZ, RZ, 0x1 ;  /* 0x00000001ff007424 */ /* 0x000fca00078e00ff */
[----:B------:R-:W-:-:S05]  /*7d50*/  LEA R4, R4, UR36, 0x1 ;  /* 0x0000002404047c11 */ /* 0x000fca000f8e08ff */
[----:B------:R-:W-:Y:S04]  /*7d60*/  STL [R1+0x10], R4 ;  /* 0x0000100401007387 */ /* 0x000fe80000100800 */
[----:B------:R0:W-:Y:S04]  /*7d70*/  STL [R1+0x24], R3 ;  /* 0x0000240301007387 */ /* 0x0001e80000100800 */
[----:B------:R1:W-:Y:S04]  /*7d80*/  STL [R1+0x4], R0 ;  /* 0x0000040001007387 */ /* 0x0003e80000100800 */
[----:B------:R2:W-:Y:S01]  /*7d90*/  STL [R1+0x2c], RZ ;  /* 0x00002cff01007387 */ /* 0x0005e20000100800 */
[----:B0-----:R-:W-:-:S02]  /*7da0*/  LOP3.LUT R3, R2, 0x40, RZ, 0xfc, !PT ;  /* 0x0000004002037812 */ /* 0x001fc400078efcff */
[----:B-1----:R-:W-:-:S07]  /*7db0*/  LOP3.LUT R0, R2, 0x80, RZ, 0xfc, !PT ;  /* 0x0000008002007812 */ /* 0x002fce00078efcff */
.L_x_114:
[----:B------:R-:W3:Y:S01]  /*7dc0*/  LDL R2, [R1+0x24] ;  /* 0x0000240001027983 */ /* 0x000ee20000100800 */
[----:B0-----:R-:W0:Y:S01]  /*7dd0*/  LDC R0, c[0x0][0xc38] ;  /* 0x00030e00ff007b82 */ /* 0x001e220000000800 */
[----:B------:R-:W-:Y:S05]  /*7de0*/  YIELD ;  /* 0x0000000000007946 */ /* 0x000fea0003800000 */
[----:B------:R-:W-:Y:S02]  /*7df0*/  ULDC.64 UR4, c[0x0][0x418] ;  /* 0x0001060000047ab9 */ /* 0x000fe40000000a00 */
[----:B------:R-:W1:Y:S01]  /*7e00*/  LDC R16, c[0x0][0xc44] ;  /* 0x00031100ff107b82 */ /* 0x000e620000000800 */
[----:B------:R-:W-:-:S03]  /*7e10*/  UISETP.NE.U32.AND UP0, UPT, UR4, URZ, UPT ;  /* 0x0000003f0400728c */ /* 0x000fc6000bf05070 */
[----:B------:R-:W-:Y:S01]  /*7e20*/  ULDC UR4, c[0x0][0x424] ;  /* 0x0001090000047ab9 */ /* 0x000fe20000000800 */
[----:B------:R-:W-:Y:S02]  /*7e30*/  UISETP.NE.AND.EX UP0, UPT, UR5, URZ, UPT, UP0 ;  /* 0x0000003f0500728c */ /* 0x000fe4000bf05300 */
[----:B------:R-:W-:Y:S02]  /*7e40*/  UIADD3 UR5, UR36, 0x1c400, URZ ;  /* 0x0001c40024057890 */ /* 0x000fe4000fffe03f */
[----:B------:R-:W-:Y:S02]  /*7e50*/  USEL UR4, UR4, 0x1, UP0 ;  /* 0x0000000104047887 */ /* 0x000fe40008000000 */
[----:B------:R-:W-:Y:S01]  /*7e60*/  ULOP3.LUT UP0, URZ, UR5, 0x3ff, URZ, 0xc0, !UPT ;  /* 0x000003ff053f7892 */ /* 0x000fe2000f80c03f */
[----:B0-----:R-:W-:-:S13]  /*7e70*/  ISETP.NE.AND P0, PT, R0, 0x1, PT ;  /* 0x000000010000780c */ /* 0x001fda0003f05270 */
[----:B------:R-:W3:Y:S08]  /*7e80*/  @P0 LDC R0, c[0x0][0xc3c] ;  /* 0x00030f00ff000b82 */ /* 0x000ef00000000800 */
[----:B------:R-:W0:Y:S01]  /*7e90*/  @P0 LDC R3, c[0x0][0xc40] ;  /* 0x00031000ff030b82 */ /* 0x000e220000000800 */
[----:B---3--:R-:W-:-:S04]  /*7ea0*/  @P0 IMAD.HI.U32 R0, R2, R0, RZ ;  /* 0x0000000002000227 */ /* 0x008fc800078e00ff */
[----:B------:R-:W-:Y:S01]  /*7eb0*/  IMAD.MOV.U32 R4, RZ, RZ, R2 ;  /* 0x000000ffff047224 */ /* 0x000fe200078e0002 */
[----:B0-----:R-:W-:Y:S02]  /*7ec0*/  @P0 SHF.R.U32.HI R4, RZ, R3, R0 ;  /* 0x00000003ff040219 */ /* 0x001fe40000011600 */
[----:B-1----:R-:W-:Y:S01]  /*7ed0*/  ISETP.NE.AND P0, PT, R16, 0x1, PT ;  /* 0x000000011000780c */ /* 0x002fe20003f05270 */
[----:B------:R-:W0:Y:S02]  /*7ee0*/  LDC R0, c[0x0][0x2f0] ;  /* 0x0000bc00ff007b82 */ /* 0x000e240000000800 */
[----:B------:R-:W-:Y:S01]  /*7ef0*/  IMAD.MOV.U32 R5, RZ, RZ, R4 ;  /* 0x000000ffff057224 */ /* 0x000fe200078e0004 */
[----:B------:R-:W-:Y:S09]  /*7f00*/  STL [R1+0x1c], R4 ;  /* 0x00001c0401007387 */ /* 0x000ff20000100800 */
[----:B------:R-:W1:Y:S02]  /*7f10*/  @P0 LDC.64 R2, c[0x0][0xc48] ;  /* 0x00031200ff020b82 */ /* 0x000e640000000a00 */
[----:B-1----:R-:W-:-:S05]  /*7f20*/  @P0 IMAD.HI.U32 R2, R4, R2, RZ ;  /* 0x0000000204020227 */ /* 0x002fca00078e00ff */
[----:B------:R-:W-:Y:S01]  /*7f30*/  @P0 SHF.R.U32.HI R5, RZ, R3, R2 ;  /* 0x00000003ff050219 */ /* 0x000fe20000011602 */
[----:B0-----:R-:W-:Y:S01]  /*7f40*/  IMAD R2, R0, UR4, RZ ;  /* 0x0000000400027c24 */ /* 0x001fe2000f8e02ff */
[----:B------:R-:W-:-:S03]  /*7f50*/  PLOP3.LUT P0, PT, PT, PT, UP0, 0x80, 0x0 ;  /* 0x000000000000781c */ /* 0x000fc60003f0f008 */
[----:B------:R-:W-:Y:S01]  /*7f60*/  VIADD R0, R2, 0x7f ;  /* 0x0000007f02007836 */ /* 0x000fe20000000000 */
[----:B------:R-:W-:Y:S01]  /*7f70*/  STL [R1+0x14], R5 ;  /* 0x0000140501007387 */ /* 0x000fe20000100800 */
[----:B------:R-:W-:-:S03]  /*7f80*/  IMAD.MOV R3, RZ, RZ, -R5 ;  /* 0x000000ffff037224 */ /* 0x000fc600078e0a05 */
[----:B------:R0:W-:Y:S01]  /*7f90*/  STL [R1+0x28], R2 ;  /* 0x0000280201007387 */ /* 0x0001e20000100800 */
[----:B------:R-:W-:Y:S01]  /*7fa0*/  IMAD R16, R16, R3, R4 ;  /* 0x0000000310107224 */ /* 0x000fe200078e0204 */
[----:B0-----:R-:W-:-:S04]  /*7fb0*/  SHF.R.S32.HI R2, RZ, 0x1f, R0 ;  /* 0x0000001fff027819 */ /* 0x001fc80000011400 */
[----:B------:R-:W-:-:S04]  /*7fc0*/  LEA.HI R2, R2, R0, RZ, 0x7 ;  /* 0x0000000002027211 */ /* 0x000fc800078f38ff */
[----:B------:R-:W-:-:S05]  /*7fd0*/  SHF.R.S32.HI R0, RZ, 0x7, R2 ;  /* 0x00000007ff007819 */ /* 0x000fca0000011402 */
[----:B------:R0:W-:Y:S01]  /*7fe0*/  STL [R1+0x20], R0 ;  /* 0x0000200001007387 */ /* 0x0001e20000100800 */
[----:B--2---:R-:W-:Y:S05]  /*7ff0*/  @!P0 BRA `(.L_x_39) ;  /* 0x0000000000408947 */ /* 0x004fea0003800000 */
[----:B------:R-:W-:Y:S01]  /*8000*/  MOV R2, 0x0 ;  /* 0x0000000000027802 */ /* 0x000fe20000000f00 */
[----:B------:R-:W-:Y:S01]  /*8010*/  ULDC.64 UR6, c[0x4][0xb8] ;  /* 0x01002e0000067ab9 */ /* 0x000fe20000000a00 */
[----:B------:R-:W-:Y:S01]  /*8020*/  ULDC.64 UR8, c[0x4][0xc0] ;  /* 0x0100300000087ab9 */ /* 0x000fe20000000a00 */
[----:B------:R-:W-:Y:S01]  /*8030*/  ULDC.64 UR4, c[0x4][0x8] ;  /* 0x0100020000047ab9 */ /* 0x000fe20000000a00 */
[----:B------:R-:W-:Y:S02]  /*8040*/  IMAD.U32 R4, RZ, RZ, UR6 ;  /* 0x00000006ff047e24 */ /* 0x000fe4000f8e00ff */
[----:B------:R-:W1:Y:S01]  /*8050*/  LDC.64 R2, c[0x4][R2] ;  /* 0x0100000002027b82 */ /* 0x000e620000000a00 */
[----:B------:R-:W-:Y:S02]  /*8060*/  IMAD.U32 R5, RZ, RZ, UR7 ;  /* 0x00000007ff057e24 */ /* 0x000fe4000f8e00ff */
[----:B------:R-:W-:Y:S02]  /*8070*/  IMAD.U32 R6, RZ, RZ, UR8 ;  /* 0x00000008ff067e24 */ /* 0x000fe4000f8e00ff */
[----:B------:R-:W-:-:S02]  /*8080*/  IMAD.U32 R7, RZ, RZ, UR9 ;  /* 0x00000009ff077e24 */ /* 0x000fc4000f8e00ff */
[----:B------:R-:W-:Y:S02]  /*8090*/  IMAD.U32 R10, RZ, RZ, UR4 ;  /* 0x00000004ff0a7e24 */ /* 0x000fe4000f8e00ff */
[----:B------:R-:W-:Y:S02]  /*80a0*/  IMAD.U32 R11, RZ, RZ, UR5 ;  /* 0x00000005ff0b7e24 */ /* 0x000fe4000f8e00ff */
[----:B------:R-:W-:Y:S02]  /*80b0*/  IMAD.MOV.U32 R8, RZ, RZ, 0x70 ;  /* 0x00000070ff087424 */ /* 0x000fe400078e00ff */
[----:B------:R-:W-:Y:S02]  /*80c0*/  IMAD.MOV.U32 R12, RZ, RZ, 0x1 ;  /* 0x00000001ff0c7424 */ /* 0x000fe400078e00ff */
[----:B------:R-:W-:-:S07]  /*80d0*/  IMAD.MOV.U32 R13, RZ, RZ, RZ ;  /* 0x000000ffff0d7224 */ /* 0x000fce00078e00ff */
[----:B------:R-:W-:-:S07]  /*80e0*/  LEPC R20, `(.L_x_39) ;  /* 0x000000001014794e */ /* 0x000fce0000000000 */
[----:B012---:R-:W-:Y:S05]  /*80f0*/  CALL.ABS.NOINC R2 ;  /* 0x0000000002007343 */ /* 0x007fea0003c00000 */
.L_x_39:
[----:B------:R-:W-:-:S04]  /*8100*/  UIADD3 UR4, UR36, 0x400, URZ ;  /* 0x0000040024047890 */ /* 0x000fc8000fffe03f */
[----:B------:R-:W-:-:S06]  /*8110*/  ULOP3.LUT UP0, URZ, UR4, 0x3ff, URZ, 0xc0, !UPT ;  /* 0x000003ff043f7892 */ /* 0x000fcc000f80c03f */
[----:B------:R-:W-:-:S13]  /*8120*/  PLOP3.LUT P0, PT, PT, PT, UP0, 0x80, 0x0 ;  /* 0x000000000000781c */ /* 0x000fda0003f0f008 */
[----:B------:R-:W-:Y:S05]  /*8130*/  @!P0 BRA `(.L_x_40) ;  /* 0x00000000007c8947 */ /* 0x000fea0003800000 */
[----:B------:R-:W-:Y:S01]  /*8140*/  MOV R17, 0x0 ;  /* 0x0000000000117802 */ /* 0x000fe20000000f00 */
[----:B------:R-:W-:Y:S01]  /*8150*/  ULDC.64 UR6, c[0x4][0xb8] ;  /* 0x01002e0000067ab9 */ /* 0x000fe20000000a00 */
[----:B------:R-:W-:Y:S01]  /*8160*/  ULDC.64 UR8, c[0x4][0xc0] ;  /* 0x0100300000087ab9 */ /* 0x000fe20000000a00 */
[----:B------:R-:W-:Y:S01]  /*8170*/  ULDC.64 UR4, c[0x4][0x10] ;  /* 0x0100040000047ab9 */ /* 0x000fe20000000a00 */
[----:B------:R1:W3:Y:S01]  /*8180*/  LDC.64 R2, c[0x4][R17] ;  /* 0x0100000011027b82 */ /* 0x0002e20000000a00 */
[----:B------:R-:W-:Y:S02]  /*8190*/  IMAD.U32 R4, RZ, RZ, UR6 ;  /* 0x00000006ff047e24 */ /* 0x000fe4000f8e00ff */
[----:B------:R-:W-:Y:S02]  /*81a0*/  IMAD.U32 R5, RZ, RZ, UR7 ;  /* 0x00000007ff057e24 */ /* 0x000fe4000f8e00ff */
[----:B------:R-:W-:Y:S02]  /*81b0*/  IMAD.U32 R6, RZ, RZ, UR8 ;  /* 0x00000008ff067e24 */ /* 0x000fe4000f8e00ff */
[----:B------:R-:W-:-:S02]  /*81c0*/  IMAD.U32 R7, RZ, RZ, UR9 ;  /* 0x00000009ff077e24 */ /* 0x000fc4000f8e00ff */
[----:B------:R-:W-:Y:S02]  /*81d0*/  IMAD.U32 R10, RZ, RZ, UR4 ;  /* 0x00000004ff0a7e24 */ /* 0x000fe4000f8e00ff */
[----:B------:R-:W-:Y:S02]  /*81e0*/  IMAD.U32 R11, RZ, RZ, UR5 ;  /* 0x00000005ff0b7e24 */ /* 0x000fe4000f8e00ff */
[----:B------:R-:W-:Y:S02]  /*81f0*/  IMAD.MOV.U32 R8, RZ, RZ, 0x70 ;  /* 0x00000070ff087424 */ /* 0x000fe400078e00ff */
[----:B------:R-:W-:Y:S02]  /*8200*/  IMAD.MOV.U32 R12, RZ, RZ, 0x1 ;  /* 0x00000001ff0c7424 */ /* 0x000fe400078e00ff */
[----:B-1----:R-:W-:-:S07]  /*8210*/  IMAD.MOV.U32 R13, RZ, RZ, RZ ;  /* 0x000000ffff0d7224 */ /* 0x002fce00078e00ff */
[----:B------:R-:W-:-:S07]  /*8220*/  LEPC R20, `(.L_x_41) ;  /* 0x000000001014794e */ /* 0x000fce0000000000 */
[----:B0-23--:R-:W-:Y:S05]  /*8230*/  CALL.ABS.NOINC R2 ;  /* 0x0000000002007343 */ /* 0x00dfea0003c00000 */
.L_x_41:
[----:B------:R0:W1:Y:S01]  /*8240*/  LDC.64 R2, c[0x4][R17] ;  /* 0x0100000011027b82 */ /* 0x0000620000000a00 */
[----:B------:R-:W-:Y:S01]  /*8250*/  ULDC.64 UR6, c[0x4][0xb8] ;  /* 0x01002e0000067ab9 */ /* 0x000fe20000000a00 */
[----:B------:R-:W-:Y:S01]  /*8260*/  ULDC.64 UR8, c[0x4][0xc0] ;  /* 0x0100300000087ab9 */ /* 0x000fe20000000a00 */
[----:B------:R-:W-:Y:S01]  /*8270*/  ULDC.64 UR4, c[0x4][0x18] ;  /* 0x0100060000047ab9 */ /* 0x000fe20000000a00 */
        /* <DEDUP_REMOVED lines=8> */
[----:B0-----:R-:W-:-:S07]  /*8300*/  IMAD.MOV.U32 R13, RZ, RZ, RZ ;  /* 0x000000ffff0d7224 */ /* 0x001fce00078e00ff */
[----:B------:R-:W-:-:S07]  /*8310*/  LEPC R20, `(.L_x_40) ;  /* 0x000000001014794e */ /* 0x000fce0000000000 */
[----:B-1----:R-:W-:Y:S05]  /*8320*/  CALL.ABS.NOINC R2 ;  /* 0x0000000002007343 */ /* 0x002fea0003c00000 */
.L_x_40:
[----:B------:R-:W3:Y:S01]  /*8330*/  LDL R2, [R1+0x20] ;  /* 0x0000200001027983 */ /* 0x000ee20000100800 */
[----:B------:R-:W-:-:S03]  /*8340*/  ULDC.64 UR4, c[0x0][0x9f8] ;  /* 0x00027e0000047ab9 */ /* 0x000fc60000000a00 */
[----:B0-----:R-:W4:Y:S01]  /*8350*/  LDL R0, [R1+0x14] ;  /* 0x0000140001007983 */ /* 0x001f220000100800 */
[----:B------:R-:W-:-:S04]  /*8360*/  ISETP.NE.U32.AND P0, PT, RZ, UR4, PT ;  /* 0x00000004ff007c0c */ /* 0x000fc8000bf05070 */
[----:B------:R-:W-:Y:S01]  /*8370*/  ISETP.NE.AND.EX P0, PT, RZ, UR5, PT, P0 ;  /* 0x00000005ff007c0c */ /* 0x000fe2000bf05300 */
[----:B---3--:R-:W-:-:S12]  /*8380*/  IMAD.MOV.U32 R17, RZ, RZ, R2 ;  /* 0x000000ffff117224 */ /* 0x008fd800078e0002 */
[----:B------:R-:W0:Y:S01]  /*8390*/  @P0 LDC.64 R2, c[0x0][0x9f8] ;  /* 0x00027e00ff020b82 */ /* 0x000e220000000a00 */
[----:B----4-:R-:W-:Y:S02]  /*83a0*/  IMAD.MOV.U32 R7, RZ, RZ, R0 ;  /* 0x000000ffff077224 */ /* 0x010fe400078e0000 */
[----:B0-----:R-:W-:-:S05]  /*83b0*/  @P0 IMAD.WIDE R2, R0, 0x4, R2 ;  /* 0x0000000400020825 */ /* 0x001fca00078e0202 */
[----:B------:R0:W3:Y:S01]  /*83c0*/  @P0 LDG.E R7, desc[UR60][R2.64] ;  /* 0x0000003c02070981 */ /* 0x0000e2000c1e1900 */
[----:B------:R-:W-:Y:S01]  /*83d0*/  VIADD R9, R17, 0xffffffff ;  /* 0xffffffff11097836 */ /* 0x000fe20000000000 */
[----:B------:R-:W-:Y:S01]  /*83e0*/  UMOV UR4, 0xffffffff ;  /* 0xffffffff00047882 */ /* 0x000fe20000000000 */
[----:B------:R-:W-:Y:S01]  /*83f0*/  LOP3.LUT R19, R19, 0xfffffffe, RZ, 0xc0, !PT ;  /* 0xfffffffe13137812 */ /* 0x000fe200078ec0ff */
[----:B0-----:R-:W0:Y:S02]  /*8400*/  LDC.64 R2, c[0x0][0x418] ;  /* 0x00010600ff027b82 */ /* 0x001e240000000a00 */
[----:B0-----:R-:W-:-:S04]  /*8410*/  ISETP.NE.U32.AND P0, PT, R2, RZ, PT ;  /* 0x000000ff0200720c */ /* 0x001fc80003f05070 */
[----:B------:R-:W-:-:S13]  /*8420*/  ISETP.NE.AND.EX P1, PT, R3, RZ, PT, P0 ;  /* 0x000000ff0300720c */ /* 0x000fda0003f25300 */
[----:B------:R-:W-:Y:S02]  /*8430*/  @P1 LOP3.LUT R19, R19, 0x1, RZ, 0xfc, !PT ;  /* 0x0000000113131812 */ /* 0x000fe400078efcff */
[----:B---3--:R-:W-:Y:S01]  /*8440*/  SHF.R.S32.HI R8, RZ, 0x1f, R7 ;  /* 0x0000001fff087819 */ /* 0x008fe20000011407 */
[----:B------:R0:W-:Y:S01]  /*8450*/  STL [R1], R7 ;  /* 0x0000000701007387 */ /* 0x0001e20000100800 */
[----:B------:R-:W-:-:S03]  /*8460*/  SEL R17, R7, RZ, !P1 ;  /* 0x000000ff07117207 */ /* 0x000fc60004800000 */
[----:B------:R0:W-:Y:S04]  /*8470*/  STL [R1+0x18], R9 ;  /* 0x0000180901007387 */ /* 0x0001e80000100800 */
[----:B------:R0:W-:Y:S01]  /*8480*/  STL [R1+0xc], R8 ;  /* 0x00000c0801007387 */ /* 0x0001e20000100800 */
[----:B------:R-:W-:Y:S05]  /*8490*/  BRA.DIV UR4, `(.L_x_42) ;  /* 0x0000003a04e87947 */ /* 0x000fea000b800000 */
[----:B------:R-:W1:Y:S02]  /*84a0*/  S2R R0, SR_TID.X ;  /* 0x0000000000007919 */ /* 0x000e640000002100 */
[----:B-1----:R-:W-:-:S04]  /*84b0*/  SHF.R.U32.HI R0, RZ, 0x5, R0 ;  /* 0x00000005ff007819 */ /* 0x002fc80000011600 */
[----:B------:R-:W-:-:S05]  /*84c0*/  LOP3.LUT R0, R0, 0x3, RZ, 0xc0, !PT ;  /* 0x0000000300007812 */ /* 0x000fca00078ec0ff */
[----:B------:R1:W3:Y:S02]  /*84d0*/  SHFL.IDX PT, R14, R0, RZ, 0x1f ;  /* 0x00001fff000e7589 */ /* 0x0002e400000e0000 */
.L_x_130:
[----:B---3--:R-:W-:Y:S02]  /*84e0*/  ISETP.NE.AND P0, PT, R14, RZ, PT ;  /* 0x000000ff0e00720c */ /* 0x008fe40003f05270 */
[----:B------:R-:W-:Y:S02]  /*84f0*/  PLOP3.LUT P2, PT, PT, PT, PT, 0x8, 0x0 ;  /* 0x000000000000781c */ /* 0x000fe40003f4e170 */
[----:B------:R-:W-:-:S11]  /*8500*/  LOP3.LUT R19, R19, 0xfffffffd, RZ, 0xc0, !PT ;  /* 0xfffffffd13137812 */ /* 0x000fd600078ec0ff */
[----:B------:R-:W-:Y:S01]  /*8510*/  @P2 LOP3.LUT R19, R19, 0x2, RZ, 0xfc, !PT ;  /* 0x0000000213132812 */ /* 0x000fe200078efcff */
[----:B------:R-:W-:Y:S06]  /*8520*/  @P0 BRA `(.L_x_43) ;  /* 0x0000000400240947 */ /* 0x000fec0003800000 */
[----:B------:R-:W-:-:S03]  /*8530*/  UMOV UR4, 0xffffffff ;  /* 0xffffffff00047882 */ /* 0x000fc60000000000 */
[----:B------:R-:W-:Y:S05]  /*8540*/  BRA.DIV UR4, `(.L_x_44) ;  /* 0x0000003a04f07947 */ /* 0x000fea000b800000 */
[----:B------:R-:W-:-:S13]  /*8550*/  ELECT P6, URZ, PT ;  /* 0x00000000003f782f */ /* 0x000fda00038c0000 */
.L_x_133:
[----:B------:R-:W-:Y:S05]  /*8560*/  @!P6 BRA `(.L_x_43) ;  /* 0x000000040014e947 */ /* 0x000fea0003800000 */
[----:B------:R3:W-:Y:S01]  /*8570*/  STL [R1+0x8], R9 ;  /* 0x0000080901007387 */ /* 0x0007e20000100800 */
[----:B------:R-:W-:Y:S01]  /*8580*/  IMAD.MOV.U32 R17, RZ, RZ, R7 ;  /* 0x000000ffff117224 */ /* 0x000fe200078e0007 */
[----:B------:R-:W-:Y:S06]  /*8590*/  @!P1 BRA `(.L_x_45) ;  /* 0x00000000004c9947 */ /* 0x000fec0003800000 */
[----:B------:R-:W4:Y:S01]  /*85a0*/  LDC R6, c[0x0][0x43c] ;  /* 0x00010f00ff067b82 */ /* 0x000f220000000800 */
[----:B-1----:R-:W-:Y:S01]  /*85b0*/  IMAD.MOV.U32 R0, RZ, RZ, R9 ;  /* 0x000000ffff007224 */ /* 0x002fe200078e0009 */
[----:B------:R-:W-:Y:S01]  /*85c0*/  ULDC.64 UR4, c[0x0][0x428] ;  /* 0x00010a0000047ab9 */ /* 0x000fe20000000a00 */
[----:B----4-:R-:W-:-:S13]  /*85d0*/  ISETP.NE.AND P0, PT, R6, 0x1, PT ;  /* 0x000000010600780c */ /* 0x010fda0003f05270 */
[----:B------:R-:W1:Y:S02]  /*85e0*/  @P0 LDC.64 R4, c[0x0][0x440] ;  /* 0x00011000ff040b82 */ /* 0x000e640000000a00 */
[----:B-1----:R-:W-:-:S05]  /*85f0*/  @P0 IMAD.HI.U32 R4, R9, R4, RZ ;  /* 0x0000000409040227 */ /* 0x002fca00078e00ff */
[----:B------:R-:W-:-:S04]  /*8600*/  @P0 SHF.R.U32.HI R0, RZ, R5, R4 ;  /* 0x00000005ff000219 */ /* 0x000fc80000011604 */
[--C-:B------:R-:W-:Y:S01]  /*8610*/  SHF.R.S32.HI R5, RZ, 0x1f, R0.reuse ;  /* 0x0000001fff057819 */ /* 0x100fe20000011400 */
[----:B------:R-:W-:-:S04]  /*8620*/  IMAD.MOV R4, RZ, RZ, -R0 ;  /* 0x000000ffff047224 */ /* 0x000fc800078e0a00 */
[----:B------:R-:W-:Y:S02]  /*8630*/  IMAD R6, R6, R4, R9 ;  /* 0x0000000406067224 */ /* 0x000fe400078e0209 */
[----:B------:R-:W-:-:S03]  /*8640*/  IMAD.MOV.U32 R4, RZ, RZ, R0 ;  /* 0x000000ffff047224 */ /* 0x000fc600078e0000 */
[----:B------:R1:W-:Y:S01]  /*8650*/  STL [R1+0x8], R6 ;  /* 0x0000080601007387 */ /* 0x0003e20000100800 */
[----:B------:R-:W-:-:S03]  /*8660*/  IMAD.WIDE.U32 R4, R7, UR4, R4 ;  /* 0x0000000407047c25 */ /* 0x000fc6000f8e0004 */
[----:B------:R-:W-:Y:S01]  /*8670*/  LEA R2, P0, R4, R2, 0x2 ;  /* 0x0000000204027211 */ /* 0x000fe200078010ff */
[----:B-1----:R-:W-:-:S04]  /*8680*/  IMAD R6, R8, UR4, RZ ;  /* 0x0000000408067c24 */ /* 0x002fc8000f8e02ff */
[----:B------:R-:W-:-:S04]  /*8690*/  IMAD R0, R7, UR5, R6 ;  /* 0x0000000507007c24 */ /* 0x000fc8000f8e0206 */
[----:B------:R-:W-:-:S05]  /*86a0*/  IMAD.IADD R0, R5, 0x1, R0 ;  /* 0x0000000105007824 */ /* 0x000fca00078e0200 */
[----:B------:R-:W-:-:S05]  /*86b0*/  LEA.HI.X R3, R4, R3, R0, 0x2, P0 ;  /* 0x0000000304037211 */ /* 0x000fca00000f1400 */
[----:B------:R4:W5:Y:S02]  /*86c0*/  LDG.E R17, desc[UR60][R2.64] ;  /* 0x0000003c02117981 */ /* 0x000964000c1e1900 */
.L_x_45:
[----:B----4-:R-:W4:Y:S01]  /*86d0*/  LDL R2, [R1+0x4] ;  /* 0x0000040001027983 */ /* 0x010f220000100800 */
[----:B-1----:R-:W-:Y:S02]  /*86e0*/  LEA R0, R18, UR36, 0x3 ;  /* 0x0000002412007c11 */ /* 0x002fe4000f8e18ff */
[----:B----4-:R-:W-:-:S04]  /*86f0*/  SHF.L.U32 R2, R2, 0x1f, RZ ;  /* 0x0000001f02027819 */ /* 0x010fc800000006ff */
[----:B------:R-:W1:Y:S02]  /*8700*/  SYNCS.PHASECHK.TRANS64.TRYWAIT P0, [R0+URZ+0x34840], R2 ;  /* 0x03484002000075a7 */ /* 0x000e64000800017f */
[----:B-1----:R-:W-:Y:S05]  /*8710*/  @!P0 BRA `(.L_x_46) ;  /* 0x00000038009c8947 */ /* 0x002fea0003800000 */
.L_x_134:
[----:B------:R-:W4:Y:S02]  /*8720*/  S2R R3, SR_TID.X ;  /* 0x0000000000037919 */ /* 0x000f240000002100 */
[----:B----4-:R-:W-:-:S04]  /*8730*/  LOP3.LUT R3, R3, 0x7f, RZ, 0xc0, !PT ;  /* 0x0000007f03037812 */ /* 0x010fc800078ec0ff */
[----:B------:R-:W-:-:S13]  /*8740*/  ISETP.NE.AND P0, PT, R3, RZ, PT ;  /* 0x000000ff0300720c */ /* 0x000fda0003f05270 */
[----:B------:R-:W-:Y:S05]  /*8750*/  @P0 BRA `(.L_x_47) ;  /* 0x00000000001c0947 */ /* 0x000fea0003800000 */
[----:B------:R-:W4:Y:S01]  /*8760*/  S2R R3, SR_TID.X ;  /* 0x0000000000037919 */ /* 0x000f220000002100 */
[----:B-1----:R-:W-:-:S04]  /*8770*/  IMAD.MOV.U32 R2, RZ, RZ, 0xc000 ;  /* 0x0000c000ff027424 */ /* 0x002fc800078e00ff */
[----:B------:R1:W-:Y:S01]  /*8780*/  SYNCS.ARRIVE.TRANS64 RZ, [R0+URZ+0x34830], R2 ;  /* 0x0348300200ff79a7 */ /* 0x0003e2000800003f */
[----:B----4-:R-:W-:-:S04]  /*8790*/  LOP3.LUT R3, R3, 0x1f, RZ, 0xc0, !PT ;  /* 0x0000001f03037812 */ /* 0x010fc800078ec0ff */
[----:B------:R-:W-:-:S13]  /*87a0*/  ISETP.NE.AND P0, PT, R3, RZ, PT ;  /* 0x000000ff0300720c */ /* 0x000fda0003f05270 */
[----:B-1----:R-:W-:Y:S05]  /*87b0*/  @!P0 BRA `(.L_x_47) ;  /* 0x0000000000048947 */ /* 0x002fea0003800000 */
[----:B------:R-:W-:Y:S01]  /*87c0*/  BPT.TRAP 0x1 ;  /* 0x000000040000795c */ /* 0x000fe20000300000 */
.L_x_47:
[----:B-1----:R-:W4:Y:S01]  /*87d0*/  LDL R2, [R1+0x8] ;  /* 0x0000080001027983 */ /* 0x002f220000100800 */
[----:B------:R-:W-:Y:S01]  /*87e0*/  R2UR UR8, R18 ;  /* 0x00000000120872ca */ /* 0x000fe200000e0000 */
[----:B------:R-:W-:Y:S01]  /*87f0*/  UIADD3 UR4, UP0, UR38, 0x370, URZ ;  /* 0x0000037026047890 */ /* 0x000fe2000ff1e03f */
[----:B------:R-:W-:Y:S01]  /*8800*/  R2UR UR9, R0 ;  /* 0x00000000000972ca */ /* 0x000fe200000e0000 */
[----:B------:R-:W-:Y:S01]  /*8810*/  UMOV UR10, URZ ;  /* 0x0000003f000a7c82 */ /* 0x000fe20008000000 */
[----:B------:R-:W-:Y:S01]  /*8820*/  R2UR UR12, R16 ;  /* 0x00000000100c72ca */ /* 0x000fe200000e0000 */
[----:B------:R-:W-:Y:S01]  /*8830*/  UIADD3.X UR5, URZ, UR39, URZ, UP0, !UPT ;  /* 0x000000273f057290 */ /* 0x000fe200087fe43f */
[----:B-----5:R-:W-:Y:S01]  /*8840*/  R2UR UR13, R17 ;  /* 0x00000000110d72ca */ /* 0x020fe200000e0000 */
[----:B------:R-:W-:Y:S01]  /*8850*/  UMOV UR6, 0x0 ;  /* 0x0000000000067882 */ /* 0x000fe20000000000 */
[----:B------:R-:W-:Y:S01]  /*8860*/  UMOV UR7, 0x14f00000 ;  /* 0x14f0000000077882 */ /* 0x000fe20000000000 */
[----:B------:R-:W-:Y:S01]  /*8870*/  UMOV UR16, 0x40 ;  /* 0x0000004000107882 */ /* 0x000fe20000000000 */
[----:B------:R-:W-:-:S02]  /*8880*/  PLOP3.LUT P0, PT, PT, PT, PT, 0x80, 0x0 ;  /* 0x000000000000781c */ /* 0x000fc40003f0f070 */
[----:B------:R-:W-:Y:S01]  /*8890*/  LOP3.LUT R19, R19, 0xfffffffd, RZ, 0xc0, !PT ;  /* 0xfffffffd13137812 */ /* 0x000fe200078ec0ff */
[----:B------:R-:W-:Y:S02]  /*88a0*/  UIMAD UR8, UR8, 0xc000, UR36 ;  /* 0x0000c000080878a4 */ /* 0x000fe4000f8e0224 */
[----:B------:R-:W-:Y:S02]  /*88b0*/  UIADD3 UR9, UR9, 0x34830, URZ ;  /* 0x0003483009097890 */ /* 0x000fe4000fffe03f */
[----:B------:R-:W-:Y:S02]  /*88c0*/  UIADD3 UR14, UR8, 0x1c400, URZ ;  /* 0x0001c400080e7890 */ /* 0x000fe4000fffe03f */
[----:B------:R-:W-:Y:S02]  /*88d0*/  UIADD3 UR15, UR8, 0x20400, URZ ;  /* 0x00020400080f7890 */ /* 0x000fe4000fffe03f */
[----:B------:R-:W-:Y:S02]  /*88e0*/  UIADD3 UR17, UR8, 0x24400, URZ ;  /* 0x0002440008117890 */ /* 0x000fe4000fffe03f */
[----:B------:R-:W-:Y:S01]  /*88f0*/  @P0 LOP3.LUT R19, R19, 0x2, RZ, 0xfc, !PT ;  /* 0x0000000213130812 */ /* 0x000fe200078efcff */
[----:B------:R-:W-:Y:S01]  /*8900*/  UMOV UR8, UR14 ;  /* 0x0000000e00087c82 */ /* 0x000fe20008000000 */
[----:B------:R-:W-:Y:S01]  /*8910*/  UMOV UR14, 0x80 ;  /* 0x00000080000e7882 */ /* 0x000fe20000000000 */
[----:B----4-:R-:W-:-:S13]  /*8920*/  R2UR UR11, R2 ;  /* 0x00000000020b72ca */ /* 0x010fda00000e0000 */
[----:B------:R-:W-:-:S09]  /*8930*/  USHF.L.U32 UR11, UR11, 0x7, URZ ;  /* 0x000000070b0b7899 */ /* 0x000fd2000800063f */
[----:B------:R1:W-:Y:S02]  /*8940*/  UTMALDG.4D [UR8], [UR4], desc[UR6] ;  /* 0x00000608040075b4 */ /* 0x0003e40008019000 */
[----:B-1----:R-:W-:Y:S01]  /*8950*/  UMOV UR8, UR15 ;  /* 0x0000000f00087c82 */ /* 0x002fe20008000000 */
[----:B------:R-:W-:Y:S02]  /*8960*/  UMOV UR10, UR16 ;  /* 0x00000010000a7c82 */ /* 0x000fe40008000000 */
[----:B------:R1:W-:Y:S02]  /*8970*/  UTMALDG.4D [UR8], [UR4], desc[UR6] ;  /* 0x00000608040075b4 */ /* 0x0003e40008019000 */
[----:B-1----:R-:W-:Y:S01]  /*8980*/  UMOV UR8, UR17 ;  /* 0x0000001100087c82 */ /* 0x002fe20008000000 */
[----:B------:R-:W-:Y:S02]  /*8990*/  UMOV UR10, UR14 ;  /* 0x0000000e000a7c82 */ /* 0x000fe40008000000 */
[----:B------:R4:W-:Y:S02]  /*89a0*/  UTMALDG.4D [UR8], [UR4], desc[UR6] ;  /* 0x00000608040075b4 */ /* 0x0009e40008019000 */
[----:B----4-:R-:W-:Y:S01]  /*89b0*/  NOP ;  /* 0x0000000000007918 */ /* 0x010fe20000000000 */
.L_x_43:
[----:B------:R-:W-:Y:S05]  /*89c0*/  WARPSYNC.ALL ;  /* 0x0000000000007948 */ /* 0x000fea0003800000 */
[----:B------:R-:W-:Y:S01]  /*89d0*/  UIADD3 UR4, UR36, 0x10400, URZ ;  /* 0x0001040024047890 */ /* 0x000fe2000fffe03f */
[----:B------:R-:W-:Y:S03]  /*89e0*/  BAR.SYNC.DEFER_BLOCKING 0x8, 0x180 ;  /* 0x0206000000007b1d */ /* 0x000fe60000010000 */
[----:B------:R-:W-:-:S06]  /*89f0*/  ULOP3.LUT UP0, URZ, UR4, 0x3ff, URZ, 0xc0, !UPT ;  /* 0x000003ff043f7892 */ /* 0x000fcc000f80c03f */
[----:B------:R-:W-:-:S13]  /*8a00*/  PLOP3.LUT P0, PT, PT, PT, UP0, 0x80, 0x0 ;  /* 0x000000000000781c */ /* 0x000fda0003f0f008 */
[----:B------:R-:W-:Y:S05]  /*8a10*/  @!P0 BRA `(.L_x_48) ;  /* 0x0000000000408947 */ /* 0x000fea0003800000 */
[----:B------:R-:W-:Y:S01]  /*8a20*/  MOV R2, 0x0 ;  /* 0x0000000000027802 */ /* 0x000fe20000000f00 */
[----:B------:R-:W-:Y:S01]  /*8a30*/  ULDC.64 UR6, c[0x4][0xb8] ;  /* 0x01002e0000067ab9 */ /* 0x000fe20000000a00 */
[----:B------:R-:W-:Y:S01]  /*8a40*/  ULDC.64 UR8, c[0x4][0xc0] ;  /* 0x0100300000087ab9 */ /* 0x000fe20000000a00 */
[----:B------:R-:W-:Y:S01]  /*8a50*/  ULDC.64 UR4, c[0x4][0x20] ;  /* 0x0100080000047ab9 */ /* 0x000fe20000000a00 */
[----:B------:R-:W-:Y:S02]  /*8a60*/  IMAD.U32 R4, RZ, RZ, UR6 ;  /* 0x00000006ff047e24 */ /* 0x000fe4000f8e00ff */
[----:B------:R-:W4:Y:S01]  /*8a70*/  LDC.64 R2, c[0x4][R2] ;  /* 0x0100000002027b82 */ /* 0x000f220000000a00 */
[----:B------:R-:W-:Y:S02]  /*8a80*/  IMAD.U32 R5, RZ, RZ, UR7 ;  /* 0x00000007ff057e24 */ /* 0x000fe4000f8e00ff */
[----:B------:R-:W-:Y:S02]  /*8a90*/  IMAD.U32 R6, RZ, RZ, UR8 ;  /* 0x00000008ff067e24 */ /* 0x000fe4000f8e00ff */
[----:B0-----:R-:W-:-:S02]  /*8aa0*/  IMAD.U32 R7, RZ, RZ, UR9 ;  /* 0x00000009ff077e24 */ /* 0x001fc4000f8e00ff */
[----:B------:R-:W-:Y:S02]  /*8ab0*/  IMAD.U32 R10, RZ, RZ, UR4 ;  /* 0x00000004ff0a7e24 */ /* 0x000fe4000f8e00ff */
[----:B------:R-:W-:Y:S02]  /*8ac0*/  IMAD.U32 R11, RZ, RZ, UR5 ;  /* 0x00000005ff0b7e24 */ /* 0x000fe4000f8e00ff */
[----:B------:R-:W-:Y:S02]  /*8ad0*/  IMAD.MOV.U32 R8, RZ, RZ, 0x70 ;  /* 0x00000070ff087424 */ /* 0x000fe400078e00ff */
[----:B------:R-:W-:Y:S02]  /*8ae0*/  IMAD.MOV.U32 R12, RZ, RZ, 0x1 ;  /* 0x00000001ff0c7424 */ /* 0x000fe400078e00ff */
[----:B------:R-:W-:-:S07]  /*8af0*/  IMAD.MOV.U32 R13, RZ, RZ, RZ ;  /* 0x000000ffff0d7224 */ /* 0x000fce00078e00ff */
[----:B------:R-:W-:-:S07]  /*8b00*/  LEPC R20, `(.L_x_48) ;  /* 0x000000001014794e */ /* 0x000fce0000000000 */
[----:B-1234-:R-:W-:Y:S05]  /*8b10*/  CALL.ABS.NOINC R2 ;  /* 0x0000000002007343 */ /* 0x01efea0003c00000 */
.L_x_48:
[----:B------:R-:W4:Y:S01]  /*8b20*/  LDL.LU R4, [R1+0x14] ;  /* 0x0000140001047983 */ /* 0x000f220000300800 */
[----:B-1----:R-:W-:Y:S01]  /*8b30*/  SHF.R.S32.HI R0, RZ, 0x1f, R16 ;  /* 0x0000001fff007819 */ /* 0x002fe20000011410 */
[----:B------:R-:W-:Y:S01]  /*8b40*/  ULDC.64 UR4, c[0x0][0x2d8] ;  /* 0x0000b60000047ab9 */ /* 0x000fe20000000a00 */
[----:B0-----:R-:W0:Y:S01]  /*8b50*/  LDC R8, c[0x0][0x448] ;  /* 0x00011200ff087b82 */ /* 0x001e220000000800 */
[----:B------:R-:W2:Y:S01]  /*8b60*/  LDL.LU R7, [R1+0x1c] ;  /* 0x00001c0001077983 */ /* 0x000ea20000300800 */
[----:B------:R-:W-:-:S03]  /*8b70*/  ULDC.64 UR6, c[0x0][0x280] ;  /* 0x0000a00000067ab9 */ /* 0x000fc60000000a00 */
[----:B------:R-:W3:Y:S01]  /*8b80*/  LDL R5, [R1+0x24] ;  /* 0x0000240001057983 */ /* 0x000ee20000100800 */
[----:B------:R-:W-:Y:S02]  /*8b90*/  IMAD R0, R0, UR4, RZ ;  /* 0x0000000400007c24 */ /* 0x000fe4000f8e02ff */
[C---:B------:R-:W-:Y:S01]  /*8ba0*/  IMAD.WIDE.U32 R2, R16.reuse, UR4, RZ ;  /* 0x0000000410027c25 */ /* 0x040fe2000f8e00ff */
[----:B------:R-:W1:Y:S03]  /*8bb0*/  S2R R10, SR_TID.X ;  /* 0x00000000000a7919 */ /* 0x000e660000002100 */
[----:B------:R-:W-:Y:S01]  /*8bc0*/  IMAD R0, R16, UR5, R0 ;  /* 0x0000000510007c24 */ /* 0x000fe2000f8e0200 */
[----:B------:R-:W-:-:S03]  /*8bd0*/  ULDC.64 UR4, c[0x0][0x2e0] ;  /* 0x0000b80000047ab9 */ /* 0x000fc60000000a00 */
[----:B------:R-:W-:Y:S01]  /*8be0*/  IMAD.IADD R3, R3, 0x1, R0 ;  /* 0x0000000103037824 */ /* 0x000fe200078e0200 */
[----:B0-----:R-:W-:-:S13]  /*8bf0*/  ISETP.NE.AND P0, PT, R8, 0x1, PT ;  /* 0x000000010800780c */ /* 0x001fda0003f05270 */
[----:B------:R-:W0:Y:S01]  /*8c00*/  @P0 LDC R6, c[0x0][0x44c] ;  /* 0x00011300ff060b82 */ /* 0x000e220000000800 */
[----:B-1----:R-:W-:-:S05]  /*8c10*/  IMAD.SHL.U32 R10, R10, 0x8, RZ ;  /* 0x000000080a0a7824 */ /* 0x002fca00078e00ff */
[----:B------:R-:W-:-:S04]  /*8c20*/  LOP3.LUT R10, R10, 0x38, RZ, 0xc0, !PT ;  /* 0x000000380a0a7812 */ /* 0x000fc800078ec0ff */
[C---:B------:R-:W-:Y:S02]  /*8c30*/  LOP3.LUT R11, R10.reuse, 0x40, RZ, 0xfc, !PT ;  /* 0x000000400a0b7812 */ /* 0x040fe400078efcff */
[----:B------:R-:W-:Y:S02]  /*8c40*/  LOP3.LUT R10, R10, 0x80, RZ, 0xfc, !PT ;  /* 0x000000800a0a7812 */ /* 0x000fe400078efcff */
[----:B----4-:R-:W-:Y:S01]  /*8c50*/  SHF.R.S32.HI R0, RZ, 0x1f, R4 ;  /* 0x0000001fff007819 */ /* 0x010fe20000011404 */
[----:B------:R-:W-:-:S04]  /*8c60*/  IMAD.WIDE.U32 R2, R4, UR4, R2 ;  /* 0x0000000404027c25 */ /* 0x000fc8000f8e0002 */
[----:B------:R-:W-:Y:S01]  /*8c70*/  IMAD R0, R0, UR4, RZ ;  /* 0x0000000400007c24 */ /* 0x000fe2000f8e02ff */
[----:B------:R-:W-:-:S03]  /*8c80*/  ULDC UR4, c[0x0][0xc38] ;  /* 0x00030e0000047ab9 */ /* 0x000fc60000000800 */
[----:B------:R-:W-:Y:S02]  /*8c90*/  IMAD R0, R4, UR5, R0 ;  /* 0x0000000504007c24 */ /* 0x000fe4000f8e0200 */
[----:B------:R-:W1:Y:S02]  /*8ca0*/  S2R R4, SR_TID.X ;  /* 0x0000000000047919 */ /* 0x000e640000002100 */
[----:B------:R-:W-:Y:S02]  /*8cb0*/  IMAD.IADD R3, R3, 0x1, R0 ;  /* 0x0000000103037824 */ /* 0x000fe400078e0200 */
[----:B--2---:R-:W-:Y:S02]  /*8cc0*/  IMAD.MOV R0, RZ, RZ, -R7 ;  /* 0x000000ffff007224 */ /* 0x004fe400078e0a07 */
[----:B------:R-:W2:Y:S02]  /*8cd0*/  @P0 LDC R7, c[0x0][0x450] ;  /* 0x00011400ff070b82 */ /* 0x000ea40000000800 */
[----:B---3--:R-:W-:Y:S01]  /*8ce0*/  IMAD R0, R0, UR4, R5 ;  /* 0x0000000400007c24 */ /* 0x008fe2000f8e0205 */
[----:B------:R-:W-:-:S03]  /*8cf0*/  ULDC.64 UR4, c[0x0][0x2d0] ;  /* 0x0000b40000047ab9 */ /* 0x000fc60000000a00 */
[----:B------:R-:W-:Y:S01]  /*8d00*/  IMAD.SHL.U32 R5, R0, 0x80, RZ ;  /* 0x0000008000057824 */ /* 0x000fe200078e00ff */
[----:B-1----:R-:W-:-:S04]  /*8d10*/  LOP3.LUT R4, R4, 0x7f, RZ, 0xc0, !PT ;  /* 0x0000007f04047812 */ /* 0x002fc800078ec0ff */
[----:B------:R-:W-:Y:S02]  /*8d20*/  SHF.R.U32.HI R9, RZ, 0x3, R4 ;  /* 0x00000003ff097819 */ /* 0x000fe40000011604 */
[----:B------:R-:W1:Y:S02]  /*8d30*/  S2R R4, SR_TID.X ;  /* 0x0000000000047919 */ /* 0x000e640000002100 */
[----:B-1----:R-:W-:-:S05]  /*8d40*/  IMAD.SHL.U32 R4, R4, 0x10, RZ ;  /* 0x0000001004047824 */ /* 0x002fca00078e00ff */
[----:B------:R-:W-:Y:S02]  /*8d50*/  LOP3.LUT R4, R9, 0x70, R4, 0xf8, !PT ;  /* 0x0000007009047812 */ /* 0x000fe400078ef804 */
[----:B------:R-:W1:Y:S02]  /*8d60*/  S2R R9, SR_TID.X ;  /* 0x0000000000097919 */ /* 0x000e640000002100 */
[----:B------:R-:W-:-:S05]  /*8d70*/  LOP3.LUT R0, R4, R5, RZ, 0xfc, !PT ;  /* 0x0000000504007212 */ /* 0x000fca00078efcff */
[----:B0-----:R-:W-:-:S04]  /*8d80*/  @P0 IMAD.HI.U32 R6, R0, R6, RZ ;  /* 0x0000000600060227 */ /* 0x001fc800078e00ff */
[----:B------:R-:W-:Y:S01]  /*8d90*/  IMAD.MOV.U32 R4, RZ, RZ, R0 ;  /* 0x000000ffff047224 */ /* 0x000fe200078e0000 */
[----:B--2---:R-:W-:-:S05]  /*8da0*/  @P0 SHF.R.U32.HI R4, RZ, R7, R6 ;  /* 0x00000007ff040219 */ /* 0x004fca0000011606 */
[----:B------:R-:W-:Y:S02]  /*8db0*/  IMAD.MOV R6, RZ, RZ, -R4 ;  /* 0x000000ffff067224 */ /* 0x000fe400078e0a04 */
[----:B------:R-:W-:-:S04]  /*8dc0*/  IMAD.WIDE.U32 R2, R4, UR4, R2 ;  /* 0x0000000404027c25 */ /* 0x000fc8000f8e0002 */
[----:B------:R-:W-:Y:S01]  /*8dd0*/  IMAD R0, R8, R6, R0 ;  /* 0x0000000608007224 */ /* 0x000fe200078e0200 */
[----:B------:R-:W-:-:S05]  /*8de0*/  SHF.R.S32.HI R6, RZ, 0x1f, R4 ;  /* 0x0000001fff067819 */ /* 0x000fca0000011404 */
[----:B------:R-:W-:Y:S02]  /*8df0*/  IMAD R6, R6, UR4, RZ ;  /* 0x0000000406067c24 */ /* 0x000fe4000f8e02ff */
[----:B-1----:R-:W-:Y:S02]  /*8e00*/  IMAD.SHL.U32 R9, R9, 0x8, RZ ;  /* 0x0000000809097824 */ /* 0x002fe400078e00ff */
[----:B------:R-:W-:Y:S01]  /*8e10*/  IMAD R6, R4, UR5, R6 ;  /* 0x0000000504067c24 */ /* 0x000fe2000f8e0206 */
[----:B------:R-:W-:Y:S01]  /*8e20*/  SHF.R.S32.HI R4, RZ, 0x1f, R0 ;  /* 0x0000001fff047819 */ /* 0x000fe20000011400 */
[----:B------:R-:W-:Y:S01]  /*8e30*/  ULDC.64 UR4, c[0x0][0x2c8] ;  /* 0x0000b20000047ab9 */ /* 0x000fe20000000a00 */
[----:B------:R-:W-:Y:S01]  /*8e40*/  LOP3.LUT R9, R9, 0x38, RZ, 0xc0, !PT ;  /* 0x0000003809097812 */ /* 0x000fe200078ec0ff */
[----:B------:R-:W-:Y:S02]  /*8e50*/  IMAD.IADD R3, R3, 0x1, R6 ;  /* 0x0000000103037824 */ /* 0x000fe400078e0206 */
[----:B------:R-:W-:-:S02]  /*8e60*/  IMAD R4, R4, UR4, RZ ;  /* 0x0000000404047c24 */ /* 0x000fc4000f8e02ff */
[----:B------:R-:W-:Y:S01]  /*8e70*/  IMAD.WIDE.U32 R2, R0, UR4, R2 ;  /* 0x0000000400027c25 */ /* 0x000fe2000f8e0002 */
[----:B------:R-:W-:Y:S02]  /*8e80*/  ULDC UR4, c[0x0][0x2b8] ;  /* 0x0000ae0000047ab9 */ /* 0x000fe40000000800 */
[----:B------:R-:W-:Y:S01]  /*8e90*/  ISETP.GE.AND P2, PT, R10, UR4, PT ;  /* 0x000000040a007c0c */ /* 0x000fe2000bf46270 */
[----:B------:R-:W-:Y:S01]  /*8ea0*/  IMAD R4, R0, UR5, R4 ;  /* 0x0000000500047c24 */ /* 0x000fe2000f8e0204 */
[----:B------:R0:W5:Y:S01]  /*8eb0*/  LDL R10, [R1+0x10] ;  /* 0x00001000010a7983 */ /* 0x0001620000100800 */
[C---:B------:R-:W-:Y:S02]  /*8ec0*/  LEA R0, P3, R2.reuse, UR6, 0x1 ;  /* 0x0000000602007c11 */ /* 0x040fe4000f8608ff */
[----:B------:R-:W-:Y:S01]  /*8ed0*/  IMAD.IADD R4, R3, 0x1, R4 ;  /* 0x0000000103047824 */ /* 0x000fe200078e0204 */
[----:B------:R-:W-:Y:S02]  /*8ee0*/  ISETP.GE.AND P0, PT, R9, UR4, PT ;  /* 0x0000000409007c0c */ /* 0x000fe4000bf06270 */
[----:B------:R-:W-:Y:S01]  /*8ef0*/  ISETP.GE.AND P1, PT, R11, UR4, PT ;  /* 0x000000040b007c0c */ /* 0x000fe2000bf26270 */
[----:B------:R-:W-:Y:S01]  /*8f00*/  UMOV UR4, 0xffffffff ;  /* 0xffffffff00047882 */ /* 0x000fe20000000000 */
[----:B------:R-:W-:-:S02]  /*8f10*/  LEA.HI.X R4, R2, UR7, R4, 0x1, P3 ;  /* 0x0000000702047c11 */ /* 0x000fc400098f0c04 */
[----:B0-----:R-:W-:Y:S09]  /*8f20*/  BRA.DIV UR4, `(.L_x_49) ;  /* 0x0000003204ac7947 */ /* 0x001ff2000b800000 */
[----:B------:R-:W0:Y:S01]  /*8f30*/  S2R R6, SR_TID.X ;  /* 0x0000000000067919 */ /* 0x000e220000002100 */
[----:B------:R-:W-:Y:S02]  /*8f40*/  ULDC UR4, c[0x0][0x288] ;  /* 0x0000a20000047ab9 */ /* 0x000fe40000000800 */
[----:B------:R-:W-:Y:S01]  /*8f50*/  IMAD R3, R8, UR4, RZ ;  /* 0x0000000408037c24 */ /* 0x000fe2000f8e02ff */
[----:B------:R-:W1:Y:S01]  /*8f60*/  S2R R11, SR_TID.X ;  /* 0x00000000000b7919 */ /* 0x000e620000002100 */
[----:B------:R-:W2:Y:S04]  /*8f70*/  SHFL.IDX PT, R7, R0, RZ, 0x181f ;  /* 0x00181fff00077589 */ /* 0x000ea800000e0000 */
[----:B------:R-:W-:Y:S01]  /*8f80*/  SHFL.IDX PT, R8, R0, 0x1, 0x181f ;  /* 0x00381f0000087f89 */ /* 0x000fe200000e0000 */
[----:B0-----:R-:W-:-:S04]  /*8f90*/  LOP3.LUT R6, R6, 0x7f, RZ, 0xc0, !PT ;  /* 0x0000007f06067812 */ /* 0x001fc800078ec0ff */
[----:B------:R-:W-:Y:S01]  /*8fa0*/  SHF.R.U32.HI R6, RZ, 0x3, R6 ;  /* 0x00000003ff067819 */ /* 0x000fe20000011606 */
[----:B-1----:R-:W-:-:S04]  /*8fb0*/  IMAD.SHL.U32 R11, R11, 0x8, RZ ;  /* 0x000000080b0b7824 */ /* 0x002fc800078e00ff */
[----:B------:R-:W-:Y:S01]  /*8fc0*/  IMAD.IADD R2, R6, 0x1, R5 ;  /* 0x0000000106027824 */ /* 0x000fe200078e0205 */
[----:B------:R-:W-:Y:S01]  /*8fd0*/  LOP3.LUT R11, R11, 0x38, RZ, 0xc0, !PT ;  /* 0x000000380b0b7812 */ /* 0x000fe200078ec0ff */
[----:B------:R-:W0:Y:S02]  /*8fe0*/  SHFL.IDX PT, R6, R4, RZ, 0x181f ;  /* 0x00181fff04067589 */ /* 0x000e2400000e0000 */
[C---:B------:R-:W-:Y:S01]  /*8ff0*/  VIADD R5, R2.reuse, 0x10 ;  /* 0x0000001002057836 */ /* 0x040fe20000000000 */
[----:B------:R-:W-:-:S04]  /*9000*/  ISETP.GE.AND P4, PT, R2, R3, PT ;  /* 0x000000030200720c */ /* 0x000fc80003f86270 */
[----:B------:R-:W-:Y:S02]  /*9010*/  ISETP.GE.AND P3, PT, R5, R3, PT ;  /* 0x000000030500720c */ /* 0x000fe40003f66270 */
[----:B------:R-:W1:Y:S07]  /*9020*/  SHFL.IDX PT, R5, R4, 0x1, 0x181f ;  /* 0x00381f0004057f89 */ /* 0x000e6e00000e0000 */
[----:B--2---:R-:W-:-:S05]  /*9030*/  @!P4 LEA R7, P5, R11, R7, 0x1 ;  /* 0x000000070b07c211 */ /* 0x004fca00078a08ff */
[----:B0-----:R-:W-:Y:S01]  /*9040*/  @!P4 IMAD.X R6, RZ, RZ, R6, P5 ;  /* 0x000000ffff06c224 */ /* 0x001fe200028e0606 */
[----:B------:R-:W-:-:S04]  /*9050*/  @!P3 LEA R8, P5, R11, R8, 0x1 ;  /* 0x000000080b08b211 */ /* 0x000fc800078a08ff */
[----:B------:R-:W-:-:S04]  /*9060*/  @!P4 LOP3.LUT R7, R7, R6, RZ, 0x3c, !PT ;  /* 0x000000060707c212 */ /* 0x000fc800078e3cff */
[----:B------:R-:W-:Y:S01]  /*9070*/  @!P4 LOP3.LUT R6, R7, R6, RZ, 0x3c, !PT ;  /* 0x000000060706c212 */ /* 0x000fe200078e3cff */
[----:B-1----:R-:W-:-:S03]  /*9080*/  @!P3 IMAD.X R5, RZ, RZ, R5, P5 ;  /* 0x000000ffff05b224 */ /* 0x002fc600028e0605 */
[----:B------:R-:W-:-:S05]  /*9090*/  @!P4 LOP3.LUT R7, R7, R6, RZ, 0x3c, !PT ;  /* 0x000000060707c212 */ /* 0x000fca00078e3cff */
[----:B-----5:R-:W-:Y:S04]  /*90a0*/  @!P4 LDGSTS.E.BYPASS.LTC128B.128 [R10+0x10400], desc[UR60][R6.64], !P0 ;  /* 0x10400000060acfae */ /* 0x020fe8000c101d7c */
[----:B------:R-:W-:Y:S04]  /*90b0*/  @!P4 LDGSTS.E.BYPASS.LTC128B.128 [R10+0x14400], desc[UR60][R6.64+0x80], !P1 ;  /* 0x14400080060acfae */ /* 0x000fe8000c901d7c */
[----:B------:R0:W-:Y:S02]  /*90c0*/  @!P4 LDGSTS.E.BYPASS.LTC128B.128 [R10+0x18400], desc[UR60][R6.64+0x100], !P2 ;  /* 0x18400100060acfae */ /* 0x0001e4000d101d7c */
[----:B0-----:R-:W-:-:S02]  /*90d0*/  @!P3 IMAD.MOV.U32 R6, RZ, RZ, R8 ;  /* 0x000000ffff06b224 */ /* 0x001fc400078e0008 */
[----:B------:R-:W-:Y:S01]  /*90e0*/  @!P3 IMAD.MOV.U32 R7, RZ, RZ, R5 ;  /* 0x000000ffff07b224 */ /* 0x000fe200078e0005 */
[----:B------:R-:W0:Y:S01]  /*90f0*/  SHFL.IDX PT, R8, R0, 0x2, 0x181f ;  /* 0x00581f0000087f89 */ /* 0x000e2200000e0000 */
[----:B------:R-:W-:-:S03]  /*9100*/  VIADD R5, R2, 0x20 ;  /* 0x0000002002057836 */ /* 0x000fc60000000000 */
[----:B------:R-:W-:Y:S04]  /*9110*/  @!P3 LDGSTS.E.BYPASS.LTC128B.128 [R10+0x10c00], desc[UR60][R6.64], !P0 ;  /* 0x10c00000060abfae */ /* 0x000fe8000c101d7c */
[----:B------:R-:W-:Y:S04]  /*9120*/  @!P3 LDGSTS.E.BYPASS.LTC128B.128 [R10+0x14c00], desc[UR60][R6.64+0x80], !P1 ;  /* 0x14c00080060abfae */ /* 0x000fe8000c901d7c */
[----:B------:R1:W-:Y:S01]  /*9130*/  @!P3 LDGSTS.E.BYPASS.LTC128B.128 [R10+0x18c00], desc[UR60][R6.64+0x100], !P2 ;  /* 0x18c00100060abfae */ /* 0x0003e2000d101d7c */
[----:B------:R-:W-:-:S03]  /*9140*/  ISETP.GE.AND P3, PT, R5, R3, PT ;  /* 0x000000030500720c */ /* 0x000fc60003f66270 */
[----:B------:R-:W2:Y:S10]  /*9150*/  SHFL.IDX PT, R5, R4, 0x2, 0x181f ;  /* 0x00581f0004057f89 */ /* 0x000eb400000e0000 */
[----:B0-----:R-:W-:-:S05]  /*9160*/  @!P3 LEA R8, P4, R11, R8, 0x1 ;  /* 0x000000080b08b211 */ /* 0x001fca00078808ff */
[----:B-1----:R-:W-:Y:S02]  /*9170*/  @!P3 IMAD.MOV.U32 R6, RZ, RZ, R8 ;  /* 0x000000ffff06b224 */ /* 0x002fe400078e0008 */
[----:B--2---:R-:W-:Y:S02]  /*9180*/  @!P3 IMAD.X R9, RZ, RZ, R5, P4 ;  /* 0x000000ffff09b224 */ /* 0x004fe400020e0605 */
[----:B------:R-:W-:Y:S02]  /*9190*/  VIADD R5, R2, 0x30 ;  /* 0x0000003002057836 */ /* 0x000fe40000000000 */
[----:B------:R-:W-:-:S05]  /*91a0*/  @!P3 IMAD.MOV.U32 R7, RZ, RZ, R9 ;  /* 0x000000ffff07b224 */ /* 0x000fca00078e0009 */
[----:B------:R-:W-:Y:S04]  /*91b0*/  @!P3 LDGSTS.E.BYPASS.LTC128B.128 [R10+0x11400], desc[UR60][R6.64], !P0 ;  /* 0x11400000060abfae */ /* 0x000fe8000c101d7c */
[----:B------:R-:W-:Y:S04]  /*91c0*/  @!P3 LDGSTS.E.BYPASS.LTC128B.128 [R10+0x15400], desc[UR60][R6.64+0x80], !P1 ;  /* 0x15400080060abfae */ /* 0x000fe8000c901d7c */
[----:B------:R0:W-:Y:S01]  /*91d0*/  @!P3 LDGSTS.E.BYPASS.LTC128B.128 [R10+0x19400], desc[UR60][R6.64+0x100], !P2 ;  /* 0x19400100060abfae */ /* 0x0001e2000d101d7c */
[----:B------:R-:W-:-:S03]  /*91e0*/  ISETP.GE.AND P3, PT, R5, R3, PT ;  /* 0x000000030500720c */ /* 0x000fc60003f66270 */
[----:B------:R-:W-:Y:S04]  /*91f0*/  SHFL.IDX PT, R5, R4, 0x3, 0x181f ;  /* 0x00781f0004057f89 */ /* 0x000fe800000e0000 */
[----:B0-----:R-:W0:Y:S06]  /*9200*/  SHFL.IDX PT, R6, R0, 0x3, 0x181f ;  /* 0x00781f0000067f89 */ /* 0x001e2c00000e0000 */
[----:B0-----:R-:W-:-:S05]  /*9210*/  @!P3 LEA R6, P4, R11, R6, 0x1 ;  /* 0x000000060b06b211 */ /* 0x001fca00078808ff */
[----:B------:R-:W-:-:S04]  /*9220*/  @!P3 IMAD.X R5, RZ, RZ, R5, P4 ;  /* 0x000000ffff05b224 */ /* 0x000fc800020e0605 */
[----:B------:R-:W-:Y:S02]  /*9230*/  @!P3 IMAD.MOV.U32 R7, RZ, RZ, R5 ;  /* 0x000000ffff07b224 */ /* 0x000fe400078e0005 */
[----:B------:R-:W-:-:S03]  /*9240*/  VIADD R5, R2, 0x40 ;  /* 0x0000004002057836 */ /* 0x000fc60000000000 */
        /* <DEDUP_REMOVED lines=20> */
[----:B------:R-:W-:Y:S02]  /*9390*/  @!P3 LDGSTS.E.BYPASS.LTC128B.128 [R10+0x12c00], desc[UR60][R6.64], !P0 ;  /* 0x12c00000060abfae */ /* 0x000fe4000c101d7c */
[----:B------:R-:W-:Y:S02]  /*93a0*/  ISETP.GE.AND P4, PT, R5, R3, PT ;  /* 0x000000030500720c */ /* 0x000fe40003f86270 */
[----:B------:R-:W-:Y:S04]  /*93b0*/  @!P3 LDGSTS.E.BYPASS.LTC128B.128 [R10+0x16c00], desc[UR60][R6.64+0x80], !P1 ;  /* 0x16c00080060abfae */ /* 0x000fe8000c901d7c */
[----:B------:R0:W-:Y:S04]  /*93c0*/  @!P3 LDGSTS.E.BYPASS.LTC128B.128 [R10+0x1ac00], desc[UR60][R6.64+0x100], !P2 ;  /* 0x1ac00100060abfae */ /* 0x0001e8000d101d7c */
[----:B------:R-:W-:Y:S04]  /*93d0*/  SHFL.IDX PT, R5, R4, 0x6, 0x181f ;  /* 0x00d81f0004057f89 */ /* 0x000fe800000e0000 */
[----:B------:R-:W-:Y:S04]  /*93e0*/  SHFL.IDX PT, R4, R4, 0x7, 0x181f ;  /* 0x00f81f0004047f89 */ /* 0x000fe800000e0000 */
[----:B0-----:R-:W0:Y:S04]  /*93f0*/  SHFL.IDX PT, R6, R0, 0x6, 0x181f ;  /* 0x00d81f0000067f89 */ /* 0x001e2800000e0000 */
[----:B------:R-:W1:Y:S01]  /*9400*/  SHFL.IDX PT, R0, R0, 0x7, 0x181f ;  /* 0x00f81f0000007f89 */ /* 0x000e6200000e0000 */
[----:B0-----:R-:W-:-:S05]  /*9410*/  @!P4 LEA R6, P3, R11, R6, 0x1 ;  /* 0x000000060b06c211 */ /* 0x001fca00078608ff */
[----:B------:R-:W-:-:S04]  /*9420*/  @!P4 IMAD.X R5, RZ, RZ, R5, P3 ;  /* 0x000000ffff05c224 */ /* 0x000fc800018e0605 */
[----:B------:R-:W-:-:S05]  /*9430*/  @!P4 IMAD.MOV.U32 R7, RZ, RZ, R5 ;  /* 0x000000ffff07c224 */ /* 0x000fca00078e0005 */
[----:B------:R0:W-:Y:S04]  /*9440*/  @!P4 LDGSTS.E.BYPASS.LTC128B.128 [R10+0x13400], desc[UR60][R6.64], !P0 ;  /* 0x13400000060acfae */ /* 0x0001e8000c101d7c */
[----:B------:R0:W-:Y:S04]  /*9450*/  @!P4 LDGSTS.E.BYPASS.LTC128B.128 [R10+0x17400], desc[UR60][R6.64+0x80], !P1 ;  /* 0x17400080060acfae */ /* 0x0001e8000c901d7c */
[----:B-1----:R0:W-:Y:S02]  /*9460*/  @!P4 LDGSTS.E.BYPASS.LTC128B.128 [R10+0x1b400], desc[UR60][R6.64+0x100], !P2 ;  /* 0x1b400100060acfae */ /* 0x0021e4000d101d7c */
.L_x_151:
[----:B------:R-:W-:Y:S01]  /*9470*/  VIADD R2, R2, 0x70 ;  /* 0x0000007002027836 */ /* 0x000fe20000000000 */
[----:B------:R-:W-:Y:S04]  /*9480*/  BSSY B0, `(.L_x_50) ;  /* 0x000000e000007945 */ /* 0x000fe80003800000 */
[----:B------:R-:W-:-:S13]  /*9490*/  ISETP.GE.AND P3, PT, R2, R3, PT ;  /* 0x000000030200720c */ /* 0x000fda0003f66270 */
[----:B------:R-:W-:Y:S05]  /*94a0*/  @P3 BRA `(.L_x_51) ;  /* 0x00000000002c3947 */ /* 0x000fea0003800000 */
[----:B------:R-:W1:Y:S02]  /*94b0*/  S2R R5, SR_TID.X ;  /* 0x0000000000057919 */ /* 0x000e640000002100 */
[----:B-1----:R-:W-:-:S05]  /*94c0*/  IMAD.SHL.U32 R5, R5, 0x8, RZ ;  /* 0x0000000805057824 */ /* 0x002fca00078e00ff */
[----:B------:R-:W-:-:S04]  /*94d0*/  LOP3.LUT R5, R5, 0x38, RZ, 0xc0, !PT ;  /* 0x0000003805057812 */ /* 0x000fc800078ec0ff */
[----:B------:R-:W-:-:S05]  /*94e0*/  LEA R2, P3, R5, R0, 0x1 ;  /* 0x0000000005027211 */ /* 0x000fca00078608ff */
[----:B------:R-:W-:-:S05]  /*94f0*/  IMAD.X R3, RZ, RZ, R4, P3 ;  /* 0x000000ffff037224 */ /* 0x000fca00018e0604 */
[----:B------:R-:W-:Y:S01]  /*9500*/  @!PT LDS RZ, [RZ] ;  /* 0x00000000fffff984 */ /* 0x000fe20000000800 */
[----:B------:R-:W-:Y:S01]  /*9510*/  @!PT LDS RZ, [RZ] ;  /* 0x00000000fffff984 */ /* 0x000fe20000000800 */
[----:B------:R-:W-:Y:S01]  /*9520*/  @!PT LDS RZ, [RZ] ;  /* 0x00000000fffff984 */ /* 0x000fe20000000800 */
[----:B------:R1:W-:Y:S04]  /*9530*/  LDGSTS.E.BYPASS.LTC128B.128 [R10+0x13c00], desc[UR60][R2.64], !P0 ;  /* 0x13c00000020a7fae */ /* 0x0003e8000c101d7c */
[----:B------:R1:W-:Y:S04]  /*9540*/  LDGSTS.E.BYPASS.LTC128B.128 [R10+0x17c00], desc[UR60][R2.64+0x80], !P1 ;  /* 0x17c00080020a7fae */ /* 0x0003e8000c901d7c */
[----:B------:R1:W-:Y:S02]  /*9550*/  LDGSTS.E.BYPASS.LTC128B.128 [R10+0x1bc00], desc[UR60][R2.64+0x100], !P2 ;  /* 0x1bc00100020a7fae */ /* 0x0003e4000d101d7c */
.L_x_51:
[----:B------:R-:W-:Y:S05]  /*9560*/  BSYNC B0 ;  /* 0x0000000000007941 */ /* 0x000fea0003800000 */
.L_x_50:
[----:B-1----:R-:W2:Y:S01]  /*9570*/  LDL R2, [R1+0x2c] ;  /* 0x00002c0001027983 */ /* 0x002ea20000100800 */
[----:B------:R-:W-:Y:S01]  /*9580*/  NOP ;  /* 0x0000000000007918 */ /* 0x000fe20000000000 */
[----:B------:R-:W-:Y:S02]  /*9590*/  SYNCS.ARRIVE.TRANS64.RED.A0T1 RZ, [UR36+0x34800], RZ ;  /* 0x034800ffffff79a7 */ /* 0x000fe40008200424 */
[----:B------:R-:W-:Y:S01]  /*95a0*/  ARRIVES.LDGSTSBAR.64.TRANSCNT [UR36+0x34800] ;  /* 0x03480000ff0079b0 */ /* 0x000fe20008000aa4 */
[----:B--2---:R-:W-:-:S04]  /*95b0*/  LOP3.LUT R0, R2, 0x1, RZ, 0xc, !PT ;  /* 0x0000000102007812 */ /* 0x004fc800078e0cff */
[----:B------:R-:W-:Y:S01]  /*95c0*/  SHF.L.U32 R0, R0, 0x1f, RZ ;  /* 0x0000001f00007819 */ /* 0x000fe200000006ff */
[----:B------:R-:W-:Y:S01]  /*95d0*/  NOP ;  /* 0x0000000000007918 */ /* 0x000fe20000000000 */
[----:B------:R-:W2:Y:S01]  /*95e0*/  LDL.LU R2, [R1+0x28] ;  /* 0x0000280001027983 */ /* 0x000ea20000300800 */
[----:B------:R-:W-:Y:S01]  /*95f0*/  SYNCS.ARRIVE.TRANS64.A1T0 RZ, [UR36+0x34800], RZ ;  /* 0x034800ffffff79a7 */ /* 0x000fe20008100024 */
[----:B------:R-:W-:Y:S01]  /*9600*/  BSSY B0, `(.L_x_52) ;  /* 0x0000005000007945 */ /* 0x000fe20003800000 */
[----:B------:R-:W-:Y:S01]  /*9610*/  IMAD.U32 R14, RZ, RZ, UR36 ;  /* 0x00000024ff0e7e24 */ /* 0x000fe2000f8e00ff */
[----:B------:R-:W1:Y:S01]  /*9620*/  SYNCS.PHASECHK.TRANS64.TRYWAIT P0, [UR36+0x34820], R0 ;  /* 0x03482000ff0075a7 */ /* 0x000e620008000164 */
[----:B--2---:R-:W-:Y:S01]  /*9630*/  ISETP.GE.AND P1, PT, R2, 0x81, PT ;  /* 0x000000810200780c */ /* 0x004fe20003f26270 */
[----:B-1----:R-:W-:-:S12]  /*9640*/  @!P0 BRA `(.L_x_53) ;  /* 0x0000003400b48947 */ /* 0x002fd80003800000 */
.L_x_152:
[----:B------:R-:W-:Y:S05]  /*9650*/  BSYNC B0 ;  /* 0x0000000000007941 */ /* 0x000fea0003800000 */
.L_x_52:
[----:B------:R-:W-:Y:S01]  /*9660*/  VIADD R9, R14, 0x34800 ;  /* 0x000348000e097836 */ /* 0x000fe20000000000 */
[----:B------:R-:W-:Y:S06]  /*9670*/  @!P1 BRA `(.L_x_54) ;  /* 0x0000001c00f09947 */ /* 0x000fec0003800000 */
[----:B------:R-:W0:Y:S01]  /*9680*/  LDL R2, [R1+0x20] ;  /* 0x0000200001027983 */ /* 0x000e220000100800 */
[----:B-1----:R-:W-:Y:S02]  /*9690*/  IMAD.MOV.U32 R0, RZ, RZ, 0x1 ;  /* 0x00000001ff007424 */ /* 0x002fe400078e00ff */
[----:B0-----:R-:W-:-:S05]  /*96a0*/  IMAD.MOV R10, RZ, RZ, -R2 ;  /* 0x000000ffff0a7224 */ /* 0x001fca00078e0a02 */
[----:B------:R-:W-:-:S05]  /*96b0*/  VIADDMNMX R10, R10, R0, 0xffffffff, !PT ;  /* 0xffffffff0a0a7446 */ /* 0x000fca0007800100 */
[----:B------:R-:W-:-:S05]  /*96c0*/  IMAD.IADD R0, R2, 0x1, R10 ;  /* 0x0000000102007824 */ /* 0x000fca00078e020a */
[----:B------:R-:W-:-:S04]  /*96d0*/  LOP3.LUT R0, R0, 0x1, RZ, 0xc0, !PT ;  /* 0x0000000100007812 */ /* 0x000fc800078ec0ff */
[----:B------:R-:W-:Y:S01]  /*96e0*/  ISETP.NE.U32.AND P0, PT, R0, 0x1, PT ;  /* 0x000000010000780c */ /* 0x000fe20003f05070 */
[----:B------:R-:W-:-:S12]  /*96f0*/  VIADD R0, R2, 0xfffffffe ;  /* 0xfffffffe02007836 */ /* 0x000fd80000000000 */
[----:B------:R-:W-:Y:S05]  /*9700*/  @P0 BRA `(.L_x_55) ;  /* 0x00000008009c0947 */ /* 0x000fea0003800000 */
[----:B------:R-:W2:Y:S01]  /*9710*/  LDL R2, [R1+0x4] ;  /* 0x0000040001027983 */ /* 0x000ea20000100800 */
[----:B------:R-:W-:Y:S01]  /*9720*/  LOP3.LUT P2, RZ, R19, 0x2, RZ, 0xc0, !PT ;  /* 0x0000000213ff7812 */ /* 0x000fe2000784c0ff */
[----:B------:R-:W-:Y:S01]  /*9730*/  VIADD R4, R18, 0x1 ;  /* 0x0000000112047836 */ /* 0x000fe20000000000 */
[----:B------:R-:W-:Y:S04]  /*9740*/  BSSY B0, `(.L_x_56) ;  /* 0x000009f000007945 */ /* 0x000fe80003800000 */
[----:B------:R-:W-:-:S04]  /*9750*/  ISETP.NE.AND P0, PT, R4, 0x2, PT ;  /* 0x000000020400780c */ /* 0x000fc80003f05270 */
[----:B------:R-:W-:Y:S02]  /*9760*/  SEL R8, RZ, 0x1, P0 ;  /* 0x00000001ff087807 */ /* 0x000fe40000000000 */
[----:B------:R-:W-:Y:S02]  /*9770*/  SEL R4, R4, RZ, P0 ;  /* 0x000000ff04047207 */ /* 0x000fe40000000000 */
[----:B--2---:R-:W-:Y:S01]  /*9780*/  LOP3.LUT R8, R2, R8, RZ, 0x3c, !PT ;  /* 0x0000000802087212 */ /* 0x004fe200078e3cff */
[----:B------:R-:W-:Y:S06]  /*9790*/  @!P2 BRA `(.L_x_57) ;  /* 0x000000080064a947 */ /* 0x000fec0003800000 */
[----:B------:R-:W-:Y:S01]  /*97a0*/  LOP3.LUT P2, RZ, R19, 0x1, RZ, 0xc0, !PT ;  /* 0x0000000113ff7812 */ /* 0x000fe2000784c0ff */
[----:B------:R-:W-:-:S12]  /*97b0*/  IMAD.MOV.U32 R6, RZ, RZ, R17 ;  /* 0x000000ffff067224 */ /* 0x000fd800078e0011 */
[----:B------:R-:W-:Y:S05]  /*97c0*/  @!P2 BRA `(.L_x_58) ;  /* 0x000000000050a947 */ /* 0x000fea0003800000 */
[----:B------:R-:W2:Y:S01]  /*97d0*/  LDL R11, [R1+0xc] ;  /* 0x00000c00010b7983 */ /* 0x000ea20000100800 */
[----:B------:R-:W0:Y:S01]  /*97e0*/  LDC R6, c[0x0][0x43c] ;  /* 0x00010f00ff067b82 */ /* 0x000e220000000800 */
[----:B------:R-:W-:Y:S02]  /*97f0*/  ULDC.64 UR4, c[0x0][0x428] ;  /* 0x00010a0000047ab9 */ /* 0x000fe40000000a00 */
[----:B------:R-:W3:Y:S01]  /*9800*/  LDL R7, [R1] ;  /* 0x0000000001077983 */ /* 0x000ee20000100800 */
[----:B0-----:R-:W-:-:S13]  /*9810*/  ISETP.NE.AND P0, PT, R6, 0x1, PT ;  /* 0x000000010600780c */ /* 0x001fda0003f05270 */
[----:B------:R-:W0:Y:S02]  /*9820*/  @P0 LDC.64 R2, c[0x0][0x440] ;  /* 0x00011000ff020b82 */ /* 0x000e240000000a00 */
[----:B0-----:R-:W-:-:S04]  /*9830*/  @P0 IMAD.HI.U32 R5, R0, R2, RZ ;  /* 0x0000000200050227 */ /* 0x001fc800078e00ff */
[----:B------:R-:W-:Y:S01]  /*9840*/  IMAD.MOV.U32 R2, RZ, RZ, R0 ;  /* 0x000000ffff027224 */ /* 0x000fe200078e0000 */
[----:B------:R-:W-:-:S05]  /*9850*/  @P0 SHF.R.U32.HI R2, RZ, R3, R5 ;  /* 0x00000003ff020219 */ /* 0x000fca0000011605 */
[----:B------:R-:W-:-:S04]  /*9860*/  IMAD.MOV R3, RZ, RZ, -R2 ;  /* 0x000000ffff037224 */ /* 0x000fc800078e0a02 */
[----:B------:R-:W-:Y:S01]  /*9870*/  IMAD R0, R6, R3, R0 ;  /* 0x0000000306007224 */ /* 0x000fe200078e0200 */
[----:B------:R-:W-:Y:S01]  /*9880*/  SHF.R.S32.HI R3, RZ, 0x1f, R2 ;  /* 0x0000001fff037819 */ /* 0x000fe20000011402 */
[----:B--2---:R-:W-:-:S04]  /*9890*/  IMAD R5, R11, UR4, RZ ;  /* 0x000000040b057c24 */ /* 0x004fc8000f8e02ff */
[C---:B---3--:R-:W-:Y:S02]  /*98a0*/  IMAD R5, R7.reuse, UR5, R5 ;  /* 0x0000000507057c24 */ /* 0x048fe4000f8e0205 */
[----:B------:R-:W-:Y:S01]  /*98b0*/  IMAD.WIDE.U32 R2, R7, UR4, R2 ;  /* 0x0000000407027c25 */ /* 0x000fe2000f8e0002 */
[----:B------:R-:W-:-:S03]  /*98c0*/  ULDC.64 UR4, c[0x0][0x418] ;  /* 0x0001060000047ab9 */ /* 0x000fc60000000a00 */
[----:B------:R-:W-:Y:S01]  /*98d0*/  IMAD.IADD R3, R5, 0x1, R3 ;  /* 0x0000000105037824 */ /* 0x000fe200078e0203 */
[----:B------:R-:W-:-:S04]  /*98e0*/  LEA R6, P0, R2, UR4, 0x2 ;  /* 0x0000000402067c11 */ /* 0x000fc8000f8010ff */
[----:B------:R-:W-:-:S05]  /*98f0*/  LEA.HI.X R7, R2, UR5, R3, 0x2, P0 ;  /* 0x0000000502077c11 */ /* 0x000fca00080f1403 */
[----:B------:R0:W5:Y:S04]  /*9900*/  LDG.E R6, desc[UR60][R6.64] ;  /* 0x0000003c06067981 */ /* 0x000168000c1e1900 */
.L_x_58:
[----:B------:R-:W-:Y:S01]  /*9910*/  LEA R3, R4, UR36, 0x3 ;  /* 0x0000002404037c11 */ /* 0x000fe2000f8e18ff */
[----:B------:R-:W-:Y:S01]  /*9920*/  BSSY B1, `(.L_x_59) ;  /* 0x0000004000017945 */ /* 0x000fe20003800000 */
[----:B------:R-:W-:-:S04]  /*9930*/  SHF.L.U32 R2, R8, 0x1f, RZ ;  /* 0x0000001f08027819 */ /* 0x000fc800000006ff */
[----:B------:R-:W1:Y:S02]  /*9940*/  SYNCS.PHASECHK.TRANS64.TRYWAIT P0, [R3+URZ+0x34840], R2 ;  /* 0x03484002030075a7 */ /* 0x000e64000800017f */
[----:B-1----:R-:W-:Y:S05]  /*9950*/  @!P0 BRA `(.L_x_60) ;  /* 0x0000003400048947 */ /* 0x002fea0003800000 */
.L_x_153:
[----:B------:R-:W-:Y:S05]  /*9960*/  BSYNC B1 ;  /* 0x0000000000017941 */ /* 0x000fea0003800000 */
.L_x_59:
[----:B------:R-:W2:Y:S01]  /*9970*/  S2R R5, SR_TID.X ;  /* 0x0000000000057919 */ /* 0x000ea20000002100 */
[----:B------:R-:W-:Y:S01]  /*9980*/  BSSY B1, `(.L_x_61) ;  /* 0x000000b000017945 */ /* 0x000fe20003800000 */
[----:B--2---:R-:W-:-:S04]  /*9990*/  LOP3.LUT R5, R5, 0x7f, RZ, 0xc0, !PT ;  /* 0x0000007f05057812 */ /* 0x004fc800078ec0ff */
[----:B------:R-:W-:-:S13]  /*99a0*/  ISETP.NE.AND P1, PT, R5, RZ, PT ;  /* 0x000000ff0500720c */ /* 0x000fda0003f25270 */
[----:B------:R-:W-:Y:S05]  /*99b0*/  @P1 BRA `(.L_x_62) ;  /* 0x00000000001c1947 */ /* 0x000fea0003800000 */
[----:B------:R-:W2:Y:S01]  /*99c0*/  S2R R5, SR_TID.X ;  /* 0x0000000000057919 */ /* 0x000ea20000002100 */
[----:B-1----:R-:W-:-:S04]  /*99d0*/  IMAD.MOV.U32 R2, RZ, RZ, 0xc000 ;  /* 0x0000c000ff027424 */ /* 0x002fc800078e00ff */
[----:B------:R3:W-:Y:S01]  /*99e0*/  SYNCS.ARRIVE.TRANS64 RZ, [R3+URZ+0x34830], R2 ;  /* 0x0348300203ff79a7 */ /* 0x0007e2000800003f */
[----:B--2---:R-:W-:-:S04]  /*99f0*/  LOP3.LUT R5, R5, 0x1f, RZ, 0xc0, !PT ;  /* 0x0000001f05057812 */ /* 0x004fc800078ec0ff */
[----:B------:R-:W-:-:S13]  /*9a00*/  ISETP.NE.AND P0, PT, R5, RZ, PT ;  /* 0x000000ff0500720c */ /* 0x000fda0003f05270 */
[----:B---3--:R-:W-:Y:S05]  /*9a10*/  @!P0 BRA `(.L_x_62) ;  /* 0x0000000000048947 */ /* 0x008fea0003800000 */
[----:B------:R-:W-:Y:S01]  /*9a20*/  BPT.TRAP 0x1 ;  /* 0x000000040000795c */ /* 0x000fe20000300000 */
.L_x_62:
[----:B------:R-:W-:Y:S05]  /*9a30*/  BSYNC B1 ;  /* 0x0000000000017941 */ /* 0x000fea0003800000 */
.L_x_61:
[----:B------:R-:W-:Y:S01]  /*9a40*/  IMAD.MOV.U32 R11, RZ, RZ, RZ ;  /* 0x000000ffff0b7224 */ /* 0x000fe200078e00ff */
[----:B------:R-:W-:Y:S01]  /*9a50*/  UIADD3 UR4, UP0, UR38, 0x370, URZ ;  /* 0x0000037026047890 */ /* 0x000fe2000ff1e03f */
[----:B------:R-:W-:Y:S01]  /*9a60*/  IMAD R5, R4, 0xc000, R14 ;  /* 0x0000c00004057824 */ /* 0x000fe200078e020e */
[----:B------:R-:W-:Y:S01]  /*9a70*/  PLOP3.LUT P0, PT, PT, PT, PT, 0x80, 0x0 ;  /* 0x000000000000781c */ /* 0x000fe20003f0f070 */
[----:B-1----:R-:W-:Y:S01]  /*9a80*/  VIADD R3, R3, 0x34830 ;  /* 0x0003483003037836 */ /* 0x002fe20000000000 */
[----:B------:R-:W-:Y:S01]  /*9a90*/  R2UR UR10, R11 ;  /* 0x000000000b0a72ca */ /* 0x000fe200000e0000 */
[----:B------:R-:W-:Y:S01]  /*9aa0*/  IMAD.SHL.U32 R2, R0, 0x80, RZ ;  /* 0x0000008000027824 */ /* 0x000fe200078e00ff */
[----:B------:R-:W-:Y:S01]  /*9ab0*/  UIADD3.X UR5, URZ, UR39, URZ, UP0, !UPT ;  /* 0x000000273f057290 */ /* 0x000fe200087fe43f */
[----:B0-----:R-:W-:Y:S01]  /*9ac0*/  VIADD R7, R5, 0x1c400 ;  /* 0x0001c40005077836 */ /* 0x001fe20000000000 */
[----:B------:R-:W-:Y:S01]  /*9ad0*/  UMOV UR6, 0x0 ;  /* 0x0000000000067882 */ /* 0x000fe20000000000 */
[----:B------:R-:W-:-:S10]  /*9ae0*/  UMOV UR7, 0x14f00000 ;  /* 0x14f0000000077882 */ /* 0x000fd40000000000 */
.L_x_63:
[----:B------:R-:W-:-:S13]  /*9af0*/  @P0 ELECT P2, URZ, PT ;  /* 0x00000000003f082f */ /* 0x000fda0003840000 */
[----:B-----5:R-:W-:Y:S02]  /*9b00*/  @P2 R2UR UR13, R6 ;  /* 0x00000000060d22ca */ /* 0x020fe400000e0000 */
[----:B------:R-:W-:Y:S02]  /*9b10*/  @P2 R2UR UR12, R16 ;  /* 0x00000000100c22ca */ /* 0x000fe400000e0000 */
[----:B------:R-:W-:Y:S02]  /*9b20*/  @P2 R2UR UR11, R2 ;  /* 0x00000000020b22ca */ /* 0x000fe400000e0000 */
[----:B------:R-:W-:Y:S02]  /*9b30*/  @P2 R2UR UR9, R3 ;  /* 0x00000000030922ca */ /* 0x000fe400000e0000 */
[----:B------:R-:W-:Y:S02]  /*9b40*/  @P2 R2UR UR8, R7 ;  /* 0x00000000070822ca */ /* 0x000fe400000e0000 */
[----:B------:R-:W-:-:S02]  /*9b50*/  @P2 PLOP3.LUT P0, PT, P2, PT, PT, 0x8, 0x0 ;  /* 0x000000000000281c */ /* 0x000fc4000170e170 */
[----:B------:R-:W-:-:S09]  /*9b60*/  PLOP3.LUT P2, PT, PT, PT, PT, 0x8, 0x0 ;  /* 0x000000000000781c */ /* 0x000fd20003f4e170 */
[----:B------:R0:W-:Y:S02]  /*9b70*/  UTMALDG.4D [UR8], [UR4], desc[UR6] ;  /* 0x00000608040075b4 */ /* 0x0001e40008019000 */
[----:B0-----:R-:W-:Y:S05]  /*9b80*/  @P0 BRA.U.ANY `(.L_x_63) ;  /* 0xfffffffd00d80947 */ /* 0x001fea000393ffff */
[----:B------:R-:W-:Y:S01]  /*9b90*/  IMAD.MOV.U32 R15, RZ, RZ, 0x40 ;  /* 0x00000040ff0f7424 */ /* 0x000fe200078e00ff */
[----:B------:R-:W-:Y:S01]  /*9ba0*/  PLOP3.LUT P0, PT, PT, PT, PT, 0x80, 0x0 ;  /* 0x000000000000781c */ /* 0x000fe20003f0f070 */
[----:B------:R-:W-:Y:S01]  /*9bb0*/  VIADD R7, R5, 0x20400 ;  /* 0x0002040005077836 */ /* 0x000fe20000000000 */
[----:B------:R-:W-:Y:S01]  /*9bc0*/  UMOV UR6, 0x0 ;  /* 0x0000000000067882 */ /* 0x000fe20000000000 */
[----:B------:R-:W-:Y:S01]  /*9bd0*/  UMOV UR7, 0x14f00000 ;  /* 0x14f0000000077882 */ /* 0x000fe20000000000 */
[----:B------:R-:W-:-:S15]  /*9be0*/  R2UR UR10, R15 ;  /* 0x000000000f0a72ca */ /* 0x000fde00000e0000 */
.L_x_64:
[----:B------:R-:W-:-:S13]  /*9bf0*/  @P0 ELECT P2, URZ, PT ;  /* 0x00000000003f082f */ /* 0x000fda0003840000 */
[----:B------:R-:W-:Y:S02]  /*9c00*/  @P2 R2UR UR13, R6 ;  /* 0x00000000060d22ca */ /* 0x000fe400000e0000 */
        /* <DEDUP_REMOVED lines=8> */
[----:B------:R-:W-:Y:S01]  /*9c90*/  PLOP3.LUT P0, PT, PT, PT, PT, 0x80, 0x0 ;  /* 0x000000000000781c */ /* 0x000fe20003f0f070 */
[----:B------:R-:W-:Y:S01]  /*9ca0*/  VIADD R5, R5, 0x24400 ;  /* 0x0002440005057836 */ /* 0x000fe20000000000 */
[----:B------:R-:W-:Y:S01]  /*9cb0*/  UMOV UR6, 0x0 ;  /* 0x0000000000067882 */ /* 0x000fe20000000000 */
[----:B------:R-:W-:Y:S01]  /*9cc0*/  UMOV UR7, 0x14f00000 ;  /* 0x14f0000000077882 */ /* 0x000fe20000000000 */
[----:B------:R-:W-:-:S09]  /*9cd0*/  UMOV UR10, 0x80 ;  /* 0x00000080000a7882 */ /* 0x000fd20000000000 */
.L_x_65:
        /* <DEDUP_REMOVED lines=10> */
[----:B------:R-:W2:Y:S01]  /*9d80*/  LDL.LU R7, [R1+0x4] ;  /* 0x0000040001077983 */ /* 0x000ea20000300800 */
[----:B------:R-:W-:Y:S01]  /*9d90*/  IMAD R3, R18, 0x8, R9 ;  /* 0x0000000812037824 */ /* 0x000fe200078e0209 */
[----:B------:R-:W-:Y:S01]  /*9da0*/  BSSY B1, `(.L_x_66) ;  /* 0x0000004000017945 */ /* 0x000fe20003800000 */
[----:B--2---:R-:W-:-:S04]  /*9db0*/  SHF.L.U32 R2, R7, 0x1f, RZ ;  /* 0x0000001f07027819 */ /* 0x004fc800000006ff */
[----:B------:R-:W0:Y:S02]  /*9dc0*/  SYNCS.PHASECHK.TRANS64.TRYWAIT P0, [R3+URZ+0x60], R2 ;  /* 0x00006002030075a7 */ /* 0x000e24000800017f */
[----:B0-----:R-:W-:Y:S05]  /*9dd0*/  @!P0 BRA `(.L_x_67) ;  /* 0x0000002c00f88947 */ /* 0x001fea0003800000 */
.L_x_154:
[----:B------:R-:W-:Y:S05]  /*9de0*/  BSYNC B1 ;  /* 0x0000000000017941 */ /* 0x000fea0003800000 */
.L_x_66:
[----:B------:R-:W-:Y:S01]  /*9df0*/  BSSY B1, `(.L_x_68) ;  /* 0x000000c000017945 */ /* 0x000fe20003800000 */
[----:B------:R-:W-:Y:S02]  /*9e00*/  IMAD.MOV.U32 R12, RZ, RZ, 0x0 ;  /* 0x00000000ff0c7424 */ /* 0x000fe400078e00ff */
[----:B------:R-:W-:Y:S01]  /*9e10*/  IMAD.MOV.U32 R13, RZ, RZ, 0x14f00000 ;  /* 0x14f00000ff0d7424 */ /* 0x000fe200078e00ff */
[----:B------:R-:W-:Y:S06]  /*9e20*/  @P1 BRA `(.L_x_69) ;  /* 0x0000000000201947 */ /* 0x000fec0003800000 */
[----:B------:R-:W1:Y:S01]  /*9e30*/  S2R R5, SR_TID.X ;  /* 0x0000000000057919 */ /* 0x000e620000002100 */
[----:B0-----:R-:W-:Y:S01]  /*9e40*/  LEA R2, R18, UR36, 0x3 ;  /* 0x0000002412027c11 */ /* 0x001fe2000f8e18ff */
[----:B------:R-:W-:-:S04]  /*9e50*/  IMAD.MOV.U32 R3, RZ, RZ, 0x8000 ;  /* 0x00008000ff037424 */ /* 0x000fc800078e00ff */
[----:B------:R2:W-:Y:S01]  /*9e60*/  SYNCS.ARRIVE.TRANS64 RZ, [R2+URZ+0x34850], R3 ;  /* 0x0348500302ff79a7 */ /* 0x0005e2000800003f */
[----:B-1----:R-:W-:-:S04]  /*9e70*/  LOP3.LUT R5, R5, 0x1f, RZ, 0xc0, !PT ;  /* 0x0000001f05057812 */ /* 0x002fc800078ec0ff */
[----:B------:R-:W-:-:S13]  /*9e80*/  ISETP.NE.AND P0, PT, R5, RZ, PT ;  /* 0x000000ff0500720c */ /* 0x000fda0003f05270 */
[----:B--2---:R-:W-:Y:S05]  /*9e90*/  @!P0 BRA `(.L_x_69) ;  /* 0x0000000000048947 */ /* 0x004fea0003800000 */
[----:B------:R-:W-:Y:S01]  /*9ea0*/  BPT.TRAP 0x1 ;  /* 0x000000040000795c */ /* 0x000fe20000300000 */
.L_x_69:
[----:B------:R-:W-:Y:S05]  /*9eb0*/  BSYNC B1 ;  /* 0x0000000000017941 */ /* 0x000fea0003800000 */
.L_x_68:
[----:B------:R-:W2:Y:S01]  /*9ec0*/  LDL.LU R5, [R1+0x8] ;  /* 0x0000080001057983 */ /* 0x000ea20000300800 */
[----:B------:R-:W-:Y:S01]  /*9ed0*/  R2UR UR10, R11 ;  /* 0x000000000b0a72ca */ /* 0x000fe200000e0000 */
[----:B------:R-:W-:Y:S01]  /*9ee0*/  UIADD3 UR4, UP0, UR38, 0x470, URZ ;  /* 0x0000047026047890 */ /* 0x000fe2000ff1e03f */
[----:B------:R-:W-:Y:S02]  /*9ef0*/  R2UR UR6, R12 ;  /* 0x000000000c0672ca */ /* 0x000fe400000e0000 */
[----:B------:R-:W-:Y:S01]  /*9f00*/  R2UR UR7, R13 ;  /* 0x000000000d0772ca */ /* 0x000fe200000e0000 */
[----:B------:R-:W-:Y:S01]  /*9f10*/  UIADD3.X UR5, URZ, UR39, URZ, UP0, !UPT ;  /* 0x000000273f057290 */ /* 0x000fe200087fe43f */
[C---:B0-----:R-:W-:Y:S02]  /*9f20*/  LEA R2, R18.reuse, UR36, 0x3 ;  /* 0x0000002412027c11 */ /* 0x041fe4000f8e18ff */
[----:B------:R-:W-:Y:S02]  /*9f30*/  LEA R3, R18, UR36, 0xf ;  /* 0x0000002412037c11 */ /* 0x000fe4000f8e78ff */
[----:B------:R-:W-:Y:S01]  /*9f40*/  PLOP3.LUT P0, PT, PT, PT, PT, 0x80, 0x0 ;  /* 0x000000000000781c */ /* 0x000fe20003f0f070 */
[----:B------:R-:W-:-:S02]  /*9f50*/  VIADD R2, R2, 0x34850 ;  /* 0x0003485002027836 */ /* 0x000fc40000000000 */
[----:B------:R-:W-:Y:S02]  /*9f60*/  VIADD R7, R3, 0x400 ;  /* 0x0000040003077836 */ /* 0x000fe40000000000 */
[----:B--2---:R-:W-:-:S08]  /*9f70*/  IMAD.SHL.U32 R5, R5, 0x80, RZ ;  /* 0x0000008005057824 */ /* 0x004fd000078e00ff */
.L_x_70:
        /* <DEDUP_REMOVED lines=10> */
[----:B------:R-:W-:Y:S01]  /*a020*/  R2UR UR10, R15 ;  /* 0x000000000f0a72ca */ /* 0x000fe200000e0000 */
[----:B------:R-:W-:Y:S01]  /*a030*/  VIADD R3, R3, 0x4400 ;  /* 0x0000440003037836 */ /* 0x000fe20000000000 */
[----:B------:R-:W-:Y:S02]  /*a040*/  R2UR UR6, R12 ;  /* 0x000000000c0672ca */ /* 0x000fe400000e0000 */
[----:B------:R-:W-:Y:S02]  /*a050*/  R2UR UR7, R13 ;  /* 0x000000000d0772ca */ /* 0x000fe400000e0000 */
[----:B------:R-:W-:-:S13]  /*a060*/  PLOP3.LUT P0, PT, PT, PT, PT, 0x80, 0x0 ;  /* 0x000000000000781c */ /* 0x000fda0003f0f070 */
.L_x_71:
        /* <DEDUP_REMOVED lines=10> */
[----:B------:R0:W-:Y:S01]  /*a110*/  STL [R1+0x8], R0 ;  /* 0x0000080001007387 */ /* 0x0001e20000100800 */
[----:B------:R-:W-:-:S07]  /*a120*/  IMAD.MOV.U32 R17, RZ, RZ, R6 ;  /* 0x000000ffff117224 */ /* 0x000fce00078e0006 */
.L_x_57:
[----:B------:R-:W-:Y:S05]  /*a130*/  BSYNC B0 ;  /* 0x0000000000007941 */ /* 0x000fea0003800000 */
.L_x_56:
[----:B0-----:R-:W2:Y:S01]  /*a140*/  LDL.LU R0, [R1+0x20] ;  /* 0x0000200001007983 */ /* 0x001ea20000300800 */
[----:B------:R-:W-:-:S03]  /*a150*/  IMAD.MOV.U32 R18, RZ, RZ, R4 ;  /* 0x000000ffff127224 */ /* 0x000fc600078e0004 */
[----:B------:R0:W-:Y:S02]  /*a160*/  STL [R1+0x4], R8 ;  /* 0x0000040801007387 */ /* 0x0001e40000100800 */
[----:B0-2---:R-:W-:-:S07]  /*a170*/  VIADD R0, R0, 0xfffffffd ;  /* 0xfffffffd00007836 */ /* 0x005fce0000000000 */
.L_x_55:
[----:B------:R-:W2:Y:S01]  /*a180*/  LDL.LU R2, [R1+0x18] ;  /* 0x0000180001027983 */ /* 0x000ea20000300800 */
[----:B------:R-:W-:Y:S01]  /*a190*/  IMAD.MOV R10, RZ, RZ, -R10 ;  /* 0x000000ffff0a7224 */ /* 0x000fe200078e0a0a */
[----:B------:R-:W-:Y:S04]  /*a1a0*/  BSSY B0, `(.L_x_54) ;  /* 0x0000149000007945 */ /* 0x000fe80003800000 */
[----:B--2---:R-:W-:-:S13]  /*a1b0*/  ISETP.NE.AND P0, PT, R2, R10, PT ;  /* 0x0000000a0200720c */ /* 0x004fda0003f05270 */
[----:B------:R-:W-:Y:S05]  /*a1c0*/  @!P0 BRA `(.L_x_72) ;  /* 0x0000001400188947 */ /* 0x000fea0003800000 */
[----:B------:R-:W-:-:S07]  /*a1d0*/  IMAD.MOV.U32 R6, RZ, RZ, R17 ;  /* 0x000000ffff067224 */ /* 0x000fce00078e0011 */
.L_x_105:
[----:B--2---:R-:W2:Y:S01]  /*a1e0*/  LDL R2, [R1+0x4] ;  /* 0x0000040001027983 */ /* 0x004ea20000100800 */
[----:B------:R-:W-:Y:S01]  /*a1f0*/  LOP3.LUT P1, RZ, R19, 0x2, RZ, 0xc0, !PT ;  /* 0x0000000213ff7812 */ /* 0x000fe2000782c0ff */
[----:B------:R-:W-:Y:S01]  /*a200*/  VIADD R4, R18, 0x1 ;  /* 0x0000000112047836 */ /* 0x000fe20000000000 */
[----:B------:R-:W-:Y:S04]  /*a210*/  BSSY B1, `(.L_x_73) ;  /* 0x000009d000017945 */ /* 0x000fe80003800000 */
[----:B------:R-:W-:-:S04]  /*a220*/  ISETP.NE.AND P0, PT, R4, 0x2, PT ;  /* 0x000000020400780c */ /* 0x000fc80003f05270 */
[----:B------:R-:W-:Y:S02]  /*a230*/  SEL R5, RZ, 0x1, P0 ;  /* 0x00000001ff057807 */ /* 0x000fe40000000000 */
[----:B------:R-:W-:Y:S02]  /*a240*/  SEL R4, R4, RZ, P0 ;  /* 0x000000ff04047207 */ /* 0x000fe40000000000 */
[----:B--2---:R-:W-:Y:S01]  /*a250*/  LOP3.LUT R5, R2, R5, RZ, 0x3c, !PT ;  /* 0x0000000502057212 */ /* 0x004fe200078e3cff */
[----:B01----:R-:W-:Y:S06]  /*a260*/  @!P1 BRA `(.L_x_74) ;  /* 0x00000008005c9947 */ /* 0x003fec0003800000 */
        /* <DEDUP_REMOVED lines=23> */
.L_x_75:
[----:B------:R-:W-:Y:S01]  /*a3e0*/  LEA R3, R4, UR36, 0x3 ;  /* 0x0000002404037c11 */ /* 0x000fe2000f8e18ff */
[----:B------:R-:W-:Y:S01]  /*a3f0*/  BSSY B2, `(.L_x_76) ;  /* 0x0000004000027945 */ /* 0x000fe20003800000 */
[----:B------:R-:W-:-:S04]  /*a400*/  SHF.L.U32 R2, R5, 0x1f, RZ ;  /* 0x0000001f05027819 */ /* 0x000fc800000006ff */
[----:B------:R-:W1:Y:S02]  /*a410*/  SYNCS.PHASECHK.TRANS64.TRYWAIT P0, [R3+URZ+0x34840], R2 ;  /* 0x03484002030075a7 */ /* 0x000e64000800017f */
[----:B-1----:R-:W-:Y:S05]  /*a420*/  @!P0 BRA `(.L_x_77) ;  /* 0x0000002800788947 */ /* 0x002fea0003800000 */
.L_x_155:
[----:B------:R-:W-:Y:S05]  /*a430*/  BSYNC B2 ;  /* 0x0000000000027941 */ /* 0x000fea0003800000 */
.L_x_76:
[----:B0-----:R-:W0:Y:S01]  /*a440*/  S2R R7, SR_TID.X ;  /* 0x0000000000077919 */ /* 0x001e220000002100 */
[----:B------:R-:W-:Y:S01]  /*a450*/  BSSY B2, `(.L_x_78) ;  /* 0x000000b000027945 */ /* 0x000fe20003800000 */
[----:B0-----:R-:W-:-:S04]  /*a460*/  LOP3.LUT R7, R7, 0x7f, RZ, 0xc0, !PT ;  /* 0x0000007f07077812 */ /* 0x001fc800078ec0ff */
[----:B------:R-:W-:-:S13]  /*a470*/  ISETP.NE.AND P1, PT, R7, RZ, PT ;  /* 0x000000ff0700720c */ /* 0x000fda0003f25270 */
[----:B------:R-:W-:Y:S05]  /*a480*/  @P1 BRA `(.L_x_79) ;  /* 0x00000000001c1947 */ /* 0x000fea0003800000 */
[----:B------:R-:W0:Y:S01]  /*a490*/  S2R R7, SR_TID.X ;  /* 0x0000000000077919 */ /* 0x000e220000002100 */
[----:B-1----:R-:W-:-:S04]  /*a4a0*/  IMAD.MOV.U32 R2, RZ, RZ, 0xc000 ;  /* 0x0000c000ff027424 */ /* 0x002fc800078e00ff */
[----:B------:R2:W-:Y:S01]  /*a4b0*/  SYNCS.ARRIVE.TRANS64 RZ, [R3+URZ+0x34830], R2 ;  /* 0x0348300203ff79a7 */ /* 0x0005e2000800003f */
[----:B0-----:R-:W-:-:S04]  /*a4c0*/  LOP3.LUT R7, R7, 0x1f, RZ, 0xc0, !PT ;  /* 0x0000001f07077812 */ /* 0x001fc800078ec0ff */
[----:B------:R-:W-:-:S13]  /*a4d0*/  ISETP.NE.AND P0, PT, R7, RZ, PT ;  /* 0x000000ff0700720c */ /* 0x000fda0003f05270 */
[----:B--2---:R-:W-:Y:S05]  /*a4e0*/  @!P0 BRA `(.L_x_79) ;  /* 0x0000000000048947 */ /* 0x004fea0003800000 */
[----:B------:R-:W-:Y:S01]  /*a4f0*/  BPT.TRAP 0x1 ;  /* 0x000000040000795c */ /* 0x000fe20000300000 */
.L_x_79:
[----:B------:R-:W-:Y:S05]  /*a500*/  BSYNC B2 ;  /* 0x0000000000027941 */ /* 0x000fea0003800000 */
.L_x_78:
        /* <DEDUP_REMOVED lines=8> */
[----:B------:R-:W-:Y:S01]  /*a590*/  VIADD R10, R7, 0x1c400 ;  /* 0x0001c400070a7836 */ /* 0x000fe20000000000 */
[----:B------:R-:W-:Y:S01]  /*a5a0*/  UMOV UR6, 0x0 ;  /* 0x0000000000067882 */ /* 0x000fe20000000000 */
[----:B------:R-:W-:-:S10]  /*a5b0*/  UMOV UR7, 0x14f00000 ;  /* 0x14f0000000077882 */ /* 0x000fd40000000000 */
.L_x_80:
        /* <DEDUP_REMOVED lines=16> */
.L_x_81:
        /* <DEDUP_REMOVED lines=15> */
.L_x_82:
        /* <DEDUP_REMOVED lines=16> */
.L_x_156:
[----:B------:R-:W-:Y:S05]  /*a8b0*/  BSYNC B2 ;  /* 0x0000000000027941 */ /* 0x000fea0003800000 */
.L_x_83:
[----:B------:R-:W-:Y:S01]  /*a8c0*/  BSSY B2, `(.L_x_85) ;  /* 0x000000b000027945 */ /* 0x000fe20003800000 */
[----:B------:R-:W-:Y:S02]  /*a8d0*/  IMAD.MOV.U32 R10, RZ, RZ, 0x0 ;  /* 0x00000000ff0a7424 */ /* 0x000fe400078e00ff */
[----:B------:R-:W-:Y:S01]  /*a8e0*/  IMAD.MOV.U32 R11, RZ, RZ, 0x14f00000 ;  /* 0x14f00000ff0b7424 */ /* 0x000fe200078e00ff */
[----:B------:R-:W-:Y:S06]  /*a8f0*/  @P1 BRA `(.L_x_86) ;  /* 0x00000000001c1947 */ /* 0x000fec0003800000 */
[----:B------:R-:W1:Y:S01]  /*a900*/  S2R R7, SR_TID.X ;  /* 0x0000000000077919 */ /* 0x000e620000002100 */
[----:B0-----:R-:W-:-:S04]  /*a910*/  IMAD.MOV.U32 R3, RZ, RZ, 0x8000 ;  /* 0x00008000ff037424 */ /* 0x001fc800078e00ff */
[----:B------:R2:W-:Y:S01]  /*a920*/  SYNCS.ARRIVE.TRANS64 RZ, [R2+URZ+0x50], R3 ;  /* 0x0000500302ff79a7 */ /* 0x0005e2000800003f */
[----:B-1----:R-:W-:-:S04]  /*a930*/  LOP3.LUT R7, R7, 0x1f, RZ, 0xc0, !PT ;  /* 0x0000001f07077812 */ /* 0x002fc800078ec0ff */
[----:B------:R-:W-:-:S13]  /*a940*/  ISETP.NE.AND P0, PT, R7, RZ, PT ;  /* 0x000000ff0700720c */ /* 0x000fda0003f05270 */
[----:B--2---:R-:W-:Y:S05]  /*a950*/  @!P0 BRA `(.L_x_86) ;  /* 0x0000000000048947 */ /* 0x004fea0003800000 */
[----:B------:R-:W-:Y:S01]  /*a960*/  BPT.TRAP 0x1 ;  /* 0x000000040000795c */ /* 0x000fe20000300000 */
.L_x_86:
[----:B------:R-:W-:Y:S05]  /*a970*/  BSYNC B2 ;  /* 0x0000000000027941 */ /* 0x000fea0003800000 */
.L_x_85:
[----:B0-----:R-:W2:Y:S01]  /*a980*/  LDL.LU R3, [R1+0x8] ;  /* 0x0000080001037983 */ /* 0x001ea20000300800 */
[----:B------:R-:W-:Y:S01]  /*a990*/  R2UR UR10, R12 ;  /* 0x000000000c0a72ca */ /* 0x000fe200000e0000 */
[----:B------:R-:W-:Y:S01]  /*a9a0*/  UIADD3 UR4, UP0, UR38, 0x470, URZ ;  /* 0x0000047026047890 */ /* 0x000fe2000ff1e03f */
[----:B------:R-:W-:Y:S01]  /*a9b0*/  R2UR UR6, R10 ;  /* 0x000000000a0672ca */ /* 0x000fe200000e0000 */
[----:B------:R-:W-:Y:S01]  /*a9c0*/  VIADD R2, R2, 0x50 ;  /* 0x0000005002027836 */ /* 0x000fe20000000000 */
[----:B------:R-:W-:Y:S01]  /*a9d0*/  R2UR UR7, R11 ;  /* 0x000000000b0772ca */ /* 0x000fe200000e0000 */
[----:B------:R-:W-:Y:S01]  /*a9e0*/  UIADD3.X UR5, URZ, UR39, URZ, UP0, !UPT ;  /* 0x000000273f057290 */ /* 0x000fe200087fe43f */
[----:B------:R-:W-:Y:S02]  /*a9f0*/  LEA R18, R18, UR36, 0xf ;  /* 0x0000002412127c11 */ /* 0x000fe4000f8e78ff */
[----:B------:R-:W-:-:S03]  /*aa00*/  PLOP3.LUT P0, PT, PT, PT, PT, 0x80, 0x0 ;  /* 0x000000000000781c */ /* 0x000fc60003f0f070 */
[----:B------:R-:W-:Y:S02]  /*aa10*/  VIADD R7, R18, 0x400 ;  /* 0x0000040012077836 */ /* 0x000fe40000000000 */
[----:B--2---:R-:W-:-:S08]  /*aa20*/  IMAD.SHL.U32 R3, R3, 0x80, RZ ;  /* 0x0000008003037824 */ /* 0x004fd000078e00ff */
.L_x_87:
        /* <DEDUP_REMOVED lines=15> */
.L_x_88:
        /* <DEDUP_REMOVED lines=12> */
.L_x_74:
[----:B------:R-:W-:Y:S05]  /*abe0*/  BSYNC B1 ;  /* 0x0000000000017941 */ /* 0x000fea0003800000 */
.L_x_73:
[----:B------:R-:W-:Y:S01]  /*abf0*/  VIADD R18, R4, 0x1 ;  /* 0x0000000104127836 */ /* 0x000fe20000000000 */
[----:B------:R-:W-:Y:S01]  /*ac00*/  LOP3.LUT P1, RZ, R19, 0x2, RZ, 0xc0, !PT ;  /* 0x0000000213ff7812 */ /* 0x000fe2000782c0ff */
[----:B------:R-:W-:Y:S03]  /*ac10*/  BSSY B1, `(.L_x_89) ;  /* 0x000009e000017945 */ /* 0x000fe60003800000 */
[----:B------:R-:W-:-:S04]  /*ac20*/  ISETP.NE.AND P0, PT, R18, 0x2, PT ;  /* 0x000000021200780c */ /* 0x000fc80003f05270 */
[----:B------:R-:W-:Y:S02]  /*ac30*/  SEL R2, RZ, 0x1, P0 ;  /* 0x00000001ff027807 */ /* 0x000fe40000000000 */
[----:B------:R-:W-:Y:S02]  /*ac40*/  SEL R18, R18, RZ, P0 ;  /* 0x000000ff12127207 */ /* 0x000fe40000000000 */
[----:B------:R-:W-:-:S05]  /*ac50*/  LOP3.LUT R10, R5, R2, RZ, 0x3c, !PT ;  /* 0x00000002050a7212 */ /* 0x000fca00078e3cff */
[----:B------:R1:W-:Y:S01]  /*ac60*/  STL [R1+0x4], R10 ;  /* 0x0000040a01007387 */ /* 0x0003e20000100800 */
[----:B------:R-:W-:Y:S05]  /*ac70*/  @!P1 BRA `(.L_x_90) ;  /* 0x00000008005c9947 */ /* 0x000fea0003800000 */
[----:B------:R-:W-:Y:S01]  /*ac80*/  LOP3.LUT P1, RZ, R19, 0x1, RZ, 0xc0, !PT ;  /* 0x0000000113ff7812 */ /* 0x000fe2000782c0ff */
[----:B0-----:R-:W-:-:S12]  /*ac90*/  VIADD R8, R0, 0xffffffff ;  /* 0xffffffff00087836 */ /* 0x001fd80000000000 */
        /* <DEDUP_REMOVED lines=21> */
.L_x_91:
[----:B------:R-:W-:Y:S01]  /*adf0*/  LEA R2, R18, UR36, 0x3 ;  /* 0x0000002412027c11 */ /* 0x000fe2000f8e18ff */
[----:B------:R-:W-:Y:S01]  /*ae00*/  BSSY B2, `(.L_x_92) ;  /* 0x0000004000027945 */ /* 0x000fe20003800000 */
[----:B------:R-:W-:-:S04]  /*ae10*/  SHF.L.U32 R3, R10, 0x1f, RZ ;  /* 0x0000001f0a037819 */ /* 0x000fc800000006ff */
[----:B------:R-:W2:Y:S02]  /*ae20*/  SYNCS.PHASECHK.TRANS64.TRYWAIT P0, [R2+URZ+0x34840], R3 ;  /* 0x03484003020075a7 */ /* 0x000ea4000800017f */
[----:B--2---:R-:W-:Y:S05]  /*ae30*/  @!P0 BRA `(.L_x_93) ;  /* 0x00000020001c8947 */ /* 0x004fea0003800000 */
.L_x_157:
[----:B------:R-:W-:Y:S05]  /*ae40*/  BSYNC B2 ;  /* 0x0000000000027941 */ /* 0x000fea0003800000 */
.L_x_92:
[----:B0-----:R-:W0:Y:S01]  /*ae50*/  S2R R7, SR_TID.X ;  /* 0x0000000000077919 */ /* 0x001e220000002100 */
[----:B------:R-:W-:Y:S01]  /*ae60*/  BSSY B2, `(.L_x_94) ;  /* 0x000000b000027945 */ /* 0x000fe20003800000 */
[----:B0-----:R-:W-:-:S04]  /*ae70*/  LOP3.LUT R7, R7, 0x7f, RZ, 0xc0, !PT ;  /* 0x0000007f07077812 */ /* 0x001fc800078ec0ff */
[----:B------:R-:W-:-:S13]  /*ae80*/  ISETP.NE.AND P1, PT, R7, RZ, PT ;  /* 0x000000ff0700720c */ /* 0x000fda0003f25270 */
[----:B------:R-:W-:Y:S05]  /*ae90*/  @P1 BRA `(.L_x_95) ;  /* 0x00000000001c1947 */ /* 0x000fea0003800000 */
[----:B------:R-:W0:Y:S01]  /*aea0*/  S2R R7, SR_TID.X ;  /* 0x0000000000077919 */ /* 0x000e220000002100 */
[----:B--2---:R-:W-:-:S04]  /*aeb0*/  IMAD.MOV.U32 R3, RZ, RZ, 0xc000 ;  /* 0x0000c000ff037424 */ /* 0x004fc800078e00ff */
[----:B------:R3:W-:Y:S01]  /*aec0*/  SYNCS.ARRIVE.TRANS64 RZ, [R2+URZ+0x34830], R3 ;  /* 0x0348300302ff79a7 */ /* 0x0007e2000800003f */
[----:B0-----:R-:W-:-:S04]  /*aed0*/  LOP3.LUT R7, R7, 0x1f, RZ, 0xc0, !PT ;  /* 0x0000001f07077812 */ /* 0x001fc800078ec0ff */
[----:B------:R-:W-:-:S13]  /*aee0*/  ISETP.NE.AND P0, PT, R7, RZ, PT ;  /* 0x000000ff0700720c */ /* 0x000fda0003f05270 */
[----:B---3--:R-:W-:Y:S05]  /*aef0*/  @!P0 BRA `(.L_x_95) ;  /* 0x0000000000048947 */ /* 0x008fea0003800000 */
[----:B------:R-:W-:Y:S01]  /*af00*/  BPT.TRAP 0x1 ;  /* 0x000000040000795c */ /* 0x000fe20000300000 */
.L_x_95:
[----:B------:R-:W-:Y:S05]  /*af10*/  BSYNC B2 ;  /* 0x0000000000027941 */ /* 0x000fea0003800000 */
.L_x_94:
[----:B------:R-:W-:Y:S01]  /*af20*/  IMAD.MOV.U32 R12, RZ, RZ, RZ ;  /* 0x000000ffff0c7224 */ /* 0x000fe200078e00ff */
[----:B------:R-:W-:Y:S01]  /*af30*/  UIADD3 UR4, UP0, UR38, 0x370, URZ ;  /* 0x0000037026047890 */ /* 0x000fe2000ff1e03f */
[C---:B--2---:R-:W-:Y:S01]  /*af40*/  IMAD R3, R18.reuse, 0x8, R9 ;  /* 0x0000000812037824 */ /* 0x044fe200078e0209 */
[----:B------:R-:W-:Y:S01]  /*af50*/  PLOP3.LUT P0, PT, PT, PT, PT, 0x80, 0x0 ;  /* 0x000000000000781c */ /* 0x000fe20003f0f070 */
[----:B------:R-:W-:Y:S01]  /*af60*/  IMAD R7, R18, 0xc000, R14 ;  /* 0x0000c00012077824 */ /* 0x000fe200078e020e */
[----:B------:R-:W-:Y:S01]  /*af70*/  R2UR UR10, R12 ;  /* 0x000000000c0a72ca */ /* 0x000fe200000e0000 */
[----:B------:R-:W-:Y:S01]  /*af80*/  VIADD R3, R3, 0x30 ;  /* 0x0000003003037836 */ /* 0x000fe20000000000 */
[----:B------:R-:W-:Y:S01]  /*af90*/  UIADD3.X UR5, URZ, UR39, URZ, UP0, !UPT ;  /* 0x000000273f057290 */ /* 0x000fe200087fe43f */
[----:B------:R-:W-:Y:S01]  /*afa0*/  IMAD.SHL.U32 R2, R8, 0x80, RZ ;  /* 0x0000008008027824 */ /* 0x000fe200078e00ff */
[----:B------:R-:W-:Y:S01]  /*afb0*/  UMOV UR6, 0x0 ;  /* 0x0000000000067882 */ /* 0x000fe20000000000 */
[----:B-1----:R-:W-:Y:S01]  /*afc0*/  VIADD R10, R7, 0x1c400 ;  /* 0x0001c400070a7836 */ /* 0x002fe20000000000 */
[----:B------:R-:W-:-:S09]  /*afd0*/  UMOV UR7, 0x14f00000 ;  /* 0x14f0000000077882 */ /* 0x000fd20000000000 */
.L_x_96:
        /* <DEDUP_REMOVED lines=16> */
.L_x_97:
        /* <DEDUP_REMOVED lines=15> */
.L_x_98:
        /* <DEDUP_REMOVED lines=10> */
[----:B------:R-:W-:Y:S01]  /*b270*/  SHF.L.U32 R5, R5, 0x1f, RZ ;  /* 0x0000001f05057819 */ /* 0x000fe200000006ff */
[----:B------:R-:W-:Y:S01]  /*b280*/  IMAD R2, R4, 0x8, R9 ;  /* 0x0000000804027824 */ /* 0x000fe200078e0209 */
[----:B------:R-:W-:Y:S03]  /*b290*/  BSSY B2, `(.L_x_99) ;  /* 0x0000003000027945 */ /* 0x000fe60003800000 */
[----:B------:R-:W0:Y:S02]  /*b2a0*/  SYNCS.PHASECHK.TRANS64.TRYWAIT P0, [R2+URZ+0x60], R5 ;  /* 0x00006005020075a7 */ /* 0x000e24000800017f */
[----:B0-----:R-:W-:Y:S05]  /*b2b0*/  @!P0 BRA `(.L_x_100) ;  /* 0x0000001c00108947 */ /* 0x001fea0003800000 */
.L_x_158:
[----:B------:R-:W-:Y:S05]  /*b2c0*/  BSYNC B2 ;  /* 0x0000000000027941 */ /* 0x000fea0003800000 */
.L_x_99:
[----:B------:R-:W-:Y:S01]  /*b2d0*/  BSSY B2, `(.L_x_101) ;  /* 0x000000b000027945 */ /* 0x000fe20003800000 */
[----:B------:R-:W-:Y:S02]  /*b2e0*/  IMAD.MOV.U32 R10, RZ, RZ, 0x0 ;  /* 0x00000000ff0a7424 */ /* 0x000fe400078e00ff */
[----:B------:R-:W-:Y:S01]  /*b2f0*/  IMAD.MOV.U32 R11, RZ, RZ, 0x14f00000 ;  /* 0x14f00000ff0b7424 */ /* 0x000fe200078e00ff */
[----:B------:R-:W-:Y:S06]  /*b300*/  @P1 BRA `(.L_x_102) ;  /* 0x00000000001c1947 */ /* 0x000fec0003800000 */
[----:B------:R-:W1:Y:S01]  /*b310*/  S2R R7, SR_TID.X ;  /* 0x0000000000077919 */ /* 0x000e620000002100 */
[----:B------:R-:W-:-:S04]  /*b320*/  IMAD.MOV.U32 R3, RZ, RZ, 0x8000 ;  /* 0x00008000ff037424 */ /* 0x000fc800078e00ff */
[----:B------:R2:W-:Y:S01]  /*b330*/  SYNCS.ARRIVE.TRANS64 RZ, [R2+URZ+0x50], R3 ;  /* 0x0000500302ff79a7 */ /* 0x0005e2000800003f */
[----:B-1----:R-:W-:-:S04]  /*b340*/  LOP3.LUT R7, R7, 0x1f, RZ, 0xc0, !PT ;  /* 0x0000001f07077812 */ /* 0x002fc800078ec0ff */
[----:B------:R-:W-:-:S13]  /*b350*/  ISETP.NE.AND P0, PT, R7, RZ, PT ;  /* 0x000000ff0700720c */ /* 0x000fda0003f05270 */
[----:B--2---:R-:W-:Y:S05]  /*b360*/  @!P0 BRA `(.L_x_102) ;  /* 0x0000000000048947 */ /* 0x004fea0003800000 */
[----:B------:R-:W-:Y:S01]  /*b370*/  BPT.TRAP 0x1 ;  /* 0x000000040000795c */ /* 0x000fe20000300000 */
.L_x_102:
[----:B------:R-:W-:Y:S05]  /*b380*/  BSYNC B2 ;  /* 0x0000000000027941 */ /* 0x000fea0003800000 */
.L_x_101:
[----:B------:R-:W2:Y:S01]  /*b390*/  LDL.LU R3, [R1+0x8] ;  /* 0x0000080001037983 */ /* 0x000ea20000300800 */
[----:B------:R-:W-:Y:S01]  /*b3a0*/  R2UR UR10, R12 ;  /* 0x000000000c0a72ca */ /* 0x000fe200000e0000 */
[----:B------:R-:W-:Y:S01]  /*b3b0*/  UIADD3 UR4, UP0, UR38, 0x470, URZ ;  /* 0x0000047026047890 */ /* 0x000fe2000ff1e03f */
[----:B------:R-:W-:Y:S01]  /*b3c0*/  R2UR UR6, R10 ;  /* 0x000000000a0672ca */ /* 0x000fe200000e0000 */
[----:B0-----:R-:W-:Y:S01]  /*b3d0*/  VIADD R2, R2, 0x50 ;  /* 0x0000005002027836 */ /* 0x001fe20000000000 */
[----:B------:R-:W-:Y:S01]  /*b3e0*/  R2UR UR7, R11 ;  /* 0x000000000b0772ca */ /* 0x000fe200000e0000 */
[----:B------:R-:W-:Y:S01]  /*b3f0*/  UIADD3.X UR5, URZ, UR39, URZ, UP0, !UPT ;  /* 0x000000273f057290 */ /* 0x000fe200087fe43f */
[----:B------:R-:W-:Y:S02]  /*b400*/  LEA R4, R4, UR36, 0xf ;  /* 0x0000002404047c11 */ /* 0x000fe4000f8e78ff */
[----:B------:R-:W-:-:S03]  /*b410*/  PLOP3.LUT P0, PT, PT, PT, PT, 0x80, 0x0 ;  /* 0x000000000000781c */ /* 0x000fc60003f0f070 */
[----:B------:R-:W-:Y:S02]  /*b420*/  VIADD R5, R4, 0x400 ;  /* 0x0000040004057836 */ /* 0x000fe40000000000 */
[----:B--2---:R-:W-:-:S08]  /*b430*/  IMAD.SHL.U32 R3, R3, 0x80, RZ ;  /* 0x0000008003037824 */ /* 0x004fd000078e00ff */
.L_x_103:
        /* <DEDUP_REMOVED lines=15> */
.L_x_104:
        /* <DEDUP_REMOVED lines=12> */
.L_x_90:
[----:B------:R-:W-:Y:S05]  /*b5f0*/  BSYNC B1 ;  /* 0x0000000000017941 */ /* 0x000fea0003800000 */
.L_x_89:
[C---:B------:R-:W-:Y:S01]  /*b600*/  ISETP.GT.AND P0, PT, R0.reuse, 0x1, PT ;  /* 0x000000010000780c */ /* 0x040fe20003f04270 */
[----:B------:R-:W-:-:S12]  /*b610*/  VIADD R0, R0, 0xfffffffe ;  /* 0xfffffffe00007836 */ /* 0x000fd80000000000 */
[----:B------:R-:W-:Y:S05]  /*b620*/  @P0 BRA `(.L_x_105) ;  /* 0xffffffe800ec0947 */ /* 0x000fea000383ffff */
.L_x_72:
[----:B------:R-:W-:Y:S05]  /*b630*/  BSYNC B0 ;  /* 0x0000000000007941 */ /* 0x000fea0003800000 */
.L_x_54:
[----:B------:R-:W-:Y:S01]  /*b640*/  LOP3.LUT P0, RZ, R19, 0x2, RZ, 0xc0, !PT ;  /* 0x0000000213ff7812 */ /* 0x000fe2000780c0ff */
[----:B------:R-:W-:-:S12]  /*b650*/  BSSY B0, `(.L_x_106) ;  /* 0x000003a000007945 */ /* 0x000fd80003800000 */
[----:B------:R-:W-:Y:S05]  /*b660*/  @!P0 BRA `(.L_x_107) ;  /* 0x0000000000e08947 */ /* 0x000fea0003800000 */
[----:B-1----:R-:W3:Y:S01]  /*b670*/  LDL R0, [R1+0x4] ;  /* 0x0000040001007983 */ /* 0x002ee20000100800 */
[----:B------:R-:W-:Y:S01]  /*b680*/  LEA R3, R18, UR36, 0x3 ;  /* 0x0000002412037c11 */ /* 0x000fe2000f8e18ff */
[----:B------:R-:W-:Y:S01]  /*b690*/  BSSY B1, `(.L_x_108) ;  /* 0x0000007000017945 */ /* 0x000fe20003800000 */
[----:B------:R-:W1:Y:S02]  /*b6a0*/  S2R R2, SR_TID.X ;  /* 0x0000000000027919 */ /* 0x000e640000002100 */
[----:B-1----:R-:W-:-:S04]  /*b6b0*/  LOP3.LUT R2, R2, 0x7f, RZ, 0xc0, !PT ;  /* 0x0000007f02027812 */ /* 0x002fc800078ec0ff */
[----:B------:R-:W-:Y:S02]  /*b6c0*/  ISETP.NE.AND P1, PT, R2, RZ, PT ;  /* 0x000000ff0200720c */ /* 0x000fe40003f25270 */
[----:B---3--:R-:W-:-:S04]  /*b6d0*/  SHF.L.U32 R0, R0, 0x1f, RZ ;  /* 0x0000001f00007819 */ /* 0x008fc800000006ff */
[----:B------:R-:W1:Y:S02]  /*b6e0*/  SYNCS.PHASECHK.TRANS64.TRYWAIT P0, [R3+URZ+0x34860], R0 ;  /* 0x03486000030075a7 */ /* 0x000e64000800017f */
[----:B-1----:R-:W-:Y:S05]  /*b6f0*/  @!P0 BRA `(.L_x_109) ;  /* 0x0000001800148947 */ /* 0x002fea0003800000 */
.L_x_159:
[----:B------:R-:W-:Y:S05]  /*b700*/  BSYNC B1 ;  /* 0x0000000000017941 */ /* 0x000fea0003800000 */
.L_x_108:
[----:B------:R-:W-:Y:S04]  /*b710*/  BSSY B1, `(.L_x_110) ;  /* 0x0000009000017945 */ /* 0x000fe80003800000 */
[----:B------:R-:W-:Y:S05]  /*b720*/  @P1 BRA `(.L_x_111) ;  /* 0x00000000001c1947 */ /* 0x000fea0003800000 */
[----:B------:R-:W3:Y:S01]  /*b730*/  S2R R2, SR_TID.X ;  /* 0x0000000000027919 */ /* 0x000ee20000002100 */
[----:B-1----:R-:W-:-:S04]  /*b740*/  IMAD.MOV.U32 R0, RZ, RZ, 0x8000 ;  /* 0x00008000ff007424 */ /* 0x002fc800078e00ff */
[----:B------:R4:W-:Y:S01]  /*b750*/  SYNCS.ARRIVE.TRANS64 RZ, [R3+URZ+0x34850], R0 ;  /* 0x0348500003ff79a7 */ /* 0x0009e2000800003f */
[----:B---3--:R-:W-:-:S04]  /*b760*/  LOP3.LUT R2, R2, 0x1f, RZ, 0xc0, !PT ;  /* 0x0000001f02027812 */ /* 0x008fc800078ec0ff */
[----:B------:R-:W-:-:S13]  /*b770*/  ISETP.NE.AND P0, PT, R2, RZ, PT ;  /* 0x000000ff0200720c */ /* 0x000fda0003f05270 */
[----:B----4-:R-:W-:Y:S05]  /*b780*/  @!P0 BRA `(.L_x_111) ;  /* 0x0000000000048947 */ /* 0x010fea0003800000 */
[----:B------:R-:W-:Y:S01]  /*b790*/  BPT.TRAP 0x1 ;  /* 0x000000040000795c */ /* 0x000fe20000300000 */
.L_x_111:
[----:B------:R-:W-:Y:S05]  /*b7a0*/  BSYNC B1 ;  /* 0x0000000000017941 */ /* 0x000fea0003800000 */
.L_x_110:
[----:B------:R-:W3:Y:S01]  /*b7b0*/  LDL R4, [R1+0x8] ;  /* 0x0000080001047983 */ /* 0x000ee20000100800 */
[----:B------:R-:W-:Y:S01]  /*b7c0*/  LEA R2, R18, UR36, 0xf ;  /* 0x0000002412027c11 */ /* 0x000fe2000f8e78ff */
[----:B-1----:R-:W-:Y:S01]  /*b7d0*/  VIADD R0, R3, 0x34850 ;  /* 0x0003485003007836 */ /* 0x002fe20000000000 */
[----:B------:R-:W-:Y:S01]  /*b7e0*/  UIADD3 UR4, UP0, UR38, 0x470, URZ ;  /* 0x0000047026047890 */ /* 0x000fe2000ff1e03f */
[----:B------:R-:W-:Y:S01]  /*b7f0*/  PLOP3.LUT P0, PT, PT, PT, PT, 0x80, 0x0 ;  /* 0x000000000000781c */ /* 0x000fe20003f0f070 */
[----:B------:R-:W-:Y:S01]  /*b800*/  UMOV UR6, 0x0 ;  /* 0x0000000000067882 */ /* 0x000fe20000000000 */
[----:B------:R-:W-:Y:S01]  /*b810*/  UMOV UR7, 0x14f00000 ;  /* 0x14f0000000077882 */ /* 0x000fe20000000000 */
[----:B------:R-:W-:Y:S01]  /*b820*/  UIADD3.X UR5, URZ, UR39, URZ, UP0, !UPT ;  /* 0x000000273f057290 */ /* 0x000fe200087fe43f */
[----:B------:R-:W-:Y:S01]  /*b830*/  UMOV UR10, URZ ;  /* 0x0000003f000a7c82 */ /* 0x000fe20008000000 */
[----:B---3--:R-:W-:Y:S02]  /*b840*/  IMAD.SHL.U32 R3, R4, 0x80, RZ ;  /* 0x0000008004037824 */ /* 0x008fe400078e00ff */
[----:B------:R-:W-:-:S08]  /*b850*/  VIADD R4, R2, 0x400 ;  /* 0x0000040002047836 */ /* 0x000fd00000000000 */
.L_x_112:
        /* <DEDUP_REMOVED lines=9> */
[----:B-1----:R-:W-:Y:S05]  /*b8f0*/  @P0 BRA.U.ANY `(.L_x_112) ;  /* 0xfffffffd00d80947 */ /* 0x002fea000393ffff */
[----:B------:R-:W-:Y:S01]  /*b900*/  PLOP3.LUT P0, PT, PT, PT, PT, 0x80, 0x0 ;  /* 0x000000000000781c */ /* 0x000fe20003f0f070 */
[----:B------:R-:W-:Y:S01]  /*b910*/  VIADD R2, R2, 0x4400 ;  /* 0x0000440002027836 */ /* 0x000fe20000000000 */
[----:B------:R-:W-:Y:S01]  /*b920*/  UMOV UR6, 0x0 ;  /* 0x0000000000067882 */ /* 0x000fe20000000000 */
[----:B------:R-:W-:Y:S01]  /*b930*/  UMOV UR7, 0x14f00000 ;  /* 0x14f0000000077882 */ /* 0x000fe20000000000 */
[----:B------:R-:W-:-:S09]  /*b940*/  UMOV UR10, 0x40 ;  /* 0x00000040000a7882 */ /* 0x000fd20000000000 */
.L_x_113:
        /* <DEDUP_REMOVED lines=9> */
[----:B---3--:R-:W-:Y:S05]  /*b9e0*/  @P0 BRA.U.ANY `(.L_x_113) ;  /* 0xfffffffd00d80947 */ /* 0x008fea000393ffff */
.L_x_107:
[----:B------:R-:W-:Y:S05]  /*b9f0*/  BSYNC B0 ;  /* 0x0000000000007941 */ /* 0x000fea0003800000 */
.L_x_106:
[----:B0-----:R-:W3:Y:S01]  /*ba00*/  LDL.LU R6, [R1+0x24] ;  /* 0x0000240001067983 */ /* 0x001ee20000300800 */
[----:B------:R-:W-:Y:S01]  /*ba10*/  VIADD R18, R18, 0x1 ;  /* 0x0000000112127836 */ /* 0x000fe20000000000 */
[----:B------:R-:W-:Y:S02]  /*ba20*/  ULDC UR4, c[0x0][0xc34] ;  /* 0x00030d0000047ab9 */ /* 0x000fe40000000800 */
[----:B------:R-:W4:Y:S04]  /*ba30*/  LDL.LU R5, [R1+0x4] ;  /* 0x0000040001057983 */ /* 0x000f280000300800 */
[----:B------:R-:W5:Y:S01]  /*ba40*/  LDL.LU R4, [R1+0x2c] ;  /* 0x00002c0001047983 */ /* 0x000f620000300800 */
[----:B------:R-:W-:-:S04]  /*ba50*/  ISETP.NE.AND P0, PT, R18, 0x2, PT ;  /* 0x000000021200780c */ /* 0x000fc80003f05270 */
[----:B-1----:R-:W-:Y:S02]  /*ba60*/  SEL R0, RZ, 0x1, P0 ;  /* 0x00000001ff007807 */ /* 0x002fe40000000000 */
[----:B------:R-:W-:Y:S01]  /*ba70*/  SEL R18, R18, RZ, P0 ;  /* 0x000000ff12127207 */ /* 0x000fe20000000000 */
[----:B---3--:R-:W-:Y:S01]  /*ba80*/  VIADD R6, R6, UR37 ;  /* 0x0000002506067c36 */ /* 0x008fe20008000000 */
[----:B----4-:R-:W-:-:S04]  /*ba90*/  LOP3.LUT R5, R5, R0, RZ, 0x3c, !PT ;  /* 0x0000000005057212 */ /* 0x010fc800078e3cff */
[----:B------:R0:W-:Y:S01]  /*baa0*/  STL [R1+0x24], R6 ;  /* 0x0000240601007387 */ /* 0x0001e20000100800 */
[----:B------:R-:W-:Y:S01]  /*bab0*/  ISETP.GE.AND P1, PT, R6, UR4, PT ;  /* 0x0000000406007c0c */ /* 0x000fe2000bf26270 */
[----:B-----5:R-:W-:-:S05]  /*bac0*/  VIADD R4, R4, 0x1 ;  /* 0x0000000104047836 */ /* 0x020fca0000000000 */
[----:B------:R0:W-:Y:S04]  /*bad0*/  STL [R1+0x2c], R4 ;  /* 0x00002c0401007387 */ /* 0x0001e80000100800 */
[----:B------:R0:W-:Y:S03]  /*bae0*/  STL [R1+0x4], R5 ;  /* 0x0000040501007387 */ /* 0x0001e60000100800 */
[----:B------:R-:W-:Y:S05]  /*baf0*/  @!P1 BRA `(.L_x_114) ;  /* 0xffffffc000b09947 */ /* 0x000fea000383ffff */
[----:B------:R-:W-:-:S07]  /*bb00*/  LOP3.LUT R2, R4, 0x1, RZ, 0xc, !PT ;  /* 0x0000000104027812 */ /* 0x000fce00078e0cff */
.L_x_38:
[----:B0-----:R-:W0:Y:S01]  /*bb10*/  S2R R3, SR_CgaCtaId ;  /* 0x0000000000037919 */ /* 0x001e220000008800 */
[----:B------:R-:W-:Y:S01]  /*bb20*/  MOV R0, 0x400 ;  /* 0x0000040000007802 */ /* 0x000fe20000000f00 */
[----:B------:R-:W-:Y:S03]  /*bb30*/  BSSY B0, `(.L_x_115) ;  /* 0x0000005000007945 */ /* 0x000fe60003800000 */
[----:B0-----:R-:W-:Y:S02]  /*bb40*/  LEA R0, R3, R0, 0x18 ;  /* 0x0000000003007211 */ /* 0x001fe400078ec0ff */
[----:B------:R-:W-:-:S04]  /*bb50*/  SHF.L.U32 R3, R2, 0x1f, RZ ;  /* 0x0000001f02037819 */ /* 0x000fc800000006ff */
[----:B------:R-:W0:Y:S02]  /*bb60*/  SYNCS.PHASECHK.TRANS64.TRYWAIT P0, [R0+URZ+0x34820], R3 ;  /* 0x03482003000075a7 */ /* 0x000e24000800017f */
[----:B0-----:R-:W-:Y:S05]  /*bb70*/  @!P0 BRA `(.L_x_116) ;  /* 0x0000001400088947 */ /* 0x001fea0003800000 */
.L_x_160:
[----:B------:R-:W-:Y:S05]  /*bb80*/  BSYNC B0 ;  /* 0x0000000000007941 */ /* 0x000fea0003800000 */
.L_x_115:
[----:B------:R-:W-:-:S03]  /*bb90*/  UMOV UR4, 0xffffffff ;  /* 0xffffffff00047882 */ /* 0x000fc60000000000 */
[----:B------:R-:W-:Y:S05]  /*bba0*/  BRA.DIV UR4, `(.L_x_117) ;  /* 0x0000001604107947 */ /* 0x000fea000b800000 */
[----:B------:R-:W1:Y:S02]  /*bbb0*/  S2R R2, SR_TID.X ;  /* 0x0000000000027919 */ /* 0x000e640000002100 */
[----:B-1----:R-:W-:-:S04]  /*bbc0*/  SHF.R.U32.HI R2, RZ, 0x5, R2 ;  /* 0x00000005ff027819 */ /* 0x002fc80000011602 */
[----:B------:R-:W-:-:S05]  /*bbd0*/  LOP3.LUT R2, R2, 0x3, RZ, 0xc0, !PT ;  /* 0x0000000302027812 */ /* 0x000fca00078ec0ff */
[----:B------:R1:W3:Y:S02]  /*bbe0*/  SHFL.IDX PT, R14, R2, RZ, 0x1f ;  /* 0x00001fff020e7589 */ /* 0x0002e400000e0000 */
.L_x_163:
[----:B---3--:R-:W-:Y:S01]  /*bbf0*/  ISETP.NE.AND P0, PT, R14, RZ, PT ;  /* 0x000000ff0e00720c */ /* 0x008fe20003f05270 */
[----:B------:R-:W-:-:S12]  /*bc00*/  BSSY B0, `(.L_x_118) ;  /* 0x0000025000007945 */ /* 0x000fd80003800000 */
[----:B------:R-:W-:Y:S05]  /*bc10*/  @P0 BRA `(.L_x_119) ;  /* 0x00000000008c0947 */ /* 0x000fea0003800000 */
[----:B------:R-:W-:-:S03]  /*bc20*/  UMOV UR4, 0xffffffff ;  /* 0xffffffff00047882 */ /* 0x000fc60000000000 */
[----:B------:R-:W-:Y:S05]  /*bc30*/  BRA.DIV UR4, `(.L_x_120) ;  /* 0x0000001604207947 */ /* 0x000fea000b800000 */
[----:B------:R-:W-:-:S13]  /*bc40*/  ELECT P6, URZ, PT ;  /* 0x00000000003f782f */ /* 0x000fda00038c0000 */
.L_x_166:
[----:B------:R-:W-:Y:S05]  /*bc50*/  @!P6 BRA `(.L_x_119) ;  /* 0x00000000007ce947 */ /* 0x000fea0003800000 */
[----:B-1----:R-:W3:Y:S02]  /*bc60*/  LDL.LU R2, [R1+0x30] ;  /* 0x0000300001027983 */ /* 0x002ee40000300800 */
[----:B---3--:R-:W-:-:S04]  /*bc70*/  LOP3.LUT R2, R2, 0x2, RZ, 0xfc, !PT ;  /* 0x0000000202027812 */ /* 0x008fc800078efcff */
[----:B------:R-:W-:-:S13]  /*bc80*/  ISETP.NE.AND P2, PT, R2, 0x3, PT ;  /* 0x000000030200780c */ /* 0x000fda0003f45270 */
[----:B------:R-:W-:Y:S05]  /*bc90*/  @!P2 BRA `(.L_x_121) ;  /* 0x000000000004a947 */ /* 0x000fea0003800000 */
[----:B------:R-:W-:Y:S01]  /*bca0*/  BPT.TRAP 0x1 ;  /* 0x000000040000795c */ /* 0x000fe20000300000 */
.L_x_121:
[----:B------:R-:W3:Y:S01]  /*bcb0*/  LDL.LU R7, [R1+0x4] ;  /* 0x0000040001077983 */ /* 0x000ee20000300800 */
[----:B0-----:R-:W-:Y:S02]  /*bcc0*/  VIADD R3, R0, 0x34840 ;  /* 0x0003484000037836 */ /* 0x001fe40000000000 */
[C---:B------:R-:W-:Y:S02]  /*bcd0*/  VIADD R2, R18.reuse, 0x1 ;  /* 0x0000000112027836 */ /* 0x040fe40000000000 */
[----:B------:R-:W-:-:S03]  /*bce0*/  IMAD R6, R18, 0x8, R3 ;  /* 0x0000000812067824 */ /* 0x000fc600078e0203 */
[----:B------:R-:W-:-:S04]  /*bcf0*/  ISETP.NE.AND P1, PT, R2, 0x2, PT ;  /* 0x000000020200780c */ /* 0x000fc80003f25270 */
[----:B------:R-:W-:Y:S02]  /*bd00*/  SEL R4, RZ, 0x1, P1 ;  /* 0x00000001ff047807 */ /* 0x000fe40000800000 */
[C---:B---3--:R-:W-:Y:S02]  /*bd10*/  SHF.L.U32 R5, R7.reuse, 0x1f, RZ ;  /* 0x0000001f07057819 */ /* 0x048fe400000006ff */
[----:B------:R-:W-:Y:S02]  /*bd20*/  LOP3.LUT R7, R7, R4, RZ, 0x3c, !PT ;  /* 0x0000000407077212 */ /* 0x000fe400078e3cff */
[----:B------:R-:W0:Y:S01]  /*bd30*/  SYNCS.PHASECHK.TRANS64.TRYWAIT P0, [R6+URZ], R5 ;  /* 0x00000005060075a7 */ /* 0x000e22000800017f */
[----:B------:R-:W-:Y:S02]  /*bd40*/  SEL R4, R2, RZ, P1 ;  /* 0x000000ff02047207 */ /* 0x000fe40000800000 */
[----:B------:R-:W-:-:S03]  /*bd50*/  SHF.L.U32 R2, R7, 0x1f, RZ ;  /* 0x0000001f07027819 */ /* 0x000fc600000006ff */
[----:B------:R-:W-:Y:S01]  /*bd60*/  IMAD R3, R4, 0x8, R3 ;  /* 0x0000000804037824 */ /* 0x000fe200078e0203 */
[----:B0-----:R-:W-:Y:S06]  /*bd70*/  @!P0 BRA `(.L_x_122) ;  /* 0x0000001000f08947 */ /* 0x001fec0003800000 */
.L_x_167:
[----:B------:R-:W1:Y:S02]  /*bd80*/  SYNCS.PHASECHK.TRANS64.TRYWAIT P0, [R3+URZ], R2 ;  /* 0x00000002030075a7 */ /* 0x000e64000800017f */
[----:B-1----:R-:W-:Y:S05]  /*bd90*/  @!P0 BRA `(.L_x_123) ;  /* 0x0000001000fc8947 */ /* 0x002fea0003800000 */
.L_x_168:
[----:B------:R-:W-:Y:S05]  /*bda0*/  @!P2 BRA `(.L_x_124) ;  /* 0x000000000004a947 */ /* 0x000fea0003800000 */
[----:B------:R-:W-:Y:S01]  /*bdb0*/  BPT.TRAP 0x1 ;  /* 0x000000040000795c */ /* 0x000fe20000300000 */
.L_x_124:
[----:B-1----:R-:W-:-:S04]  /*bdc0*/  VIADD R3, R0, 0x34860 ;  /* 0x0003486000037836 */ /* 0x002fc80000000000 */
[----:B------:R-:W-:-:S04]  /*bdd0*/  IMAD R18, R18, 0x8, R3 ;  /* 0x0000000812127824 */ /* 0x000fc800078e0203 */
[----:B------:R-:W1:Y:S02]  /*bde0*/  SYNCS.PHASECHK.TRANS64.TRYWAIT P0, [R18+URZ], R5 ;  /* 0x00000005120075a7 */ /* 0x000e64000800017f */
[----:B-1----:R-:W-:Y:S05]  /*bdf0*/  @!P0 BRA `(.L_x_125) ;  /* 0x0000001000f88947 */ /* 0x002fea0003800000 */
.L_x_169:
[----:B------:R-:W-:-:S07]  /*be00*/  IMAD R3, R4, 0x8, R3 ;  /* 0x0000000804037824 */ /* 0x000fce00078e0203 */
.L_x_126:
[----:B---3--:R3:W4:Y:S02]  /*be10*/  SYNCS.PHASECHK.TRANS64.TRYWAIT P0, [R3+URZ], R2 ;  /* 0x00000002030075a7 */ /* 0x008724000800017f */
[----:B----4-:R-:W-:Y:S05]  /*be20*/  @!P0 NANOSLEEP.SYNCS 0x989680 ;  /* 0x009896800000895d */ /* 0x010fea0003900000 */
[----:B------:R-:W4:Y:S02]  /*be30*/  @!P0 SYNCS.PHASECHK.TRANS64 P0, [R3+URZ], R2 ;  /* 0x00000002030085a7 */ /* 0x000f24000800007f */
[----:B----4-:R-:W-:Y:S05]  /*be40*/  @!P0 BRA `(.L_x_126) ;  /* 0xfffffffc00f08947 */ /* 0x010fea000383ffff */
.L_x_119:
[----:B------:R-:W-:Y:S05]  /*be50*/  BSYNC B0 ;  /* 0x0000000000007941 */ /* 0x000fea0003800000 */
.L_x_118:
[----:B------:R-:W-:Y:S05]  /*be60*/  EXIT ;  /* 0x000000000000794d */ /* 0x000fea0003800000 */
.L_x_10:
[----:B0-----:R-:W-:-:S04]  /*be70*/  IMAD.U32 R3, RZ, RZ, UR38 ;  /* 0x00000026ff037e24 */ /* 0x001fc8000f8e00ff */
[----:B------:R0:W1:Y:S03]  /*be80*/  SYNCS.PHASECHK.TRANS64.TRYWAIT P1, [R3+URZ+0x34800], R0 ;  /* 0x03480000030075a7 */ /* 0x000066000802017f */
[----:B-1----:R-:W-:Y:S05]  /*be90*/  @!P1 NANOSLEEP.SYNCS 0x989680 ;  /* 0x009896800000995d */ /* 0x002fea0003900000 */
[----:B------:R-:W1:Y:S02]  /*bea0*/  @!P1 SYNCS.PHASECHK.TRANS64 P1, [R3+URZ+0x34800], R0 ;  /* 0x03480000030095a7 */ /* 0x000e64000802007f */
[----:B-1----:R-:W-:Y:S05]  /*beb0*/  @!P1 BRA `(.L_x_10) ;  /* 0xfffffffc00ec9947 */ /* 0x002fea000383ffff */
[----:B------:R-:W-:Y:S05]  /*bec0*/  BRA `(.L_x_127) ;  /* 0xffffff5000a87947 */ /* 0x000fea000383ffff */
.L_x_14:
[----:B-1----:R1:W2:Y:S02]  /*bed0*/  SYNCS.PHASECHK.TRANS64.TRYWAIT P2, [R6+URZ+0x34830], R3 ;  /* 0x03483003060075a7 */ /* 0x0022a4000804017f */
[----:B--2---:R-:W-:Y:S05]  /*bee0*/  @!P2 NANOSLEEP.SYNCS 0x989680 ;  /* 0x009896800000a95d */ /* 0x004fea0003900000 */
[----:B------:R-:W2:Y:S02]  /*bef0*/  @!P2 SYNCS.PHASECHK.TRANS64 P2, [R6+URZ+0x34830], R3 ;  /* 0x034830030600a5a7 */ /* 0x000ea4000804007f */
[----:B--2---:R-:W-:Y:S05]  /*bf00*/  @!P2 BRA `(.L_x_14) ;  /* 0xfffffffc00f0a947 */ /* 0x004fea000383ffff */
[----:B------:R-:W-:Y:S05]  /*bf10*/  BRA `(.L_x_13) ;  /* 0xffffff5000d47947 */ /* 0x000fea000383ffff */
.L_x_19:
[----:B-1----:R-:W-:-:S04]  /*bf20*/  IMAD.U32 R3, RZ, RZ, UR7 ;  /* 0x00000007ff037e24 */ /* 0x002fc8000f8e00ff */
[----:B------:R1:W2:Y:S03]  /*bf30*/  SYNCS.PHASECHK.TRANS64.TRYWAIT P2, [R3+URZ+0x34830], R0 ;  /* 0x03483000030075a7 */ /* 0x0002a6000804017f */
[----:B--2---:R-:W-:Y:S05]  /*bf40*/  @!P2 NANOSLEEP.SYNCS 0x989680 ;  /* 0x009896800000a95d */ /* 0x004fea0003900000 */
[----:B------:R-:W2:Y:S02]  /*bf50*/  @!P2 SYNCS.PHASECHK.TRANS64 P2, [R3+URZ+0x34830], R0 ;  /* 0x034830000300a5a7 */ /* 0x000ea4000804007f */
[----:B--2---:R-:W-:Y:S05]  /*bf60*/  @!P2 BRA `(.L_x_19) ;  /* 0xfffffffc00eca947 */ /* 0x004fea000383ffff */
[----:B------:R-:W-:Y:S05]  /*bf70*/  BRA `(.L_x_18) ;  /* 0xffffff7800947947 */ /* 0x000fea000383ffff */
.L_x_23:
[----:B-1----:R-:W-:-:S04]  /*bf80*/  IMAD.U32 R3, RZ, RZ, UR10 ;  /* 0x0000000aff037e24 */ /* 0x002fc8000f8e00ff */
[----:B------:R1:W2:Y:S03]  /*bf90*/  SYNCS.PHASECHK.TRANS64.TRYWAIT P2, [R3+URZ+0x34850], R0 ;  /* 0x03485000030075a7 */ /* 0x0002a6000804017f */
[----:B--2---:R-:W-:Y:S05]  /*bfa0*/  @!P2 NANOSLEEP.SYNCS 0x989680 ;  /* 0x009896800000a95d */ /* 0x004fea0003900000 */
[----:B------:R-:W2:Y:S02]  /*bfb0*/  @!P2 SYNCS.PHASECHK.TRANS64 P2, [R3+URZ+0x34850], R0 ;  /* 0x034850000300a5a7 */ /* 0x000ea4000804007f */
[----:B--2---:R-:W-:Y:S05]  /*bfc0*/  @!P2 BRA `(.L_x_23) ;  /* 0xfffffffc00eca947 */ /* 0x004fea000383ffff */
[----:B------:R-:W-:Y:S05]  /*bfd0*/  BRA `(.L_x_22) ;  /* 0xffffff8000c47947 */ /* 0x000fea000383ffff */
.L_x_28:
[----:B-1----:R-:W-:-:S04]  /*bfe0*/  IMAD.U32 R5, RZ, RZ, UR12 ;  /* 0x0000000cff057e24 */ /* 0x002fc8000f8e00ff */
[----:B------:R1:W2:Y:S03]  /*bff0*/  SYNCS.PHASECHK.TRANS64.TRYWAIT P0, [R5+URZ+0x34850], R4 ;  /* 0x03485004050075a7 */ /* 0x0002a6000800017f */
[----:B--2---:R-:W-:Y:S05]  /*c000*/  @!P0 NANOSLEEP.SYNCS 0x989680 ;  /* 0x009896800000895d */ /* 0x004fea0003900000 */
[----:B------:R-:W2:Y:S02]  /*c010*/  @!P0 SYNCS.PHASECHK.TRANS64 P0, [R5+URZ+0x34850], R4 ;  /* 0x03485004050085a7 */ /* 0x000ea4000800007f */
[----:B--2---:R-:W-:Y:S05]  /*c020*/  @!P0 BRA `(.L_x_28) ;  /* 0xfffffffc00ec8947 */ /* 0x004fea000383ffff */
[----:B------:R-:W-:Y:S05]  /*c030*/  BRA `(.L_x_27) ;  /* 0xffffff9c00b87947 */ /* 0x000fea000383ffff */
.L_x_42:
[----:B------:R-:W1:Y:S01]  /*c040*/  S2R R0, SR_TID.X ;  /* 0x0000000000007919 */ /* 0x000e620000002100 */
[----:B------:R-:W-:Y:S01]  /*c050*/  BSSY B0, `(.L_x_128) ;  /* 0x000000a000007945 */ /* 0x000fe20003800000 */
[----:B------:R-:W-:Y:S02]  /*c060*/  IMAD.MOV.U32 R12, RZ, RZ, RZ ;  /* 0x000000ffff0c7224 */ /* 0x000fe400078e00ff */
[----:B------:R-:W-:Y:S02]  /*c070*/  IMAD.MOV.U32 R11, RZ, RZ, 0x1f ;  /* 0x0000001fff0b7424 */ /* 0x000fe400078e00ff */
[----:B------:R-:W-:Y:S01]  /*c080*/  IMAD.MOV.U32 R15, RZ, RZ, -0x1 ;  /* 0xffffffffff0f7424 */ /* 0x000fe200078e00ff */
[----:B-1----:R-:W-:-:S04]  /*c090*/  SHF.R.U32.HI R0, RZ, 0x5, R0 ;  /* 0x00000005ff007819 */ /* 0x002fc80000011600 */
[----:B------:R-:W-:-:S05]  /*c0a0*/  LOP3.LUT R0, R0, 0x3, RZ, 0xc0, !PT ;  /* 0x0000000300007812 */ /* 0x000fca00078ec0ff */
[----:B------:R-:W-:-:S07]  /*c0b0*/  IMAD.MOV.U32 R13, RZ, RZ, R0 ;  /* 0x000000ffff0d7224 */ /* 0x000fce00078e0000 */
[----:B0-2---:R-:W-:Y:S05]  /*c0c0*/  WARPSYNC.COLLECTIVE R15, `(.L_x_129) ;  /* 0x000000000f087348 */ /* 0x005fea0003c00000 */
[----:B------:R1:W3:Y:S02]  /*c0d0*/  SHFL.IDX P6, R14, R13, R12, R11 ;  /* 0x0000000c0d0e7389 */ /* 0x0002e400000c000b */
[----:B0123--:R-:W-:Y:S01]  /*c0e0*/  ENDCOLLECTIVE ;  /* 0x000000000000791b */ /* 0x00ffe20003800000 */
.L_x_129:
[----:B------:R-:W-:Y:S05]  /*c0f0*/  BSYNC B0 ;  /* 0x0000000000007941 */ /* 0x000fea0003800000 */
.L_x_128:
[----:B------:R-:W-:Y:S05]  /*c100*/  BRA `(.L_x_130) ;  /* 0xffffffc000f47947 */ /* 0x000fea000383ffff */
.L_x_44:
[----:B------:R-:W-:Y:S01]  /*c110*/  BSSY B0, `(.L_x_131) ;  /* 0x0000006000007945 */ /* 0x000fe20003800000 */
[----:B------:R-:W-:-:S07]  /*c120*/  IMAD.MOV.U32 R15, RZ, RZ, -0x1 ;  /* 0xffffffffff0f7424 */ /* 0x000fce00078e00ff */
[----:B012---:R-:W-:Y:S05]  /*c130*/  WARPSYNC.COLLECTIVE R15, `(.L_x_132) ;  /* 0x000000000f0c7348 */ /* 0x007fea0003c00000 */
[----:B------:R-:W-:Y:S02]  /*c140*/  ELECT P6, UR62, PT ;  /* 0x00000000003e782f */ /* 0x000fe400038c0000 */
[----:B------:R-:W-:Y:S01]  /*c150*/  MOV R14, UR62 ;  /* 0x0000003e000e7c02 */ /* 0x000fe20008000f00 */
[----:B012---:R-:W-:Y:S10]  /*c160*/  ENDCOLLECTIVE ;  /* 0x000000000000791b */ /* 0x007ff40003800000 */
.L_x_132:
[----:B------:R-:W-:Y:S05]  /*c170*/  BSYNC B0 ;  /* 0x0000000000007941 */ /* 0x000fea0003800000 */
.L_x_131:
[----:B------:R-:W-:Y:S05]  /*c180*/  BRA `(.L_x_133) ;  /* 0xffffffc000f47947 */ /* 0x000fea000383ffff */
.L_x_46:
[----:B-1----:R1:W4:Y:S02]  /*c190*/  SYNCS.PHASECHK.TRANS64.TRYWAIT P0, [R0+URZ+0x34840], R2 ;  /* 0x03484002000075a7 */ /* 0x002324000800017f */
[----:B----4-:R-:W-:Y:S05]  /*c1a0*/  @!P0 NANOSLEEP.SYNCS 0x989680 ;  /* 0x009896800000895d */ /* 0x010fea0003900000 */
[----:B------:R-:W4:Y:S02]  /*c1b0*/  @!P0 SYNCS.PHASECHK.TRANS64 P0, [R0+URZ+0x34840], R2 ;  /* 0x03484002000085a7 */ /* 0x000f24000800007f */
[----:B----4-:R-:W-:Y:S05]  /*c1c0*/  @!P0 BRA `(.L_x_46) ;  /* 0xfffffffc00f08947 */ /* 0x010fea000383ffff */
[----:B------:R-:W-:Y:S05]  /*c1d0*/  BRA `(.L_x_134) ;  /* 0xffffffc400507947 */ /* 0x000fea000383ffff */
.L_x_49:
[----:B------:R-:W-:Y:S01]  /*c1e0*/  IMAD.MOV.U32 R13, RZ, RZ, R4 ;  /* 0x000000ffff0d7224 */ /* 0x000fe200078e0004 */
[----:B------:R-:W0:Y:S01]  /*c1f0*/  S2R R7, SR_TID.X ;  /* 0x0000000000077919 */ /* 0x000e220000002100 */
[----:B------:R-:W-:Y:S02]  /*c200*/  IMAD.MOV.U32 R12, RZ, RZ, RZ ;  /* 0x000000ffff0c7224 */ /* 0x000fe400078e00ff */
[----:B------:R-:W-:Y:S02]  /*c210*/  IMAD.MOV.U32 R11, RZ, RZ, 0x181f ;  /* 0x0000181fff0b7424 */ /* 0x000fe400078e00ff */
[----:B------:R-:W-:-:S07]  /*c220*/  IMAD.MOV.U32 R15, RZ, RZ, -0x1 ;  /* 0xffffffffff0f7424 */ /* 0x000fce00078e00ff */
[----:B0----5:R-:W-:Y:S05]  /*c230*/  WARPSYNC.COLLECTIVE R15, `(.L_x_135) ;  /* 0x000000000f087348 */ /* 0x021fea0003c00000 */
[----:B------:R1:W2:Y:S02]  /*c240*/  SHFL.IDX P6, R14, R13, R12, R11 ;  /* 0x0000000c0d0e7389 */ /* 0x0002a400000c000b */
[----:B012--5:R-:W-:Y:S01]  /*c250*/  ENDCOLLECTIVE ;  /* 0x000000000000791b */ /* 0x027fe20003800000 */
.L_x_135:
[----:B------:R-:W-:Y:S01]  /*c260*/  IMAD.MOV.U32 R13, RZ, RZ, R0 ;  /* 0x000000ffff0d7224 */ /* 0x000fe200078e0000 */
[----:B------:R-:W-:Y:S01]  /*c270*/  LOP3.LUT R7, R7, 0x7f, RZ, 0xc0, !PT ;  /* 0x0000007f07077812 */ /* 0x000fe200078ec0ff */
[----:B------:R-:W-:-:S07]  /*c280*/  IMAD.MOV.U32 R6, RZ, RZ, R14 ;  /* 0x000000ffff067224 */ /* 0x000fce00078e000e */
[----:B------:R-:W-:Y:S05]  /*c290*/  WARPSYNC.COLLECTIVE R15, `(.L_x_136) ;  /* 0x000000000f087348 */ /* 0x000fea0003c00000 */
[----:B------:R0:W1:Y:S02]  /*c2a0*/  SHFL.IDX P6, R14, R13, R12, R11 ;  /* 0x0000000c0d0e7389 */ /* 0x00006400000c000b */
[----:B01----:R-:W-:Y:S01]  /*c2b0*/  ENDCOLLECTIVE ;  /* 0x000000000000791b */ /* 0x003fe20003800000 */
.L_x_136:
[----:B------:R-:W-:Y:S01]  /*c2c0*/  SHF.R.U32.HI R2, RZ, 0x3, R7 ;  /* 0x00000003ff027819 */ /* 0x000fe20000011607 */
[----:B------:R-:W-:Y:S02]  /*c2d0*/  ULDC UR4, c[0x0][0x288] ;  /* 0x0000a20000047ab9 */ /* 0x000fe40000000800 */
[----:B------:R-:W-:Y:S02]  /*c2e0*/  IMAD R3, R8, UR4, RZ ;  /* 0x0000000408037c24 */ /* 0x000fe4000f8e02ff */
[----:B------:R-:W-:-:S04]  /*c2f0*/  IMAD.IADD R2, R2, 0x1, R5 ;  /* 0x0000000102027824 */ /* 0x000fc800078e0205 */
[C---:B------:R-:W-:Y:S01]  /*c300*/  VIADD R5, R2.reuse, 0x10 ;  /* 0x0000001002057836 */ /* 0x040fe20000000000 */
[----:B------:R-:W-:Y:S01]  /*c310*/  ISETP.GE.AND P3, PT, R2, R3, PT ;  /* 0x000000030200720c */ /* 0x000fe20003f66270 */
[----:B------:R-:W-:Y:S02]  /*c320*/  IMAD.MOV.U32 R13, RZ, RZ, R4 ;  /* 0x000000ffff0d7224 */ /* 0x000fe400078e0004 */
[----:B------:R-:W-:Y:S02]  /*c330*/  IMAD.MOV.U32 R12, RZ, RZ, 0x1 ;  /* 0x00000001ff0c7424 */ /* 0x000fe400078e00ff */
[----:B------:R-:W-:-:S08]  /*c340*/  IMAD.MOV.U32 R7, RZ, RZ, R14 ;  /* 0x000000ffff077224 */ /* 0x000fd000078e000e */
[----:B------:R-:W-:Y:S05]  /*c350*/  WARPSYNC.COLLECTIVE R15, `(.L_x_137) ;  /* 0x000000000f087348 */ /* 0x000fea0003c00000 */
[----:B------:R0:W1:Y:S02]  /*c360*/  SHFL.IDX P6, R14, R13, R12, R11 ;  /* 0x0000000c0d0e7389 */ /* 0x00006400000c000b */
[----:B01----:R-:W-:Y:S01]  /*c370*/  ENDCOLLECTIVE ;  /* 0x000000000000791b */ /* 0x003fe20003800000 */
.L_x_137:
[----:B------:R-:W-:-:S05]  /*c380*/  @!P3 LEA R7, P5, R9, R7, 0x1 ;  /* 0x000000070907b211 */ /* 0x000fca00078a08ff */
[----:B------:R-:W-:-:S05]  /*c390*/  @!P3 IMAD.X R6, RZ, RZ, R6, P5 ;  /* 0x000000ffff06b224 */ /* 0x000fca00028e0606 */
[----:B------:R-:W-:Y:S01]  /*c3a0*/  @!P3 LOP3.LUT R7, R7, R6, RZ, 0x3c, !PT ;  /* 0x000000060707b212 */ /* 0x000fe200078e3cff */
[----:B------:R-:W-:-:S03]  /*c3b0*/  IMAD.MOV.U32 R13, RZ, RZ, R0 ;  /* 0x000000ffff0d7224 */ /* 0x000fc600078e0000 */
[----:B------:R-:W-:-:S04]  /*c3c0*/  @!P3 LOP3.LUT R6, R7, R6, RZ, 0x3c, !PT ;  /* 0x000000060706b212 */ /* 0x000fc800078e3cff */
[----:B------:R-:W-:-:S05]  /*c3d0*/  @!P3 LOP3.LUT R7, R7, R6, RZ, 0x3c, !PT ;  /* 0x000000060707b212 */ /* 0x000fca00078e3cff */
[----:B------:R-:W-:Y:S01]  /*c3e0*/  @!PT LDS RZ, [RZ] ;  /* 0x00000000fffff984 */ /* 0x000fe20000000800 */
[----:B------:R-:W-:Y:S01]  /*c3f0*/  @!PT LDS RZ, [RZ] ;  /* 0x00000000fffff984 */ /* 0x000fe20000000800 */
[----:B------:R-:W-:Y:S01]  /*c400*/  @!PT LDS RZ, [RZ] ;  /* 0x00000000fffff984 */ /* 0x000fe20000000800 */
[----:B------:R0:W-:Y:S04]  /*c410*/  @!P3 LDGSTS.E.BYPASS.LTC128B.128 [R10+0x10400], desc[UR60][R6.64], !P0 ;  /* 0x10400000060abfae */ /* 0x0001e8000c101d7c */
[----:B------:R0:W-:Y:S04]  /*c420*/  @!P3 LDGSTS.E.BYPASS.LTC128B.128 [R10+0x14400], desc[UR60][R6.64+0x80], !P1 ;  /* 0x14400080060abfae */ /* 0x0001e8000c901d7c */
[----:B------:R0:W-:Y:S01]  /*c430*/  @!P3 LDGSTS.E.BYPASS.LTC128B.128 [R10+0x18400], desc[UR60][R6.64+0x100], !P2 ;  /* 0x18400100060abfae */ /* 0x0001e2000d101d7c */
[----:B------:R-:W-:Y:S01]  /*c440*/  ISETP.GE.AND P3, PT, R5, R3, PT ;  /* 0x000000030500720c */ /* 0x000fe20003f66270 */
[----:B------:R-:W-:-:S12]  /*c450*/  IMAD.MOV.U32 R5, RZ, RZ, R14 ;  /* 0x000000ffff057224 */ /* 0x000fd800078e000e */
[----:B0-----:R-:W-:Y:S05]  /*c460*/  WARPSYNC.COLLECTIVE R15, `(.L_x_138) ;  /* 0x000000000f087348 */ /* 0x001fea0003c00000 */
[----:B------:R1:W2:Y:S02]  /*c470*/  SHFL.IDX P6, R14, R13, R12, R11 ;  /* 0x0000000c0d0e7389 */ /* 0x0002a400000c000b */
[----:B012---:R-:W-:Y:S01]  /*c480*/  ENDCOLLECTIVE ;  /* 0x000000000000791b */ /* 0x007fe20003800000 */
.L_x_138:
[----:B------:R-:W-:Y:S02]  /*c490*/  IMAD.MOV.U32 R13, RZ, RZ, R4 ;  /* 0x000000ffff0d7224 */ /* 0x000fe400078e0004 */
[----:B------:R-:W-:Y:S02]  /*c4a0*/  IMAD.MOV.U32 R12, RZ, RZ, 0x2 ;  /* 0x00000002ff0c7424 */ /* 0x000fe400078e00ff */
[----:B------:R-:W-:-:S07]  /*c4b0*/  IMAD.MOV.U32 R8, RZ, RZ, R14 ;  /* 0x000000ffff087224 */ /* 0x000fce00078e000e */
[----:B------:R-:W-:Y:S05]  /*c4c0*/  WARPSYNC.COLLECTIVE R15, `(.L_x_139) ;  /* 0x000000000f087348 */ /* 0x000fea0003c00000 */
[----:B------:R0:W1:Y:S02]  /*c4d0*/  SHFL.IDX P6, R14, R13, R12, R11 ;  /* 0x0000000c0d0e7389 */ /* 0x00006400000c000b */
[----:B01----:R-:W-:Y:S01]  /*c4e0*/  ENDCOLLECTIVE ;  /* 0x000000000000791b */ /* 0x003fe20003800000 */
.L_x_139:
[----:B------:R-:W-:-:S05]  /*c4f0*/  @!P3 LEA R8, P5, R9, R8, 0x1 ;  /* 0x000000080908b211 */ /* 0x000fca00078a08ff */
[----:B------:R-:W-:Y:S02]  /*c500*/  @!P3 IMAD.X R5, RZ, RZ, R5, P5 ;  /* 0x000000ffff05b224 */ /* 0x000fe400028e0605 */
[----:B------:R-:W-:Y:S02]  /*c510*/  @!P3 IMAD.MOV.U32 R6, RZ, RZ, R8 ;  /* 0x000000ffff06b224 */ /* 0x000fe400078e0008 */
[----:B------:R-:W-:Y:S02]  /*c520*/  @!P3 IMAD.MOV.U32 R7, RZ, RZ, R5 ;  /* 0x000000ffff07b224 */ /* 0x000fe400078e0005 */
[----:B------:R-:W-:Y:S02]  /*c530*/  VIADD R5, R2, 0x20 ;  /* 0x0000002002057836 */ /* 0x000fe40000000000 */
[----:B------:R-:W-:Y:S01]  /*c540*/  IMAD.MOV.U32 R13, RZ, RZ, R0 ;  /* 0x000000ffff0d7224 */ /* 0x000fe200078e0000 */
        /* <DEDUP_REMOVED lines=11> */
.L_x_140:
[----:B------:R-:W-:Y:S02]  /*c600*/  IMAD.MOV.U32 R13, RZ, RZ, R4 ;  /* 0x000000ffff0d7224 */ /* 0x000fe400078e0004 */
[----:B------:R-:W-:Y:S02]  /*c610*/  IMAD.MOV.U32 R12, RZ, RZ, 0x3 ;  /* 0x00000003ff0c7424 */ /* 0x000fe400078e00ff */
[----:B------:R-:W-:-:S07]  /*c620*/  IMAD.MOV.U32 R8, RZ, RZ, R14 ;  /* 0x000000ffff087224 */ /* 0x000fce00078e000e */
[----:B------:R-:W-:Y:S05]  /*c630*/  WARPSYNC.COLLECTIVE R15, `(.L_x_141) ;  /* 0x000000000f087348 */ /* 0x000fea0003c00000 */
[----:B------:R0:W1:Y:S02]  /*c640*/  SHFL.IDX P6, R14, R13, R12, R11 ;  /* 0x0000000c0d0e7389 */ /* 0x00006400000c000b */
[----:B01----:R-:W-:Y:S01]  /*c650*/  ENDCOLLECTIVE ;  /* 0x000000000000791b */ /* 0x003fe20003800000 */
.L_x_141:
[----:B------:R-:W-:-:S05]  /*c660*/  @!P3 LEA R8, P4, R9, R8, 0x1 ;  /* 0x000000080908b211 */ /* 0x000fca00078808ff */
[----:B------:R-:W-:Y:S02]  /*c670*/  @!P3 IMAD.X R9, RZ, RZ, R5, P4 ;  /* 0x000000ffff09b224 */ /* 0x000fe400020e0605 */
[----:B------:R-:W-:Y:S02]  /*c680*/  @!P3 IMAD.MOV.U32 R6, RZ, RZ, R8 ;  /* 0x000000ffff06b224 */ /* 0x000fe400078e0008 */
[----:B------:R-:W-:Y:S02]  /*c690*/  @!P3 IMAD.MOV.U32 R7, RZ, RZ, R9 ;  /* 0x000000ffff07b224 */ /* 0x000fe400078e0009 */
[----:B------:R-:W0:Y:S01]  /*c6a0*/  S2R R9, SR_TID.X ;  /* 0x0000000000097919 */ /* 0x000e220000002100 */
[C---:B------:R-:W-:Y:S02]  /*c6b0*/  VIADD R5, R2.reuse, 0x30 ;  /* 0x0000003002057836 */ /* 0x040fe40000000000 */
[----:B------:R-:W-:Y:S01]  /*c6c0*/  IMAD.MOV.U32 R13, RZ, RZ, R0 ;  /* 0x000000ffff0d7224 */ /* 0x000fe200078e0000 */
[----:B------:R-:W-:Y:S01]  /*c6d0*/  @!PT LDS RZ, [RZ] ;  /* 0x00000000fffff984 */ /* 0x000fe20000000800 */
[----:B------:R-:W-:Y:S01]  /*c6e0*/  @!PT LDS RZ, [RZ] ;  /* 0x00000000fffff984 */ /* 0x000fe20000000800 */
[----:B------:R-:W-:Y:S01]  /*c6f0*/  @!PT LDS RZ, [RZ] ;  /* 0x00000000fffff984 */ /* 0x000fe20000000800 */
[----:B------:R1:W-:Y:S01]  /*c700*/  @!P3 LDGSTS.E.BYPASS.LTC128B.128 [R10+0x11400], desc[UR60][R6.64], !P0 ;  /* 0x11400000060abfae */ /* 0x0003e2000c101d7c */
[----:B------:R-:W-:-:S03]  /*c710*/  VIADD R8, R2, 0x60 ;  /* 0x0000006002087836 */ /* 0x000fc60000000000 */
[----:B------:R1:W-:Y:S04]  /*c720*/  @!P3 LDGSTS.E.BYPASS.LTC128B.128 [R10+0x15400], desc[UR60][R6.64+0x80], !P1 ;  /* 0x15400080060abfae */ /* 0x0003e8000c901d7c */
[----:B------:R1:W-:Y:S01]  /*c730*/  @!P3 LDGSTS.E.BYPASS.LTC128B.128 [R10+0x19400], desc[UR60][R6.64+0x100], !P2 ;  /* 0x19400100060abfae */ /* 0x0003e2000d101d7c */
[----:B------:R-:W-:Y:S01]  /*c740*/  ISETP.GE.AND P3, PT, R5, R3, PT ;  /* 0x000000030500720c */ /* 0x000fe20003f66270 */
[----:B------:R-:W-:-:S12]  /*c750*/  IMAD.MOV.U32 R5, RZ, RZ, R14 ;  /* 0x000000ffff057224 */ /* 0x000fd800078e000e */
[----:B01----:R-:W-:Y:S05]  /*c760*/  WARPSYNC.COLLECTIVE R15, `(.L_x_142) ;  /* 0x000000000f087348 */ /* 0x003fea0003c00000 */
[----:B------:R2:W3:Y:S02]  /*c770*/  SHFL.IDX P6, R14, R13, R12, R11 ;  /* 0x0000000c0d0e7389 */ /* 0x0004e400000c000b */
[----:B0123--:R-:W-:Y:S01]  /*c780*/  ENDCOLLECTIVE ;  /* 0x000000000000791b */ /* 0x00ffe20003800000 */
.L_x_142:
[----:B------:R-:W-:Y:S02]  /*c790*/  IMAD.MOV.U32 R13, RZ, RZ, R4 ;  /* 0x000000ffff0d7224 */ /* 0x000fe400078e0004 */
[----:B------:R-:W-:Y:S02]  /*c7a0*/  IMAD.MOV.U32 R12, RZ, RZ, 0x4 ;  /* 0x00000004ff0c7424 */ /* 0x000fe400078e00ff */
[----:B------:R-:W-:-:S05]  /*c7b0*/  IMAD.SHL.U32 R9, R9, 0x8, RZ ;  /* 0x0000000809097824 */ /* 0x000fca00078e00ff */
[----:B------:R-:W-:Y:S01]  /*c7c0*/  LOP3.LUT R9, R9, 0x38, RZ, 0xc0, !PT ;  /* 0x0000003809097812 */ /* 0x000fe200078ec0ff */
[----:B------:R-:W-:-:S07]  /*c7d0*/  IMAD.MOV.U32 R6, RZ, RZ, R14 ;  /* 0x000000ffff067224 */ /* 0x000fce00078e000e */
[----:B------:R-:W-:Y:S05]  /*c7e0*/  WARPSYNC.COLLECTIVE R15, `(.L_x_143) ;  /* 0x000000000f087348 */ /* 0x000fea0003c00000 */
[----:B------:R0:W1:Y:S02]  /*c7f0*/  SHFL.IDX P6, R14, R13, R12, R11 ;  /* 0x0000000c0d0e7389 */ /* 0x00006400000c000b */
[----:B01----:R-:W-:Y:S01]  /*c800*/  ENDCOLLECTIVE ;  /* 0x000000000000791b */ /* 0x003fe20003800000 */
.L_x_143:
[----:B------:R-:W-:-:S05]  /*c810*/  @!P3 LEA R6, P4, R9, R6, 0x1 ;  /* 0x000000060906b211 */ /* 0x000fca00078808ff */
[----:B------:R-:W-:-:S04]  /*c820*/  @!P3 IMAD.X R5, RZ, RZ, R5, P4 ;  /* 0x000000ffff05b224 */ /* 0x000fc800020e0605 */
        /* <DEDUP_REMOVED lines=14> */
.L_x_144:
[----:B------:R-:W-:Y:S02]  /*c910*/  IMAD.MOV.U32 R13, RZ, RZ, R4 ;  /* 0x000000ffff0d7224 */ /* 0x000fe400078e0004 */
[----:B------:R-:W-:Y:S02]  /*c920*/  IMAD.MOV.U32 R12, RZ, RZ, 0x5 ;  /* 0x00000005ff0c7424 */ /* 0x000fe400078e00ff */
[----:B------:R-:W-:-:S07]  /*c930*/  IMAD.MOV.U32 R6, RZ, RZ, R14 ;  /* 0x000000ffff067224 */ /* 0x000fce00078e000e */
[----:B------:R-:W-:Y:S05]  /*c940*/  WARPSYNC.COLLECTIVE R15, `(.L_x_145) ;  /* 0x000000000f087348 */ /* 0x000fea0003c00000 */
[----:B------:R0:W1:Y:S02]  /*c950*/  SHFL.IDX P6, R14, R13, R12, R11 ;  /* 0x0000000c0d0e7389 */ /* 0x00006400000c000b */
[----:B01----:R-:W-:Y:S01]  /*c960*/  ENDCOLLECTIVE ;  /* 0x000000000000791b */ /* 0x003fe20003800000 */
.L_x_145:
        /* <DEDUP_REMOVED lines=16> */
.L_x_146:
[----:B------:R-:W-:Y:S02]  /*ca70*/  IMAD.MOV.U32 R13, RZ, RZ, R4 ;  /* 0x000000ffff0d7224 */ /* 0x000fe400078e0004 */
[----:B------:R-:W-:Y:S02]  /*ca80*/  IMAD.MOV.U32 R12, RZ, RZ, 0x6 ;  /* 0x00000006ff0c7424 */ /* 0x000fe400078e00ff */
[----:B------:R-:W-:-:S07]  /*ca90*/  IMAD.MOV.U32 R6, RZ, RZ, R14 ;  /* 0x000000ffff067224 */ /* 0x000fce00078e000e */
[----:B------:R-:W-:Y:S05]  /*caa0*/  WARPSYNC.COLLECTIVE R15, `(.L_x_147) ;  /* 0x000000000f087348 */ /* 0x000fea0003c00000 */
[----:B------:R0:W1:Y:S02]  /*cab0*/  SHFL.IDX P6, R14, R13, R12, R11 ;  /* 0x0000000c0d0e7389 */ /* 0x00006400000c000b */
[----:B01----:R-:W-:Y:S01]  /*cac0*/  ENDCOLLECTIVE ;  /* 0x000000000000791b */ /* 0x003fe20003800000 */
.L_x_147:
[----:B------:R-:W-:-:S05]  /*cad0*/  @!P3 LEA R6, P4, R9, R6, 0x1 ;  /* 0x000000060906b211 */ /* 0x000fca00078808ff */
[----:B------:R-:W-:Y:S01]  /*cae0*/  @!P3 IMAD.X R5, RZ, RZ, R5, P4 ;  /* 0x000000ffff05b224 */ /* 0x000fe200020e0605 */
[----:B------:R-:W-:-:S03]  /*caf0*/  ISETP.GE.AND P4, PT, R8, R3, PT ;  /* 0x000000030800720c */ /* 0x000fc60003f86270 */
[----:B------:R-:W-:Y:S02]  /*cb00*/  @!P3 IMAD.MOV.U32 R7, RZ, RZ, R5 ;  /* 0x000000ffff07b224 */ /* 0x000fe400078e0005 */
[----:B------:R-:W-:-:S03]  /*cb10*/  IMAD.MOV.U32 R13, RZ, RZ, R0 ;  /* 0x000000ffff0d7224 */ /* 0x000fc600078e0000 */
[----:B------:R-:W-:Y:S01]  /*cb20*/  @!PT LDS RZ, [RZ] ;  /* 0x00000000fffff984 */ /* 0x000fe20000000800 */
[----:B------:R-:W-:Y:S01]  /*cb30*/  @!PT LDS RZ, [RZ] ;  /* 0x00000000fffff984 */ /* 0x000fe20000000800 */
[----:B------:R-:W-:Y:S01]  /*cb40*/  @!PT LDS RZ, [RZ] ;  /* 0x00000000fffff984 */ /* 0x000fe20000000800 */
[----:B------:R0:W-:Y:S04]  /*cb50*/  @!P3 LDGSTS.E.BYPASS.LTC128B.128 [R10+0x12c00], desc[UR60][R6.64], !P0 ;  /* 0x12c00000060abfae */ /* 0x0001e8000c101d7c */
[----:B------:R0:W-:Y:S01]  /*cb60*/  @!P3 LDGSTS.E.BYPASS.LTC128B.128 [R10+0x16c00], desc[UR60][R6.64+0x80], !P1 ;  /* 0x16c00080060abfae */ /* 0x0001e2000c901d7c */
[----:B------:R-:W-:-:S03]  /*cb70*/  IMAD.MOV.U32 R5, RZ, RZ, R14 ;  /* 0x000000ffff057224 */ /* 0x000fc600078e000e */
[----:B------:R0:W-:Y:S04]  /*cb80*/  @!P3 LDGSTS.E.BYPASS.LTC128B.128 [R10+0x1ac00], desc[UR60][R6.64+0x100], !P2 ;  /* 0x1ac00100060abfae */ /* 0x0001e8000d101d7c */
[----:B0-----:R-:W-:Y:S05]  /*cb90*/  WARPSYNC.COLLECTIVE R15, `(.L_x_148) ;  /* 0x000000000f087348 */ /* 0x001fea0003c00000 */
[----:B------:R1:W2:Y:S02]  /*cba0*/  SHFL.IDX P6, R14, R13, R12, R11 ;  /* 0x0000000c0d0e7389 */ /* 0x0002a400000c000b */
[----:B012---:R-:W-:Y:S01]  /*cbb0*/  ENDCOLLECTIVE ;  /* 0x000000000000791b */ /* 0x007fe20003800000 */
.L_x_148:
[----:B------:R-:W-:Y:S02]  /*cbc0*/  IMAD.MOV.U32 R13, RZ, RZ, R4 ;  /* 0x000000ffff0d7224 */ /* 0x000fe400078e0004 */
[----:B------:R-:W-:Y:S02]  /*cbd0*/  IMAD.MOV.U32 R12, RZ, RZ, 0x7 ;  /* 0x00000007ff0c7424 */ /* 0x000fe400078e00ff */
[----:B------:R-:W-:-:S07]  /*cbe0*/  IMAD.MOV.U32 R6, RZ, RZ, R14 ;  /* 0x000000ffff067224 */ /* 0x000fce00078e000e */
[----:B------:R-:W-:Y:S05]  /*cbf0*/  WARPSYNC.COLLECTIVE R15, `(.L_x_149) ;  /* 0x000000000f087348 */ /* 0x000fea0003c00000 */
[----:B------:R0:W1:Y:S02]  /*cc00*/  SHFL.IDX P6, R14, R13, R12, R11 ;  /* 0x0000000c0d0e7389 */ /* 0x00006400000c000b */
[----:B01----:R-:W-:Y:S01]  /*cc10*/  ENDCOLLECTIVE ;  /* 0x000000000000791b */ /* 0x003fe20003800000 */
.L_x_149:
[----:B------:R-:W-:-:S05]  /*cc20*/  @!P4 LEA R6, P3, R9, R6, 0x1 ;  /* 0x000000060906c211 */ /* 0x000fca00078608ff */
[----:B------:R-:W-:-:S04]  /*cc30*/  @!P4 IMAD.X R5, RZ, RZ, R5, P3 ;  /* 0x000000ffff05c224 */ /* 0x000fc800018e0605 */
        /* <DEDUP_REMOVED lines=12> */
.L_x_150:
[----:B------:R-:W-:Y:S01]  /*cd00*/  IMAD.MOV.U32 R0, RZ, RZ, R14 ;  /* 0x000000ffff007224 */ /* 0x000fe200078e000e */
[----:B------:R-:W-:Y:S06]  /*cd10*/  BRA `(.L_x_151) ;  /* 0xffffffc400d47947 */ /* 0x000fec000383ffff */
.L_x_53:
[----:B-1----:R1:W2:Y:S02]  /*cd20*/  SYNCS.PHASECHK.TRANS64.TRYWAIT P0, [R14+URZ+0x34820], R0 ;  /* 0x034820000e0075a7 */ /* 0x0022a4000800017f */
[----:B--2---:R-:W-:Y:S05]  /*cd30*/  @!P0 NANOSLEEP.SYNCS 0x989680 ;  /* 0x009896800000895d */ /* 0x004fea0003900000 */
[----:B------:R-:W2:Y:S02]  /*cd40*/  @!P0 SYNCS.PHASECHK.TRANS64 P0, [R14+URZ+0x34820], R0 ;  /* 0x034820000e0085a7 */ /* 0x000ea4000800007f */
[----:B--2---:R-:W-:Y:S05]  /*cd50*/  @!P0 BRA `(.L_x_53) ;  /* 0xfffffffc00f08947 */ /* 0x004fea000383ffff */
[----:B------:R-:W-:Y:S05]  /*cd60*/  BRA `(.L_x_152) ;  /* 0xffffffc800387947 */ /* 0x000fea000383ffff */
.L_x_60:
[----:B-1----:R1:W2:Y:S02]  /*cd70*/  SYNCS.PHASECHK.TRANS64.TRYWAIT P0, [R3+URZ+0x34840], R2 ;  /* 0x03484002030075a7 */ /* 0x0022a4000800017f */
[----:B--2---:R-:W-:Y:S05]  /*cd80*/  @!P0 NANOSLEEP.SYNCS 0x989680 ;  /* 0x009896800000895d */ /* 0x004fea0003900000 */
[----:B------:R-:W2:Y:S02]  /*cd90*/  @!P0 SYNCS.PHASECHK.TRANS64 P0, [R3+URZ+0x34840], R2 ;  /* 0x03484002030085a7 */ /* 0x000ea4000800007f */
[----:B--2---:R-:W-:Y:S05]  /*cda0*/  @!P0 BRA `(.L_x_60) ;  /* 0xfffffffc00f08947 */ /* 0x004fea000383ffff */
[----:B------:R-:W-:Y:S05]  /*cdb0*/  BRA `(.L_x_153) ;  /* 0xffffffc800e87947 */ /* 0x000fea000383ffff */
.L_x_67:
[----:B0-----:R0:W1:Y:S02]  /*cdc0*/  SYNCS.PHASECHK.TRANS64.TRYWAIT P0, [R3+URZ+0x60], R2 ;  /* 0x00006002030075a7 */ /* 0x001064000800017f */
[----:B-1----:R-:W-:Y:S05]  /*cdd0*/  @!P0 NANOSLEEP.SYNCS 0x989680 ;  /* 0x009896800000895d */ /* 0x002fea0003900000 */
[----:B------:R-:W1:Y:S02]  /*cde0*/  @!P0 SYNCS.PHASECHK.TRANS64 P0, [R3+URZ+0x60], R2 ;  /* 0x00006002030085a7 */ /* 0x000e64000800007f */
[----:B-1----:R-:W-:Y:S05]  /*cdf0*/  @!P0 BRA `(.L_x_67) ;  /* 0xfffffffc00f08947 */ /* 0x002fea000383ffff */
[----:B------:R-:W-:Y:S05]  /*ce00*/  BRA `(.L_x_154) ;  /* 0xffffffcc00f47947 */ /* 0x000fea000383ffff */
.L_x_77:
[----:B-1----:R1:W2:Y:S02]  /*ce10*/  SYNCS.PHASECHK.TRANS64.TRYWAIT P0, [R3+URZ+0x34840], R2 ;  /* 0x03484002030075a7 */ /* 0x0022a4000800017f */
[----:B--2---:R-:W-:Y:S05]  /*ce20*/  @!P0 NANOSLEEP.SYNCS 0x989680 ;  /* 0x009896800000895d */ /* 0x004fea0003900000 */
[----:B------:R-:W2:Y:S02]  /*ce30*/  @!P0 SYNCS.PHASECHK.TRANS64 P0, [R3+URZ+0x34840], R2 ;  /* 0x03484002030085a7 */ /* 0x000ea4000800007f */
[----:B--2---:R-:W-:Y:S05]  /*ce40*/  @!P0 BRA `(.L_x_77) ;  /* 0xfffffffc00f08947 */ /* 0x004fea000383ffff */
[----:B------:R-:W-:Y:S05]  /*ce50*/  BRA `(.L_x_155) ;  /* 0xffffffd400747947 */ /* 0x000fea000383ffff */
.L_x_84:
[----:B0-----:R0:W1:Y:S02]  /*ce60*/  SYNCS.PHASECHK.TRANS64.TRYWAIT P0, [R2+URZ+0x60], R3 ;  /* 0x00006003020075a7 */ /* 0x001064000800017f */
[----:B-1----:R-:W-:Y:S05]  /*ce70*/  @!P0 NANOSLEEP.SYNCS 0x989680 ;  /* 0x009896800000895d */ /* 0x002fea0003900000 */
[----:B------:R-:W1:Y:S02]  /*ce80*/  @!P0 SYNCS.PHASECHK.TRANS64 P0, [R2+URZ+0x60], R3 ;  /* 0x00006003020085a7 */ /* 0x000e64000800007f */
[----:B-1----:R-:W-:Y:S05]  /*ce90*/  @!P0 BRA `(.L_x_84) ;  /* 0xfffffffc00f08947 */ /* 0x002fea000383ffff */
[----:B------:R-:W-:Y:S05]  /*cea0*/  BRA `(.L_x_156) ;  /* 0xffffffd800807947 */ /* 0x000fea000383ffff */
.L_x_93:
[----:B--2---:R2:W3:Y:S02]  /*ceb0*/  SYNCS.PHASECHK.TRANS64.TRYWAIT P0, [R2+URZ+0x34840], R3 ;  /* 0x03484003020075a7 */ /* 0x0044e4000800017f */
[----:B---3--:R-:W-:Y:S05]  /*cec0*/  @!P0 NANOSLEEP.SYNCS 0x989680 ;  /* 0x009896800000895d */ /* 0x008fea0003900000 */
[----:B------:R-:W3:Y:S02]  /*ced0*/  @!P0 SYNCS.PHASECHK.TRANS64 P0, [R2+URZ+0x34840], R3 ;  /* 0x03484003020085a7 */ /* 0x000ee4000800007f */
[----:B---3--:R-:W-:Y:S05]  /*cee0*/  @!P0 BRA `(.L_x_93) ;  /* 0xfffffffc00f08947 */ /* 0x008fea000383ffff */
[----:B------:R-:W-:Y:S05]  /*cef0*/  BRA `(.L_x_157) ;  /* 0xffffffdc00d07947 */ /* 0x000fea000383ffff */
.L_x_100:
[----:B0-----:R0:W1:Y:S02]  /*cf00*/  SYNCS.PHASECHK.TRANS64.TRYWAIT P0, [R2+URZ+0x60], R5 ;  /* 0x00006005020075a7 */ /* 0x001064000800017f */
[----:B-1----:R-:W-:Y:S05]  /*cf10*/  @!P0 NANOSLEEP.SYNCS 0x989680 ;  /* 0x009896800000895d */ /* 0x002fea0003900000 */
[----:B------:R-:W1:Y:S02]  /*cf20*/  @!P0 SYNCS.PHASECHK.TRANS64 P0, [R2+URZ+0x60], R5 ;  /* 0x00006005020085a7 */ /* 0x000e64000800007f */
[----:B-1----:R-:W-:Y:S05]  /*cf30*/  @!P0 BRA `(.L_x_100) ;  /* 0xfffffffc00f08947 */ /* 0x002fea000383ffff */
[----:B------:R-:W-:Y:S05]  /*cf40*/  BRA `(.L_x_158) ;  /* 0xffffffe000dc7947 */ /* 0x000fea000383ffff */
.L_x_109:
[----:B-1----:R1:W3:Y:S02]  /*cf50*/  SYNCS.PHASECHK.TRANS64.TRYWAIT P0, [R3+URZ+0x34860], R0 ;  /* 0x03486000030075a7 */ /* 0x0022e4000800017f */
[----:B---3--:R-:W-:Y:S05]  /*cf60*/  @!P0 NANOSLEEP.SYNCS 0x989680 ;  /* 0x009896800000895d */ /* 0x008fea0003900000 */
[----:B------:R-:W3:Y:S02]  /*cf70*/  @!P0 SYNCS.PHASECHK.TRANS64 P0, [R3+URZ+0x34860], R0 ;  /* 0x03486000030085a7 */ /* 0x000ee4000800007f */
[----:B---3--:R-:W-:Y:S05]  /*cf80*/  @!P0 BRA `(.L_x_109) ;  /* 0xfffffffc00f08947 */ /* 0x008fea000383ffff */
[----:B------:R-:W-:Y:S05]  /*cf90*/  BRA `(.L_x_159) ;  /* 0xffffffe400d87947 */ /* 0x000fea000383ffff */
.L_x_116:
[----:B0-----:R0:W1:Y:S02]  /*cfa0*/  SYNCS.PHASECHK.TRANS64.TRYWAIT P0, [R0+URZ+0x34820], R3 ;  /* 0x03482003000075a7 */ /* 0x001064000800017f */
[----:B-1----:R-:W-:Y:S05]  /*cfb0*/  @!P0 NANOSLEEP.SYNCS 0x989680 ;  /* 0x009896800000895d */ /* 0x002fea0003900000 */
[----:B------:R-:W1:Y:S02]  /*cfc0*/  @!P0 SYNCS.PHASECHK.TRANS64 P0, [R0+URZ+0x34820], R3 ;  /* 0x03482003000085a7 */ /* 0x000e64000800007f */
[----:B-1----:R-:W-:Y:S05]  /*cfd0*/  @!P0 BRA `(.L_x_116) ;  /* 0xfffffffc00f08947 */ /* 0x002fea000383ffff */
[----:B------:R-:W-:Y:S05]  /*cfe0*/  BRA `(.L_x_160) ;  /* 0xffffffe800e47947 */ /* 0x000fea000383ffff */
.L_x_117:
        /* <DEDUP_REMOVED lines=11> */
.L_x_162:
[----:B------:R-:W-:Y:S05]  /*d0a0*/  BSYNC B0 ;  /* 0x0000000000007941 */ /* 0x000fea0003800000 */
.L_x_161:
[----:B------:R-:W-:Y:S05]  /*d0b0*/  BRA `(.L_x_163) ;  /* 0xffffffe800cc7947 */ /* 0x000fea000383ffff */
.L_x_120:
[----:B------:R-:W-:Y:S01]  /*d0c0*/  BSSY B1, `(.L_x_164) ;  /* 0x0000006000017945 */ /* 0x000fe20003800000 */
[----:B------:R-:W-:-:S07]  /*d0d0*/  IMAD.MOV.U32 R15, RZ, RZ, -0x1 ;  /* 0xffffffffff0f7424 */ /* 0x000fce00078e00ff */
[----:B012---:R-:W-:Y:S05]  /*d0e0*/  WARPSYNC.COLLECTIVE R15, `(.L_x_165) ;  /* 0x000000000f0c7348 */ /* 0x007fea0003c00000 */
[----:B------:R-:W-:Y:S02]  /*d0f0*/  ELECT P6, UR62, PT ;  /* 0x00000000003e782f */ /* 0x000fe400038c0000 */
[----:B------:R-:W-:Y:S01]  /*d100*/  MOV R14, UR62 ;  /* 0x0000003e000e7c02 */ /* 0x000fe20008000f00 */
[----:B012---:R-:W-:Y:S10]  /*d110*/  ENDCOLLECTIVE ;  /* 0x000000000000791b */ /* 0x007ff40003800000 */
.L_x_165:
[----:B------:R-:W-:Y:S05]  /*d120*/  BSYNC B1 ;  /* 0x0000000000017941 */ /* 0x000fea0003800000 */
.L_x_164:
[----:B------:R-:W-:Y:S05]  /*d130*/  BRA `(.L_x_166) ;  /* 0xffffffe800c47947 */ /* 0x000fea000383ffff */
.L_x_122:
[----:B0-----:R0:W1:Y:S02]  /*d140*/  SYNCS.PHASECHK.TRANS64.TRYWAIT P0, [R6+URZ], R5 ;  /* 0x00000005060075a7 */ /* 0x001064000800017f */
[----:B-1----:R-:W-:Y:S05]  /*d150*/  @!P0 NANOSLEEP.SYNCS 0x989680 ;  /* 0x009896800000895d */ /* 0x002fea0003900000 */
[----:B------:R-:W1:Y:S02]  /*d160*/  @!P0 SYNCS.PHASECHK.TRANS64 P0, [R6+URZ], R5 ;  /* 0x00000005060085a7 */ /* 0x000e64000800007f */
[----:B-1----:R-:W-:Y:S05]  /*d170*/  @!P0 BRA `(.L_x_122) ;  /* 0xfffffffc00f08947 */ /* 0x002fea000383ffff */
[----:B------:R-:W-:Y:S05]  /*d180*/  BRA `(.L_x_167) ;  /* 0xffffffe800fc7947 */ /* 0x000fea000383ffff */
.L_x_123:
[----:B-1----:R1:W3:Y:S02]  /*d190*/  SYNCS.PHASECHK.TRANS64.TRYWAIT P0, [R3+URZ], R2 ;  /* 0x00000002030075a7 */ /* 0x0022e4000800017f */
[----:B---3--:R-:W-:Y:S05]  /*d1a0*/  @!P0 NANOSLEEP.SYNCS 0x989680 ;  /* 0x009896800000895d */ /* 0x008fea0003900000 */
[----:B------:R-:W3:Y:S02]  /*d1b0*/  @!P0 SYNCS.PHASECHK.TRANS64 P0, [R3+URZ], R2 ;  /* 0x00000002030085a7 */ /* 0x000ee4000800007f */
[----:B---3--:R-:W-:Y:S05]  /*d1c0*/  @!P0 BRA `(.L_x_123) ;  /* 0xfffffffc00f08947 */ /* 0x008fea000383ffff */
[----:B------:R-:W-:Y:S05]  /*d1d0*/  BRA `(.L_x_168) ;  /* 0xffffffe800f07947 */ /* 0x000fea000383ffff */
.L_x_125:
[----:B-1----:R1:W3:Y:S02]  /*d1e0*/  SYNCS.PHASECHK.TRANS64.TRYWAIT P0, [R18+URZ], R5 ;  /* 0x00000005120075a7 */ /* 0x0022e4000800017f */
[----:B---3--:R-:W-:Y:S05]  /*d1f0*/  @!P0 NANOSLEEP.SYNCS 0x989680 ;  /* 0x009896800000895d */ /* 0x008fea0003900000 */
[----:B------:R-:W3:Y:S02]  /*d200*/  @!P0 SYNCS.PHASECHK.TRANS64 P0, [R18+URZ], R5 ;  /* 0x00000005120085a7 */ /* 0x000ee4000800007f */
[----:B---3--:R-:W-:Y:S05]  /*d210*/  @!P0 BRA `(.L_x_125) ;  /* 0xfffffffc00f08947 */ /* 0x008fea000383ffff */
[----:B------:R-:W-:Y:S05]  /*d220*/  BRA `(.L_x_169) ;  /* 0xffffffe800f47947 */ /* 0x000fea000383ffff */
.L_x_170:
[----:B------:R-:W-:-:S00]  /*d230*/  BRA `(.L_x_170) ;  /* 0xfffffffc00fc7947 */ /* 0x000fc0000383ffff */
[----:B------:R-:W-:-:S00]  /*d240*/  NOP ;  /* 0x0000000000007918 */ /* 0x000fc00000000000 */
        /* <DEDUP_REMOVED lines=11> */
.L_x_3193:


//--------------------- .text._ZN7cutlass13device_kernelIN5flash11enable_sm90INS1_16FlashAttnFwdSm90INS1_25CollectiveMainloopFwdSm90ILi2EN4cute5tupleIJNS5_1CILi2EEENS7_ILi1EEES9_EEENS6_IJNS7_ILi128EEESB_NS7_ILi192EEEEEELi128ENS_10bfloat16_tEfNS_4arch4Sm90ELb0ELb0ELb0ELb0ELb0ELb0ELb0ELb1ELb1ELb1ELb0ELb0EEENS1_21CollectiveEpilogueFwdINS6_IJSB_SB_SB_EEESA_SE_SG_Li256ELb0ELb1ELb0ELb0EEENS1_29StaticPersistentTileSchedulerILb0EEEEEEEEEvNT_6ParamsE --------------------------
	.section	.text._ZN7cutlass13device_kernelIN5flash11enable_sm90INS1_16FlashAttnFwdSm90INS1_25CollectiveMainloopFwdSm90ILi2EN4cute5tupleIJNS5_1CILi2EEENS7_ILi1EEES9_EEENS6_IJNS7_ILi128EEESB_NS7_ILi192EEEEEELi128ENS_10bfloat16_tEfNS_4arch4Sm90ELb0ELb0ELb0ELb0ELb0ELb0ELb0ELb1ELb1ELb1ELb0ELb0EEENS1_21CollectiveEpilogueFwdINS6_IJSB_SB_SB_EEESA_SE_SG_Li256ELb0ELb1ELb0ELb0EEENS1_29StaticPersistentTileSchedulerILb0EEEEEEEEEvNT_6ParamsE,"ax",@progbits
	.align	128
.text._ZN7cutlass13device_kernelIN5flash11enable_sm90INS1_16FlashAttnFwdSm90INS1_25CollectiveMainloopFwdSm90ILi2EN4cute5tupleIJNS5_1CILi2EEENS7_ILi1EEES9_EEENS6_IJNS7_ILi128EEESB_NS7_ILi192EEEEEELi128ENS_10bfloat16_tEfNS_4arch4Sm90ELb0ELb0ELb0ELb0ELb0ELb0ELb0ELb1ELb1ELb1ELb0ELb0EEENS1_21CollectiveEpilogueFwdINS6_IJSB_SB_SB_EEESA_SE_SG_Li256ELb0ELb1ELb0ELb0EEENS1_29StaticPersistentTileSchedulerILb0EEEEEEEEEvNT_6ParamsE:
        .type           _ZN7cutlass13device_kernelIN5flash11enable_sm90INS1_16FlashAttnFwdSm90INS1_25CollectiveMainloopFwdSm90ILi2EN4cute5tupleIJNS5_1CILi2EEENS7_ILi1EEES9_EEENS6_IJNS7_ILi128EEESB_NS7_ILi192EEEEEELi128ENS_10bfloat16_tEfNS_4arch4Sm90ELb0ELb0ELb0ELb0ELb0ELb0ELb0ELb1ELb1ELb1ELb0ELb0EEENS1_21CollectiveEpilogueFwdINS6_IJSB_SB_SB_EEESA_SE_SG_Li256ELb0ELb1ELb0ELb0EEENS1_29StaticPersistentTileSchedulerILb0EEEEEEEEEvNT_6ParamsE,@function
        .size           _ZN7cutlass13device_kernelIN5flash11enable_sm90INS1_16FlashAttnFwdSm90INS1_25CollectiveMainloopFwdSm90ILi2EN4cute5tupleIJNS5_1CILi2EEENS7_ILi1EEES9_EEENS6_IJNS7_ILi128EEESB_NS7_ILi192EEEEEELi128ENS_10bfloat16_tEfNS_4arch4Sm90ELb0ELb0ELb0ELb0ELb0ELb0ELb0ELb1ELb1ELb1ELb0ELb0EEENS1_21CollectiveEpilogueFwdINS6_IJSB_SB_SB_EEESA_SE_SG_Li256ELb0ELb1ELb0ELb0EEENS1_29StaticPersistentTileSchedulerILb0EEEEEEEEEvNT_6ParamsE,(.L_x_3194 - _ZN7cutlass13device_kernelIN5flash11enable_sm90INS1_16FlashAttnFwdSm90INS1_25CollectiveMainloopFwdSm90ILi2EN4cute5tupleIJNS5_1CILi2EEENS7_ILi1EEES9_EEENS6_IJNS7_ILi128EEESB_NS7_ILi192EEEEEELi128ENS_10bfloat16_tEfNS_4arch4Sm90ELb0ELb0ELb0ELb0ELb0ELb0ELb0ELb1ELb1ELb1ELb0ELb0EEENS1_21CollectiveEpilogueFwdINS6_IJSB_SB_SB_EEESA_SE_SG_Li256ELb0ELb1ELb0ELb0EEENS1_29StaticPersistentTileSchedulerILb0EEEEEEEEEvNT_6ParamsE)
        .other          _ZN7cutlass13device_kernelIN5flash11enable_sm90INS1_16FlashAttnFwdSm90INS1_25CollectiveMainloopFwdSm90ILi2EN4cute5tupleIJNS5_1CILi2EEENS7_ILi1EEES9_EEENS6_IJNS7_ILi128EEESB_NS7_ILi192EEEEEELi128ENS_10bfloat16_tEfNS_4arch4Sm90ELb0ELb0ELb0ELb0ELb0ELb0ELb0ELb1ELb1ELb1ELb0ELb0EEENS1_21CollectiveEpilogueFwdINS6_IJSB_SB_SB_EEESA_SE_SG_Li256ELb0ELb1ELb0ELb0EEENS1_29StaticPersistentTileSchedulerILb0EEEEEEEEEvNT_6ParamsE,@"STO_CUDA_ENTRY STV_DEFAULT"
_ZN7cutlass13device_kernelIN5flash11enable_sm90INS1_16FlashAttnFwdSm90INS1_25CollectiveMainloopFwdSm90ILi2EN4cute5tupleIJNS5_1CILi2EEENS7_ILi1EEES9_EEENS6_IJNS7_ILi128EEESB_NS7_ILi192EEEEEELi128ENS_10bfloat16_tEfNS_4arch4Sm90ELb0ELb0ELb0ELb0ELb0ELb0ELb0ELb1ELb1ELb1ELb0ELb0EEENS1_21CollectiveEpilogueFwdINS6_IJSB_SB_SB_EEESA_SE_SG_Li256ELb0ELb1ELb0ELb0EEENS1_29StaticPersistentTileSchedulerILb0EEEEEEEEEvNT_6ParamsE:
[----:B------:R-:W0:Y:S02]  /*0000*/  LDC R1, c[0x0][0x28] ;  /* 0x00000a00ff017b82 */ /* 0x000e240000000800 */
[----:B0-----:R-:W-:Y:S01]  /*0010*/  VIADD R1, R1, 0xffffffc8 ;  /* 0xffffffc801017836 */ /* 0x001fe20000000000 */
[----:B------:R-:W0:Y:S01]  /*0020*/  S2R R0, SR_TID.X ;  /* 0x0000000000007919 */ /* 0x000e220000002100 */
[----:B------:R-:W-:Y:S01]  /*0030*/  ELECT P0, URZ, PT ;  /* 0x00000000003f782f */ /* 0x000fe20003800000 */
[----:B------:R-:W-:Y:S01]  /*0040*/  BSSY B0, `(.L_x_171) ;  /* 0x000000e000007945 */ /* 0x000fe20003800000 */
[----:B0-----:R-:W-:-:S05]  /*0050*/  SHF.R.U32.HI R3, RZ, 0x5, R0 ;  /* 0x00000005ff037819 */ /* 0x001fca0000011600 */
[----:B------:R-:W0:Y:S02]  /*0060*/  SHFL.IDX PT, R2, R3, RZ, 0x1f ;  /* 0x00001fff03027589 */ /* 0x000e2400000e0000 */
[----:B0-----:R-:W-:Y:S02]  /*0070*/  ISETP.EQ.AND P0, PT, R2, RZ, P0 ;  /* 0x000000ff0200720c */ /* 0x001fe40000702270 */
[----:B------:R-:W-:-:S11]  /*0080*/  SHF.R.U32.HI R2, RZ, 0x7, R0 ;  /* 0x00000007ff027819 */ /* 0x000fd60000011600 */
        /* <DEDUP_REMOVED lines=9> */
.L_x_172:
[----:B------:R-:W-:Y:S05]  /*0120*/  BSYNC B0 ;  /* 0x0000000000007941 */ /* 0x000fea0003800000 */
.L_x_171:
[----:B------:R-:W-:Y:S01]  /*0130*/  VOTEU.ANY UP0, P0 ;  /* 0x00000000003f7886 */ /* 0x000fe20000000100 */
[----:B------:R-:W0:Y:S01]  /*0140*/  SHFL.IDX PT, R2, R2, RZ, 0x1f ;  /* 0x00001fff02027589 */ /* 0x000e2200000e0000 */
[----:B------:R-:W-:Y:S01]  /*0150*/  UMOV UR4, 0x80 ;  /* 0x0000008000047882 */ /* 0x000fe20000000000 */
[----:B------:R-:W-:Y:S01]  /*0160*/  UMOV UR7, 0x200 ;  /* 0x0000020000077882 */ /* 0x000fe20000000000 */
[----:B------:R-:W-:Y:S01]  /*0170*/  VOTEU.ANY UP1, P0 ;  /* 0x00000000003f7886 */ /* 0x000fe20000020100 */
[----:B------:R-:W1:Y:S01]  /*0180*/  @UP0 S2UR UR8, SR_CgaCtaId ;  /* 0x00000000000809c3 */ /* 0x000e620000008800 */
[----:B------:R-:W2:Y:S01]  /*0190*/  SHFL.IDX PT, R4, R3, RZ, 0x1f ;  /* 0x00001fff03047589 */ /* 0x000ea200000e0000 */
[----:B------:R-:W-:Y:S01]  /*01a0*/  @UP0 UMOV UR6, 0x400 ;  /* 0x0000040000060882 */ /* 0x000fe20000000000 */
[----:B------:R-:W-:-:S04]  /*01b0*/  @UP0 UIADD3 UR4, -UR4, 0x100000, URZ ;  /* 0x0010000004040890 */ /* 0x000fc8000fffe13f */
[----:B------:R-:W-:Y:S02]  /*01c0*/  @UP0 USHF.L.U32 UR5, UR4, 0xb, URZ ;  /* 0x0000000b04050899 */ /* 0x000fe4000800063f */
[----:B------:R-:W-:Y:S01]  /*01d0*/  @UP0 USHF.L.U32 UR4, UR4, 0x1, URZ ;  /* 0x0000000104040899 */ /* 0x000fe2000800063f */
[----:B------:R-:W-:Y:S01]  /*01e0*/  VOTEU.ANY UP2, P0 ;  /* 0x00000000003f7886 */ /* 0x000fe20000040100 */
[----:B0-----:R-:W-:Y:S01]  /*01f0*/  R2UR UR9, R2 ;  /* 0x00000000020972ca */ /* 0x001fe200000e0000 */
[----:B-1----:R-:W-:Y:S01]  /*0200*/  @UP0 ULEA UR8, UR8, UR6, 0x18 ;  /* 0x0000000608080291 */ /* 0x002fe2000f8ec03f */
[----:B--2---:R-:W-:Y:S01]  /*0210*/  ISETP.NE.AND P1, PT, R4, RZ, PT ;  /* 0x000000ff0400720c */ /* 0x004fe20003f25270 */
[----:B------:R-:W-:-:S04]  /*0220*/  @UP0 UIADD3 UR6, -UR7, 0x100000, URZ ;  /* 0x0010000007060890 */ /* 0x000fc8000fffe13f */
[----:B------:R-:W-:Y:S02]  /*0230*/  @UP0 USHF.L.U32 UR7, UR6, 0xb, URZ ;  /* 0x0000000b06070899 */ /* 0x000fe4000800063f */
[----:B------:R-:W-:-:S04]  /*0240*/  @UP0 USHF.L.U32 UR6, UR6, 0x1, URZ ;  /* 0x0000000106060899 */ /* 0x000fc8000800063f */
[----:B------:R-:W-:Y:S01]  /*0250*/  UISETP.NE.AND UP0, UPT, UR9, URZ, UPT ;  /* 0x0000003f0900728c */ /* 0x000fe2000bf05270 */
[----:B------:R-:W0:Y:S02]  /*0260*/  FENCE.VIEW.ASYNC.S ;  /* 0x00000000000073c6 */ /* 0x000e240000000000 */
[----:B0-----:R0:W1:Y:S05]  /*0270*/  @UP1 SYNCS.EXCH.64 URZ, [UR8+0x34800], UR4 ;  /* 0x03480004083f15b2 */ /* 0x00106a0008000100 */
[----:B------:R0:W2:Y:S01]  /*0280*/  @UP2 SYNCS.EXCH.64 URZ, [UR8+0x34820], UR6 ;  /* 0x03482006083f25b2 */ /* 0x0000a20008000100 */
[----:B------:R-:W-:Y:S05]  /*0290*/  @P1 BRA `(.L_x_173) ;  /* 0x0000000000481947 */ /* 0x000fea0003800000 */
[----:B0-----:R-:W0:Y:S01]  /*02a0*/  S2UR UR5, SR_CgaCtaId ;  /* 0x00000000000579c3 */ /* 0x001e220000008800 */
[----:B------:R-:W-:Y:S01]  /*02b0*/  UMOV UR4, 0x400 ;  /* 0x0000040000047882 */ /* 0x000fe20000000000 */
[----:B------:R-:W-:Y:S01]  /*02c0*/  UMOV UR6, 0x1 ;  /* 0x0000000100067882 */ /* 0x000fe20000000000 */
[----:B------:R-:W-:Y:S01]  /*02d0*/  UMOV UR7, 0x4 ;  /* 0x0000000400077882 */ /* 0x000fe20000000000 */
[----:B------:R-:W-:Y:S01]  /*02e0*/  ELECT P0, URZ, PT ;  /* 0x00000000003f782f */ /* 0x000fe20003800000 */
[----:B0-----:R-:W-:Y:S02]  /*02f0*/  ULEA UR8, UR5, UR4, 0x18 ;  /* 0x0000000405087291 */ /* 0x001fe4000f8ec03f */
[----:B------:R-:W-:-:S04]  /*0300*/  UIADD3 UR4, -UR6, 0x100000, URZ ;  /* 0x0010000006047890 */ /* 0x000fc8000fffe13f */
[----:B------:R-:W-:Y:S02]  /*0310*/  USHF.L.U32 UR5, UR4, 0xb, URZ ;  /* 0x0000000b04057899 */ /* 0x000fe4000800063f */
[----:B------:R-:W-:Y:S02]  /*0320*/  USHF.L.U32 UR4, UR4, 0x1, URZ ;  /* 0x0000000104047899 */ /* 0x000fe4000800063f */
[----:B------:R-:W-:-:S04]  /*0330*/  UIADD3 UR6, -UR7, 0x100000, URZ ;  /* 0x0010000007067890 */ /* 0x000fc8000fffe13f */
[----:B------:R-:W-:Y:S02]  /*0340*/  USHF.L.U32 UR7, UR6, 0xb, URZ ;  /* 0x0000000b06077899 */ /* 0x000fe4000800063f */
[----:B------:R-:W-:Y:S01]  /*0350*/  USHF.L.U32 UR6, UR6, 0x1, URZ ;  /* 0x0000000106067899 */ /* 0x000fe2000800063f */
[----:B------:R-:W0:Y:S03]  /*0360*/  FENCE.VIEW.ASYNC.S ;  /* 0x00000000000073c6 */ /* 0x000e260000000000 */
[----:B0-----:R3:W4:Y:S08]  /*0370*/  SYNCS.EXCH.64 URZ, [UR8+0x34830], UR4 ;  /* 0x03483004083f75b2 */ /* 0x0017300008000100 */
[----:B------:R3:W0:Y:S01]  /*0380*/  SYNCS.EXCH.64 URZ, [UR8+0x34840], UR6 ;  /* 0x03484006083f75b2 */ /* 0x0006220008000100 */
[----:B------:R3:W0:Y:S01]  /*0390*/  SYNCS.EXCH.64 URZ, [UR8+0x34838], UR4 ;  /* 0x03483804083f75b2 */ /* 0x0006220008000100 */
[----:B------:R3:W0:Y:S02]  /*03a0*/  SYNCS.EXCH.64 URZ, [UR8+0x34848], UR6 ;  /* 0x03484806083f75b2 */ /* 0x0006240008000100 */
[----:B---3--:R-:W-:Y:S01]  /*03b0*/  NOP ;  /* 0x0000000000007918 */ /* 0x008fe20000000000 */
.L_x_173:
[----:B0-----:R-:W0:Y:S01]  /*03c0*/  S2UR UR4, SR_CTAID.Y ;  /* 0x00000000000479c3 */ /* 0x001e220000002600 */
[----:B------:R-:W3:Y:S01]  /*03d0*/  SHFL.IDX PT, R8, R3, RZ, 0x1f ;  /* 0x00001fff03087589 */ /* 0x000ee200000e0000 */
[----:B------:R-:W-:Y:S01]  /*03e0*/  ULDC UR5, c[0x0][0x154] ;  /* 0x0000550000057ab9 */ /* 0x000fe20000000800 */
[----:B------:R-:W-:Y:S01]  /*03f0*/  SHF.R.S32.HI R5, RZ, 0x1f, R0 ;  /* 0x0000001fff057819 */ /* 0x000fe20000011400 */
[----:B------:R-:W-:-:S03]  /*0400*/  NOP ;  /* 0x0000000000007918 */ /* 0x000fc60000000000 */
[----:B------:R-:W-:Y:S01]  /*0410*/  LEA.HI R5, R5, R0, RZ, 0x7 ;  /* 0x0000000005057211 */ /* 0x000fe200078f38ff */
[----:B------:R-:W5:Y:S08]  /*0420*/  S2UR UR6, SR_CTAID.X ;  /* 0x00000000000679c3 */ /* 0x000f700000002500 */
[----:B------:R-:W1:Y:S01]  /*0430*/  LDC R7, c[0x0][0x148] ;  /* 0x00005200ff077b82 */ /* 0x000e620000000800 */
[----:B0-----:R-:W-:-:S02]  /*0440*/  I2FP.F32.U32 R2, UR4 ;  /* 0x0000000400027c45 */ /* 0x001fc40008201000 */
[----:B---3--:R-:W-:-:S03]  /*0450*/  ISETP.NE.AND P0, PT, R8, RZ, PT ;  /* 0x000000ff0800720c */ /* 0x008fc60003f05270 */
[----:B------:R-:W-:Y:S01]  /*0460*/  FMUL R6, R2, UR5 ;  /* 0x0000000502067c20 */ /* 0x000fe20008400000 */
[----:B-----5:R-:W-:-:S05]  /*0470*/  I2FP.F32.U32 R2, UR6 ;  /* 0x0000000600027c45 */ /* 0x020fca0008201000 */
[----:B------:R-:W0:Y:S02]  /*0480*/  F2I.U32.TRUNC.NTZ R6, R6 ;  /* 0x0000000600067305 */ /* 0x000e24000020f000 */
[----:B0-----:R-:W-:-:S04]  /*0490*/  IMAD.MOV R10, RZ, RZ, -R6 ;  /* 0x000000ffff0a7224 */ /* 0x001fc800078e0a06 */
[----:B-1----:R-:W-:Y:S01]  /*04a0*/  IMAD R13, R7, R10, UR4 ;  /* 0x00000004070d7e24 */ /* 0x002fe2000f8e020a */
[----:B------:R-:W-:Y:S02]  /*04b0*/  ULDC UR4, c[0x0][0x150] ;  /* 0x0000540000047ab9 */ /* 0x000fe40000000800 */
[----:B------:R-:W-:Y:S01]  /*04c0*/  FMUL R10, R2, UR4 ;  /* 0x00000004020a7c20 */ /* 0x000fe20008400000 */
[----:B------:R-:W-:Y:S06]  /*04d0*/  @P0 BRA `(.L_x_174) ;  /* 0x0000000000480947 */ /* 0x000fec0003800000 */
[----:B------:R-:W0:Y:S01]  /*04e0*/  S2UR UR5, SR_CgaCtaId ;  /* 0x00000000000579c3 */ /* 0x000e220000008800 */
        /* <DEDUP_REMOVED lines=12> */
[----:B0-----:R0:W1:Y:S08]  /*05b0*/  SYNCS.EXCH.64 URZ, [UR8+0x34850], UR4 ;  /* 0x03485004083f75b2 */ /* 0x0010700008000100 */
[----:B------:R0:W3:Y:S01]  /*05c0*/  SYNCS.EXCH.64 URZ, [UR8+0x34860], UR6 ;  /* 0x03486006083f75b2 */ /* 0x0000e20008000100 */
[----:B------:R0:W0:Y:S01]  /*05d0*/  SYNCS.EXCH.64 URZ, [UR8+0x34858], UR4 ;  /* 0x03485804083f75b2 */ /* 0x0000220008000100 */
[----:B------:R0:W0:Y:S01]  /*05e0*/  SYNCS.EXCH.64 URZ, [UR8+0x34868], UR6 ;  /* 0x03486806083f75b2 */ /* 0x0000220008000100 */
[----:B------:R-:W-:Y:S01]  /*05f0*/  NOP ;  /* 0x0000000000007918 */ /* 0x000fe20000000000 */
.L_x_174:
[----:B------:R-:W5:Y:S01]  /*0600*/  SHFL.IDX PT, R9, R3, RZ, 0x1f ;  /* 0x00001fff03097589 */ /* 0x000f6200000e0000 */
[----:B------:R-:W-:Y:S01]  /*0610*/  LOP3.LUT R5, R5, 0xffffff80, RZ, 0xc0, !PT ;  /* 0xffffff8005057812 */ /* 0x000fe200078ec0ff */
[----:B------:R-:W0:Y:S01]  /*0620*/  LDC R12, c[0x0][0x144] ;  /* 0x00005100ff0c7b82 */ /* 0x000e220000000800 */
[----:B------:R-:W0:Y:S01]  /*0630*/  F2I.U32.TRUNC.NTZ R10, R10 ;  /* 0x0000000a000a7305 */ /* 0x000e22000020f000 */
[----:B------:R-:W-:Y:S01]  /*0640*/  SHF.R.S32.HI R11, RZ, 0x1f, R8 ;  /* 0x0000001fff0b7819 */ /* 0x000fe20000011408 */
[----:B------:R-:W-:Y:S01]  /*0650*/  NOP ;  /* 0x0000000000007918 */ /* 0x000fe20000000000 */
[----:B------:R-:W-:-:S05]  /*0660*/  IMAD.IADD R5, R0, 0x1, -R5 ;  /* 0x0000000100057824 */ /* 0x000fca00078e0a05 */
[----:B------:R-:W-:-:S04]  /*0670*/  SHF.R.S32.HI R2, RZ, 0x1f, R5 ;  /* 0x0000001fff027819 */ /* 0x000fc80000011405 */
[----:B------:R-:W-:-:S04]  /*0680*/  LEA.HI R2, R2, R5, RZ, 0x3 ;  /* 0x0000000502027211 */ /* 0x000fc800078f18ff */
[--C-:B------:R-:W-:Y:S02]  /*0690*/  SHF.R.S32.HI R6, RZ, 0x3, R2.reuse ;  /* 0x00000003ff067819 */ /* 0x100fe40000011402 */
[----:B------:R-:W-:Y:S02]  /*06a0*/  SHF.R.S32.HI R7, RZ, 0x1f, R2 ;  /* 0x0000001fff077819 */ /* 0x000fe40000011402 */
[----:B-----5:R-:W-:Y:S02]  /*06b0*/  ISETP.NE.AND P0, PT, R9, RZ, PT ;  /* 0x000000ff0900720c */ /* 0x020fe40003f05270 */
[----:B------:R-:W-:Y:S02]  /*06c0*/  LEA.HI R7, R7, R6, RZ, 0x2 ;  /* 0x0000000607077211 */ /* 0x000fe400078f10ff */
[----:B------:R-:W-:Y:S02]  /*06d0*/  SHF.R.S32.HI R9, RZ, 0x1f, R4 ;  /* 0x0000001fff097819 */ /* 0x000fe40000011404 */
[----:B------:R-:W-:-:S02]  /*06e0*/  LOP3.LUT R7, R7, 0xfffffffc, RZ, 0xc0, !PT ;  /* 0xfffffffc07077812 */ /* 0x000fc400078ec0ff */
[----:B------:R-:W-:-:S05]  /*06f0*/  LEA.HI R9, R9, R4, RZ, 0x2 ;  /* 0x0000000409097211 */ /* 0x000fca00078f10ff */
[----:B------:R-:W-:Y:S05]  /*0700*/  @P0 BRA `(.L_x_175) ;  /* 0x0000000000480947 */ /* 0x000fea0003800000 */
[----:B0-----:R-:W0:Y:S01]  /*0710*/  S2UR UR5, SR_CgaCtaId ;  /* 0x00000000000579c3 */ /* 0x001e220000008800 */
[----:B------:R-:W-:Y:S01]  /*0720*/  UMOV UR4, 0x400 ;  /* 0x0000040000047882 */ /* 0x000fe20000000000 */
[----:B------:R-:W-:Y:S01]  /*0730*/  UMOV UR6, 0x1 ;  /* 0x0000000100067882 */ /* 0x000fe20000000000 */
[----:B------:R-:W-:Y:S01]  /*0740*/  UMOV UR9, 0x2 ;  /* 0x0000000200097882 */ /* 0x000fe20000000000 */
[----:B------:R-:W-:-:S04]  /*0750*/  UIADD3 UR6, -UR6, 0x100000, URZ ;  /* 0x0010000006067890 */ /* 0x000fc8000fffe13f */
[----:B------:R-:W-:Y:S02]  /*0760*/  USHF.L.U32 UR7, UR6, 0xb, URZ ;  /* 0x0000000b06077899 */ /* 0x000fe4000800063f */
[----:B------:R-:W-:Y:S01]  /*0770*/  USHF.L.U32 UR6, UR6, 0x1, URZ ;  /* 0x0000000106067899 */ /* 0x000fe2000800063f */
[----:B------:R-:W-:Y:S01]  /*0780*/  ELECT P0, URZ, PT ;  /* 0x00000000003f782f */ /* 0x000fe20003800000 */
[----:B0-----:R-:W-:Y:S02]  /*0790*/  ULEA UR8, UR5, UR4, 0x18 ;  /* 0x0000000405087291 */ /* 0x001fe4000f8ec03f */
[----:B------:R-:W-:-:S04]  /*07a0*/  UIADD3 UR4, -UR9, 0x100000, URZ ;  /* 0x0010000009047890 */ /* 0x000fc8000fffe13f */
[----:B------:R-:W-:Y:S02]  /*07b0*/  USHF.L.U32 UR5, UR4, 0xb, URZ ;  /* 0x0000000b04057899 */ /* 0x000fe4000800063f */
[----:B------:R-:W-:Y:S01]  /*07c0*/  USHF.L.U32 UR4, UR4, 0x1, URZ ;  /* 0x0000000104047899 */ /* 0x000fe2000800063f */
[----:B------:R-:W0:Y:S03]  /*07d0*/  FENCE.VIEW.ASYNC.S ;  /* 0x00000000000073c6 */ /* 0x000e260000000000 */
[----:B0-----:R0:W0:Y:S08]  /*07e0*/  SYNCS.EXCH.64 URZ, [UR8+0x34870], UR6 ;  /* 0x03487006083f75b2 */ /* 0x0010300008000100 */
[----:B------:R0:W0:Y:S01]  /*07f0*/  SYNCS.EXCH.64 URZ, [UR8+0x34880], UR4 ;  /* 0x03488004083f75b2 */ /* 0x0000220008000100 */
[----:B------:R0:W0:Y:S01]  /*0800*/  SYNCS.EXCH.64 URZ, [UR8+0x34878], UR6 ;  /* 0x03487806083f75b2 */ /* 0x0000220008000100 */
[----:B------:R0:W0:Y:S01]  /*0810*/  SYNCS.EXCH.64 URZ, [UR8+0x34888], UR4 ;  /* 0x03488804083f75b2 */ /* 0x0000220008000100 */
[----:B------:R-:W-:Y:S01]  /*0820*/  NOP ;  /* 0x0000000000007918 */ /* 0x000fe20000000000 */
.L_x_175:
[----:B------:R-:W5:Y:S01]  /*0830*/  SHFL.IDX PT, R14, R3, RZ, 0x1f ;  /* 0x00001fff030e7589 */ /* 0x000f6200000e0000 */
[----:B0-----:R-:W0:Y:S01]  /*0840*/  S2UR UR4, SR_CTAID.X ;  /* 0x00000000000479c3 */ /* 0x001e220000002500 */
[----:B------:R-:W-:Y:S01]  /*0850*/  LOP3.LUT R9, R9, 0x3ffffffc, RZ, 0xc0, !PT ;  /* 0x3ffffffc09097812 */ /* 0x000fe200078ec0ff */
[----:B------:R-:W-:Y:S01]  /*0860*/  IMAD.IADD R7, R6, 0x1, -R7 ;  /* 0x0000000106077824 */ /* 0x000fe200078e0a07 */
[----:B------:R-:W-:Y:S01]  /*0870*/  LEA.HI R11, R11, R8, RZ, 0x2 ;  /* 0x000000080b0b7211 */ /* 0x000fe200078f10ff */
[----:B------:R-:W-:Y:S02]  /*0880*/  NOP ;  /* 0x0000000000007918 */ /* 0x000fe40000000000 */
[----:B------:R-:W-:Y:S01]  /*0890*/  IMAD.IADD R4, R4, 0x1, -R9 ;  /* 0x0000000104047824 */ /* 0x000fe200078e0a09 */
[----:B------:R-:W-:Y:S01]  /*08a0*/  LOP3.LUT R11, R11, 0x3ffffffc, RZ, 0xc0, !PT ;  /* 0x3ffffffc0b0b7812 */ /* 0x000fe200078ec0ff */
[----:B------:R-:W1:Y:S02]  /*08b0*/  LDC R6, c[0x0][0x140] ;  /* 0x00005000ff067b82 */ /* 0x000e640000000800 */
[----:B------:R-:W-:-:S02]  /*08c0*/  IMAD R4, R4, 0x4, R7 ;  /* 0x0000000404047824 */ /* 0x000fc400078e0207 */
[----:B------:R-:W-:Y:S02]  /*08d0*/  IMAD.IADD R8, R8, 0x1, -R11 ;  /* 0x0000000108087824 */ /* 0x000fe400078e0a0b */
[----:B------:R-:W-:Y:S01]  /*08e0*/  IMAD.MOV R11, RZ, RZ, -R10 ;  /* 0x000000ffff0b7224 */ /* 0x000fe200078e0a0a */
[----:B------:R-:W-:Y:S01]  /*08f0*/  LEA.HI R2, R4, R4, RZ, 0x1 ;  /* 0x0000000404027211 */ /* 0x000fe200078f08ff */
[----:B------:R-:W-:-:S03]  /*0900*/  IMAD R8, R8, 0x4, R7 ;  /* 0x0000000408087824 */ /* 0x000fc600078e0207 */
[----:B------:R-:W-:Y:S02]  /*0910*/  LOP3.LUT R9, R2, 0xfffffffe, RZ, 0xc0, !PT ;  /* 0xfffffffe02097812 */ /* 0x000fe400078ec0ff */
[----:B------:R-:W-:Y:S02]  /*0920*/  LEA.HI R2, R8, R8, RZ, 0x1 ;  /* 0x0000000808027211 */ /* 0x000fe400078f08ff */
[----:B-----5:R-:W-:Y:S01]  /*0930*/  ISETP.NE.AND P0, PT, R14, RZ, PT ;  /* 0x000000ff0e00720c */ /* 0x020fe20003f05270 */
[----:B0-----:R-:W-:Y:S01]  /*0940*/  IMAD R12, R12, R11, UR4 ;  /* 0x000000040c0c7e24 */ /* 0x001fe2000f8e020b */
[----:B------:R-:W-:Y:S01]  /*0950*/  LOP3.LUT R7, R2, 0xfffffffe, RZ, 0xc0, !PT ;  /* 0xfffffffe02077812 */ /* 0x000fe200078ec0ff */
[----:B------:R-:W-:-:S04]  /*0960*/  IMAD.IADD R9, R4, 0x1, -R9 ;  /* 0x0000000104097824 */ /* 0x000fc800078e0a09 */
[----:B------:R-:W-:Y:S01]  /*0970*/  IMAD.IADD R7, R8, 0x1, -R7 ;  /* 0x0000000108077824 */ /* 0x000fe200078e0a07 */
[----:B------:R-:W-:-:S05]  /*0980*/  ISETP.NE.AND P5, PT, R9, R12, PT ;  /* 0x0000000c0900720c */ /* 0x000fca0003fa5270 */
[----:B------:R-:W-:Y:S08]  /*0990*/  @P0 BRA `(.L_x_176) ;  /* 0x0000000000480947 */ /* 0x000ff00003800000 */
        /* <DEDUP_REMOVED lines=18> */
.L_x_176:
[----:B------:R-:W5:Y:S01]  /*0ac0*/  SHFL.IDX PT, R9, R3, RZ, 0x1f ;  /* 0x00001fff03097589 */ /* 0x000f6200000e0000 */
[----:B------:R-:W-:Y:S01]  /*0ad0*/  ISETP.NE.AND P2, PT, R7, R12, PT ;  /* 0x0000000c0700720c */ /* 0x000fe20003f45270 */
[----:B------:R-:W-:Y:S01]  /*0ae0*/  IMAD.SHL.U32 R7, R4, 0x4, RZ ;  /* 0x0000000404077824 */ /* 0x000fe200078e00ff */
[----:B------:R-:W-:Y:S01]  /*0af0*/  LOP3.LUT P0, RZ, R5, 0x7, RZ, 0xc0, !PT ;  /* 0x0000000705ff7812 */ /* 0x000fe2000780c0ff */
[----:B------:R-:W-:Y:S01]  /*0b00*/  IMAD.SHL.U32 R17, R8, 0x4, RZ ;  /* 0x0000000408117824 */ /* 0x000fe200078e00ff */
[----:B-1----:R-:W-:Y:S01]  /*0b10*/  ISETP.EQ.U32.AND P1, PT, R6, 0x1, PT ;  /* 0x000000010600780c */ /* 0x002fe20003f22070 */
[----:B------:R-:W-:Y:S01]  /*0b20*/  IMAD.MOV.U32 R16, RZ, RZ, 0x1 ;  /* 0x00000001ff107424 */ /* 0x000fe200078e00ff */
[----:B------:R-:W-:Y:S01]  /*0b30*/  LOP3.LUT R18, R4, 0xc, R7, 0x78, !PT ;  /* 0x0000000c04127812 */ /* 0x000fe200078e7807 */
[----:B------:R-:W-:Y:S01]  /*0b40*/  NOP ;  /* 0x0000000000007918 */ /* 0x000fe20000000000 */
[----:B------:R-:W-:Y:S02]  /*0b50*/  LOP3.LUT R17, R8, 0xc, R17, 0x78, !PT ;  /* 0x0000000c08117812 */ /* 0x000fe400078e7811 */
[----:B------:R-:W-:-:S02]  /*0b60*/  ISETP.LT.U32.AND P4, PT, R18, 0x2, !P0 ;  /* 0x000000021200780c */ /* 0x000fc40004781070 */
[----:B------:R-:W-:Y:S02]  /*0b70*/  @P5 LEA.HI R2, R18, R18, RZ, 0x1 ;  /* 0x0000001212025211 */ /* 0x000fe400078f08ff */
[----:B------:R-:W-:Y:S02]  /*0b80*/  SEL R5, RZ, 0x1, !P4 ;  /* 0x00000001ff057807 */ /* 0x000fe40006000000 */
[----:B------:R-:W-:Y:S02]  /*0b90*/  @P5 SHF.R.S32.HI R2, RZ, 0x1, R2 ;  /* 0x00000001ff025819 */ /* 0x000fe40000011402 */
[----:B------:R-:W-:Y:S02]  /*0ba0*/  @P2 LEA.HI R4, R17, R17, RZ, 0x1 ;  /* 0x0000001111042211 */ /* 0x000fe400078f08ff */
[----:B------:R-:W-:Y:S01]  /*0bb0*/  @P5 ISETP.NE.AND P6, PT, R2, R13, PT ;  /* 0x0000000d0200520c */ /* 0x000fe20003fc5270 */
[----:B------:R-:W-:Y:S01]  /*0bc0*/  IMAD.MOV.U32 R2, RZ, RZ, 0x1 ;  /* 0x00000001ff027424 */ /* 0x000fe200078e00ff */
[----:B------:R-:W-:-:S02]  /*0bd0*/  @P2 SHF.R.S32.HI R4, RZ, 0x1, R4 ;  /* 0x00000001ff042819 */ /* 0x000fc40000011404 */
[----:B-----5:R-:W-:Y:S02]  /*0be0*/  ISETP.NE.AND P4, PT, R9, RZ, PT ;  /* 0x000000ff0900720c */ /* 0x020fe40003f85270 */
[----:B------:R-:W-:Y:S02]  /*0bf0*/  @P5 SEL R16, RZ, 0x1, P6 ;  /* 0x00000001ff105807 */ /* 0x000fe40003000000 */
[----:B------:R-:W-:Y:S02]  /*0c00*/  @P2 ISETP.NE.AND P3, PT, R4, R13, PT ;  /* 0x0000000d0400220c */ /* 0x000fe40003f65270 */
[----:B------:R-:W-:Y:S02]  /*0c10*/  ISETP.LT.U32.AND P0, PT, R17, 0x2, !P0 ;  /* 0x000000021100780c */ /* 0x000fe40004701070 */
[----:B------:R-:W-:Y:S02]  /*0c20*/  LOP3.LUT R16, R16, R5, RZ, 0xc0, !PT ;  /* 0x0000000510107212 */ /* 0x000fe400078ec0ff */
[----:B------:R-:W-:-:S02]  /*0c30*/  SEL R5, RZ, 0x1, !P0 ;  /* 0x00000001ff057807 */ /* 0x000fc40004000000 */
[----:B------:R-:W-:Y:S01]  /*0c40*/  @P2 SEL R2, RZ, 0x1, P3 ;  /* 0x00000001ff022807 */ /* 0x000fe20001800000 */
[----:B------:R-:W-:Y:S06]  /*0c50*/  @P4 BRA `(.L_x_177) ;  /* 0x0000000000484947 */ /* 0x000fec0003800000 */
        /* <DEDUP_REMOVED lines=16> */
[----:B------:R1:W0:Y:S02]  /*0d60*/  SYNCS.EXCH.64 URZ, [UR8+0x348c8], UR6 ;  /* 0x0348c806083f75b2 */ /* 0x0002240008000100 */
[----:B-1----:R-:W-:Y:S01]  /*0d70*/  NOP ;  /* 0x0000000000007918 */ /* 0x002fe20000000000 */
.L_x_177:
[----:B------:R-:W-:Y:S01]  /*0d80*/  LOP3.LUT R2, R2, R5, RZ, 0xc0, !PT ;  /* 0x0000000502027212 */ /* 0x000fe200078ec0ff */
[----:B------:R-:W-:Y:S01]  /*0d90*/  NOP ;  /* 0x0000000000007918 */ /* 0x000fe20000000000 */
[----:B------:R-:W-:Y:S05]  /*0da0*/  @!P1 BRA `(.L_x_178) ;  /* 0x0000000000089947 */ /* 0x000fea0003800000 */
[----:B0-234-:R-:W-:Y:S01]  /*0db0*/  UCGABAR_ARV ;  /* 0x00000000000079c7 */ /* 0x01dfe20008000000 */
[----:B------:R-:W-:Y:S05]  /*0dc0*/  BRA `(.L_x_179) ;  /* 0x0000000000047947 */ /* 0x000fea0003800000 */
.L_x_178:
[----:B0-234-:R-:W-:Y:S01]  /*0dd0*/  NOP ;  /* 0x0000000000007918 */ /* 0x01dfe20000000000 */
.L_x_179:
[----:B------:R-:W-:Y:S05]  /*0de0*/  @!P1 BRA `(.L_x_180) ;  /* 0x00000000000c9947 */ /* 0x000fea0003800000 */
[----:B------:R-:W-:Y:S01]  /*0df0*/  UCGABAR_WAIT ;  /* 0x0000000000007dc7 */ /* 0x000fe20008000000 */
[----:B------:R-:W-:Y:S01]  /*0e00*/  CCTL.IVALL ;  /* 0x00000000ff00798f */ /* 0x000fe20002000000 */
[----:B------:R-:W-:Y:S05]  /*0e10*/  BRA `(.L_x_181) ;  /* 0x0000000000047947 */ /* 0x000fea0003800000 */
.L_x_180:
[----:B------:R-:W-:Y:S06]  /*0e20*/  BAR.SYNC.DEFER_BLOCKING 0x0 ;  /* 0x0000000000007b1d */ /* 0x000fec0000010000 */
.L_x_181:
[----:B------:R-:W-:Y:S01]  /*0e30*/  UMOV UR4, 0x1 ;  /* 0x0000000100047882 */ /* 0x000fe20000000000 */
[----:B------:R-:W-:Y:S01]  /*0e40*/  PLOP3.LUT P0, PT, PT, PT, UP0, 0x80, 0x0 ;  /* 0x000000000000781c */ /* 0x000fe20003f0f008 */
[----:B------:R-:W-:Y:S01]  /*0e50*/  USEL UR4, UR4, 0x2, !UP0 ;  /* 0x0000000204047887 */ /* 0x000fe2000c000000 */
[----:B------:R-:W-:-:S05]  /*0e60*/  ULDC.64 UR60, c[0x0][0x208] ;  /* 0x00008200003c7ab9 */ /* 0x000fca0000000a00 */
[----:B------:R-:W-:-:S05]  /*0e70*/  IMAD.U32 R4, RZ, RZ, UR4 ;  /* 0x00000004ff047e24 */ /* 0x000fca000f8e00ff */
[----:B------:R0:W-:Y:S01]  /*0e80*/  STL [R1+0x30], R4 ;  /* 0x0000300401007387 */ /* 0x0001e20000100800 */
[----:B------:R-:W-:Y:S05]  /*0e90*/  @!P0 BRA `(.L_x_182) ;  /* 0x0000006c00cc8947 */ /* 0x000fea0003800000 */
.L_x_183:
        /* <DEDUP_REMOVED lines=9> */
[----:B0-----:R-:W2:Y:S01]  /*0f30*/  LDL R4, [R1+0x30] ;  /* 0x0000300001047983 */ /* 0x001ea20000100800 */
[----:B------:R-:W-:Y:S01]  /*0f40*/  VIADD R0, R0, 0xffffff80 ;  /* 0xffffff8000007836 */ /* 0x000fe20000000000 */
[----:B------:R-:W-:Y:S01]  /*0f50*/  UMOV UR37, URZ ;  /* 0x0000003f00257c82 */ /* 0x000fe20008000000 */
[----:B------:R-:W-:Y:S01]  /*0f60*/  IMAD.U32 R184, RZ, RZ, UR4 ;  /* 0x00000004ffb87e24 */ /* 0x000fe2000f8e00ff */
[----:B------:R-:W-:Y:S01]  /*0f70*/  UMOV UR36, URZ ;  /* 0x0000003f00247c82 */ /* 0x000fe20008000000 */
[----:B------:R-:W-:Y:S01]  /*0f80*/  IMAD.MOV.U32 R185, RZ, RZ, RZ ;  /* 0x000000ffffb97224 */ /* 0x000fe200078e00ff */
[----:B------:R-:W-:-:S04]  /*0f90*/  SHF.R.S32.HI R3, RZ, 0x1f, R0 ;  /* 0x0000001fff037819 */ /* 0x000fc80000011400 */
[CC--:B------:R-:W-:Y:S02]  /*0fa0*/  LEA.HI R5, R3.reuse, R0.reuse, RZ, 0x7 ;  /* 0x0000000003057211 */ /* 0x0c0fe400078f38ff */
[-C--:B------:R-:W-:Y:S02]  /*0fb0*/  LEA.HI R7, R3, R0.reuse, RZ, 0x4 ;  /* 0x0000000003077211 */ /* 0x080fe400078f20ff */
[----:B------:R-:W-:Y:S02]  /*0fc0*/  LOP3.LUT R187, R5, 0xffffff80, RZ, 0xc0, !PT ;  /* 0xffffff8005bb7812 */ /* 0x000fe400078ec0ff */
[----:B------:R-:W-:Y:S02]  /*0fd0*/  LOP3.LUT R9, R7, 0x3fffff0, RZ, 0xc0, !PT ;  /* 0x03fffff007097812 */ /* 0x000fe400078ec0ff */
[----:B------:R-:W-:Y:S01]  /*0fe0*/  LEA.HI R11, R3, R0, RZ, 0x2 ;  /* 0x00000000030b7211 */ /* 0x000fe200078f10ff */
[C---:B------:R-:W-:Y:S01]  /*0ff0*/  IMAD.IADD R187, R0.reuse, 0x1, -R187 ;  /* 0x0000000100bb7824 */ /* 0x040fe200078e0abb */
[----:B------:R-:W-:Y:S01]  /*1000*/  SHF.R.S32.HI R8, RZ, 0x4, R7 ;  /* 0x00000004ff087819 */ /* 0x000fe20000011407 */
[----:B------:R-:W-:Y:S01]  /*1010*/  IMAD.IADD R9, R0, 0x1, -R9 ;  /* 0x0000000100097824 */ /* 0x000fe200078e0a09 */
[----:B------:R-:W-:-:S02]  /*1020*/  LOP3.LUT R11, R11, 0xfffffffc, RZ, 0xc0, !PT ;  /* 0xfffffffc0b0b7812 */ /* 0x000fc400078ec0ff */
[----:B------:R-:W-:Y:S02]  /*1030*/  SHF.R.S32.HI R190, RZ, 0x7, R5 ;  /* 0x00000007ffbe7819 */ /* 0x000fe40000011405 */
[----:B------:R-:W-:Y:S01]  /*1040*/  LEA.HI R7, R7, R8, RZ, 0x1 ;  /* 0x0000000807077211 */ /* 0x000fe200078f08ff */
[----:B------:R-:W-:Y:S01]  /*1050*/  IMAD.IADD R11, R0, 0x1, -R11 ;  /* 0x00000001000b7824 */ /* 0x000fe200078e0a0b */
[----:B------:R-:W-:Y:S02]  /*1060*/  LEA.HI R5, R5, R190, RZ, 0x1 ;  /* 0x000000be05057211 */ /* 0x000fe400078f08ff */
[----:B------:R-:W-:Y:S02]  /*1070*/  LOP3.LUT R7, R7, 0x1ffffffe, RZ, 0xc0, !PT ;  /* 0x1ffffffe07077812 */ /* 0x000fe400078ec0ff */
[----:B------:R-:W-:-:S03]  /*1080*/  LOP3.LUT R5, R5, 0x3fffffe, RZ, 0xc0, !PT ;  /* 0x03fffffe05057812 */ /* 0x000fc600078ec0ff */
[----:B------:R-:W-:Y:S02]  /*1090*/  IMAD.IADD R7, R8, 0x1, -R7 ;  /* 0x0000000108077824 */ /* 0x000fe400078e0a07 */
[----:B------:R-:W-:Y:S01]  /*10a0*/  IMAD.IADD R5, R190, 0x1, -R5 ;  /* 0x00000001be057824 */ /* 0x000fe200078e0a05 */
[----:B--2---:R-:W-:Y:S02]  /*10b0*/  R2UR UR5, R4 ;  /* 0x00000000040572ca */ /* 0x004fe400000e0000 */
[CC--:B------:R-:W-:Y:S02]  /*10c0*/  LEA.HI R4, R3.reuse, R0.reuse, RZ, 0x5 ;  /* 0x0000000003047211 */ /* 0x0c0fe400078f28ff */
[----:B------:R-:W-:-:S03]  /*10d0*/  LEA.HI R3, R3, R0, RZ, 0x3 ;  /* 0x0000000003037211 */ /* 0x000fc600078f18ff */
[----:B------:R-:W-:Y:S01]  /*10e0*/  IMAD.SHL.U32 R4, R4, 0x20, RZ ;  /* 0x0000002004047824 */ /* 0x000fe200078e00ff */
[----:B------:R-:W-:Y:S02]  /*10f0*/  LOP3.LUT R23, R3, 0xfffffff8, RZ, 0xc0, !PT ;  /* 0xfffffff803177812 */ /* 0x000fe400078ec0ff */
[----:B------:R-:W-:Y:S02]  /*1100*/  SHF.R.S32.HI R186, RZ, 0x3, R3 ;  /* 0x00000003ffba7819 */ /* 0x000fe40000011403 */
[----:B------:R-:W-:Y:S01]  /*1110*/  LOP3.LUT R10, R4, 0xfffffc00, RZ, 0xc0, !PT ;  /* 0xfffffc00040a7812 */ /* 0x000fe200078ec0ff */
[----:B------:R-:W-:Y:S01]  /*1120*/  IMAD.IADD R23, R0, 0x1, -R23 ;  /* 0x0000000100177824 */ /* 0x000fe200078e0a17 */
[----:B------:R-:W-:Y:S01]  /*1130*/  SHF.R.S32.HI R4, RZ, 0x1f, R187 ;  /* 0x0000001fff047819 */ /* 0x000fe200000114bb */
[----:B------:R-:W-:Y:S01]  /*1140*/  ULOP3.LUT UR5, UR5, 0x1, URZ, 0xfc, !UPT ;  /* 0x0000000105057892 */ /* 0x000fe2000f8efc3f */
[----:B------:R-:W-:Y:S01]  /*1150*/  LEA.HI R0, R11, R11, RZ, 0x1 ;  /* 0x0000000b0b007211 */ /* 0x000fe200078f08ff */
[----:B------:R-:W-:Y:S01]  /*1160*/  IMAD R10, R9, 0x40, R10 ;  /* 0x00000040090a7824 */ /* 0x000fe200078e020a */
[CC--:B------:R-:W-:Y:S01]  /*1170*/  LEA.HI R6, R4.reuse, R187.reuse, RZ, 0x2 ;  /* 0x000000bb04067211 */ /* 0x0c0fe200078f10ff */
[----:B------:R-:W-:Y:S01]  /*1180*/  IMAD.SHL.U32 R19, R23, 0x8, RZ ;  /* 0x0000000817137824 */ /* 0x000fe200078e00ff */
[----:B------:R-:W-:Y:S01]  /*1190*/  LEA.HI R4, R4, R187, RZ, 0x5 ;  /* 0x000000bb04047211 */ /* 0x000fe200078f28ff */
[----:B------:R-:W-:Y:S01]  /*11a0*/  IMAD R193, R7, 0x8, R10 ;  /* 0x0000000807c17824 */ /* 0x000fe200078e020a */
[--C-:B------:R-:W-:Y:S01]  /*11b0*/  SHF.R.S32.HI R9, RZ, 0x2, R6.reuse ;  /* 0x00000002ff097819 */ /* 0x100fe20000011406 */
[----:B------:R-:W-:Y:S01]  /*11c0*/  VIADD R22, R19, 0x40 ;  /* 0x0000004013167836 */ /* 0x000fe20000000000 */
[----:B------:R-:W-:Y:S01]  /*11d0*/  SHF.R.S32.HI R12, RZ, 0x1f, R6 ;  /* 0x0000001fff0c7819 */ /* 0x000fe20000011406 */
[----:B------:R-:W-:Y:S01]  /*11e0*/  IMAD.MOV.U32 R7, RZ, RZ, -0x2 ;  /* 0xfffffffeff077424 */ /* 0x000fe200078e00ff */
[----:B------:R-:W-:Y:S01]  /*11f0*/  SHF.R.S32.HI R4, RZ, 0x5, R4 ;  /* 0x00000005ff047819 */ /* 0x000fe20000011404 */
[----:B------:R-:W-:Y:S01]  /*1200*/  IMAD.U32 R195, RZ, RZ, UR5 ;  /* 0x00000005ffc37e24 */ /* 0x000fe2000f8e00ff */
[----:B------:R-:W-:-:S02]  /*1210*/  LEA.HI R12, R12, R9, RZ, 0x3 ;  /* 0x000000090c0c7211 */ /* 0x000fc400078f18ff */
[----:B------:R-:W-:Y:S02]  /*1220*/  LOP3.LUT R6, R6, 0x7ffffffc, RZ, 0xc0, !PT ;  /* 0x7ffffffc06067812 */ /* 0x000fe400078ec0ff */
[----:B------:R-:W-:Y:S02]  /*1230*/  LOP3.LUT R12, R12, 0xfffffff8, RZ, 0xc0, !PT ;  /* 0xfffffff80c0c7812 */ /* 0x000fe400078ec0ff */
[----:B------:R-:W-:Y:S01]  /*1240*/  LOP3.LUT R0, R0, 0x1ffffffe, RZ, 0xc0, !PT ;  /* 0x1ffffffe00007812 */ /* 0x000fe200078ec0ff */
[----:B------:R-:W-:Y:S01]  /*1250*/  IMAD.IADD R6, R187, 0x1, -R6 ;  /* 0x00000001bb067824 */ /* 0x000fe200078e0a06 */
[----:B------:R-:W-:Y:S01]  /*1260*/  SHF.R.S32.HI R196, RZ, 0x1f, R22 ;  /* 0x0000001fffc47819 */ /* 0x000fe20000011416 */
[----:B------:R-:W-:Y:S02]  /*1270*/  IMAD.IADD R9, R9, 0x1, -R12 ;  /* 0x0000000109097824 */ /* 0x000fe400078e0a0c */
[----:B------:R-:W-:Y:S02]  /*1280*/  IMAD.IADD R0, R11, 0x1, -R0 ;  /* 0x000000010b007824 */ /* 0x000fe400078e0a00 */
[----:B------:R-:W-:-:S02]  /*1290*/  IMAD R4, R4, 0x10, R9 ;  /* 0x0000001004047824 */ /* 0x000fc400078e0209 */
[----:B------:R-:W-:Y:S02]  /*12a0*/  IMAD R194, R6, R7, 0x80 ;  /* 0x0000008006c27424 */ /* 0x000fe400078e0207 */
[----:B------:R-:W-:-:S04]  /*12b0*/  IMAD R191, R5, 0x40, R4 ;  /* 0x0000004005bf7824 */ /* 0x000fc800078e0204 */
[----:B------:R-:W-:-:S07]  /*12c0*/  IMAD R192, R0, 0x8, R191 ;  /* 0x0000000800c07824 */ /* 0x000fce00078e02bf */
.L_x_216:
[----:B0-----:R-:W0:Y:S01]  /*12d0*/  SHFL.IDX PT, R0, R190, RZ, 0x1f ;  /* 0x00001fffbe007589 */ /* 0x001e2200000e0000 */
[----:B------:R-:W1:Y:S01]  /*12e0*/  S2UR UR4, SR_CgaCtaId ;  /* 0x00000000000479c3 */ /* 0x000e620000008800 */
[----:B------:R-:W-:Y:S01]  /*12f0*/  ULDC UR5, c[0x0][0xc38] ;  /* 0x00030e0000057ab9 */ /* 0x000fe20000000800 */
[----:B------:R-:W-:Y:S01]  /*1300*/  R2UR UR11, R184 ;  /* 0x00000000b80b72ca */ /* 0x000fe200000e0000 */
[----:B------:R-:W-:Y:S01]  /*1310*/  ULDC.64 UR8, c[0x0][0x418] ;  /* 0x0001060000087ab9 */ /* 0x000fe20000000a00 */
[----:B------:R-:W-:Y:S02]  /*1320*/  UISETP.NE.AND UP1, UPT, UR5, 0x1, UPT ;  /* 0x000000010500788c */ /* 0x000fe4000bf25270 */
[----:B------:R-:W-:Y:S02]  /*1330*/  UISETP.NE.U32.AND UP0, UPT, UR8, URZ, UPT ;  /* 0x0000003f0800728c */ /* 0x000fe4000bf05070 */
[----:B--2---:R-:W2:Y:S01]  /*1340*/  LDC R89, c[0x0][0x2f0] ;  /* 0x0000bc00ff597b82 */ /* 0x004ea20000000800 */
        /* <DEDUP_REMOVED lines=34> */
[----:B---345:R-:W-:Y:S08]  /*1570*/  @!P0 BRA `(.L_x_184) ;  /* 0x0000000000408947 */ /* 0x038ff00003800000 */
        /* <DEDUP_REMOVED lines=16> */
.L_x_184:
[----:B------:R-:W-:Y:S02]  /*1680*/  LOP3.LUT R0, R185, 0x1, RZ, 0xc0, !PT ;  /* 0x00000001b9007812 */ /* 0x000fe400078ec0ff */
[----:B------:R-:W-:Y:S02]  /*1690*/  R2UR UR4, R195 ;  /* 0x00000000c30472ca */ /* 0x000fe400000e0000 */
[----:B------:R-:W-:-:S04]  /*16a0*/  SHF.L.U32 R0, R0, 0x1f, RZ ;  /* 0x0000001f00007819 */ /* 0x000fc800000006ff */
[----:B------:R-:W0:Y:S07]  /*16b0*/  SYNCS.PHASECHK.TRANS64.TRYWAIT P1, [UR38+0x34800], R0 ;  /* 0x03480000ff0075a7 */ /* 0x000e2e0008020166 */
[----:B------:R-:W-:-:S05]  /*16c0*/  IMAD.U32 R3, RZ, RZ, UR4 ;  /* 0x00000004ff037e24 */ /* 0x000fca000f8e00ff */
[----:B------:R-:W-:Y:S01]  /*16d0*/  ISETP.NE.AND P0, PT, R3, 0x3, PT ;  /* 0x000000030300780c */ /* 0x000fe20003f05270 */
[----:B0-----:R-:W-:-:S12]  /*16e0*/  @!P1 BRA `(.L_x_185) ;  /* 0x000000ac00ec9947 */ /* 0x001fd80003800000 */
.L_x_314:
[----:B------:R-:W-:Y:S05]  /*16f0*/  @!P0 BRA `(.L_x_186) ;  /* 0x0000000000048947 */ /* 0x000fea0003800000 */
[----:B------:R-:W-:Y:S01]  /*1700*/  BPT.TRAP 0x1 ;  /* 0x000000040000795c */ /* 0x000fe20000300000 */
.L_x_186:
[----:B------:R-:W-:Y:S02]  /*1710*/  IMAD.U32 R6, RZ, RZ, UR36 ;  /* 0x00000024ff067e24 */ /* 0x000fe4000f8e00ff */
[----:B0-----:R-:W-:-:S03]  /*1720*/  IMAD.U32 R3, RZ, RZ, UR37 ;  /* 0x00000025ff037e24 */ /* 0x001fc6000f8e00ff */
[----:B------:R-:W-:Y:S02]  /*1730*/  LEA R6, R6, UR38, 0x3 ;  /* 0x0000002606067c11 */ /* 0x000fe4000f8e18ff */
[----:B------:R-:W-:-:S04]  /*1740*/  SHF.L.U32 R3, R3, 0x1f, RZ ;  /* 0x0000001f03037819 */ /* 0x000fc800000006ff */
[----:B------:R0:W1:Y:S01]  /*1750*/  SYNCS.PHASECHK.TRANS64.TRYWAIT P1, [R6+URZ+0x34830], R3 ;  /* 0x03483003060075a7 */ /* 0x000062000802017f */
[----:B------:R-:W-:Y:S05]  /*1760*/  @!P0 BRA `(.L_x_187) ;  /* 0x0000000000048947 */ /* 0x000fea0003800000 */
[----:B------:R-:W-:Y:S01]  /*1770*/  BPT.TRAP 0x1 ;  /* 0x000000040000795c */ /* 0x000fe20000300000 */
.L_x_187:
[----:B-1----:R-:W-:Y:S05]  /*1780*/  @P1 BRA `(.L_x_188) ;  /* 0x0000000000081947 */ /* 0x002fea0003800000 */
[----:B------:R-:W1:Y:S02]  /*1790*/  SYNCS.PHASECHK.TRANS64.TRYWAIT P1, [R6+URZ+0x34830], R3 ;  /* 0x03483003060075a7 */ /* 0x000e64000802017f */
[----:B-1----:R-:W-:Y:S05]  /*17a0*/  @!P1 BRA `(.L_x_189) ;  /* 0x000000ac00d49947 */ /* 0x002fea0003800000 */
.L_x_188:
[----:B------:R-:W-:Y:S05]  /*17b0*/  WARPSYNC.ALL ;  /* 0x0000000000007948 */ /* 0x000fea0003800000 */
[----:B------:R-:W-:Y:S01]  /*17c0*/  UIADD3 UR38, UR38, 0x1c400, URZ ;  /* 0x0001c40026267890 */ /* 0x000fe2000fffe03f */
[----:B------:R-:W-:Y:S01]  /*17d0*/  WARPGROUP.ARRIVE ;  /* 0x00000000000079c5 */ /* 0x000fe20000000000 */
[----:B------:R-:W-:Y:S02]  /*17e0*/  ULOP3.LUT UR4, UR40, 0x10000, URZ, 0xfc, !UPT ;  /* 0x0001000028047892 */ /* 0x000fe4000f8efc3f */
[----:B------:R-:W-:Y:S01]  /*17f0*/  USHF.R.U32.HI UR38, URZ, 0x4, UR38 ;  /* 0x000000043f267899 */ /* 0x000fe20008011626 */
[----:B------:R-:W-:Y:S01]  /*1800*/  UMOV UR9, 0x40000040 ;  /* 0x4000004000097882 */ /* 0x000fe20000000000 */
[----:B------:R-:W-:-:S02]  /*1810*/  UMOV UR11, 0x40000040 ;  /* 0x40000040000b7882 */ /* 0x000fc40000000000 */
[----:B------:R-:W-:Y:S01]  /*1820*/  ULOP3.LUT UR38, UR38, 0x3fff, URZ, 0xc0, !UPT ;  /* 0x00003fff26267892 */ /* 0x000fe2000f8ec03f */
[----:B------:R-:W-:Y:S01]  /*1830*/  IMAD.U32 R5, RZ, RZ, UR9 ;  /* 0x00000009ff057e24 */ /* 0x000fe2000f8e00ff */
[----:B------:R-:W-:Y:S01]  /*1840*/  UMOV UR8, UR4 ;  /* 0x0000000400087c82 */ /* 0x000fe20008000000 */
[----:B------:R-:W-:Y:S01]  /*1850*/  UIADD3 UR56, UR4, 0x2, URZ ;  /* 0x0000000204387890 */ /* 0x000fe2000fffe03f */
[----:B------:R-:W-:Y:S01]  /*1860*/  IMAD.U32 R4, RZ, RZ, UR8 ;  /* 0x00000008ff047e24 */ /* 0x000fe2000f8e00ff */
[----:B------:R-:W-:Y:S01]  /*1870*/  ULOP3.LUT UR38, UR38, 0x10000, URZ, 0xfc, !UPT ;  /* 0x0001000026267892 */ /* 0x000fe2000f8efc3f */
[----:B------:R-:W-:Y:S01]  /*1880*/  UMOV UR57, 0x40000040 ;  /* 0x4000004000397882 */ /* 0x000fe20000000000 */
[----:B------:R-:W-:Y:S02]  /*1890*/  UMOV UR59, 0x40000040 ;  /* 0x40000040003b7882 */ /* 0x000fe40000000000 */
[----:B------:R-:W-:Y:S02]  /*18a0*/  UIMAD UR5, UR36, 0xc00, UR38 ;  /* 0x00000c00240578a4 */ /* 0x000fe4000f8e0226 */
[----:B------:R-:W-:-:S02]  /*18b0*/  UIADD3 UR52, UR4, 0x4, URZ ;  /* 0x0000000404347890 */ /* 0x000fc4000fffe03f */
[----:B------:R-:W-:Y:S02]  /*18c0*/  UIADD3 UR58, UR5, 0x2, URZ ;  /* 0x00000002053a7890 */ /* 0x000fe4000fffe03f */
[----:B------:R-:W-:Y:S02]  /*18d0*/  UIADD3 UR54, UR5, 0x4, URZ ;  /* 0x0000000405367890 */ /* 0x000fe4000fffe03f */
[----:B------:R-:W-:Y:S01]  /*18e0*/  UMOV UR10, UR5 ;  /* 0x00000005000a7c82 */ /* 0x000fe20008000000 */
[----:B------:R-:W-:Y:S01]  /*18f0*/  UMOV UR53, 0x40000040 ;  /* 0x4000004000357882 */ /* 0x000fe20000000000 */
[----:B------:R-:W-:Y:S01]  /*1900*/  HGMMA.64x128x16.F32.BF16 R24, gdesc[UR8], RZ, !UPT, gsb0 ;  /* 0x01e00000081879f0 */ /* 0x000fe2000c0018ff */
[----:B------:R-:W-:Y:S01]  /*1910*/  UMOV UR55, 0x40000040 ;  /* 0x4000004000377882 */ /* 0x000fe20000000000 */
[----:B------:R-:W-:Y:S02]  /*1920*/  UIADD3 UR8, UR4, 0x6, URZ ;  /* 0x0000000604087890 */ /* 0x000fe4000fffe03f */
[----:B------:R-:W-:Y:S01]  /*1930*/  UIADD3 UR10, UR5, 0x6, URZ ;  /* 0x00000006050a7890 */ /* 0x000fe2000fffe03f */
[----:B------:R-:W-:Y:S01]  /*1940*/  UMOV UR9, 0x40000040 ;  /* 0x4000004000097882 */ /* 0x000fe20000000000 */
[----:B------:R-:W-:Y:S01]  /*1950*/  UMOV UR11, 0x40000040 ;  /* 0x40000040000b7882 */ /* 0x000fe20000000000 */
[----:B------:R-:W-:-:S02]  /*1960*/  UIADD3 UR12, UR4, 0x400, URZ ;  /* 0x00000400040c7890 */ /* 0x000fc4000fffe03f */
[----:B------:R-:W-:Y:S01]  /*1970*/  UIADD3 UR14, UR5, 0x400, URZ ;  /* 0x00000400050e7890 */ /* 0x000fe2000fffe03f */
[----:B------:R-:W-:Y:S01]  /*1980*/  UMOV UR13, 0x40000040 ;  /* 0x40000040000d7882 */ /* 0x000fe20000000000 */
[----:B------:R-:W-:Y:S01]  /*1990*/  UMOV UR15, 0x40000040 ;  /* 0x40000040000f7882 */ /* 0x000fe20000000000 */
[----:B------:R-:W-:Y:S02]  /*19a0*/  UIADD3 UR16, UR4, 0x402, URZ ;  /* 0x0000040204107890 */ /* 0x000fe4000fffe03f */
[----:B------:R-:W-:Y:S01]  /*19b0*/  UIADD3 UR18, UR5, 0x402, URZ ;  /* 0x0000040205127890 */ /* 0x000fe2000fffe03f */
[----:B------:R-:W-:Y:S01]  /*19c0*/  UMOV UR17, 0x40000040 ;  /* 0x4000004000117882 */ /* 0x000fe20000000000 */
        /* <DEDUP_REMOVED lines=61> */
.L_x_190:
[----:B------:R-:W-:Y:S01]  /*1da0*/  IMAD.IADD R0, R194, 0x1, R89 ;  /* 0x00000001c2007824 */ /* 0x000fe200078e0259 */
[----:B------:R-:W-:Y:S01]  /*1db0*/  P2R R91, PR, RZ, 0x1 ;  /* 0x00000001ff5b7803 */ /* 0x000fe20000000000 */
[----:B------:R-:W-:Y:S01]  /*1dc0*/  ULDC UR4, c[0x0][0x988] ;  /* 0x0002620000047ab9 */ /* 0x000fe20000000800 */
[----:B------:R-:W-:Y:S01]  /*1dd0*/  CS2R R150, SRZ ;  /* 0x0000000000967805 */ /* 0x000fe2000001ff00 */
[----:B------:R-:W-:Y:S01]  /*1de0*/  IMAD R7, R197, -0x80, R0 ;  /* 0xffffff80c5077824 */ /* 0x000fe200078e0200 */
[----:B------:R-:W-:Y:S02]  /*1df0*/  CS2R R148, SRZ ;  /* 0x0000000000947805 */ /* 0x000fe4000001ff00 */
[----:B------:R-:W-:Y:S02]  /*1e00*/  CS2R R146, SRZ ;  /* 0x0000000000927805 */ /* 0x000fe4000001ff00 */
[----:B------:R-:W-:Y:S02]  /*1e10*/  CS2R R144, SRZ ;  /* 0x0000000000907805 */ /* 0x000fe4000001ff00 */
[----:B------:R-:W-:-:S02]  /*1e20*/  CS2R R142, SRZ ;  /* 0x00000000008e7805 */ /* 0x000fc4000001ff00 */
[C---:B------:R-:W-:Y:S02]  /*1e30*/  ISETP.GT.AND P4, PT, R7.reuse, RZ, PT ;  /* 0x000000ff0700720c */ /* 0x040fe40003f84270 */
[----:B------:R-:W-:Y:S02]  /*1e40*/  CS2R R140, SRZ ;  /* 0x00000000008c7805 */ /* 0x000fe4000001ff00 */
[C---:B------:R-:W-:Y:S02]  /*1e50*/  ISETP.GT.AND P3, PT, R7.reuse, 0x1, PT ;  /* 0x000000010700780c */ /* 0x040fe40003f64270 */
[----:B------:R-:W-:Y:S02]  /*1e60*/  CS2R R138, SRZ ;  /* 0x00000000008a7805 */ /* 0x000fe4000001ff00 */
[----:B------:R-:W-:Y:S02]  /*1e70*/  ISETP.GT.AND P1, PT, R7, 0x8, PT ;  /* 0x000000080700780c */ /* 0x000fe40003f24270 */
[----:B------:R-:W-:-:S02]  /*1e80*/  CS2R R136, SRZ ;  /* 0x0000000000887805 */ /* 0x000fc4000001ff00 */
[----:B------:R-:W-:Y:S02]  /*1e90*/  FSEL R8, R24, -INF , P4 ;  /* 0xff80000018087808 */ /* 0x000fe40002000000 */
[----:B------:R-:W-:Y:S02]  /*1ea0*/  CS2R R134, SRZ ;  /* 0x0000000000867805 */ /* 0x000fe4000001ff00 */
[----:B------:R-:W-:Y:S02]  /*1eb0*/  FSEL R25, R25, -INF , P3 ;  /* 0xff80000019197808 */ /* 0x000fe40001800000 */
[----:B------:R-:W-:Y:S02]  /*1ec0*/  ISETP.GT.AND P2, PT, R7, 0x9, PT ;  /* 0x000000090700780c */ /* 0x000fe40003f44270 */
[----:B------:R-:W-:Y:S02]  /*1ed0*/  FSEL R88, R28, -INF , P1 ;  /* 0xff8000001c587808 */ /* 0x000fe40000800000 */
[----:B01----:R-:W-:-:S02]  /*1ee0*/  FMNMX.FTZ R3, R8, R25, !PT ;  /* 0x0000001908037209 */ /* 0x003fc40007810000 */
[----:B------:R-:W-:Y:S02]  /*1ef0*/  ISETP.GT.AND P6, PT, R7, 0x10, PT ;  /* 0x000000100700780c */ /* 0x000fe40003fc4270 */
        /* <DEDUP_REMOVED lines=18> */
[C---:B------:R-:W-:Y:S02]  /*2020*/  ISETP.GT.AND P2, PT, R7.reuse, 0x21, PT ;  /* 0x000000210700780c */ /* 0x040fe40003f44270 */
        /* <DEDUP_REMOVED lines=54> */
[----:B------:R-:W-:Y:S02]  /*2390*/  ISETP.GT.AND P0, PT, R7, 0x59, PT ;  /* 0x000000590700780c */ /* 0x000fe40003f04270 */
[----:B------:R-:W-:Y:S02]  /*23a0*/  FSEL R68, R68, -INF , P6 ;  /* 0xff80000044447808 */ /* 0x000fe40003000000 */
[----:B------:R-:W-:Y:S02]  /*23b0*/  FMNMX.FTZ R3, R120, R3, !PT ;  /* 0x0000000378037209 */ /* 0x000fe40007810000 */
[----:B------:R-:W-:-:S02]  /*23c0*/  FSEL R36, R59, -INF , P5 ;  /* 0xff8000003b247808 */ /* 0x000fc40002800000 */
        /* <DEDUP_REMOVED lines=22> */
[----:B------:R-:W-:Y:S02]  /*2530*/  FMNMX.FTZ R3, R128, R3, !PT ;  /* 0x0000000380037209 */ /* 0x000fe40007810000 */
[----:B------:R-:W-:-:S02]  /*2540*/  FSEL R130, R81, -INF , P4 ;  /* 0xff80000051827808 */ /* 0x000fc40002000000 */
[C---:B------:R-:W-:Y:S02]  /*2550*/  ISETP.GT.AND P5, PT, R7.reuse, 0x78, PT ;  /* 0x000000780700780c */ /* 0x040fe40003fa4270 */
[----:B------:R-:W-:Y:S02]  /*2560*/  FMNMX.FTZ R3, R130, R3, !PT ;  /* 0x0000000382037209 */ /* 0x000fe40007810000 */
[----:B------:R-:W-:Y:S02]  /*2570*/  FSEL R84, R84, -INF , P5 ;  /* 0xff80000054547808 */ /* 0x000fe40002800000 */
[----:B------:R-:W-:Y:S02]  /*2580*/  ISETP.GT.AND P6, PT, R7, 0x79, PT ;  /* 0x000000790700780c */ /* 0x000fe40003fc4270 */
[----:B------:R-:W-:Y:S02]  /*2590*/  FMNMX.FTZ R3, R84, R3, !PT ;  /* 0x0000000354037209 */ /* 0x000fe40007810000 */
[----:B------:R-:W-:-:S02]  /*25a0*/  FSEL R132, R85, -INF , P6 ;  /* 0xff80000055847808 */ /* 0x000fc40003000000 */
[----:B------:R-:W-:Y:S02]  /*25b0*/  P2R R15, PR, RZ, 0x8 ;  /* 0x00000008ff0f7803 */ /* 0x000fe40000000000 */
[----:B------:R-:W-:Y:S01]  /*25c0*/  FMNMX.FTZ R9, R132, R3, !PT ;  /* 0x0000000384097209 */ /* 0x000fe20007810000 */
[----:B------:R-:W-:Y:S01]  /*25d0*/  IMAD.U32 R3, RZ, RZ, UR4 ;  /* 0x00000004ff037e24 */ /* 0x000fe2000f8e00ff */
[----:B------:R-:W-:Y:S02]  /*25e0*/  P2R R21, PR, RZ, 0x4 ;  /* 0x00000004ff157803 */ /* 0x000fe40000000000 */
[----:B------:R-:W-:Y:S01]  /*25f0*/  ISETP.GT.AND P2, PT, R7, 0x58, PT ;  /* 0x000000580700780c */ /* 0x000fe20003f44270 */
[----:B------:R-:W0:Y:S01]  /*2600*/  SHFL.BFLY PT, R0, R9, 0x2, 0x1f ;  /* 0x0c401f0009007f89 */ /* 0x000e2200000e0000 */
[----:B------:R-:W-:Y:S02]  /*2610*/  P2R R31, PR, RZ, 0x1 ;  /* 0x00000001ff1f7803 */ /* 0x000fe40000000000 */
[----:B------:R-:W-:-:S02]  /*2620*/  FSEL R70, R70, -INF , P2 ;  /* 0xff80000046467808 */ /* 0x000fc40001000000 */
[----:B------:R-:W-:Y:S02]  /*2630*/  ISETP.NE.AND P2, PT, R21, RZ, PT ;  /* 0x000000ff1500720c */ /* 0x000fe40003f45270 */
[----:B------:R-:W-:Y:S02]  /*2640*/  P2R R29, PR, RZ, 0x2 ;  /* 0x00000002ff1d7803 */ /* 0x000fe40000000000 */
[C---:B------:R-:W-:Y:S02]  /*2650*/  ISETP.GT.AND P1, PT, R7.reuse, 0x59, PT ;  /* 0x000000590700780c */ /* 0x040fe40003f24270 */
[----:B------:R-:W-:Y:S02]  /*2660*/  ISETP.GT.AND P0, PT, R7, 0x60, PT ;  /* 0x000000600700780c */ /* 0x000fe40003f04270 */
[----:B------:R-:W-:Y:S02]  /*2670*/  FSEL R48, R71, -INF , P1 ;  /* 0xff80000047307808 */ /* 0x000fe40000800000 */
[----:B------:R-:W-:-:S02]  /*2680*/  ISETP.NE.AND P1, PT, R29, RZ, PT ;  /* 0x000000ff1d00720c */ /* 0x000fc40003f25270 */
[----:B------:R-:W-:Y:S02]  /*2690*/  FSEL R74, R74, -INF , P0 ;  /* 0xff8000004a4a7808 */ /* 0x000fe40000000000 */
[----:B------:R-:W-:Y:S02]  /*26a0*/  ISETP.NE.AND P0, PT, R31, RZ, PT ;  /* 0x000000ff1f00720c */ /* 0x000fe40003f05270 */
[----:B------:R-:W-:Y:S02]  /*26b0*/  FSEL R78, R78, -INF , P1 ;  /* 0xff8000004e4e7808 */ /* 0x000fe40000800000 */
[----:B------:R-:W-:Y:S02]  /*26c0*/  FSEL R52, R75, -INF , P0 ;  /* 0xff8000004b347808 */ /* 0x000fe40000000000 */
[----:B0-----:R-:W-:Y:S02]  /*26d0*/  FMNMX.FTZ R11, R9, R0, !PT ;  /* 0x00000000090b7209 */ /* 0x001fe40007810000 */
[----:B------:R-:W-:-:S02]  /*26e0*/  FSEL R80, R79, -INF , P2 ;  /* 0xff8000004f507808 */ /* 0x000fc40001000000 */
[----:B------:R-:W-:Y:S01]  /*26f0*/  FSEL R86, R86, -INF , P5 ;  /* 0xff80000056567808 */ /* 0x000fe20002800000 */
[----:B------:R-:W0:Y:S01]  /*2700*/  SHFL.BFLY PT, R0, R11, 0x1, 0x1f ;  /* 0x0c201f000b007f89 */ /* 0x000e2200000e0000 */
[----:B------:R-:W-:Y:S02]  /*2710*/  ISETP.GE.AND P2, PT, R89, 0x81, PT ;  /* 0x000000815900780c */ /* 0x000fe40003f46270 */
[----:B------:R-:W-:Y:S02]  /*2720*/  ISETP.NE.AND P0, PT, R91, RZ, PT ;  /* 0x000000ff5b00720c */ /* 0x000fe40003f05270 */
        /* <DEDUP_REMOVED lines=33> */
[----:B------:R-:W1:Y:S01]  /*2940*/  MUFU.EX2 R182, R182 ;  /* 0x000000b600b67308 */ /* 0x000e620000000800 */
        /* <DEDUP_REMOVED lines=14> */
[--C-:B------:R-:W-:Y:S01]  /*2a30*/  FFMA.FTZ R37, R122, R3, -R43.reuse ;  /* 0x000000037a257223 */ /* 0x100fe2000001082b */
[----:B------:R-:W3:Y:S01]  /*2a40*/  MUFU.EX2 R176, R176 ;  /* 0x000000b000b07308 */ /* 0x000ee20000000800 */
        /* <DEDUP_REMOVED lines=9> */
[----:B------:R-:W-:Y:S01]  /*2ae0*/  FFMA.FTZ R84, R84, R3, -R43 ;  /* 0x0000000354547223 */ /* 0x000fe2000001082b */
[----:B------:R-:W-:-:S02]  /*2af0*/  CS2R R122, SRZ ;  /* 0x00000000007a7805 */ /* 0x000fc4000001ff00 */
[----:B------:R-:W-:Y:S02]  /*2b00*/  CS2R R120, SRZ ;  /* 0x0000000000787805 */ /* 0x000fe4000001ff00 */
[----:B------:R-:W-:Y:S02]  /*2b10*/  FMNMX.FTZ R25, R62, R25, !PT ;  /* 0x000000193e197209 */ /* 0x000fe40007810000 */
[----:B------:R-:W-:Y:S02]  /*2b20*/  CS2R R112, SRZ ;  /* 0x0000000000707805 */ /* 0x000fe4000001ff00 */
[----:B------:R-:W-:Y:S01]  /*2b30*/  CS2R R108, SRZ ;  /* 0x00000000006c7805 */ /* 0x000fe2000001ff00 */
[----:B------:R-:W5:Y:S01]  /*2b40*/  MUFU.EX2 R178, R178 ;  /* 0x000000b200b27308 */ /* 0x000f620000000800 */
[----:B------:R-:W-:Y:S02]  /*2b50*/  FMNMX.FTZ R25, R40, R25, !PT ;  /* 0x0000001928197209 */ /* 0x000fe40007810000 */
[----:B------:R-:W-:-:S02]  /*2b60*/  CS2R R104, SRZ ;  /* 0x0000000000687805 */ /* 0x000fc4000001ff00 */
[----:B------:R-:W-:Y:S02]  /*2b70*/  CS2R R100, SRZ ;  /* 0x0000000000647805 */ /* 0x000fe4000001ff00 */
[----:B------:R-:W-:Y:S02]  /*2b80*/  CS2R R96, SRZ ;  /* 0x0000000000607805 */ /* 0x000fe4000001ff00 */
[----:B------:R-:W-:Y:S02]  /*2b90*/  FMNMX.FTZ R25, R66, R25, !PT ;  /* 0x0000001942197209 */ /* 0x000fe40007810000 */
[----:B----4-:R-:W-:Y:S02]  /*2ba0*/  CS2R R94, SRZ ;  /* 0x00000000005e7805 */ /* 0x010fe4000001ff00 */
[----:B------:R-:W-:Y:S01]  /*2bb0*/  CS2R R92, SRZ ;  /* 0x00000000005c7805 */ /* 0x000fe2000001ff00 */
[----:B------:R4:W-:Y:S01]  /*2bc0*/  MUFU.EX2 R13, R98 ;  /* 0x00000062000d7308 */ /* 0x0009e20000000800 */
[----:B------:R-:W-:-:S02]  /*2bd0*/  FMNMX.FTZ R29, R44, R25, !PT ;  /* 0x000000192c1d7209 */ /* 0x000fc40007810000 */
[----:B------:R-:W-:Y:S02]  /*2be0*/  CS2R R90, SRZ ;  /* 0x00000000005a7805 */ /* 0x000fe4000001ff00 */
[----:B------:R-:W-:-:S03]  /*2bf0*/  FMNMX.FTZ R29, R70, R29, !PT ;  /* 0x0000001d461d7209 */ /* 0x000fc60007810000 */
[----:B------:R-:W-:Y:S01]  /*2c00*/  MUFU.EX2 R172, R172 ;  /* 0x000000ac00ac7308 */ /* 0x000fe20000000800 */
[----:B------:R-:W-:Y:S02]  /*2c10*/  FMNMX.FTZ R29, R48, R29, !PT ;  /* 0x0000001d301d7209 */ /* 0x000fe40007810000 */
[----:B----4-:R-:W-:Y:S02]  /*2c20*/  CS2R R98, SRZ ;  /* 0x0000000000627805 */ /* 0x010fe4000001ff00 */
[----:B------:R-:W-:-:S03]  /*2c30*/  FMNMX.FTZ R29, R74, R29, !PT ;  /* 0x0000001d4a1d7209 */ /* 0x000fc60007810000 */
[----:B------:R4:W-:Y:S01]  /*2c40*/  MUFU.EX2 R15, R102 ;  /* 0x00000066000f7308 */ /* 0x0009e20000000800 */
[----:B------:R-:W-:-:S04]  /*2c50*/  FMNMX.FTZ R31, R52, R29, !PT ;  /* 0x0000001d341f7209 */ /* 0x000fc80007810000 */
        /* <DEDUP_REMOVED lines=9> */
[----:B------:R-:W-:Y:S01]  /*2cf0*/  FMNMX.FTZ R8, R88, R33, !PT ;  /* 0x0000002158087209 */ /* 0x000fe20007810000 */
[----:B------:R-:W-:Y:S01]  /*2d00*/  FFMA.FTZ R33, R118, R3, -R43 ;  /* 0x0000000376217223 */ /* 0x000fe2000001082b */
[----:B------:R-:W-:Y:S02]  /*2d10*/  CS2R R118, SRZ ;  /* 0x0000000000767805 */ /* 0x000fe4000001ff00 */
[----:B----4-:R-:W-:Y:S01]  /*2d20*/  CS2R R106, SRZ ;  /* 0x00000000006a7805 */ /* 0x010fe2000001ff00 */
[----:B------:R-:W4:Y:S02]  /*2d30*/  SHFL.BFLY PT, R39, R8, 0x2, 0x1f ;  /* 0x0c401f0008277f89 */ /* 0x000f2400000e0000 */
[----:B------:R0:W-:Y:S08]  /*2d40*/  MUFU.EX2 R25, R110 ;  /* 0x0000006e00197308 */ /* 0x0001f00000000800 */
[----:B------:R-:W-:Y:S01]  /*2d50*/  MUFU.EX2 R170, R170 ;  /* 0x000000aa00aa7308 */ /* 0x000fe20000000800 */
[----:B0-----:R-:W-:-:S07]  /*2d60*/  CS2R R110, SRZ ;  /* 0x00000000006e7805 */ /* 0x001fce000001ff00 */
[----:B------:R0:W-:Y:S01]  /*2d70*/  MUFU.EX2 R29, R114 ;  /* 0x00000072001d7308 */ /* 0x0001e20000000800 */
[----:B----4-:R-:W-:Y:S01]  /*2d80*/  FMNMX.FTZ R41, R8, R39, !PT ;  /* 0x0000002708297209 */ /* 0x010fe20007810000 */
[----:B------:R-:W-:-:S06]  /*2d90*/  FFMA.FTZ R39, R124, R3, -R43 ;  /* 0x000000037c277223 */ /* 0x000fcc000001082b */
[----:B------:R-:W-:Y:S01]  /*2da0*/  MUFU.EX2 R152, R152 ;  /* 0x0000009800987308 */ /* 0x000fe20000000800 */
[----:B------:R-:W-:Y:S01]  /*2db0*/  FFMA.FTZ R43, R132, R3, -R43 ;  /* 0x00000003842b7223 */ /* 0x000fe2000001082b */
[----:B------:R-:W-:Y:S01]  /*2dc0*/  CS2R R132, SRZ ;  /* 0x0000000000847805 */ /* 0x000fe2000001ff00 */
[----:B------:R-:W4:Y:S01]  /*2dd0*/  SHFL.BFLY PT, R8, R41, 0x1, 0x1f ;  /* 0x0c201f0029087f89 */ /* 0x000f2200000e0000 */
[----:B------:R-:W-:Y:S02]  /*2de0*/  CS2R R124, SRZ ;  /* 0x00000000007c7805 */ /* 0x000fe4000001ff00 */
[----:B0-----:R-:W-:Y:S02]  /*2df0*/  CS2R R114, SRZ ;  /* 0x0000000000727805 */ /* 0x001fe4000001ff00 */
[----:B------:R0:W-:Y:S08]  /*2e00*/  MUFU.EX2 R31, R116 ;  /* 0x00000074001f7308 */ /* 0x0001f00000000800 */
[----:B------:R-:W-:Y:S01]  /*2e10*/  MUFU.EX2 R154, R154 ;  /* 0x0000009a009a7308 */ /* 0x000fe20000000800 */
[----:B0-----:R-:W-:-:S07]  /*2e20*/  CS2R R116, SRZ ;  /* 0x0000000000747805 */ /* 0x001fce000001ff00 */
[----:B------:R-:W-:Y:S01]  /*2e30*/  MUFU.EX2 R33, R33 ;  /* 0x0000002100217308 */ /* 0x000fe20000000800 */
[----:B----4-:R-:W-:-:S04]  /*2e40*/  FMNMX.FTZ R8, R41, R8, !PT ;  /* 0x0000000829087209 */ /* 0x010fc80007810000 */
[C---:B------:R-:W-:Y:S01]  /*2e50*/  FSETP.NEU.FTZ.AND P1, PT, R8.reuse, -INF , PT ;  /* 0xff8000000800780b */ /* 0x040fe20003f3d000 */
[----:B------:R-:W-:Y:S02]  /*2e60*/  FMUL.FTZ R47, R8, R3 ;  /* 0x00000003082f7220 */ /* 0x000fe40000410000 */
[----:B------:R-:W-:Y:S03]  /*2e70*/  MUFU.EX2 R156, R156 ;  /* 0x0000009c009c7308 */ /* 0x000fe60000000800 */
[----:B------:R-:W-:Y:S02]  /*2e80*/  FSEL R47, R47, RZ, P1 ;  /* 0x000000ff2f2f7208 */ /* 0x000fe40000800000 */
[----:B------:R-:W-:-:S03]  /*2e90*/  ISETP.NE.AND P1, PT, R16, RZ, PT ;  /* 0x000000ff1000720c */ /* 0x000fc60003f25270 */
        /* <DEDUP_REMOVED lines=16> */
[----:B------:R1:W-:Y:S01]  /*2fa0*/  MUFU.EX2 R183, R10 ;  /* 0x0000000a00b77308 */ /* 0x0003e20000000800 */
[----:B0-----:R-:W-:Y:S01]  /*2fb0*/  FADD.FTZ R27, R180, R7 ;  /* 0x00000007b41b7221 */ /* 0x001fe20000010000 */
[-CC-:B------:R-:W-:Y:S01]  /*2fc0*/  FFMA.FTZ R54, R54, R3.reuse, -R47.reuse ;  /* 0x0000000336367223 */ /* 0x180fe2000001082f */
[-CC-:B------:R-:W-:Y:S01]  /*2fd0*/  FFMA.FTZ R32, R32, R3.reuse, -R47.reuse ;  /* 0x0000000320207223 */ /* 0x180fe2000001082f */
[-CC-:B------:R-:W-:Y:S01]  /*2fe0*/  FFMA.FTZ R58, R58, R3.reuse, -R47.reuse ;  /* 0x000000033a3a7223 */ /* 0x180fe2000001082f */
[-CC-:B------:R-:W-:Y:S01]  /*2ff0*/  FFMA.FTZ R36, R36, R3.reuse, -R47.reuse ;  /* 0x0000000324247223 */ /* 0x180fe2000001082f */
[-CC-:B------:R-:W-:Y:S01]  /*3000*/  FFMA.FTZ R62, R62, R3.reuse, -R47.reuse ;  /* 0x000000033e3e7223 */ /* 0x180fe2000001082f */
[-C--:B------:R-:W-:Y:S01]  /*3010*/  FFMA.FTZ R40, R40, R3.reuse, -R47 ;  /* 0x0000000328287223 */ /* 0x080fe2000001082f */
[----:B------:R-:W0:Y:S01]  /*3020*/  MUFU.EX2 R26, R26 ;  /* 0x0000001a001a7308 */ /* 0x000e220000000800 */
[----:B-1----:R-:W-:Y:S01]  /*3030*/  FADD.FTZ R10, R182, R27 ;  /* 0x0000001bb60a7221 */ /* 0x002fe20000010000 */
[-CC-:B------:R-:W-:Y:S01]  /*3040*/  FFMA.FTZ R66, R66, R3.reuse, -R47.reuse ;  /* 0x0000000342427223 */ /* 0x180fe2000001082f */
[-CC-:B------:R-:W-:Y:S01]  /*3050*/  FFMA.FTZ R44, R44, R3.reuse, -R47.reuse ;  /* 0x000000032c2c7223 */ /* 0x180fe2000001082f */
[-CC-:B------:R-:W-:Y:S01]  /*3060*/  FFMA.FTZ R70, R70, R3.reuse, -R47.reuse ;  /* 0x0000000346467223 */ /* 0x180fe2000001082f */
[----:B--2---:R-:W-:Y:S01]  /*3070*/  FADD.FTZ R27, R9, R10 ;  /* 0x0000000a091b7221 */ /* 0x004fe20000010000 */
[----:B------:R-:W-:Y:S01]  /*3080*/  F2FP.BF16.F32.PACK_AB R180, R7, R180 ;  /* 0x000000b407b4723e */ /* 0x000fe200000010ff */
[-C--:B------:R-:W-:Y:S01]  /*3090*/  FFMA.FTZ R48, R48, R3.reuse, -R47 ;  /* 0x0000000330307223 */ /* 0x080fe2000001082f */
[----:B------:R-:W1:Y:S01]  /*30a0*/  MUFU.EX2 R30, R30 ;  /* 0x0000001e001e7308 */ /* 0x000e620000000800 */
[----:B---3--:R-:W-:Y:S01]  /*30b0*/  FADD.FTZ R10, R176, R27 ;  /* 0x0000001bb00a7221 */ /* 0x008fe20000010000 */
[----:B------:R-:W-:Y:S01]  /*30c0*/  F2FP.BF16.F32.PACK_AB R182, R9, R182 ;  /* 0x000000b609b6723e */ /* 0x000fe200000010ff */
[-CC-:B------:R-:W-:Y:S01]  /*30d0*/  FFMA.FTZ R74, R74, R3.reuse, -R47.reuse ;  /* 0x000000034a4a7223 */ /* 0x180fe2000001082f */
[-CC-:B------:R-:W-:Y:S01]  /*30e0*/  FFMA.FTZ R52, R52, R3.reuse, -R47.reuse ;  /* 0x0000000334347223 */ /* 0x180fe2000001082f */
[----:B-----5:R-:W-:Y:S01]  /*30f0*/  FADD.FTZ R27, R11, R10 ;  /* 0x0000000a0b1b7221 */ /* 0x020fe20000010000 */
[-CC-:B------:R-:W-:Y:S01]  /*3100*/  FFMA.FTZ R78, R78, R3.reuse, -R47.reuse ;  /* 0x000000034e4e7223 */ /* 0x180fe2000001082f */
[-C--:B------:R-:W-:Y:S01]  /*3110*/  FFMA.FTZ R80, R80, R3.reuse, -R47 ;  /* 0x0000000350507223 */ /* 0x080fe2000001082f */
[----:B------:R-:W2:Y:S01]  /*3120*/  MUFU.EX2 R34, R34 ;  /* 0x0000002200227308 */ /* 0x000ea20000000800 */
[----:B------:R-:W-:Y:S01]  /*3130*/  FADD.FTZ R10, R178, R27 ;  /* 0x0000001bb20a7221 */ /* 0x000fe20000010000 */
[----:B0-----:R-:W-:Y:S01]  /*3140*/  FADD.FTZ R27, R26, R181 ;  /* 0x000000b51a1b7221 */ /* 0x001fe20000010000 */
[-CC-:B------:R-:W-:Y:S01]  /*3150*/  FFMA.FTZ R82, R82, R3.reuse, -R47.reuse ;  /* 0x0000000352527223 */ /* 0x180fe2000001082f */
[-CC-:B------:R-:W-:Y:S01]  /*3160*/  FFMA.FTZ R56, R56, R3.reuse, -R47.reuse ;  /* 0x0000000338387223 */ /* 0x180fe2000001082f */
[----:B------:R-:W-:Y:S01]  /*3170*/  FADD.FTZ R49, R13, R10 ;  /* 0x0000000a0d317221 */ /* 0x000fe20000010000 */
[-CC-:B------:R-:W-:Y:S01]  /*3180*/  FFMA.FTZ R86, R86, R3.reuse, -R47.reuse ;  /* 0x0000000356567223 */ /* 0x180fe2000001082f */
[----:B------:R-:W-:Y:S01]  /*3190*/  FFMA.FTZ R47, R88, R3, -R47 ;  /* 0x00000003582f7223 */ /* 0x000fe2000001082f */
[----:B------:R0:W3:Y:S01]  /*31a0*/  MUFU.EX2 R177, R12 ;  /* 0x0000000c00b17308 */ /* 0x0000e20000000800 */
[----:B-1----:R-:W-:Y:S01]  /*31b0*/  FADD.FTZ R10, R30, R27 ;  /* 0x0000001b1e0a7221 */ /* 0x002fe20000010000 */
[----:B------:R-:W-:-:S02]  /*31c0*/  F2FP.BF16.F32.PACK_AB R176, R11, R176 ;  /* 0x000000b00bb0723e */ /* 0x000fc400000010ff */
[----:B------:R-:W-:Y:S02]  /*31d0*/  CS2R R88, SRZ ;  /* 0x0000000000587805 */ /* 0x000fe4000001ff00 */
[----:B------:R-:W-:Y:S01]  /*31e0*/  F2FP.BF16.F32.PACK_AB R178, R13, R178 ;  /* 0x000000b20db2723e */ /* 0x000fe200000010ff */
[----:B------:R-:W-:Y:S01]  /*31f0*/  FADD.FTZ R27, R183, R10 ;  /* 0x0000000ab71b7221 */ /* 0x000fe20000010000 */
[----:B------:R-:W-:Y:S01]  /*3200*/  F2FP.BF16.F32.PACK_AB R181, R181, R26 ;  /* 0x0000001ab5b5723e */ /* 0x000fe200000010ff */
[----:B------:R-:W1:Y:S01]  /*3210*/  MUFU.EX2 R38, R38 ;  /* 0x0000002600267308 */ /* 0x000e620000000800 */
[----:B0-----:R-:W-:Y:S01]  /*3220*/  FADD.FTZ R12, R172, R49 ;  /* 0x00000031ac0c7221 */ /* 0x001fe20000010000 */
[----:B--2---:R-:W-:Y:S01]  /*3230*/  FADD.FTZ R10, R34, R27 ;  /* 0x0000001b220a7221 */ /* 0x004fe20000010000 */
[C---:B------:R-:W-:Y:S02]  /*3240*/  F2FP.BF16.F32.PACK_AB R172, R15.reuse, R172 ;  /* 0x000000ac0fac723e */ /* 0x040fe400000010ff */
[----:B------:R-:W-:Y:S01]  /*3250*/  FADD.FTZ R49, R15, R12 ;  /* 0x0000000c0f317221 */ /* 0x000fe20000010000 */
[----:B------:R-:W-:-:S02]  /*3260*/  F2FP.BF16.F32.PACK_AB R183, R183, R30 ;  /* 0x0000001eb7b7723e */ /* 0x000fc400000010ff */
[----:B------:R-:W0:Y:S01]  /*3270*/  MUFU.EX2 R179, R14 ;  /* 0x0000000e00b37308 */ /* 0x000e220000000800 */
[----:B------:R-:W-:Y:S01]  /*3280*/  FADD.FTZ R12, R174, R49 ;  /* 0x00000031ae0c7221 */ /* 0x000fe20000010000 */
[----:B---3--:R-:W-:Y:S01]  /*3290*/  FADD.FTZ R27, R177, R10 ;  /* 0x0000000ab11b7221 */ /* 0x008fe20000010000 */
[C---:B------:R-:W-:Y:S02]  /*32a0*/  F2FP.BF16.F32.PACK_AB R174, R21.reuse, R174 ;  /* 0x000000ae15ae723e */ /* 0x040fe400000010ff */
[----:B------:R-:W-:Y:S01]  /*32b0*/  FADD.FTZ R49, R21, R12 ;  /* 0x0000000c15317221 */ /* 0x000fe20000010000 */
[----:B------:R-:W-:Y:S02]  /*32c0*/  F2FP.BF16.F32.PACK_AB R177, R177, R34 ;  /* 0x00000022b1b1723e */ /* 0x000fe400000010ff */
[----:B------:R-:W2:Y:S01]  /*32d0*/  MUFU.EX2 R42, R42 ;  /* 0x0000002a002a7308 */ /* 0x000ea20000000800 */
[----:B-1----:R-:W-:Y:S01]  /*32e0*/  FADD.FTZ R10, R38, R27 ;  /* 0x0000001b260a7221 */ /* 0x002fe20000010000 */
[----:B------:R-:W-:-:S02]  /*32f0*/  @P1 VIADD R27, R6, 0x34840 ;  /* 0x00034840061b1836 */ /* 0x000fc40000000000 */
[----:B------:R-:W-:Y:S01]  /*3300*/  FADD.FTZ R12, R168, R49 ;  /* 0x00000031a80c7221 */ /* 0x000fe20000010000 */
[----:B------:R-:W-:-:S03]  /*3310*/  F2FP.BF16.F32.PACK_AB R168, R25, R168 ;  /* 0x000000a819a8723e */ /* 0x000fc600000010ff */
[----:B------:R-:W-:Y:S01]  /*3320*/  FADD.FTZ R51, R25, R12 ;  /* 0x0000000c19337221 */ /* 0x000fe20000010000 */
[----:B------:R-:W1:Y:S01]  /*3330*/  MUFU.EX2 R173, R20 ;  /* 0x0000001400ad7308 */ /* 0x000e620000000800 */
[----:B0-----:R-:W-:Y:S01]  /*3340*/  FADD.FTZ R49, R179, R10 ;  /* 0x0000000ab3317221 */ /* 0x001fe20000010000 */
[----:B------:R-:W-:Y:S01]  /*3350*/  @P1 PRMT R27, R18, 0x654, R27 ;  /* 0x00000654121b1816 */ /* 0x000fe2000000001b */
[----:B------:R-:W-:Y:S01]  /*3360*/  FADD.FTZ R10, R170, R51 ;  /* 0x00000033aa0a7221 */ /* 0x000fe20000010000 */
[----:B------:R-:W-:Y:S02]  /*3370*/  F2FP.BF16.F32.PACK_AB R170, R29, R170 ;  /* 0x000000aa1daa723e */ /* 0x000fe400000010ff */
[----:B------:R1:W-:Y:S01]  /*3380*/  @P1 SYNCS.ARRIVE.TRANS64.RED.A1T0 RZ, [R27+URZ], RZ ;  /* 0x000000ff1bff19a7 */ /* 0x0003e2000810043f */
[----:B------:R-:W-:Y:S01]  /*3390*/  F2FP.BF16.F32.PACK_AB R179, R179, R38 ;  /* 0x00000026b3b3723e */ /* 0x000fe200000010ff */
[----:B------:R-:W0:Y:S01]  /*33a0*/  MUFU.EX2 R46, R46 ;  /* 0x0000002e002e7308 */ /* 0x000e220000000800 */
[----:B--2---:R-:W-:Y:S01]  /*33b0*/  FADD.FTZ R6, R42, R49 ;  /* 0x000000312a067221 */ /* 0x004fe20000010000 */
[----:B------:R-:W-:-:S04]  /*33c0*/  FADD.FTZ R49, R29, R10 ;  /* 0x0000000a1d317221 */ /* 0x000fc80000010000 */
[----:B------:R-:W-:Y:S01]  /*33d0*/  FADD.FTZ R10, R152, R49 ;  /* 0x00000031980a7221 */ /* 0x000fe20000010000 */
[----:B------:R-:W-:Y:S01]  /*33e0*/  F2FP.BF16.F32.PACK_AB R152, R31, R152 ;  /* 0x000000981f98723e */ /* 0x000fe200000010ff */
[----:B------:R-:W2:Y:S01]  /*33f0*/  MUFU.EX2 R175, R24 ;  /* 0x0000001800af7308 */ /* 0x000ea20000000800 */
[----:B-1----:R-:W-:Y:S01]  /*3400*/  FADD.FTZ R27, R173, R6 ;  /* 0x00000006ad1b7221 */ /* 0x002fe20000010000 */
[----:B------:R-:W-:Y:S01]  /*3410*/  FADD.FTZ R49, R31, R10 ;  /* 0x0000000a1f317221 */ /* 0x000fe20000010000 */
[----:B------:R-:W-:-:S03]  /*3420*/  F2FP.BF16.F32.PACK_AB R173, R173, R42 ;  /* 0x0000002aadad723e */ /* 0x000fc600000010ff */
[----:B------:R-:W-:Y:S01]  /*3430*/  FADD.FTZ R10, R154, R49 ;  /* 0x000000319a0a7221 */ /* 0x000fe20000010000 */
[C---:B------:R-:W-:Y:S01]  /*3440*/  F2FP.BF16.F32.PACK_AB R154, R33.reuse, R154 ;  /* 0x0000009a219a723e */ /* 0x040fe200000010ff */
[----:B------:R-:W1:Y:S01]  /*3450*/  MUFU.EX2 R50, R50 ;  /* 0x0000003200327308 */ /* 0x000e620000000800 */
[----:B0-----:R-:W-:Y:S01]  /*3460*/  FADD.FTZ R6, R46, R27 ;  /* 0x0000001b2e067221 */ /* 0x001fe20000010000 */
[----:B------:R-:W-:-:S04]  /*3470*/  FADD.FTZ R49, R33, R10 ;  /* 0x0000000a21317221 */ /* 0x000fc80000010000 */
[----:B------:R-:W-:Y:S01]  /*3480*/  FADD.FTZ R10, R156, R49 ;  /* 0x000000319c0a7221 */ /* 0x000fe20000010000 */
[----:B------:R-:W-:Y:S01]  /*3490*/  F2FP.BF16.F32.PACK_AB R156, R35, R156 ;  /* 0x0000009c239c723e */ /* 0x000fe200000010ff */
[----:B------:R-:W0:Y:S01]  /*34a0*/  MUFU.EX2 R169, R28 ;  /* 0x0000001c00a97308 */ /* 0x000e220000000800 */
[----:B--2---:R-:W-:Y:S01]  /*34b0*/  FADD.FTZ R27, R175, R6 ;  /* 0x00000006af1b7221 */ /* 0x004fe20000010000 */
[----:B------:R-:W-:Y:S01]  /*34c0*/  FADD.FTZ R49, R35, R10 ;  /* 0x0000000a23317221 */ /* 0x000fe20000010000 */
[----:B------:R-:W-:-:S05]  /*34d0*/  F2FP.BF16.F32.PACK_AB R175, R175, R46 ;  /* 0x0000002eafaf723e */ /* 0x000fca00000010ff */
[----:B------:R-:W2:Y:S01]  /*34e0*/  MUFU.EX2 R54, R54 ;  /* 0x0000003600367308 */ /* 0x000ea20000000800 */
[----:B-1----:R-:W-:-:S07]  /*34f0*/  FADD.FTZ R6, R50, R27 ;  /* 0x0000001b32067221 */ /* 0x002fce0000010000 */
[----:B------:R-:W1:Y:S01]  /*3500*/  MUFU.EX2 R171, R32 ;  /* 0x0000002000ab7308 */ /* 0x000e620000000800 */
[C---:B0-----:R-:W-:Y:S01]  /*3510*/  FADD.FTZ R27, R169.reuse, R6 ;  /* 0x00000006a91b7221 */ /* 0x041fe20000010000 */
[----:B------:R-:W-:-:S06]  /*3520*/  F2FP.BF16.F32.PACK_AB R169, R169, R50 ;  /* 0x00000032a9a9723e */ /* 0x000fcc00000010ff */
[----:B------:R-:W0:Y:S01]  /*3530*/  MUFU.EX2 R58, R58 ;  /* 0x0000003a003a7308 */ /* 0x000e220000000800 */
[----:B--2---:R-:W-:-:S07]  /*3540*/  FADD.FTZ R6, R54, R27 ;  /* 0x0000001b36067221 */ /* 0x004fce0000010000 */
[----:B------:R-:W2:Y:S01]  /*3550*/  MUFU.EX2 R158, R158 ;  /* 0x0000009e009e7308 */ /* 0x000ea20000000800 */
[C---:B-1----:R-:W-:Y:S01]  /*3560*/  FADD.FTZ R27, R171.reuse, R6 ;  /* 0x00000006ab1b7221 */ /* 0x042fe20000010000 */
[----:B------:R-:W-:-:S06]  /*3570*/  F2FP.BF16.F32.PACK_AB R171, R171, R54 ;  /* 0x00000036abab723e */ /* 0x000fcc00000010ff */
[----:B------:R-:W1:Y:S01]  /*3580*/  MUFU.EX2 R153, R36 ;  /* 0x0000002400997308 */ /* 0x000e620000000800 */
[----:B0-----:R-:W-:-:S07]  /*3590*/  FADD.FTZ R6, R58, R27 ;  /* 0x0000001b3a067221 */ /* 0x001fce0000010000 */
[----:B------:R-:W0:Y:S01]  /*35a0*/  MUFU.EX2 R37, R37 ;  /* 0x0000002500257308 */ /* 0x000e220000000800 */
[----:B--2---:R-:W-:-:S07]  /*35b0*/  FADD.FTZ R10, R158, R49 ;  /* 0x000000319e0a7221 */ /* 0x004fce0000010000 */
[----:B------:R-:W2:Y:S01]  /*35c0*/  MUFU.EX2 R62, R62 ;  /* 0x0000003e003e7308 */ /* 0x000ea20000000800 */
[C---:B-1----:R-:W-:Y:S01]  /*35d0*/  FADD.FTZ R7, R153.reuse, R6 ;  /* 0x0000000699077221 */ /* 0x042fe20000010000 */
[----:B------:R-:W-:-:S06]  /*35e0*/  F2FP.BF16.F32.PACK_AB R153, R153, R58 ;  /* 0x0000003a9999723e */ /* 0x000fcc00000010ff */
[----:B------:R-:W1:Y:S01]  /*35f0*/  MUFU.EX2 R160, R160 ;  /* 0x000000a000a07308 */ /* 0x000e620000000800 */
[C---:B0-----:R-:W-:Y:S01]  /*3600*/  FADD.FTZ R9, R37.reuse, R10 ;  /* 0x0000000a25097221 */ /* 0x041fe20000010000 */
[----:B------:R-:W-:-:S06]  /*3610*/  F2FP.BF16.F32.PACK_AB R158, R37, R158 ;  /* 0x0000009e259e723e */ /* 0x000fcc00000010ff */
[----:B------:R-:W0:Y:S01]  /*3620*/  MUFU.EX2 R155, R40 ;  /* 0x00000028009b7308 */ /* 0x000e220000000800 */
[----:B--2---:R-:W-:-:S07]  /*3630*/  FADD.FTZ R6, R62, R7 ;  /* 0x000000073e067221 */ /* 0x004fce0000010000 */
[----:B------:R-:W2:Y:S01]  /*3640*/  MUFU.EX2 R39, R39 ;  /* 0x0000002700277308 */ /* 0x000ea20000000800 */
[----:B-1----:R-:W-:-:S07]  /*3650*/  FADD.FTZ R10, R160, R9 ;  /* 0x00000009a00a7221 */ /* 0x002fce0000010000 */
[----:B------:R-:W1:Y:S01]  /*3660*/  MUFU.EX2 R66, R66 ;  /* 0x0000004200427308 */ /* 0x000e620000000800 */
[C---:B0-----:R-:W-:Y:S01]  /*3670*/  FADD.FTZ R7, R155.reuse, R6 ;  /* 0x000000069b077221 */ /* 0x041fe20000010000 */
[----:B------:R-:W-:-:S06]  /*3680*/  F2FP.BF16.F32.PACK_AB R155, R155, R62 ;  /* 0x0000003e9b9b723e */ /* 0x000fcc00000010ff */
[----:B------:R-:W0:Y:S01]  /*3690*/  MUFU.EX2 R76, R76 ;  /* 0x0000004c004c7308 */ /* 0x000e220000000800 */
[C---:B--2---:R-:W-:Y:S01]  /*36a0*/  FADD.FTZ R9, R39.reuse, R10 ;  /* 0x0000000a27097221 */ /* 0x044fe20000010000 */
[----:B------:R-:W-:-:S06]  /*36b0*/  F2FP.BF16.F32.PACK_AB R160, R39, R160 ;  /* 0x000000a027a0723e */ /* 0x000fcc00000010ff */
[----:B------:R-:W2:Y:S01]  /*36c0*/  MUFU.EX2 R157, R44 ;  /* 0x0000002c009d7308 */ /* 0x000ea20000000800 */
[----:B-1----:R-:W-:-:S07]  /*36d0*/  FADD.FTZ R6, R66, R7 ;  /* 0x0000000742067221 */ /* 0x002fce0000010000 */
[----:B------:R1:W3:Y:S01]  /*36e0*/  MUFU.EX2 R45, R126 ;  /* 0x0000007e002d7308 */ /* 0x0002e20000000800 */
[----:B0-----:R-:W-:-:S07]  /*36f0*/  FADD.FTZ R10, R76, R9 ;  /* 0x000000094c0a7221 */ /* 0x001fce0000010000 */
[----:B------:R-:W0:Y:S01]  /*3700*/  MUFU.EX2 R70, R70 ;  /* 0x0000004600467308 */ /* 0x000e220000000800 */
[C---:B--2---:R-:W-:Y:S01]  /*3710*/  FADD.FTZ R7, R157.reuse, R6 ;  /* 0x000000069d077221 */ /* 0x044fe20000010000 */
[----:B------:R-:W-:Y:S02]  /*3720*/  F2FP.BF16.F32.PACK_AB R157, R157, R66 ;  /* 0x000000429d9d723e */ /* 0x000fe400000010ff */
[----:B-1----:R-:W-:-:S04]  /*3730*/  CS2R R126, SRZ ;  /* 0x00000000007e7805 */ /* 0x002fc8000001ff00 */
        /* <DEDUP_REMOVED lines=9> */
[----:B------:R-:W-:Y:S02]  /*37d0*/  F2FP.BF16.F32.PACK_AB R159, R159, R70 ;  /* 0x000000469f9f723e */ /* 0x000fe400000010ff */
[----:B0-----:R-:W-:-:S04]  /*37e0*/  CS2R R130, SRZ ;  /* 0x0000000000827805 */ /* 0x001fc8000001ff00 */
[----:B------:R-:W0:Y:S01]  /*37f0*/  MUFU.EX2 R84, R84 ;  /* 0x0000005400547308 */ /* 0x000e220000000800 */
[C---:B---3--:R-:W-:Y:S01]  /*3800*/  FADD.FTZ R9, R41.reuse, R10 ;  /* 0x0000000a29097221 */ /* 0x048fe20000010000 */
[----:B------:R-:W-:Y:S02]  /*3810*/  F2FP.BF16.F32.PACK_AB R164, R41, R128 ;  /* 0x0000008029a4723e */ /* 0x000fe400000010ff */
[----:B------:R-:W-:-:S04]  /*3820*/  CS2R R128, SRZ ;  /* 0x0000000000807805 */ /* 0x000fc8000001ff00 */
[----:B------:R-:W2:Y:S01]  /*3830*/  MUFU.EX2 R161, R52 ;  /* 0x0000003400a17308 */ /* 0x000ea20000000800 */
[----:B-1----:R-:W-:-:S07]  /*3840*/  FADD.FTZ R6, R74, R7 ;  /* 0x000000074a067221 */ /* 0x002fce0000010000 */
[----:B------:R-:W1:Y:S01]  /*3850*/  MUFU.EX2 R78, R78 ;  /* 0x0000004e004e7308 */ /* 0x000e620000000800 */
[----:B0-----:R-:W-:-:S07]  /*3860*/  FADD.FTZ R10, R84, R9 ;  /* 0x00000009540a7221 */ /* 0x001fce0000010000 */
[----:B------:R-:W0:Y:S01]  /*3870*/  MUFU.EX2 R163, R80 ;  /* 0x0000005000a37308 */ /* 0x000e220000000800 */
[C---:B--2---:R-:W-:Y:S01]  /*3880*/  FADD.FTZ R9, R161.reuse, R6 ;  /* 0x00000006a1097221 */ /* 0x044fe20000010000 */
[----:B------:R-:W-:-:S06]  /*3890*/  F2FP.BF16.F32.PACK_AB R161, R161, R74 ;  /* 0x0000004aa1a1723e */ /* 0x000fcc00000010ff */
        /* <DEDUP_REMOVED lines=11> */
[----:B0-----:R-:W-:Y:S01]  /*3950*/  FADD.FTZ R6, R86, R9 ;  /* 0x0000000956067221 */ /* 0x001fe20000010000 */
[----:B------:R-:W-:Y:S02]  /*3960*/  IMAD.MOV.U32 R9, RZ, RZ, 0x3f800000 ;  /* 0x3f800000ff097424 */ /* 0x000fe400078e00ff */
[C---:B--2---:R-:W-:Y:S01]  /*3970*/  FADD.FTZ R7, R43.reuse, R10 ;  /* 0x0000000a2b077221 */ /* 0x044fe20000010000 */
[----:B------:R-:W-:Y:S01]  /*3980*/  F2FP.BF16.F32.PACK_AB R166, R43, R84 ;  /* 0x000000542ba6723e */ /* 0x000fe200000010ff */
[----:B------:R-:W-:Y:S02]  /*3990*/  IMAD.MOV.U32 R10, RZ, RZ, 0x3f800000 ;  /* 0x3f800000ff0a7424 */ /* 0x000fe400078e00ff */
[C---:B-1----:R-:W-:Y:S01]  /*39a0*/  FADD.FTZ R6, R47.reuse, R6 ;  /* 0x000000062f067221 */ /* 0x042fe20000010000 */
[----:B------:R-:W-:Y:S01]  /*39b0*/  F2FP.BF16.F32.PACK_AB R167, R47, R86 ;  /* 0x000000562fa7723e */ /* 0x000fe200000010ff */
[----:B------:R-:W-:Y:S06]  /*39c0*/  @!P2 BRA `(.L_x_191) ;  /* 0x000000200080a947 */ /* 0x000fec0003800000 */
[----:B------:R-:W-:Y:S01]  /*39d0*/  VIADD R197, R197, 0xfffffffe ;  /* 0xfffffffec5c57836 */ /* 0x000fe20000000000 */
[----:B------:R-:W-:Y:S01]  /*39e0*/  UMOV UR4, UR37 ;  /* 0x0000002500047c82 */ /* 0x000fe20008000000 */
[----:B------:R-:W-:Y:S01]  /*39f0*/  IMAD.MOV.U32 R13, RZ, RZ, R8 ;  /* 0x000000ffff0d7224 */ /* 0x000fe200078e0008 */
[----:B------:R-:W-:Y:S01]  /*3a00*/  UMOV UR5, UR36 ;  /* 0x0000002400057c82 */ /* 0x000fe20008000000 */
[----:B------:R-:W-:Y:S02]  /*3a10*/  IMAD.MOV.U32 R11, RZ, RZ, R0 ;  /* 0x000000ffff0b7224 */ /* 0x000fe400078e0000 */
[----:B------:R-:W-:Y:S02]  /*3a20*/  IMAD.MOV.U32 R9, RZ, RZ, 0x3f800000 ;  /* 0x3f800000ff097424 */ /* 0x000fe400078e00ff */
[----:B------:R-:W-:-:S07]  /*3a30*/  IMAD.MOV.U32 R151, RZ, RZ, RZ ;  /* 0x000000ffff977224 */ /* 0x000fce00078e00ff */
.L_x_202:
[----:B------:R-:W-:-:S04]  /*3a40*/  UIADD3 UR6, UR5, 0x1, URZ ;  /* 0x0000000105067890 */ /* 0x000fc8000fffe03f */
[----:B------:R-:W-:-:S04]  /*3a50*/  UISETP.NE.AND UP0, UPT, UR6, 0x2, UPT ;  /* 0x000000020600788c */ /* 0x000fc8000bf05270 */
[----:B------:R-:W-:Y:S02]  /*3a60*/  USEL UR37, URZ, 0x1, UP0 ;  /* 0x000000013f257887 */ /* 0x000fe40008000000 */
[----:B------:R-:W-:Y:S02]  /*3a70*/  USEL UR36, UR6, URZ, UP0 ;  /* 0x0000003f06247287 */ /* 0x000fe40008000000 */
[----:B------:R-:W-:Y:S01]  /*3a80*/  ULOP3.LUT UR37, UR4, UR37, URZ, 0x3c, !UPT ;  /* 0x0000002504257292 */ /* 0x000fe2000f8e3c3f */
[----:B------:R-:W-:Y:S11]  /*3a90*/  @!P0 BRA `(.L_x_192) ;  /* 0x0000000000048947 */ /* 0x000ff60003800000 */
[----:B------:R-:W-:Y:S01]  /*3aa0*/  BPT.TRAP 0x1 ;  /* 0x000000040000795c */ /* 0x000fe20000300000 */
.L_x_192:
        /* <DEDUP_REMOVED lines=9> */
.L_x_193:
[----:B-1----:R-:W-:Y:S05]  /*3b40*/  @P1 BRA `(.L_x_194) ;  /* 0x0000000000081947 */ /* 0x002fea0003800000 */
[----:B------:R-:W1:Y:S02]  /*3b50*/  SYNCS.PHASECHK.TRANS64.TRYWAIT P1, [UR7+0x34830], R0 ;  /* 0x03483000ff0075a7 */ /* 0x000e640008020147 */
[----:B-1----:R-:W-:Y:S05]  /*3b60*/  @!P1 BRA `(.L_x_195) ;  /* 0x0000008800f89947 */ /* 0x002fea0003800000 */
.L_x_194:
        /* <DEDUP_REMOVED lines=137> */
.L_x_196:
[----:B------:R-:W-:Y:S01]  /*4400*/  ULEA UR14, UR5, UR6, 0x3 ;  /* 0x00000006050e7291 */ /* 0x000fe2000f8e183f */
[----:B01----:R-:W-:-:S05]  /*4410*/  IMAD.U32 R0, RZ, RZ, UR4 ;  /* 0x00000004ff007e24 */ /* 0x003fca000f8e00ff */
[----:B------:R-:W-:-:S04]  /*4420*/  SHF.L.U32 R0, R0, 0x1f, RZ ;  /* 0x0000001f00007819 */ /* 0x000fc800000006ff */
[----:B------:R0:W1:Y:S01]  /*4430*/  SYNCS.PHASECHK.TRANS64.TRYWAIT P1, [UR14+0x34850], R0 ;  /* 0x03485000ff0075a7 */ /* 0x000062000802014e */
[----:B------:R-:W-:Y:S05]  /*4440*/  @!P0 BRA `(.L_x_197) ;  /* 0x0000000000048947 */ /* 0x000fea0003800000 */
[----:B------:R-:W-:Y:S01]  /*4450*/  BPT.TRAP 0x1 ;  /* 0x000000040000795c */ /* 0x000fe20000300000 */
.L_x_197:
[----:B-1----:R-:W-:Y:S05]  /*4460*/  @P1 BRA `(.L_x_198) ;  /* 0x0000000000081947 */ /* 0x002fea0003800000 */
[----:B------:R-:W1:Y:S02]  /*4470*/  SYNCS.PHASECHK.TRANS64.TRYWAIT P1, [UR14+0x34850], R0 ;  /* 0x03485000ff0075a7 */ /* 0x000e64000802014e */
[----:B-1----:R-:W-:Y:S05]  /*4480*/  @!P1 BRA `(.L_x_199) ;  /* 0x0000008000c89947 */ /* 0x002fea0003800000 */
.L_x_198:
[----:B------:R-:W-:Y:S01]  /*4490*/  UIADD3 UR6, UR6, 0x400, URZ ;  /* 0x0000040006067890 */ /* 0x000fe2000fffe03f */
[----:B------:R-:W-:Y:S01]  /*44a0*/  WARPGROUP.ARRIVE ;  /* 0x00000000000079c5 */ /* 0x000fe20000000000 */
[----:B------:R-:W-:Y:S02]  /*44b0*/  UMOV UR11, 0x40000040 ;  /* 0x40000040000b7882 */ /* 0x000fe40000000000 */
[----:B------:R-:W-:-:S04]  /*44c0*/  USHF.R.U32.HI UR6, URZ, 0x4, UR6 ;  /* 0x000000043f067899 */ /* 0x000fc80008011606 */
[----:B------:R-:W-:-:S04]  /*44d0*/  ULOP3.LUT UR6, UR6, 0x3fff, URZ, 0xc0, !UPT ;  /* 0x00003fff06067892 */ /* 0x000fc8000f8ec03f */
[----:B------:R-:W-:-:S04]  /*44e0*/  ULOP3.LUT UR4, UR6, 0x4000000, URZ, 0xfc, !UPT ;  /* 0x0400000006047892 */ /* 0x000fc8000f8efc3f */
[----:B------:R-:W-:-:S07]  /*44f0*/  ULEA UR4, UR5, UR4, 0xb ;  /* 0x0000000405047291 */ /* 0x000fce000f8e583f */
[----:B------:R-:W-:Y:S02]  /*4500*/  UMOV UR10, UR4 ;  /* 0x00000004000a7c82 */ /* 0x000fe40008000000 */
        /* <DEDUP_REMOVED lines=33> */
[----:B------:R-:W-:Y:S01]  /*4720*/  UMOV UR11, 0x40000040 ;  /* 0x40000040000b7882 */ /* 0x000fe20000000000 */
[----:B------:R-:W-:Y:S02]  /*4730*/  WARPGROUP.DEPBAR.LE gsb0, 0x0 ;  /* 0x00008000000079c5 */ /* 0x000fe40000010000 */
[----:B------:R-:W-:-:S07]  /*4740*/  WARPGROUP.ARRIVE ;  /* 0x00000000000079c5 */ /* 0x000fce0000000000 */
[----:B------:R-:W-:Y:S03]  /*4750*/  HGMMA.64x128x16.F32.BF16 R88, R164, gdesc[UR8].tnspB, R88, gsb0 ;  /* 0x41e00008a4587df0 */ /* 0x000fe60008001858 */
[----:B------:R-:W-:Y:S02]  /*4760*/  WARPGROUP.DEPBAR.LE gsb0, 0x0 ;  /* 0x00008000000079c5 */ /* 0x000fe40000010000 */
[----:B------:R-:W-:Y:S05]  /*4770*/  @!P0 BRA `(.L_x_200) ;  /* 0x0000000000048947 */ /* 0x000fea0003800000 */
[----:B------:R-:W-:Y:S01]  /*4780*/  BPT.TRAP 0x1 ;  /* 0x000000040000795c */ /* 0x000fe20000300000 */
.L_x_200:
[----:B01----:R-:W-:Y:S02]  /*4790*/  FMNMX.FTZ R0, R24, R11, !PT ;  /* 0x0000000b18007209 */ /* 0x003fe40007810000 */
[----:B------:R-:W-:Y:S02]  /*47a0*/  FMNMX.FTZ R8, R26, R13, !PT ;  /* 0x0000000d1a087209 */ /* 0x000fe40007810000 */
[----:B------:R-:W-:Y:S02]  /*47b0*/  FMNMX.FTZ R3, R25, R0, !PT ;  /* 0x0000000019037209 */ /* 0x000fe40007810000 */
[----:B------:R-:W-:Y:S02]  /*47c0*/  FMNMX.FTZ R9, R27, R8, !PT ;  /* 0x000000081b097209 */ /* 0x000fe40007810000 */
[----:B------:R-:W-:Y:S02]  /*47d0*/  FMNMX.FTZ R0, R28, R3, !PT ;  /* 0x000000031c007209 */ /* 0x000fe40007810000 */
[----:B------:R-:W-:-:S02]  /*47e0*/  FMNMX.FTZ R8, R30, R9, !PT ;  /* 0x000000091e087209 */ /* 0x000fc40007810000 */
[----:B------:R-:W-:Y:S02]  /*47f0*/  FMNMX.FTZ R3, R29, R0, !PT ;  /* 0x000000001d037209 */ /* 0x000fe40007810000 */
        /* <DEDUP_REMOVED lines=57> */
[----:B------:R-:W-:Y:S01]  /*4b90*/  ISETP.NE.AND P1, PT, R16, RZ, PT ;  /* 0x000000ff1000720c */ /* 0x000fe20003f25270 */
[----:B------:R-:W0:Y:S04]  /*4ba0*/  SHFL.BFLY PT, R0, R9, 0x2, 0x1f ;  /* 0x0c401f0009007f89 */ /* 0x000e2800000e0000 */
[----:B------:R-:W1:Y:S01]  /*4bb0*/  SHFL.BFLY PT, R3, R10, 0x2, 0x1f ;  /* 0x0c401f000a037f89 */ /* 0x000e6200000e0000 */
[----:B0-----:R-:W-:-:S02]  /*4bc0*/  FMNMX.FTZ R12, R9, R0, !PT ;  /* 0x00000000090c7209 */ /* 0x001fc40007810000 */
[----:B-1----:R-:W-:-:S03]  /*4bd0*/  FMNMX.FTZ R14, R10, R3, !PT ;  /* 0x000000030a0e7209 */ /* 0x002fc60007810000 */
[----:B------:R-:W0:Y:S01]  /*4be0*/  SHFL.BFLY PT, R15, R12, 0x1, 0x1f ;  /* 0x0c201f000c0f7f89 */ /* 0x000e2200000e0000 */
[----:B------:R-:W1:Y:S03]  /*4bf0*/  LDC R3, c[0x0][0x988] ;  /* 0x00026200ff037b82 */ /* 0x000e660000000800 */
[----:B------:R-:W2:Y:S01]  /*4c00*/  SHFL.BFLY PT, R21, R14, 0x1, 0x1f ;  /* 0x0c201f000e157f89 */ /* 0x000ea200000e0000 */
[----:B0-----:R-:W-:Y:S02]  /*4c10*/  FMNMX.FTZ R0, R12, R15, !PT ;  /* 0x0000000f0c007209 */ /* 0x001fe40007810000 */
[----:B--2---:R-:W-:-:S03]  /*4c20*/  FMNMX.FTZ R8, R14, R21, !PT ;  /* 0x000000150e087209 */ /* 0x004fc60007810000 */
[CC--:B-1----:R-:W-:Y:S01]  /*4c30*/  FMUL.FTZ R198, R0.reuse, R3.reuse ;  /* 0x0000000300c67220 */ /* 0x0c2fe20000410000 */
[----:B------:R-:W-:Y:S01]  /*4c40*/  FADD.FTZ R20, -R0, R11 ;  /* 0x0000000b00147221 */ /* 0x000fe20000010100 */
[CC--:B------:R-:W-:Y:S01]  /*4c50*/  FMUL.FTZ R12, R8.reuse, R3.reuse ;  /* 0x00000003080c7220 */ /* 0x0c0fe20000410000 */
[----:B------:R-:W-:Y:S01]  /*4c60*/  FADD.FTZ R152, -R8, R13 ;  /* 0x0000000d08987221 */ /* 0x000fe20000010100 */
[-C--:B------:R-:W-:Y:S01]  /*4c70*/  FFMA.FTZ R11, R24, R3.reuse, -R198 ;  /* 0x00000003180b7223 */ /* 0x080fe200000108c6 */
[-C--:B------:R-:W-:Y:S01]  /*4c80*/  FMUL.FTZ R20, R20, R3.reuse ;  /* 0x0000000314147220 */ /* 0x080fe20000410000 */
[-C--:B------:R-:W-:Y:S01]  /*4c90*/  FFMA.FTZ R14, R26, R3.reuse, -R12 ;  /* 0x000000031a0e7223 */ /* 0x080fe2000001080c */
[-C--:B------:R-:W-:Y:S01]  /*4ca0*/  FMUL.FTZ R152, R152, R3.reuse ;  /* 0x0000000398987220 */ /* 0x080fe20000410000 */
[-C--:B------:R-:W-:Y:S01]  /*4cb0*/  FFMA.FTZ R180, R25, R3.reuse, -R198 ;  /* 0x0000000319b47223 */ /* 0x080fe200000108c6 */
[-C--:B------:R-:W-:Y:S01]  /*4cc0*/  FFMA.FTZ R181, R27, R3.reuse, -R12 ;  /* 0x000000031bb57223 */ /* 0x080fe2000001080c */
[----:B------:R0:W-:Y:S01]  /*4cd0*/  MUFU.EX2 R10, R20 ;  /* 0x00000014000a7308 */ /* 0x0001e20000000800 */
[-C--:B------:R-:W-:Y:S01]  /*4ce0*/  FFMA.FTZ R182, R28, R3.reuse, -R198 ;  /* 0x000000031cb67223 */ /* 0x080fe200000108c6 */
[-C--:B------:R-:W-:Y:S01]  /*4cf0*/  FFMA.FTZ R183, R30, R3.reuse, -R12 ;  /* 0x000000031eb77223 */ /* 0x080fe2000001080c */
[-CC-:B------:R-:W-:Y:S01]  /*4d00*/  FFMA.FTZ R13, R29, R3.reuse, -R198.reuse ;  /* 0x000000031d0d7223 */ /* 0x180fe200000108c6 */
[-C--:B------:R-:W-:Y:S01]  /*4d10*/  FFMA.FTZ R176, R32, R3.reuse, -R198 ;  /* 0x0000000320b07223 */ /* 0x080fe200000108c6 */
[-C--:B------:R-:W-:Y:S01]  /*4d20*/  FFMA.FTZ R177, R34, R3.reuse, -R12 ;  /* 0x0000000322b17223 */ /* 0x080fe2000001080c */
[-C--:B------:R-:W-:Y:S01]  /*4d30*/  FFMA.FTZ R15, R33, R3.reuse, -R198 ;  /* 0x00000003210f7223 */ /* 0x080fe200000108c6 */
[-CC-:B------:R-:W-:Y:S01]  /*4d40*/  FFMA.FTZ R24, R35, R3.reuse, -R12.reuse ;  /* 0x0000000323187223 */ /* 0x180fe2000001080c */
[----:B------:R-:W1:Y:S01]  /*4d50*/  MUFU.EX2 R11, R11 ;  /* 0x0000000b000b7308 */ /* 0x000e620000000800 */
[-C--:B0-----:R-:W-:Y:S01]  /*4d60*/  FFMA.FTZ R20, R31, R3.reuse, -R12 ;  /* 0x000000031f147223 */ /* 0x081fe2000001080c */
[-C--:B------:R-:W-:Y:S01]  /*4d70*/  FFMA.FTZ R178, R36, R3.reuse, -R198 ;  /* 0x0000000324b27223 */ /* 0x080fe200000108c6 */
[-C--:B------:R-:W-:Y:S01]  /*4d80*/  FFMA.FTZ R179, R38, R3.reuse, -R12 ;  /* 0x0000000326b37223 */ /* 0x080fe2000001080c */
[-C--:B------:R-:W-:Y:S01]  /*4d90*/  FFMA.FTZ R21, R37, R3.reuse, -R198 ;  /* 0x0000000325157223 */ /* 0x080fe200000108c6 */
[-C--:B------:R-:W-:Y:S01]  /*4da0*/  FFMA.FTZ R26, R39, R3.reuse, -R12 ;  /* 0x00000003271a7223 */ /* 0x080fe2000001080c */
[-C--:B------:R-:W-:Y:S01]  /*4db0*/  FFMA.FTZ R172, R40, R3.reuse, -R198 ;  /* 0x0000000328ac7223 */ /* 0x080fe200000108c6 */
[-C--:B------:R-:W-:Y:S01]  /*4dc0*/  FFMA.FTZ R173, R42, R3.reuse, -R12 ;  /* 0x000000032aad7223 */ /* 0x080fe2000001080c */
[----:B------:R0:W-:Y:S01]  /*4dd0*/  MUFU.EX2 R9, R152 ;  /* 0x0000009800097308 */ /* 0x0001e20000000800 */
[-C--:B------:R-:W-:Y:S01]  /*4de0*/  FFMA.FTZ R25, R41, R3.reuse, -R198 ;  /* 0x0000000329197223 */ /* 0x080fe200000108c6 */
[-C--:B------:R-:W-:Y:S01]  /*4df0*/  FFMA.FTZ R28, R43, R3.reuse, -R12 ;  /* 0x000000032b1c7223 */ /* 0x080fe2000001080c */
[-C--:B------:R-:W-:Y:S01]  /*4e00*/  FFMA.FTZ R174, R44, R3.reuse, -R198 ;  /* 0x000000032cae7223 */ /* 0x080fe200000108c6 */
[-C--:B------:R-:W-:Y:S01]  /*4e10*/  FFMA.FTZ R175, R46, R3.reuse, -R12 ;  /* 0x000000032eaf7223 */ /* 0x080fe2000001080c */
[-C--:B------:R-:W-:Y:S01]  /*4e20*/  FFMA.FTZ R29, R45, R3.reuse, -R198 ;  /* 0x000000032d1d7223 */ /* 0x080fe200000108c6 */
[-C--:B------:R-:W-:Y:S01]  /*4e30*/  FFMA.FTZ R30, R47, R3.reuse, -R12 ;  /* 0x000000032f1e7223 */ /* 0x080fe2000001080c */
[----:B------:R-:W-:Y:S01]  /*4e40*/  FFMA.FTZ R168, R48, R3, -R198 ;  /* 0x0000000330a87223 */ /* 0x000fe200000108c6 */
[----:B------:R-:W2:Y:S01]  /*4e50*/  MUFU.EX2 R14, R14 ;  /* 0x0000000e000e7308 */ /* 0x000ea20000000800 */
[----:B-1----:R-:W-:Y:S01]  /*4e60*/  FFMA.FTZ R7, R10, R7, R11 ;  /* 0x000000070a077223 */ /* 0x002fe2000001000b */
[-C--:B------:R-:W-:Y:S01]  /*4e70*/  FFMA.FTZ R169, R50, R3.reuse, -R12 ;  /* 0x0000000332a97223 */ /* 0x080fe2000001080c */
[-C--:B------:R-:W-:Y:S01]  /*4e80*/  FFMA.FTZ R33, R49, R3.reuse, -R198 ;  /* 0x0000000331217223 */ /* 0x080fe200000108c6 */
[-C--:B------:R-:W-:Y:S01]  /*4e90*/  FFMA.FTZ R32, R51, R3.reuse, -R12 ;  /* 0x0000000333207223 */ /* 0x080fe2000001080c */
[-C--:B------:R-:W-:Y:S01]  /*4ea0*/  FFMA.FTZ R170, R52, R3.reuse, -R198 ;  /* 0x0000000334aa7223 */ /* 0x080fe200000108c6 */
[-C--:B------:R-:W-:Y:S01]  /*4eb0*/  FFMA.FTZ R171, R54, R3.reuse, -R12 ;  /* 0x0000000336ab7223 */ /* 0x080fe2000001080c */
[-C--:B------:R-:W-:Y:S01]  /*4ec0*/  FFMA.FTZ R37, R53, R3.reuse, -R198 ;  /* 0x0000000335257223 */ /* 0x080fe200000108c6 */
[----:B------:R-:W1:Y:S01]  /*4ed0*/  MUFU.EX2 R180, R180 ;  /* 0x000000b400b47308 */ /* 0x000e620000000800 */
[-C--:B------:R-:W-:Y:S01]  /*4ee0*/  FFMA.FTZ R34, R55, R3.reuse, -R12 ;  /* 0x0000000337227223 */ /* 0x080fe2000001080c */
[-C--:B0-----:R-:W-:Y:S01]  /*4ef0*/  FFMA.FTZ R152, R56, R3.reuse, -R198 ;  /* 0x0000000338987223 */ /* 0x081fe200000108c6 */
[-C--:B------:R-:W-:Y:S01]  /*4f00*/  FFMA.FTZ R153, R58, R3.reuse, -R12 ;  /* 0x000000033a997223 */ /* 0x080fe2000001080c */
[-C--:B------:R-:W-:Y:S01]  /*4f10*/  FFMA.FTZ R41, R57, R3.reuse, -R198 ;  /* 0x0000000339297223 */ /* 0x080fe200000108c6 */
[-C--:B------:R-:W-:Y:S01]  /*4f20*/  FFMA.FTZ R36, R59, R3.reuse, -R12 ;  /* 0x000000033b247223 */ /* 0x080fe2000001080c */
[-C--:B------:R-:W-:Y:S01]  /*4f30*/  FFMA.FTZ R154, R60, R3.reuse, -R198 ;  /* 0x000000033c9a7223 */ /* 0x080fe200000108c6 */
[-C--:B------:R-:W-:Y:S01]  /*4f40*/  FFMA.FTZ R155, R62, R3.reuse, -R12 ;  /* 0x000000033e9b7223 */ /* 0x080fe2000001080c */
[----:B------:R-:W0:Y:S01]  /*4f50*/  MUFU.EX2 R181, R181 ;  /* 0x000000b500b57308 */ /* 0x000e220000000800 */
[----:B--2---:R-:W-:Y:S01]  /*4f60*/  FFMA.FTZ R6, R9, R6, R14 ;  /* 0x0000000609067223 */ /* 0x004fe2000001000e */
[-C--:B------:R-:W-:Y:S01]  /*4f70*/  FFMA.FTZ R45, R61, R3.reuse, -R198 ;  /* 0x000000033d2d7223 */ /* 0x080fe200000108c6 */
[-C--:B------:R-:W-:Y:S01]  /*4f80*/  FFMA.FTZ R38, R63, R3.reuse, -R12 ;  /* 0x000000033f267223 */ /* 0x080fe2000001080c */
[-C--:B------:R-:W-:Y:S01]  /*4f90*/  FFMA.FTZ R156, R64, R3.reuse, -R198 ;  /* 0x00000003409c7223 */ /* 0x080fe200000108c6 */
[-C--:B------:R-:W-:Y:S01]  /*4fa0*/  FFMA.FTZ R157, R66, R3.reuse, -R12 ;  /* 0x00000003429d7223 */ /* 0x080fe2000001080c */
[-CC-:B------:R-:W-:Y:S01]  /*4fb0*/  FFMA.FTZ R49, R65, R3.reuse, -R198.reuse ;  /* 0x0000000341317223 */ /* 0x180fe200000108c6 */
[-C--:B------:R-:W-:Y:S01]  /*4fc0*/  FFMA.FTZ R158, R68, R3.reuse, -R198 ;  /* 0x00000003449e7223 */ /* 0x080fe200000108c6 */
[----:B------:R-:W2:Y:S01]  /*4fd0*/  MUFU.EX2 R182, R182 ;  /* 0x000000b600b67308 */ /* 0x000ea20000000800 */
[----:B-1----:R-:W-:Y:S01]  /*4fe0*/  FADD.FTZ R7, R180, R7 ;  /* 0x00000007b4077221 */ /* 0x002fe20000010000 */
[-C--:B------:R-:W-:Y:S01]  /*4ff0*/  FFMA.FTZ R159, R70, R3.reuse, -R12 ;  /* 0x00000003469f7223 */ /* 0x080fe2000001080c */
[-CC-:B------:R-:W-:Y:S01]  /*5000*/  FFMA.FTZ R53, R69, R3.reuse, -R198.reuse ;  /* 0x0000000345357223 */ /* 0x180fe200000108c6 */
[-C--:B------:R-:W-:Y:S01]  /*5010*/  FFMA.FTZ R160, R72, R3.reuse, -R198 ;  /* 0x0000000348a07223 */ /* 0x080fe200000108c6 */
[-C--:B------:R-:W-:Y:S01]  /*5020*/  FFMA.FTZ R161, R74, R3.reuse, -R12 ;  /* 0x000000034aa17223 */ /* 0x080fe2000001080c */
[-C--:B------:R-:W-:Y:S01]  /*5030*/  FFMA.FTZ R57, R73, R3.reuse, -R198 ;  /* 0x0000000349397223 */ /* 0x080fe200000108c6 */
[-C--:B------:R-:W-:Y:S01]  /*5040*/  FFMA.FTZ R75, R75, R3.reuse, -R12 ;  /* 0x000000034b4b7223 */ /* 0x080fe2000001080c */
[----:B------:R-:W1:Y:S01]  /*5050*/  MUFU.EX2 R183, R183 ;  /* 0x000000b700b77308 */ /* 0x000e620000000800 */
[----:B0-----:R-:W-:Y:S01]  /*5060*/  FADD.FTZ R6, R181, R6 ;  /* 0x00000006b5067221 */ /* 0x001fe20000010000 */
[-C--:B------:R-:W-:Y:S01]  /*5070*/  FFMA.FTZ R162, R76, R3.reuse, -R198 ;  /* 0x000000034ca27223 */ /* 0x080fe200000108c6 */
[-C--:B------:R-:W-:Y:S01]  /*5080*/  FFMA.FTZ R78, R78, R3.reuse, -R12 ;  /* 0x000000034e4e7223 */ /* 0x080fe2000001080c */
[-C--:B------:R-:W-:Y:S01]  /*5090*/  FFMA.FTZ R61, R77, R3.reuse, -R198 ;  /* 0x000000034d3d7223 */ /* 0x080fe200000108c6 */
[-C--:B------:R-:W-:Y:S01]  /*50a0*/  FFMA.FTZ R79, R79, R3.reuse, -R12 ;  /* 0x000000034f4f7223 */ /* 0x080fe2000001080c */
[-C--:B------:R-:W-:Y:S01]  /*50b0*/  FFMA.FTZ R164, R80, R3.reuse, -R198 ;  /* 0x0000000350a47223 */ /* 0x080fe200000108c6 */
[-C--:B------:R-:W-:Y:S01]  /*50c0*/  FFMA.FTZ R82, R82, R3.reuse, -R12 ;  /* 0x0000000352527223 */ /* 0x080fe2000001080c */
[----:B------:R-:W0:Y:S01]  /*50d0*/  MUFU.EX2 R13, R13 ;  /* 0x0000000d000d7308 */ /* 0x000e220000000800 */
[----:B--2---:R-:W-:Y:S01]  /*50e0*/  FADD.FTZ R40, R182, R7 ;  /* 0x00000007b6287221 */ /* 0x004fe20000010000 */
[-C--:B------:R-:W-:Y:S01]  /*50f0*/  FFMA.FTZ R65, R81, R3.reuse, -R198 ;  /* 0x0000000351417223 */ /* 0x080fe200000108c6 */
[-C--:B------:R-:W-:Y:S01]  /*5100*/  FFMA.FTZ R83, R83, R3.reuse, -R12 ;  /* 0x0000000353537223 */ /* 0x080fe2000001080c */
[-C--:B------:R-:W-:Y:S01]  /*5110*/  FFMA.FTZ R166, R84, R3.reuse, -R198 ;  /* 0x0000000354a67223 */ /* 0x080fe200000108c6 */
[-C--:B------:R-:W-:Y:S01]  /*5120*/  FFMA.FTZ R86, R86, R3.reuse, -R12 ;  /* 0x0000000356567223 */ /* 0x080fe2000001080c */
[----:B------:R-:W-:-:S02]  /*5130*/  FFMA.FTZ R69, R85, R3, -R198 ;  /* 0x0000000355457223 */ /* 0x000fc400000108c6 */
[----:B------:R-:W2:Y:S01]  /*5140*/  MUFU.EX2 R20, R20 ;  /* 0x0000001400147308 */ /* 0x000ea20000000800 */
[----:B-1----:R-:W-:-:S07]  /*5150*/  FADD.FTZ R7, R183, R6 ;  /* 0x00000006b7077221 */ /* 0x002fce0000010000 */
[----:B------:R-:W1:Y:S01]  /*5160*/  MUFU.EX2 R176, R176 ;  /* 0x000000b000b07308 */ /* 0x000e620000000800 */
[----:B0-----:R-:W-:-:S07]  /*5170*/  FADD.FTZ R27, R13, R40 ;  /* 0x000000280d1b7221 */ /* 0x001fce0000010000 */
[----:B------:R-:W0:Y:S01]  /*5180*/  MUFU.EX2 R177, R177 ;  /* 0x000000b100b17308 */ /* 0x000e220000000800 */
[----:B--2---:R-:W-:-:S07]  /*5190*/  FADD.FTZ R6, R20, R7 ;  /* 0x0000000714067221 */ /* 0x004fce0000010000 */
[----:B------:R-:W2:Y:S01]  /*51a0*/  MUFU.EX2 R15, R15 ;  /* 0x0000000f000f7308 */ /* 0x000ea20000000800 */
[----:B-1----:R-:W-:-:S07]  /*51b0*/  FADD.FTZ R40, R176, R27 ;  /* 0x0000001bb0287221 */ /* 0x002fce0000010000 */
[----:B------:R-:W1:Y:S01]  /*51c0*/  MUFU.EX2 R24, R24 ;  /* 0x0000001800187308 */ /* 0x000e620000000800 */
[----:B0-----:R-:W-:-:S07]  /*51d0*/  FADD.FTZ R7, R177, R6 ;  /* 0x00000006b1077221 */ /* 0x001fce0000010000 */
[----:B------:R-:W0:Y:S01]  /*51e0*/  MUFU.EX2 R178, R178 ;  /* 0x000000b200b27308 */ /* 0x000e220000000800 */
[----:B--2---:R-:W-:Y:S01]  /*51f0*/  FADD.FTZ R27, R15, R40 ;  /* 0x000000280f1b7221 */ /* 0x004fe20000010000 */
[----:B------:R-:W-:-:S06]  /*5200*/  FFMA.FTZ R40, R67, R3, -R12 ;  /* 0x0000000343287223 */ /* 0x000fcc000001080c */
        /* <DEDUP_REMOVED lines=15> */
[----:B0-----:R-:W-:Y:S01]  /*5300*/  FADD.FTZ R27, R25, R42 ;  /* 0x0000002a191b7221 */ /* 0x001fe20000010000 */
[-CC-:B------:R-:W-:Y:S01]  /*5310*/  FFMA.FTZ R42, R71, R3.reuse, -R12.reuse ;  /* 0x00000003472a7223 */ /* 0x180fe2000001080c */
[----:B------:R-:W-:-:S05]  /*5320*/  FFMA.FTZ R12, R87, R3, -R12 ;  /* 0x00000003570c7223 */ /* 0x000fca000001080c */
        /* <DEDUP_REMOVED lines=57> */
[----:B-1----:R-:W-:Y:S01]  /*56c0*/  FADD.FTZ R6, R42, R7 ;  /* 0x000000072a067221 */ /* 0x002fe20000010000 */
[----:B------:R-:W-:-:S04]  /*56d0*/  IMAD.U32 R7, RZ, RZ, UR7 ;  /* 0x00000007ff077e24 */ /* 0x000fc8000f8e00ff */
[----:B------:R-:W-:Y:S02]  /*56e0*/  @P1 VIADD R7, R7, 0x34840 ;  /* 0x0003484007071836 */ /* 0x000fe40000000000 */
[----:B------:R-:W1:Y:S01]  /*56f0*/  MUFU.EX2 R57, R57 ;  /* 0x0000003900397308 */ /* 0x000e620000000800 */
[----:B0-----:R-:W-:Y:S02]  /*5700*/  FADD.FTZ R44, R160, R27 ;  /* 0x0000001ba02c7221 */ /* 0x001fe40000010000 */
[----:B------:R-:W-:-:S04]  /*5710*/  @P1 PRMT R7, R18, 0x654, R7 ;  /* 0x0000065412071816 */ /* 0x000fc80000000007 */
[----:B------:R0:W-:Y:S01]  /*5720*/  @P1 SYNCS.ARRIVE.TRANS64.RED.A1T0 RZ, [R7+URZ], RZ ;  /* 0x000000ff07ff19a7 */ /* 0x0001e2000810043f */
[----:B------:R-:W3:Y:S01]  /*5730*/  MUFU.EX2 R75, R75 ;  /* 0x0000004b004b7308 */ /* 0x000ee20000000800 */
[----:B--2---:R-:W-:-:S07]  /*5740*/  FADD.FTZ R6, R161, R6 ;  /* 0x00000006a1067221 */ /* 0x004fce0000010000 */
[----:B------:R-:W2:Y:S01]  /*5750*/  MUFU.EX2 R162, R162 ;  /* 0x000000a200a27308 */ /* 0x000ea20000000800 */
[----:B-1----:R-:W-:-:S07]  /*5760*/  FADD.FTZ R27, R57, R44 ;  /* 0x0000002c391b7221 */ /* 0x002fce0000010000 */
[----:B------:R-:W1:Y:S01]  /*5770*/  MUFU.EX2 R163, R78 ;  /* 0x0000004e00a37308 */ /* 0x000e620000000800 */
[----:B---3--:R-:W-:-:S07]  /*5780*/  FADD.FTZ R6, R75, R6 ;  /* 0x000000064b067221 */ /* 0x008fce0000010000 */
        /* <DEDUP_REMOVED lines=20> */
[----:B-1----:R-:W-:-:S03]  /*58d0*/  FADD.FTZ R7, R69, R44 ;  /* 0x0000002c45077221 */ /* 0x002fc60000010000 */
[----:B0-----:R-:W-:Y:S01]  /*58e0*/  FADD.FTZ R6, R27, R6 ;  /* 0x000000061b067221 */ /* 0x001fe20000010000 */
[----:B------:R-:W-:Y:S06]  /*58f0*/  @!P0 BRA `(.L_x_201) ;  /* 0x0000000000048947 */ /* 0x000fec0003800000 */
[----:B------:R-:W-:Y:S01]  /*5900*/  BPT.TRAP 0x1 ;  /* 0x000000040000795c */ /* 0x000fe20000300000 */
.L_x_201:
[----:B------:R-:W-:Y:S01]  /*5910*/  ISETP.NE.AND P1, PT, R2, RZ, PT ;  /* 0x000000ff0200720c */ /* 0x000fe20003f25270 */
[----:B------:R-:W-:Y:S01]  /*5920*/  IMAD.U32 R12, RZ, RZ, UR14 ;  /* 0x0000000eff0c7e24 */ /* 0x000fe2000f8e00ff */
[----:B------:R-:W-:Y:S01]  /*5930*/  UMOV UR4, UR37 ;  /* 0x0000002500047c82 */ /* 0x000fe20008000000 */
[----:B------:R-:W-:Y:S01]  /*5940*/  UMOV UR5, UR36 ;  /* 0x0000002400057c82 */ /* 0x000fe20008000000 */
[----:B------:R-:W-:Y:S01]  /*5950*/  F2FP.BF16.F32.PACK_AB R180, R180, R11 ;  /* 0x0000000bb4b4723e */ /* 0x000fe200000010ff */
[----:B------:R-:W-:Y:S01]  /*5960*/  IMAD.MOV.U32 R11, RZ, RZ, R0 ;  /* 0x000000ffff0b7224 */ /* 0x000fe200078e0000 */
[----:B------:R-:W-:Y:S01]  /*5970*/  F2FP.BF16.F32.PACK_AB R182, R13, R182 ;  /* 0x000000b60db6723e */ /* 0x000fe200000010ff */
[----:B------:R-:W-:Y:S01]  /*5980*/  IMAD.MOV.U32 R13, RZ, RZ, R8 ;  /* 0x000000ffff0d7224 */ /* 0x000fe200078e0008 */
[----:B------:R-:W-:Y:S02]  /*5990*/  F2FP.BF16.F32.PACK_AB R181, R181, R14 ;  /* 0x0000000eb5b5723e */ /* 0x000fe400000010ff */
[----:B------:R-:W-:-:S02]  /*59a0*/  F2FP.BF16.F32.PACK_AB R183, R20, R183 ;  /* 0x000000b714b7723e */ /* 0x000fc400000010ff */
[----:B------:R-:W-:Y:S01]  /*59b0*/  F2FP.BF16.F32.PACK_AB R176, R15, R176 ;  /* 0x000000b00fb0723e */ /* 0x000fe200000010ff */
[----:B------:R-:W-:Y:S01]  /*59c0*/  @P1 VIADD R12, R12, 0x34860 ;  /* 0x000348600c0c1836 */ /* 0x000fe20000000000 */
[----:B------:R-:W-:Y:S02]  /*59d0*/  F2FP.BF16.F32.PACK_AB R177, R24, R177 ;  /* 0x000000b118b1723e */ /* 0x000fe400000010ff */
[----:B------:R-:W-:Y:S02]  /*59e0*/  F2FP.BF16.F32.PACK_AB R178, R21, R178 ;  /* 0x000000b215b2723e */ /* 0x000fe400000010ff */
[----:B------:R-:W-:Y:S02]  /*59f0*/  @P1 PRMT R12, R17, 0x654, R12 ;  /* 0x00000654110c1816 */ /* 0x000fe4000000000c */
[----:B------:R-:W-:Y:S02]  /*5a00*/  F2FP.BF16.F32.PACK_AB R179, R26, R179 ;  /* 0x000000b31ab3723e */ /* 0x000fe400000010ff */
[----:B------:R0:W-:Y:S01]  /*5a10*/  @P1 SYNCS.ARRIVE.TRANS64.RED.A1T0 RZ, [R12+URZ], RZ ;  /* 0x000000ff0cff19a7 */ /* 0x0001e2000810043f */
[C---:B------:R-:W-:Y:S01]  /*5a20*/  ISETP.GT.AND P1, PT, R197.reuse, RZ, PT ;  /* 0x000000ffc500720c */ /* 0x040fe20003f24270 */
[----:B------:R-:W-:Y:S01]  /*5a30*/  VIADD R197, R197, 0xffffffff ;  /* 0xffffffffc5c57836 */ /* 0x000fe20000000000 */
[----:B------:R-:W-:-:S02]  /*5a40*/  F2FP.BF16.F32.PACK_AB R172, R25, R172 ;  /* 0x000000ac19ac723e */ /* 0x000fc400000010ff */
[----:B------:R-:W-:Y:S02]  /*5a50*/  F2FP.BF16.F32.PACK_AB R173, R28, R173 ;  /* 0x000000ad1cad723e */ /* 0x000fe400000010ff */
[----:B------:R-:W-:Y:S02]  /*5a60*/  F2FP.BF16.F32.PACK_AB R174, R29, R174 ;  /* 0x000000ae1dae723e */ /* 0x000fe400000010ff */
[----:B------:R-:W-:Y:S02]  /*5a70*/  F2FP.BF16.F32.PACK_AB R175, R30, R175 ;  /* 0x000000af1eaf723e */ /* 0x000fe400000010ff */
[----:B------:R-:W-:Y:S02]  /*5a80*/  F2FP.BF16.F32.PACK_AB R168, R33, R168 ;  /* 0x000000a821a8723e */ /* 0x000fe400000010ff */
[----:B------:R-:W-:Y:S02]  /*5a90*/  F2FP.BF16.F32.PACK_AB R169, R32, R169 ;  /* 0x000000a920a9723e */ /* 0x000fe400000010ff */
        /* <DEDUP_REMOVED lines=17> */
[----:B------:R-:W-:Y:S01]  /*5bb0*/  F2FP.BF16.F32.PACK_AB R167, R27, R167 ;  /* 0x000000a71ba7723e */ /* 0x000fe200000010ff */
[----:B0-----:R-:W-:Y:S06]  /*5bc0*/  @P1 BRA `(.L_x_202) ;  /* 0xffffffdc009c1947 */ /* 0x001fec000383ffff */
.L_x_191:
        /* <DEDUP_REMOVED lines=67> */
.L_x_203:
        /* <DEDUP_REMOVED lines=9> */
.L_x_204:
[----:B-1----:R-:W-:Y:S05]  /*6090*/  @P1 BRA `(.L_x_205) ;  /* 0x0000000000081947 */ /* 0x002fea0003800000 */
[----:B------:R-:W1:Y:S02]  /*60a0*/  SYNCS.PHASECHK.TRANS64.TRYWAIT P1, [UR9+0x34850], R4 ;  /* 0x03485004ff0075a7 */ /* 0x000e640008020149 */
[----:B-1----:R-:W-:Y:S05]  /*60b0*/  @!P1 BRA `(.L_x_206) ;  /* 0x0000006400d49947 */ /* 0x002fea0003800000 */
.L_x_205:
[----:B------:R-:W-:Y:S01]  /*60c0*/  UIADD3 UR5, UR4, 0x400, URZ ;  /* 0x0000040004057890 */ /* 0x000fe2000fffe03f */
[----:B------:R-:W-:Y:S01]  /*60d0*/  WARPGROUP.ARRIVE ;  /* 0x00000000000079c5 */ /* 0x000fe20000000000 */
[----:B------:R-:W-:Y:S01]  /*60e0*/  UMOV UR7, 0x40000040 ;  /* 0x4000004000077882 */ /* 0x000fe20000000000 */
[----:B------:R-:W-:Y:S01]  /*60f0*/  UMOV UR11, 0x40000040 ;  /* 0x40000040000b7882 */ /* 0x000fe20000000000 */
[----:B------:R-:W-:Y:S01]  /*6100*/  USHF.R.U32.HI UR5, URZ, 0x4, UR5 ;  /* 0x000000043f057899 */ /* 0x000fe20008011605 */
[----:B01----:R-:W0:Y:S01]  /*6110*/  SHFL.BFLY PT, R4, R7, 0x2, 0x1f ;  /* 0x0c401f0007047f89 */ /* 0x003e2200000e0000 */
[----:B------:R-:W-:Y:S02]  /*6120*/  IMAD.MOV.U32 R89, RZ, RZ, -0x800000 ;  /* 0xff800000ff597424 */ /* 0x000fe400078e00ff */
[----:B------:R-:W-:Y:S01]  /*6130*/  ULOP3.LUT UR5, UR5, 0x3fff, URZ, 0xc0, !UPT ;  /* 0x00003fff05057892 */ /* 0x000fe2000f8ec03f */
[----:B------:R-:W1:Y:S01]  /*6140*/  SHFL.BFLY PT, R5, R6, 0x2, 0x1f ;  /* 0x0c401f0006057f89 */ /* 0x000e6200000e0000 */
[----:B------:R-:W-:-:S02]  /*6150*/  IMAD.MOV.U32 R88, RZ, RZ, -0x800000 ;  /* 0xff800000ff587424 */ /* 0x000fc400078e00ff */
[----:B------:R-:W-:-:S04]  /*6160*/  ULOP3.LUT UR5, UR5, 0x4000000, URZ, 0xfc, !UPT ;  /* 0x0400000005057892 */ /* 0x000fc8000f8efc3f */
[----:B------:R-:W-:-:S04]  /*6170*/  ULEA UR6, UR36, UR5, 0xb ;  /* 0x0000000524067291 */ /* 0x000fc8000f8e583f */
[----:B------:R-:W-:-:S05]  /*6180*/  UIADD3 UR8, UR6, 0x80, URZ ;  /* 0x0000008006087890 */ /* 0x000fca000fffe03f */
[----:B------:R-:W-:Y:S01]  /*6190*/  HGMMA.64x128x16.F32.BF16 R24, R180, gdesc[UR4].tnspB, R24, gsb0 ;  /* 0x41e00004b4187df0 */ /* 0x000fe20008001818 */
[----:B------:R-:W-:Y:S01]  /*61a0*/  UMOV UR7, 0x40000040 ;  /* 0x4000004000077882 */ /* 0x000fe20000000000 */
[----:B------:R-:W-:Y:S01]  /*61b0*/  UMOV UR10, UR8 ;  /* 0x00000008000a7c82 */ /* 0x000fe20008000000 */
[----:B------:R-:W-:Y:S01]  /*61c0*/  UIADD3 UR8, UR6, 0x100, URZ ;  /* 0x0000010006087890 */ /* 0x000fe2000fffe03f */
[----:B0-----:R-:W-:Y:S01]  /*61d0*/  FADD.FTZ R4, R4, R7 ;  /* 0x0000000704047221 */ /* 0x001fe20000010000 */
[----:B-1----:R-:W-:-:S04]  /*61e0*/  FADD.FTZ R9, R5, R6 ;  /* 0x0000000605097221 */ /* 0x002fc80000010000 */
[----:B------:R-:W0:Y:S04]  /*61f0*/  SHFL.BFLY PT, R5, R4, 0x1, 0x1f ;  /* 0x0c201f0004057f89 */ /* 0x000e2800000e0000 */
[----:B------:R-:W1:Y:S01]  /*6200*/  SHFL.BFLY PT, R10, R9, 0x1, 0x1f ;  /* 0x0c201f00090a7f89 */ /* 0x000e6200000e0000 */
[----:B0-----:R-:W-:Y:S01]  /*6210*/  FADD.FTZ R12, R4, R5 ;  /* 0x00000005040c7221 */ /* 0x001fe20000010000 */
[----:B------:R-:W-:Y:S02]  /*6220*/  IMAD.MOV.U32 R5, RZ, RZ, RZ ;  /* 0x000000ffff057224 */ /* 0x000fe400078e00ff */
[----:B-1----:R-:W-:Y:S02]  /*6230*/  FADD.FTZ R13, R9, R10 ;  /* 0x0000000a090d7221 */ /* 0x002fe40000010000 */
[----:B------:R-:W-:Y:S01]  /*6240*/  FSETP.NE.FTZ.AND P1, PT, R12, RZ, PT ;  /* 0x000000ff0c00720b */ /* 0x000fe20003f35000 */
[----:B------:R-:W-:-:S02]  /*6250*/  IMAD.MOV.U32 R10, RZ, RZ, RZ ;  /* 0x000000ffff0a7224 */ /* 0x000fc400078e00ff */
[----:B------:R-:W-:-:S10]  /*6260*/  FSETP.NE.FTZ.AND P2, PT, R13, RZ, PT ;  /* 0x000000ff0d00720b */ /* 0x000fd40003f55000 */
[----:B------:R-:W0:Y:S01]  /*6270*/  @P1 MUFU.LG2 R6, R12 ;  /* 0x0000000c00061308 */ /* 0x000e220000000c00 */
[C---:B------:R-:W-:Y:S02]  /*6280*/  @P1 FMUL.FTZ R7, R3.reuse, 0.69314718246459960938 ;  /* 0x3f31721803071820 */ /* 0x040fe40000410000 */
[----:B------:R-:W-:-:S05]  /*6290*/  @P2 FMUL.FTZ R4, R3, 0.69314718246459960938 ;  /* 0x3f31721803042820 */ /* 0x000fca0000410000 */
[----:B------:R-:W1:Y:S08]  /*62a0*/  @P2 MUFU.LG2 R11, R13 ;  /* 0x0000000d000b2308 */ /* 0x000e700000000c00 */
[----:B------:R2:W3:Y:S01]  /*62b0*/  @P1 MUFU.RCP R5, R12 ;  /* 0x0000000c00051308 */ /* 0x0004e20000001000 */
[----:B0-----:R-:W-:-:S04]  /*62c0*/  @P1 FMUL.FTZ R6, R6, 0.69314718246459960938 ;  /* 0x3f31721806061820 */ /* 0x001fc80000410000 */
[----:B------:R-:W-:-:S03]  /*62d0*/  @P1 FFMA.FTZ R89, R7, R0, R6 ;  /* 0x0000000007591223 */ /* 0x000fc60000010006 */
[----:B------:R2:W0:Y:S01]  /*62e0*/  @P2 MUFU.RCP R10, R13 ;  /* 0x0000000d000a2308 */ /* 0x0004220000001000 */
[----:B-1----:R-:W-:-:S04]  /*62f0*/  @P2 FMUL.FTZ R11, R11, 0.69314718246459960938 ;  /* 0x3f3172180b0b2820 */ /* 0x002fc80000410000 */
[----:B------:R-:W-:Y:S01]  /*6300*/  @P2 FFMA.FTZ R88, R4, R8, R11 ;  /* 0x0000000804582223 */ /* 0x000fe2000001000b */
[----:B------:R-:W-:Y:S02]  /*6310*/  WARPGROUP.DEPBAR.LE gsb0, 0x0 ;  /* 0x00008000000079c5 */ /* 0x000fe40000010000 */
[----:B------:R-:W-:-:S06]  /*6320*/  WARPGROUP.ARRIVE ;  /* 0x00000000000079c5 */ /* 0x000fcc0000000000 */
[----:B------:R-:W-:Y:S01]  /*6330*/  HGMMA.64x128x16.F32.BF16 R24, R176, gdesc[UR8].tnspB, R24, gsb0 ;  /* 0x41e00008b0187df0 */ /* 0x000fe20008001818 */
[----:B------:R-:W-:Y:S01]  /*6340*/  UMOV UR10, UR8 ;  /* 0x00000008000a7c82 */ /* 0x000fe20008000000 */
[----:B------:R-:W-:Y:S01]  /*6350*/  UMOV UR11, 0x40000040 ;  /* 0x40000040000b7882 */ /* 0x000fe20000000000 */
[----:B------:R-:W-:Y:S01]  /*6360*/  UIADD3 UR8, UR6, 0x180, URZ ;  /* 0x0000018006087890 */ /* 0x000fe2000fffe03f */
        /* <DEDUP_REMOVED lines=17> */
[----:B------:R-:W-:Y:S02]  /*6480*/  UIADD3 UR8, UR6, 0x300, URZ ;  /* 0x0000030006087890 */ /* 0x000fe4000fffe03f */
        /* <DEDUP_REMOVED lines=10> */
[----:B------:R-:W-:-:S07]  /*6530*/  WARPGROUP.ARRIVE ;  /* 0x00000000000079c5 */ /* 0x000fce0000000000 */
[----:B------:R-:W-:Y:S03]  /*6540*/  HGMMA.64x128x16.F32.BF16 R24, R164, gdesc[UR4].tnspB, R24, gsb0 ;  /* 0x41e00004a4187df0 */ /* 0x000fe60008001818 */
[----:B------:R-:W-:Y:S02]  /*6550*/  WARPGROUP.DEPBAR.LE gsb0, 0x0 ;  /* 0x00008000000079c5 */ /* 0x000fe40000010000 */
[----:B0-23--:R-:W-:Y:S05]  /*6560*/  @!P0 BRA `(.L_x_207) ;  /* 0x0000000000048947 */ /* 0x00dfea0003800000 */
[----:B------:R-:W-:Y:S01]  /*6570*/  BPT.TRAP 0x1 ;  /* 0x000000040000795c */ /* 0x000fe20000300000 */
.L_x_207:
[----:B------:R-:W0:Y:S01]  /*6580*/  S2UR UR5, SR_SWINHI ;  /* 0x00000000000579c3 */ /* 0x000e220000002f00 */
[----:B------:R-:W-:Y:S01]  /*6590*/  ISETP.NE.AND P1, PT, R2, RZ, PT ;  /* 0x000000ff0200720c */ /* 0x000fe20003f25270 */
[----:B------:R-:W-:Y:S02]  /*65a0*/  IMAD.U32 R0, RZ, RZ, UR9 ;  /* 0x00000009ff007e24 */ /* 0x000fe4000f8e00ff */
        /* <DEDUP_REMOVED lines=11> */
[----:B------:R-:W-:-:S02]  /*6660*/  @P1 VIADD R0, R0, 0x34860 ;  /* 0x0003486000001836 */ /* 0x000fc40000000000 */
        /* <DEDUP_REMOVED lines=9> */
[----:B------:R-:W-:Y:S01]  /*6700*/  UMOV UR6, UR4 ;  /* 0x0000000400067c82 */ /* 0x000fe20008000000 */
[----:B0-----:R-:W-:Y:S01]  /*6710*/  UMOV UR7, UR5 ;  /* 0x0000000500077c82 */ /* 0x001fe20008000000 */
[----:B------:R-:W-:Y:S01]  /*6720*/  FMUL.FTZ R65, R65, R5 ;  /* 0x0000000541417220 */ /* 0x000fe20000410000 */
[----:B------:R-:W-:-:S02]  /*6730*/  IMAD.U32 R36, RZ, RZ, UR6 ;  /* 0x00000006ff247e24 */ /* 0x000fc4000f8e00ff */
[-C--:B------:R-:W-:Y:S01]  /*6740*/  FMUL.FTZ R64, R64, R5.reuse ;  /* 0x0000000540407220 */ /* 0x080fe20000410000 */
        /* <DEDUP_REMOVED lines=11> */
[----:B------:R-:W-:Y:S01]  /*6800*/  IMAD.WIDE R4, R193, 0x2, R36 ;  /* 0x00000002c1047825 */ /* 0x000fe200078e0224 */
[----:B------:R-:W-:-:S03]  /*6810*/  @P1 PRMT R0, R17, 0x654, R0 ;  /* 0x0000065411001816 */ /* 0x000fc60000000000 */
[-C--:B------:R-:W-:Y:S01]  /*6820*/  FMUL.FTZ R98, R42, R10.reuse ;  /* 0x0000000a2a627220 */ /* 0x080fe20000410000 */
[-C--:B------:R-:W-:Y:S01]  /*6830*/  FMUL.FTZ R103, R35, R10.reuse ;  /* 0x0000000a23677220 */ /* 0x080fe20000410000 */
[-C--:B------:R-:W-:Y:S01]  /*6840*/  FMUL.FTZ R27, R27, R10.reuse ;  /* 0x0000000a1b1b7220 */ /* 0x080fe20000410000 */
[----:B------:R0:W-:Y:S01]  /*6850*/  @P1 SYNCS.ARRIVE.TRANS64.RED.A1T0 RZ, [R0+URZ], RZ ;  /* 0x000000ff00ff19a7 */ /* 0x0001e2000810043f */
[----:B------:R-:W-:Y:S01]  /*6860*/  IADD3 R99, P1, R4, 0x4040, RZ ;  /* 0x0000404004637810 */ /* 0x000fe20007f3e0ff */
[-C--:B------:R-:W-:Y:S01]  /*6870*/  FMUL.FTZ R100, R26, R10.reuse ;  /* 0x0000000a1a647220 */ /* 0x080fe20000410000 */
[C---:B------:R-:W-:Y:S01]  /*6880*/  IADD3 R33, P3, R4.reuse, 0x4000, RZ ;  /* 0x0000400004217810 */ /* 0x040fe20007f7e0ff */
[-C--:B------:R-:W-:Y:S01]  /*6890*/  FMUL.FTZ R31, R31, R10.reuse ;  /* 0x0000000a1f1f7220 */ /* 0x080fe20000410000 */
[----:B------:R-:W-:Y:S01]  /*68a0*/  IADD3 R13, P6, R4, 0x20, RZ ;  /* 0x00000020040d7810 */ /* 0x000fe20007fde0ff */
[-C--:B------:R-:W-:Y:S01]  /*68b0*/  FMUL.FTZ R104, R30, R10.reuse ;  /* 0x0000000a1e687220 */ /* 0x080fe20000410000 */
[----:B------:R-:W-:Y:S01]  /*68c0*/  LOP3.LUT R8, R33, 0x380, RZ, 0xc0, !PT ;  /* 0x0000038021087812 */ /* 0x000fe200078ec0ff */
[-C--:B------:R-:W-:Y:S01]  /*68d0*/  FMUL.FTZ R106, R34, R10.reuse ;  /* 0x0000000a226a7220 */ /* 0x080fe20000410000 */
[----:B0-----:R-:W-:Y:S01]  /*68e0*/  LOP3.LUT R0, R99, 0x380, RZ, 0xc0, !PT ;  /* 0x0000038063007812 */ /* 0x001fe200078ec0ff */
[-C--:B------:R-:W-:Y:S01]  /*68f0*/  FMUL.FTZ R102, R39, R10.reuse ;  /* 0x0000000a27667220 */ /* 0x080fe20000410000 */
[----:B------:R-:W-:Y:S01]  /*6900*/  IADD3 R35, P2, R4, 0x4020, RZ ;  /* 0x0000402004237810 */ /* 0x000fe20007f5e0ff */
[-C--:B------:R-:W-:Y:S01]  /*6910*/  FMUL.FTZ R105, R38, R10.reuse ;  /* 0x0000000a26697220 */ /* 0x080fe20000410000 */
[----:B------:R-:W-:Y:S01]  /*6920*/  SHF.R.U64 R0, R0, 0x3, RZ ;  /* 0x0000000300007819 */ /* 0x000fe200000012ff */
[-C--:B------:R-:W-:Y:S01]  /*6930*/  FMUL.FTZ R97, R43, R10.reuse ;  /* 0x0000000a2b617220 */ /* 0x080fe20000410000 */
[----:B------:R-:W-:Y:S01]  /*6940*/  SHF.R.U64 R8, R8, 0x3, RZ ;  /* 0x0000000308087819 */ /* 0x000fe200000012ff */
[-C--:B------:R-:W-:Y:S01]  /*6950*/  FMUL.FTZ R47, R47, R10.reuse ;  /* 0x0000000a2f2f7220 */ /* 0x080fe20000410000 */
[----:B------:R-:W-:Y:S01]  /*6960*/  LOP3.LUT R42, R0, R99, RZ, 0x3c, !PT ;  /* 0x00000063002a7212 */ /* 0x000fe200078e3cff */
[-C--:B------:R-:W-:Y:S01]  /*6970*/  FMUL.FTZ R46, R46, R10.reuse ;  /* 0x0000000a2e2e7220 */ /* 0x080fe20000410000 */
[----:B------:R-:W-:Y:S01]  /*6980*/  LOP3.LUT R0, R13, 0x380, RZ, 0xc0, !PT ;  /* 0x000003800d007812 */ /* 0x000fe200078ec0ff */
[-C--:B------:R-:W-:Y:S01]  /*6990*/  FMUL.FTZ R51, R51, R10.reuse ;  /* 0x0000000a33337220 */ /* 0x080fe20000410000 */
[----:B------:R-:W-:Y:S01]  /*69a0*/  IADD3 R29, P4, R4, 0x60, RZ ;  /* 0x00000060041d7810 */ /* 0x000fe20007f9e0ff */
[-C--:B------:R-:W-:Y:S01]  /*69b0*/  FMUL.FTZ R50, R50, R10.reuse ;  /* 0x0000000a32327220 */ /* 0x080fe20000410000 */
[----:B------:R-:W-:Y:S01]  /*69c0*/  SHF.R.U64 R0, R0, 0x3, RZ ;  /* 0x0000000300007819 */ /* 0x000fe200000012ff */
[-C--:B------:R-:W-:Y:S01]  /*69d0*/  FMUL.FTZ R55, R55, R10.reuse ;  /* 0x0000000a37377220 */ /* 0x080fe20000410000 */
[----:B------:R-:W-:Y:S01]  /*69e0*/  IADD3 R21, P5, R4, 0x40, RZ ;  /* 0x0000004004157810 */ /* 0x000fe20007fbe0ff */
        /* <DEDUP_REMOVED lines=17> */
[----:B------:R-:W-:Y:S01]  /*6b00*/  LOP3.LUT R10, R35, 0x380, RZ, 0xc0, !PT ;  /* 0x00000380230a7812 */ /* 0x000fe200078ec0ff */
[----:B------:R-:W0:Y:S01]  /*6b10*/  LDC R108, c[0x0][0xc38] ;  /* 0x00030e00ff6c7b82 */ /* 0x000e220000000800 */
[----:B------:R-:W-:Y:S01]  /*6b20*/  LOP3.LUT R38, R8, R33, RZ, 0x3c, !PT ;  /* 0x0000002108267212 */ /* 0x000fe200078e3cff */
[----:B------:R-:W-:Y:S01]  /*6b30*/  IMAD.X R43, RZ, RZ, R5, P1 ;  /* 0x000000ffff2b7224 */ /* 0x000fe200008e0605 */
[----:B------:R-:W-:Y:S01]  /*6b40*/  LOP3.LUT R14, R0, R13, RZ, 0x3c, !PT ;  /* 0x0000000d000e7212 */ /* 0x000fe200078e3cff */
[----:B------:R-:W-:Y:S01]  /*6b50*/  IMAD R9, R186, 0x40, R19 ;  /* 0x00000040ba097824 */ /* 0x000fe200078e0213 */
[----:B------:R-:W-:Y:S01]  /*6b60*/  LOP3.LUT R8, R29, 0x380, RZ, 0xc0, !PT ;  /* 0x000003801d087812 */ /* 0x000fe200078ec0ff */
[----:B------:R-:W-:Y:S01]  /*6b70*/  IMAD.X R15, RZ, RZ, R5, P6 ;  /* 0x000000ffff0f7224 */ /* 0x000fe200030e0605 */
[----:B------:R-:W-:Y:S01]  /*6b80*/  LOP3.LUT R0, R21, 0x380, RZ, 0xc0, !PT ;  /* 0x0000038015007812 */ /* 0x000fe200078ec0ff */
[----:B------:R-:W-:Y:S01]  /*6b90*/  IMAD.WIDE R36, R9, 0x2, R36 ;  /* 0x0000000209247825 */ /* 0x000fe200078e0224 */
[----:B------:R-:W-:Y:S01]  /*6ba0*/  SHF.R.U64 R10, R10, 0x3, RZ ;  /* 0x000000030a0a7819 */ /* 0x000fe200000012ff */
[----:B------:R-:W-:Y:S01]  /*6bb0*/  UIADD3 UR5, -UR39, URZ, URZ ;  /* 0x0000003f27057290 */ /* 0x000fe2000fffe13f */
[----:B------:R-:W-:Y:S01]  /*6bc0*/  SHF.R.U64 R8, R8, 0x3, RZ ;  /* 0x0000000308087819 */ /* 0x000fe200000012ff */
[----:B------:R-:W-:Y:S01]  /*6bd0*/  ULDC UR10, c[0x0][0xc44] ;  /* 0x00031100000a7ab9 */ /* 0x000fe20000000800 */
[----:B------:R-:W-:Y:S01]  /*6be0*/  SHF.R.U64 R0, R0, 0x3, RZ ;  /* 0x0000000300007819 */ /* 0x000fe200000012ff */
[--C-:B------:R-:W-:Y:S01]  /*6bf0*/  IMAD.X R41, RZ, RZ, R5.reuse, P2 ;  /* 0x000000ffff297224 */ /* 0x100fe200010e0605 */
[----:B------:R-:W-:Y:S01]  /*6c00*/  LOP3.LUT R40, R10, R35, RZ, 0x3c, !PT ;  /* 0x000000230a287212 */ /* 0x000fe200078e3cff */
[--C-:B------:R-:W-:Y:S01]  /*6c10*/  IMAD.X R39, RZ, RZ, R5.reuse, P3 ;  /* 0x000000ffff277224 */ /* 0x100fe200018e0605 */
[----:B------:R-:W-:Y:S01]  /*6c20*/  LOP3.LUT R10, R8, R29, RZ, 0x3c, !PT ;  /* 0x0000001d080a7212 */ /* 0x000fe200078e3cff */
[----:B------:R-:W-:Y:S01]  /*6c30*/  IMAD.X R11, RZ, RZ, R5, P4 ;  /* 0x000000ffff0b7224 */ /* 0x000fe200020e0605 */
[----:B------:R-:W-:Y:S01]  /*6c40*/  LOP3.LUT R8, R0, R21, RZ, 0x3c, !PT ;  /* 0x0000001500087212 */ /* 0x000fe200078e3cff */
[----:B------:R-:W-:Y:S01]  /*6c50*/  ULDC.64 UR8, c[0x0][0xb90] ;  /* 0x0002e40000087ab9 */ /* 0x000fe20000000a00 */
[----:B------:R-:W1:Y:S01]  /*6c60*/  LDC R0, c[0x0][0xbe8] ;  /* 0x0002fa00ff007b82 */ /* 0x000e620000000800 */
[----:B------:R-:W-:-:S02]  /*6c70*/  R2UR UR13, R189 ;  /* 0x00000000bd0d72ca */ /* 0x000fc400000e0000 */
[----:B------:R-:W-:Y:S02]  /*6c80*/  R2UR UR12, R188 ;  /* 0x00000000bc0c72ca */ /* 0x000fe400000e0000 */
[C---:B------:R-:W-:Y:S02]  /*6c90*/  IADD3 R45, P0, R4.reuse, 0x4060, RZ ;  /* 0x00004060042d7810 */ /* 0x040fe40007f1e0ff */
[----:B------:R-:W-:Y:S02]  /*6ca0*/  LOP3.LUT R9, R4, 0x380, RZ, 0xc0, !PT ;  /* 0x0000038004097812 */ /* 0x000fe400078ec0ff */
[----:B------:R-:W-:Y:S02]  /*6cb0*/  LOP3.LUT R44, R45, 0x380, RZ, 0xc0, !PT ;  /* 0x000003802d2c7812 */ /* 0x000fe400078ec0ff */
[----:B------:R-:W-:Y:S02]  /*6cc0*/  SHF.R.U64 R9, R9, 0x3, RZ ;  /* 0x0000000309097819 */ /* 0x000fe400000012ff */
[----:B------:R-:W-:Y:S01]  /*6cd0*/  SHF.R.U64 R44, R44, 0x3, RZ ;  /* 0x000000032c2c7819 */ /* 0x000fe200000012ff */
[----:B------:R-:W-:Y:S01]  /*6ce0*/  IMAD R99, RZ, RZ, -UR13 ;  /* 0x8000000dff637e24 */ /* 0x000fe2000f8e02ff */
[----:B------:R-:W-:Y:S01]  /*6cf0*/  IADD3 R21, P6, R36, 0x1000, RZ ;  /* 0x0000100024157810 */ /* 0x000fe20007fde0ff */
[----:B------:R-:W-:Y:S01]  /*6d00*/  UIMAD UR10, UR10, UR5, UR13 ;  /* 0x000000050a0a72a4 */ /* 0x000fe2000f8e020d */
[----:B------:R-:W-:Y:S01]  /*6d10*/  LOP3.LUT R4, R9, R4, RZ, 0x3c, !PT ;  /* 0x0000000409047212 */ /* 0x000fe200078e3cff */
[----:B0-----:R-:W-:Y:S01]  /*6d20*/  IMAD R99, R108, R99, UR12 ;  /* 0x0000000c6c637e24 */ /* 0x001fe2000f8e0263 */
[----:B------:R-:W-:Y:S01]  /*6d30*/  LOP3.LUT R44, R44, R45, RZ, 0x3c, !PT ;  /* 0x0000002d2c2c7212 */ /* 0x000fe200078e3cff */
[--C-:B------:R-:W-:Y:S01]  /*6d40*/  IMAD.X R45, RZ, RZ, R5.reuse, P0 ;  /* 0x000000ffff2d7224 */ /* 0x100fe200000e0605 */
[----:B------:R-:W-:Y:S01]  /*6d50*/  LOP3.LUT R34, R21, 0x380, RZ, 0xc0, !PT ;  /* 0x0000038015227812 */ /* 0x000fe200078ec0ff */
[----:B------:R-:W-:Y:S01]  /*6d60*/  IMAD.X R9, RZ, RZ, R5, P5 ;  /* 0x000000ffff097224 */ /* 0x000fe200028e0605 */
[----:B------:R-:W-:Y:S01]  /*6d70*/  MOV R110, R4 ;  /* 0x00000004006e7202 */ /* 0x000fe20000000f00 */
[----:B------:R-:W-:Y:S01]  /*6d80*/  USHF.R.S32.HI UR11, URZ, 0x1f, UR10 ;  /* 0x0000001f3f0b7899 */ /* 0x000fe2000801140a */
[----:B-1----:R-:W-:Y:S01]  /*6d90*/  ISETP.NE.AND P1, PT, R0, 0x1, PT ;  /* 0x000000010000780c */ /* 0x002fe20003f25270 */
[----:B------:R-:W-:Y:S01]  /*6da0*/  IMAD R111, R99, 0x80, R192 ;  /* 0x00000080636f7824 */ /* 0x000fe200078e02c0 */
[----:B------:R-:W-:Y:S01]  /*6db0*/  F2FP.BF16.F32.PACK_AB R5, R27, R100 ;  /* 0x000000641b05723e */ /* 0x000fe200000010ff */
[----:B------:R-:W-:Y:S01]  /*6dc0*/  UIMAD UR5, UR11, UR8, URZ ;  /* 0x000000080b0572a4 */ /* 0x000fe2000f8e023f */
[----:B------:R-:W0:Y:S01]  /*6dd0*/  LDC.64 R100, c[0x0][0xb98] ;  /* 0x0002e600ff647b82 */ /* 0x000e220000000a00 */
[----:B------:R-:W-:Y:S01]  /*6de0*/  SHF.R.U64 R34, R34, 0x3, RZ ;  /* 0x0000000322227819 */ /* 0x000fe200000012ff */
[----:B------:R-:W-:Y:S01]  /*6df0*/  UIMAD.WIDE.U32 UR6, UR10, UR8, URZ ;  /* 0x000000080a0672a5 */ /* 0x000fe2000f8e003f */
[----:B------:R-:W-:Y:S01]  /*6e00*/  F2FP.BF16.F32.PACK_AB R6, R6, R7 ;  /* 0x000000070606723e */ /* 0x000fe200000010ff */
[----:B------:R-:W-:Y:S01]  /*6e10*/  UIMAD UR5, UR10, UR9, UR5 ;  /* 0x000000090a0572a4 */ /* 0x000fe2000f8e0205 */
[----:B------:R-:W-:Y:S01]  /*6e20*/  LOP3.LUT R34, R34, R21, RZ, 0x3c, !PT ;  /* 0x0000001522227212 */ /* 0x000fe200078e3cff */
[----:B------:R-:W-:Y:S01]  /*6e30*/  USHF.R.S32.HI UR12, URZ, 0x1f, UR39 ;  /* 0x0000001f3f0c7899 */ /* 0x000fe20008011427 */
[C---:B------:R-:W-:Y:S01]  /*6e40*/  IADD3 R21, P0, R36.reuse, 0x6000, RZ ;  /* 0x0000600024157810 */ /* 0x040fe20007f1e0ff */
[----:B------:R-:W-:Y:S01]  /*6e50*/  UIADD3 UR5, UR7, UR5, URZ ;  /* 0x0000000507057290 */ /* 0x000fe2000fffe03f */
[----:B------:R-:W1:Y:S01]  /*6e60*/  @P1 LDC R108, c[0x0][0xbec] ;  /* 0x0002fb00ff6c1b82 */ /* 0x000e620000000800 */
[----:B------:R-:W-:Y:S01]  /*6e70*/  F2FP.BF16.F32.PACK_AB R7, R31, R104 ;  /* 0x000000681f07723e */ /* 0x000fe200000010ff */
[----:B------:R-:W-:Y:S01]  /*6e80*/  IMAD.U32 R13, RZ, RZ, UR7 ;  /* 0x00000007ff0d7e24 */ /* 0x000fe2000f8e00ff */
[----:B------:R-:W-:Y:S01]  /*6e90*/  MOV R104, R44 ;  /* 0x0000002c00687202 */ /* 0x000fe20000000f00 */
[----:B------:R-:W-:Y:S01]  /*6ea0*/  IMAD.MOV.U32 R45, RZ, RZ, R111 ;  /* 0x000000ffff2d7224 */ /* 0x000fe200078e006f */
[----:B------:R-:W-:Y:S01]  /*6eb0*/  LOP3.LUT R20, R21, 0x380, RZ, 0xc0, !PT ;  /* 0x0000038015147812 */ /* 0x000fe200078ec0ff */
[----:B------:R-:W-:Y:S01]  /*6ec0*/  IMAD.U32 R12, RZ, RZ, UR6 ;  /* 0x00000006ff0c7e24 */ /* 0x000fe2000f8e00ff */
[C---:B------:R-:W-:Y:S01]  /*6ed0*/  IADD3 R35, P4, R36.reuse, 0x3000, RZ ;  /* 0x0000300024237810 */ /* 0x040fe20007f9e0ff */
[----:B------:R-:W2:Y:S01]  /*6ee0*/  @P1 LDC R109, c[0x0][0xbf0] ;  /* 0x0002fc00ff6d1b82 */ /* 0x000ea20000000800 */
[----:B------:R-:W-:Y:S01]  /*6ef0*/  IADD3 R33, P5, R36, 0x2000, RZ ;  /* 0x0000200024217810 */ /* 0x000fe20007fbe0ff */
[----:B------:R-:W-:Y:S01]  /*6f00*/  IMAD.U32 R13, RZ, RZ, UR5 ;  /* 0x00000005ff0d7e24 */ /* 0x000fe2000f8e00ff */
[----:B------:R-:W-:Y:S01]  /*6f10*/  SHF.R.U64 R20, R20, 0x3, RZ ;  /* 0x0000000314147819 */ /* 0x000fe200000012ff */
[----:B------:R-:W-:Y:S01]  /*6f20*/  ULDC.64 UR6, c[0x0][0xb88] ;  /* 0x0002e20000067ab9 */ /* 0x000fe20000000a00 */
[----:B------:R-:W-:Y:S01]  /*6f30*/  LOP3.LUT R30, R35, 0x380, RZ, 0xc0, !PT ;  /* 0x00000380231e7812 */ /* 0x000fe200078ec0ff */
[----:B------:R-:W-:Y:S01]  /*6f40*/  ULDC UR5, c[0x0][0xa88] ;  /* 0x0002a20000057ab9 */ /* 0x000fe20000000800 */
[----:B------:R-:W-:Y:S01]  /*6f50*/  LOP3.LUT R32, R33, 0x380, RZ, 0xc0, !PT ;  /* 0x0000038021207812 */ /* 0x000fe200078ec0ff */
[----:B0-----:R-:W-:Y:S01]  /*6f60*/  IMAD.WIDE.U32 R12, R100, UR39, R12 ;  /* 0x00000027640c7c25 */ /* 0x001fe2000f8e000c */
[----:B------:R-:W-:Y:S01]  /*6f70*/  F2FP.BF16.F32.PACK_AB R4, R25, R24 ;  /* 0x000000181904723e */ /* 0x000fe200000010ff */
[----:B------:R-:W-:Y:S01]  /*6f80*/  BAR.SYNC.DEFER_BLOCKING 0x1, 0x100 ;  /* 0x0044000000007b1d */ /* 0x000fe20000010000 */
[----:B------:R-:W-:Y:S01]  /*6f90*/  LOP3.LUT R20, R20, R21, RZ, 0x3c, !PT ;  /* 0x0000001514147212 */ /* 0x000fe200078e3cff */
[----:B------:R-:W-:Y:S01]  /*6fa0*/  IMAD.X R31, RZ, RZ, R37, P4 ;  /* 0x000000ffff1f7224 */ /* 0x000fe200020e0625 */
[----:B------:R-:W-:-:S02]  /*6fb0*/  LOP3.LUT R21, R36, 0x380, RZ, 0xc0, !PT ;  /* 0x0000038024157812 */ /* 0x000fc400078ec0ff */
[----:B------:R-:W-:Y:S01]  /*6fc0*/  SHF.R.U64 R30, R30, 0x3, RZ ;  /* 0x000000031e1e7819 */ /* 0x000fe200000012ff */
[----:B-1----:R-:W-:Y:S01]  /*6fd0*/  @P1 IMAD.HI.U32 R44, R111, R108, RZ ;  /* 0x0000006c6f2c1227 */ /* 0x002fe200078e00ff */
[----:B------:R-:W-:Y:S01]  /*6fe0*/  SHF.R.U64 R32, R32, 0x3, RZ ;  /* 0x0000000320207819 */ /* 0x000fe200000012ff */
[----:B------:R-:W-:Y:S01]  /*6ff0*/  ULDC.64 UR8, c[0x0][0xae8] ;  /* 0x0002ba0000087ab9 */ /* 0x000fe20000000a00 */
[----:B------:R-:W-:Y:S02]  /*7000*/  SHF.R.U64 R21, R21, 0x3, RZ ;  /* 0x0000000315157819 */ /* 0x000fe400000012ff */
[----:B------:R-:W-:Y:S01]  /*7010*/  LOP3.LUT R30, R30, R35, RZ, 0x3c, !PT ;  /* 0x000000231e1e7212 */ /* 0x000fe200078e3cff */
[----:B------:R-:W-:Y:S01]  /*7020*/  IMAD.X R35, RZ, RZ, R37, P6 ;  /* 0x000000ffff237224 */ /* 0x000fe200030e0625 */
[----:B------:R-:W-:Y:S02]  /*7030*/  LOP3.LUT R32, R32, R33, RZ, 0x3c, !PT ;  /* 0x0000002120207212 */ /* 0x000fe400078e3cff */
[----:B--2---:R-:W-:-:S02]  /*7040*/  @P1 SHF.R.U32.HI R45, RZ, R109, R44 ;  /* 0x0000006dff2d1219 */ /* 0x004fc4000001162c */
[----:B------:R-:W-:Y:S02]  /*7050*/  MOV R109, R38 ;  /* 0x00000026006d7202 */ /* 0x000fe40000000f00 */
[C---:B------:R-:W-:Y:S01]  /*7060*/  IADD3 R33, P3, R36.reuse, 0x4000, RZ ;  /* 0x0000400024217810 */ /* 0x040fe20007f7e0ff */
[----:B------:R-:W-:Y:S01]  /*7070*/  IMAD.MOV R39, RZ, RZ, -R45 ;  /* 0x000000ffff277224 */ /* 0x000fe200078e0a2d */
[C---:B------:R-:W-:Y:S02]  /*7080*/  IADD3 R29, P2, R36.reuse, 0x5000, RZ ;  /* 0x00005000241d7810 */ /* 0x040fe40007f5e0ff */
[----:B------:R-:W-:Y:S01]  /*7090*/  IADD3 R107, P6, R36, 0x7000, RZ ;  /* 0x00007000246b7810 */ /* 0x000fe20007fde0ff */
[----:B------:R0:W-:Y:S01]  /*70a0*/  STSM.16.M88.4 [R110], R4 ;  /* 0x000000046e007844 */ /* 0x0001e20000000200 */
[----:B------:R-:W-:Y:S01]  /*70b0*/  LOP3.LUT R36, R21, R36, RZ, 0x3c, !PT ;  /* 0x0000002415247212 */ /* 0x000fe200078e3cff */
[--C-:B------:R-:W-:Y:S01]  /*70c0*/  IMAD.X R21, RZ, RZ, R37.reuse, P0 ;  /* 0x000000ffff157224 */ /* 0x100fe200000e0625 */
[----:B------:R-:W-:Y:S01]  /*70d0*/  IADD3 R12, P0, R45, R12, RZ ;  /* 0x0000000c2d0c7210 */ /* 0x000fe20007f1e0ff */
[--C-:B------:R-:W-:Y:S01]  /*70e0*/  IMAD.X R27, RZ, RZ, R37.reuse, P2 ;  /* 0x000000ffff1b7224 */ /* 0x100fe200010e0625 */
[----:B------:R-:W-:Y:S01]  /*70f0*/  LOP3.LUT R26, R29, 0x380, RZ, 0xc0, !PT ;  /* 0x000003801d1a7812 */ /* 0x000fe200078ec0ff */
[----:B------:R-:W-:Y:S01]  /*7100*/  IMAD.X R25, RZ, RZ, R37, P6 ;  /* 0x000000ffff197224 */ /* 0x000fe200030e0625 */
[----:B------:R-:W-:-:S02]  /*7110*/  MOV R15, R14 ;  /* 0x0000000e000f7202 */ /* 0x000fc40000000f00 */
[----:B------:R-:W-:Y:S02]  /*7120*/  SHF.R.U64 R26, R26, 0x3, RZ ;  /* 0x000000031a1a7819 */ /* 0x000fe400000012ff */
[----:B------:R-:W-:Y:S01]  /*7130*/  MOV R108, R40 ;  /* 0x00000028006c7202 */ /* 0x000fe20000000f00 */
[----:B------:R-:W-:Y:S01]  /*7140*/  IMAD R40, R99, 0x80, R191 ;  /* 0x0000008063287824 */ /* 0x000fe200078e02bf */
[----:B------:R-:W-:Y:S02]  /*7150*/  MOV R14, R8 ;  /* 0x00000008000e7202 */ /* 0x000fe40000000f00 */
[----:B------:R-:W-:Y:S01]  /*7160*/  F2FP.BF16.F32.PACK_AB R8, R3, R92 ;  /* 0x0000005c0308723e */ /* 0x000fe200000010ff */
[----:B0-----:R-:W-:Y:S01]  /*7170*/  IMAD R4, R100, UR12, RZ ;  /* 0x0000000c64047c24 */ /* 0x001fe2000f8e02ff */
[----:B------:R-:W-:Y:S01]  /*7180*/  MOV R110, R10 ;  /* 0x0000000a006e7202 */ /* 0x000fe20000000f00 */
[C---:B------:R-:W-:Y:S01]  /*7190*/  IMAD R11, R0.reuse, R39, R111 ;  /* 0x00000027000b7224 */ /* 0x040fe200078e026f */
[----:B------:R-:W-:Y:S01]  /*71a0*/  SHF.R.S32.HI R39, RZ, 0x1f, R45 ;  /* 0x0000001fff277819 */ /* 0x000fe2000001142d */
[----:B------:R-:W-:Y:S01]  /*71b0*/  IMAD R101, R101, UR39, R4 ;  /* 0x0000002765657c24 */ /* 0x000fe2000f8e0204 */
[----:B------:R-:W-:Y:S01]  /*71c0*/  F2FP.BF16.F32.PACK_AB R4, R95, R96 ;  /* 0x000000605f04723e */ /* 0x000fe200000010ff */
[----:B------:R-:W-:Y:S01]  /*71d0*/  IMAD R3, R0, UR5, RZ ;  /* 0x0000000500037c24 */ /* 0x000fe2000f8e02ff */
[----:B------:R-:W-:-:S02]  /*71e0*/  SHF.R.S32.HI R10, RZ, 0x1f, R11 ;  /* 0x0000001fff0a7819 */ /* 0x000fc4000001140b */
[----:B------:R-:W-:Y:S02]  /*71f0*/  IADD3.X R13, R39, R13, R101, P0, !PT ;  /* 0x0000000d270d7210 */ /* 0x000fe400007fe465 */
[----:B------:R-:W-:Y:S01]  /*7200*/  F2FP.BF16.F32.PACK_AB R5, R103, R106 ;  /* 0x0000006a6705723e */ /* 0x000fe200000010ff */
[----:B------:R-:W-:Y:S01]  /*7210*/  IMAD R10, R10, UR6, RZ ;  /* 0x000000060a0a7c24 */ /* 0x000fe2000f8e02ff */
[----:B------:R-:W-:Y:S01]  /*7220*/  F2FP.BF16.F32.PACK_AB R6, R93, R94 ;  /* 0x0000005e5d06723e */ /* 0x000fe200000010ff */
[C---:B------:R-:W-:Y:S01]  /*7230*/  IMAD.WIDE.U32 R12, R11.reuse, UR6, R12 ;  /* 0x000000060b0c7c25 */ /* 0x040fe2000f8e000c */
[----:B------:R-:W-:Y:S02]  /*7240*/  F2FP.BF16.F32.PACK_AB R7, R102, R105 ;  /* 0x000000696607723e */ /* 0x000fe400000010ff */
[----:B------:R-:W-:Y:S01]  /*7250*/  LOP3.LUT R26, R26, R29, RZ, 0x3c, !PT ;  /* 0x0000001d1a1a7212 */ /* 0x000fe200078e3cff */
[----:B------:R-:W-:Y:S01]  /*7260*/  IMAD R39, R11, UR7, R10 ;  /* 0x000000070b277c24 */ /* 0x000fe2000f8e020a */
[----:B------:R-:W-:Y:S01]  /*7270*/  ULDC.64 UR6, c[0x0][0xb50] ;  /* 0x0002d40000067ab9 */ /* 0x000fe20000000a00 */
[----:B------:R0:W-:Y:S01]  /*7280*/  STSM.16.M88.4 [R15], R4 ;  /* 0x000000040f007844 */ /* 0x0001e20000000200 */
[----:B------:R-:W-:Y:S01]  /*7290*/  LOP3.LUT R24, R107, 0x380, RZ, 0xc0, !PT ;  /* 0x000003806b187812 */ /* 0x000fe200078ec0ff */
[----:B------:R-:W-:Y:S01]  /*72a0*/  IMAD.X R29, RZ, RZ, R37, P3 ;  /* 0x000000ffff1d7224 */ /* 0x000fe200018e0625 */
[----:B------:R-:W-:-:S02]  /*72b0*/  LOP3.LUT P0, RZ, R187, 0x3, RZ, 0xc0, !PT ;  /* 0x00000003bbff7812 */ /* 0x000fc4000780c0ff */
[----:B------:R-:W-:Y:S02]  /*72c0*/  F2FP.BF16.F32.PACK_AB R9, R97, R98 ;  /* 0x000000626109723e */ /* 0x000fe400000010ff */
[----:B------:R-:W-:Y:S02]  /*72d0*/  F2FP.BF16.F32.PACK_AB R10, R90, R91 ;  /* 0x0000005b5a0a723e */ /* 0x000fe400000010ff */
[----:B------:R-:W-:Y:S02]  /*72e0*/  F2FP.BF16.F32.PACK_AB R11, R47, R46 ;  /* 0x0000002e2f0b723e */ /* 0x000fe400000010ff */
[----:B------:R-:W-:Y:S02]  /*72f0*/  LEA R38, P3, R12, UR6, 0x2 ;  /* 0x000000060c267c11 */ /* 0x000fe4000f8610ff */
[----:B------:R-:W-:Y:S01]  /*7300*/  SHF.R.U64 R24, R24, 0x3, RZ ;  /* 0x0000000318187819 */ /* 0x000fe200000012ff */
[----:B------:R1:W-:Y:S01]  /*7310*/  STSM.16.M88.4 [R14], R8 ;  /* 0x000000080e007844 */ /* 0x0003e20000000200 */
[CC--:B------:R-:W-:Y:S01]  /*7320*/  ISETP.GE.OR P2, PT, R40.reuse, R3.reuse, P0 ;  /* 0x000000032800720c */ /* 0x0c0fe20000746670 */
[----:B0-----:R-:W-:Y:S01]  /*7330*/  VIADD R4, R40, 0x8 ;  /* 0x0000000828047836 */ /* 0x001fe20000000000 */
[----:B------:R-:W-:Y:S01]  /*7340*/  F2FP.BF16.F32.PACK_AB R6, R53, R52 ;  /* 0x000000343506723e */ /* 0x000fe200000010ff */
[----:B------:R-:W-:Y:S01]  /*7350*/  IMAD.IADD R5, R13, 0x1, R39 ;  /* 0x000000010d057824 */ /* 0x000fe200078e0227 */
[----:B------:R-:W-:Y:S01]  /*7360*/  F2FP.BF16.F32.PACK_AB R7, R55, R54 ;  /* 0x000000363707723e */ /* 0x000fe200000010ff */
[----:B------:R-:W-:Y:S01]  /*7370*/  SHFL.IDX PT, R90, R38, RZ, 0x1c1f ;  /* 0x001c1fff265a7589 */ /* 0x000fe200000e0000 */
[----:B------:R-:W-:-:S02]  /*7380*/  ISETP.GE.OR P0, PT, R4, R3, P0 ;  /* 0x000000030400720c */ /* 0x000fc40000706670 */
[----:B------:R-:W-:Y:S02]  /*7390*/  LEA.HI.X R39, R12, UR7, R5, 0x2, P3 ;  /* 0x000000070c277c11 */ /* 0x000fe400098f1405 */
[----:B------:R-:W-:Y:S02]  /*73a0*/  F2FP.BF16.F32.PACK_AB R4, R49, R48 ;  /* 0x000000303104723e */ /* 0x000fe400000010ff */
[----:B------:R-:W-:Y:S01]  /*73b0*/  F2FP.BF16.F32.PACK_AB R5, R51, R50 ;  /* 0x000000323305723e */ /* 0x000fe200000010ff */
[----:B------:R-:W0:Y:S01]  /*73c0*/  SHFL.IDX PT, R91, R39, RZ, 0x1c1f ;  /* 0x001c1fff275b7589 */ /* 0x000e2200000e0000 */
[----:B------:R-:W-:Y:S02]  /*73d0*/  F2FP.BF16.F32.PACK_AB R12, R57, R56 ;  /* 0x00000038390c723e */ /* 0x000fe400000010ff */
[----:B------:R-:W-:Y:S01]  /*73e0*/  F2FP.BF16.F32.PACK_AB R13, R59, R58 ;  /* 0x0000003a3b0d723e */ /* 0x000fe200000010ff */
[----:B------:R-:W-:Y:S01]  /*73f0*/  STSM.16.M88.4 [R110], R4 ;  /* 0x000000046e007844 */ /* 0x000fe20000000200 */
[----:B-1----:R-:W-:Y:S01]  /*7400*/  F2FP.BF16.F32.PACK_AB R14, R61, R60 ;  /* 0x0000003c3d0e723e */ /* 0x002fe200000010ff */
[----:B------:R-:W1:Y:S01]  /*7410*/  @P1 LDC R59, c[0x0][0xbec] ;  /* 0x0002fb00ff3b1b82 */ /* 0x000e620000000800 */
[----:B------:R-:W-:Y:S01]  /*7420*/  F2FP.BF16.F32.PACK_AB R15, R63, R62 ;  /* 0x0000003e3f0f723e */ /* 0x000fe200000010ff */
[----:B------:R-:W-:Y:S01]  /*7430*/  SHFL.IDX PT, R56, R38, 0x1, 0x1c1f ;  /* 0x003c1f0026387f89 */ /* 0x000fe200000e0000 */
[----:B------:R-:W-:-:S02]  /*7440*/  F2FP.BF16.F32.PACK_AB R72, R73, R72 ;  /* 0x000000484948723e */ /* 0x000fc400000010ff */
[----:B------:R-:W-:Y:S01]  /*7450*/  LOP3.LUT R24, R24, R107, RZ, 0x3c, !PT ;  /* 0x0000006b18187212 */ /* 0x000fe200078e3cff */
[----:B------:R-:W-:Y:S01]  /*7460*/  STSM.16.M88.4 [R109], R12 ;  /* 0x0000000c6d007844 */ /* 0x000fe20000000200 */
[----:B------:R-:W-:Y:S01]  /*7470*/  F2FP.BF16.F32.PACK_AB R8, R65, R64 ;  /* 0x000000404108723e */ /* 0x000fe200000010ff */
[----:B------:R-:W2:Y:S01]  /*7480*/  @P1 LDC R58, c[0x0][0xbf0] ;  /* 0x0002fc00ff3a1b82 */ /* 0x000ea20000000800 */
[----:B------:R-:W-:Y:S01]  /*7490*/  F2FP.BF16.F32.PACK_AB R9, R67, R66 ;  /* 0x000000424309723e */ /* 0x000fe200000010ff */
[----:B------:R-:W3:Y:S01]  /*74a0*/  SHFL.IDX PT, R57, R39, 0x1, 0x1c1f ;  /* 0x003c1f0027397f89 */ /* 0x000ee200000e0000 */
[----:B------:R-:W-:Y:S02]  /*74b0*/  F2FP.BF16.F32.PACK_AB R10, R69, R68 ;  /* 0x00000044450a723e */ /* 0x000fe400000010ff */
[----:B------:R-:W-:Y:S02]  /*74c0*/  F2FP.BF16.F32.PACK_AB R11, R71, R70 ;  /* 0x00000046470b723e */ /* 0x000fe400000010ff */
[----:B------:R-:W-:-:S02]  /*74d0*/  F2FP.BF16.F32.PACK_AB R73, R75, R74 ;  /* 0x0000004a4b49723e */ /* 0x000fc400000010ff */
[----:B------:R-:W-:Y:S01]  /*74e0*/  F2FP.BF16.F32.PACK_AB R80, R81, R80 ;  /* 0x000000505150723e */ /* 0x000fe200000010ff */
[----:B------:R-:W-:Y:S01]  /*74f0*/  STSM.16.M88.4 [R108], R8 ;  /* 0x000000086c007844 */ /* 0x000fe20000000200 */
[----:B------:R-:W-:Y:S02]  /*7500*/  MOV R107, R42 ;  /* 0x0000002a006b7202 */ /* 0x000fe40000000f00 */
[----:B------:R-:W-:Y:S02]  /*7510*/  F2FP.BF16.F32.PACK_AB R74, R77, R76 ;  /* 0x0000004c4d4a723e */ /* 0x000fe400000010ff */
[----:B------:R-:W-:Y:S02]  /*7520*/  F2FP.BF16.F32.PACK_AB R75, R79, R78 ;  /* 0x0000004e4f4b723e */ /* 0x000fe400000010ff */
[----:B------:R-:W-:Y:S02]  /*7530*/  F2FP.BF16.F32.PACK_AB R81, R83, R82 ;  /* 0x000000525351723e */ /* 0x000fe400000010ff */
[----:B------:R-:W-:Y:S01]  /*7540*/  F2FP.BF16.F32.PACK_AB R82, R85, R84 ;  /* 0x000000545552723e */ /* 0x000fe200000010ff */
[----:B------:R-:W-:Y:S01]  /*7550*/  STSM.16.M88.4 [R107], R72 ;  /* 0x000000486b007844 */ /* 0x000fe20000000200 */
[----:B------:R-:W-:-:S02]  /*7560*/  F2FP.BF16.F32.PACK_AB R83, R87, R86 ;  /* 0x000000565753723e */ /* 0x000fc400000010ff */
[----:B------:R-:W-:Y:S02]  /*7570*/  LOP3.LUT R28, R33, 0x380, RZ, 0xc0, !PT ;  /* 0x00000380211c7812 */ /* 0x000fe400078ec0ff */
[----:B------:R-:W-:Y:S01]  /*7580*/  R2UR UR13, R184 ;  /* 0x00000000b80d72ca */ /* 0x000fe200000e0000 */
[----:B------:R-:W-:Y:S01]  /*7590*/  STSM.16.M88.4 [R104], R80 ;  /* 0x0000005068007844 */ /* 0x000fe20000000200 */
[----:B------:R-:W-:Y:S01]  /*75a0*/  UIMAD UR5, UR11, UR8, URZ ;  /* 0x000000080b0572a4 */ /* 0x000fe2000f8e023f */
[----:B------:R-:W-:Y:S01]  /*75b0*/  SHF.R.U64 R28, R28, 0x3, RZ ;  /* 0x000000031c1c7819 */ /* 0x000fe200000012ff */
[----:B------:R-:W-:Y:S01]  /*75c0*/  BAR.SYNC.DEFER_BLOCKING 0x1, 0x100 ;  /* 0x0044000000007b1d */ /* 0x000fe20000010000 */
[----:B------:R-:W-:Y:S02]  /*75d0*/  UIMAD.WIDE.U32 UR6, UR10, UR8, URZ ;  /* 0x000000080a0672a5 */ /* 0x000fe4000f8e003f */
[----:B------:R-:W-:Y:S01]  /*75e0*/  LOP3.LUT R28, R28, R33, RZ, 0x3c, !PT ;  /* 0x000000211c1c7212 */ /* 0x000fe200078e3cff */
[----:B------:R-:W-:Y:S01]  /*75f0*/  UIMAD UR5, UR10, UR9, UR5 ;  /* 0x000000090a0572a4 */ /* 0x000fe2000f8e0205 */
[----:B------:R-:W-:-:S02]  /*7600*/  IMAD.X R33, RZ, RZ, R37, P5 ;  /* 0x000000ffff217224 */ /* 0x000fc400028e0625 */
[----:B------:R-:W-:Y:S01]  /*7610*/  ULDC.64 UR8, c[0x0][0xaf0] ;  /* 0x0002bc0000087ab9 */ /* 0x000fe20000000a00 */
[----:B------:R-:W-:Y:S01]  /*7620*/  UIADD3 UR7, UR7, UR5, URZ ;  /* 0x0000000507077290 */ /* 0x000fe2000fffe03f */
[----:B0-----:R-:W-:Y:S01]  /*7630*/  @!P2 ST.E desc[UR60][R90.64], R89 ;  /* 0x000000595a00a985 */ /* 0x001fe2000c10193c */
[----:B------:R-:W-:Y:S02]  /*7640*/  UIADD3 UR4, UR4, 0x34820, URZ ;  /* 0x0003482004047890 */ /* 0x000fe4000fffe03f */
[----:B------:R-:W-:Y:S01]  /*7650*/  UIADD3 UR36, UR36, 0x1, URZ ;  /* 0x0000000124247890 */ /* 0x000fe2000fffe03f */
[----:B---3--:R0:W-:Y:S01]  /*7660*/  @!P0 ST.E desc[UR60][R56.64], R88 ;  /* 0x0000005838008985 */ /* 0x0081e2000c10193c */
[----:B------:R-:W-:-:S03]  /*7670*/  ULDC.64 UR10, c[0x0][0xa80] ;  /* 0x0002a000000a7ab9 */ /* 0x000fc60000000a00 */
[----:B------:R3:W5:Y:S04]  /*7680*/  LD.E.128 R44, desc[UR60][R34.64] ;  /* 0x0000003c222c7980 */ /* 0x000768000c101d00 */
[----:B------:R1:W5:Y:S01]  /*7690*/  LD.E.128 R12, desc[UR60][R20.64] ;  /* 0x0000003c140c7980 */ /* 0x000362000c101d00 */
[----:B0-----:R-:W-:Y:S01]  /*76a0*/  IMAD R56, R23, 0x20, R186 ;  /* 0x0000002017387824 */ /* 0x001fe200078e02ba */
[----:B------:R-:W-:Y:S01]  /*76b0*/  UIMAD UR5, UR12, UR8, URZ ;  /* 0x000000080c0572a4 */ /* 0x000fe2000f8e023f */
[----:B---3--:R-:W0:Y:S01]  /*76c0*/  LDC.64 R34, c[0x0][0xae0] ;  /* 0x0002b800ff227b82 */ /* 0x008e220000000a00 */
[----:B------:R3:W5:Y:S01]  /*76d0*/  LD.E.128 R8, desc[UR60][R24.64] ;  /* 0x0000003c18087980 */ /* 0x000762000c101d00 */
[----:B------:R-:W-:Y:S01]  /*76e0*/  IMAD R56, R99, 0x80, R56 ;  /* 0x0000008063387824 */ /* 0x000fe200078e0238 */
[----:B------:R-:W-:-:S02]  /*76f0*/  UIMAD.WIDE.U32 UR6, UR39, UR8, UR6 ;  /* 0x00000008270672a5 */ /* 0x000fc4000f8e0006 */
[----:B------:R-:W5:Y:S01]  /*7700*/  LD.E.128 R36, desc[UR60][R36.64] ;  /* 0x0000003c24247980 */ /* 0x000f62000c101d00 */
[----:B-1----:R-:W-:-:S03]  /*7710*/  @P1 IMAD.HI.U32 R21, R56, R59, RZ ;  /* 0x0000003b38151227 */ /* 0x002fc600078e00ff */
[----:B------:R-:W5:Y:S01]  /*7720*/  LD.E.128 R40, desc[UR60][R32.64] ;  /* 0x0000003c20287980 */ /* 0x000f62000c101d00 */
[----:B------:R-:W-:Y:S01]  /*7730*/  IMAD.MOV.U32 R20, RZ, RZ, R56 ;  /* 0x000000ffff147224 */ /* 0x000fe200078e0038 */
[----:B--2---:R-:W-:Y:S01]  /*7740*/  @P1 SHF.R.U32.HI R20, RZ, R58, R21 ;  /* 0x0000003aff141219 */ /* 0x004fe20000011615 */
[----:B------:R-:W-:Y:S01]  /*7750*/  UIMAD UR5, UR39, UR9, UR5 ;  /* 0x00000009270572a4 */ /* 0x000fe2000f8e0205 */
[----:B------:R-:W5:Y:S02]  /*7760*/  LD.E.128 R4, desc[UR60][R30.64] ;  /* 0x0000003c1e047980 */ /* 0x000f64000c101d00 */
[--C-:B------:R-:W-:Y:S01]  /*7770*/  SHF.R.S32.HI R21, RZ, 0x1f, R20.reuse ;  /* 0x0000001fff157819 */ /* 0x100fe20000011414 */
[----:B---3--:R-:W-:Y:S01]  /*7780*/  IMAD.MOV R25, RZ, RZ, -R20 ;  /* 0x000000ffff197224 */ /* 0x008fe200078e0a14 */
[----:B------:R-:W-:Y:S01]  /*7790*/  UIADD3 UR7, UR7, UR5, URZ ;  /* 0x0000000507077290 */ /* 0x000fe2000fffe03f */
[----:B------:R-:W5:Y:S01]  /*77a0*/  LD.E.128 R52, desc[UR60][R28.64] ;  /* 0x0000003c1c347980 */ /* 0x000f62000c101d00 */
[----:B------:R-:W-:Y:S01]  /*77b0*/  ULDC.64 UR8, c[0x0][0xad8] ;  /* 0x0002b60000087ab9 */ /* 0x000fe20000000a00 */
[----:B------:R-:W-:-:S02]  /*77c0*/  IMAD R25, R0, R25, R56 ;  /* 0x0000001900197224 */ /* 0x000fc400078e0238 */
[----:B------:R1:W5:Y:S01]  /*77d0*/  LD.E.128 R48, desc[UR60][R26.64] ;  /* 0x0000003c1a307980 */ /* 0x000362000c101d00 */
[----:B0-----:R-:W-:Y:S01]  /*77e0*/  IMAD R21, R21, R34, RZ ;  /* 0x0000002215157224 */ /* 0x001fe200078e02ff */
[----:B------:R-:W-:Y:S01]  /*77f0*/  @!PT LDS RZ, [RZ] ;  /* 0x00000000fffff984 */ /* 0x000fe20000000800 */
[----:B------:R-:W-:Y:S01]  /*7800*/  @!PT LDS RZ, [RZ] ;  /* 0x00000000fffff984 */ /* 0x000fe20000000800 */
[----:B------:R-:W-:Y:S01]  /*7810*/  @!PT LDS RZ, [RZ] ;  /* 0x00000000fffff984 */ /* 0x000fe20000000800 */
[----:B------:R-:W-:Y:S01]  /*7820*/  @!PT LDS RZ, [RZ] ;  /* 0x00000000fffff984 */ /* 0x000fe20000000800 */
[----:B------:R0:W-:Y:S06]  /*7830*/  MEMBAR.ALL.CTA ;  /* 0x0000000000007992 */ /* 0x0001ec0000008000 */
[----:B0-----:R-:W0:Y:S01]  /*7840*/  FENCE.VIEW.ASYNC.S ;  /* 0x00000000000073c6 */ /* 0x001e220000000000 */
[----:B------:R-:W-:Y:S01]  /*7850*/  SHF.R.S32.HI R0, RZ, 0x1f, R25 ;  /* 0x0000001fff007819 */ /* 0x000fe20000011419 */
[----:B-1----:R-:W-:-:S02]  /*7860*/  IMAD R27, R20, R35, R21 ;  /* 0x00000023141b7224 */ /* 0x002fc400078e0215 */
[----:B------:R-:W-:-:S04]  /*7870*/  IMAD.WIDE.U32 R20, R20, R34, UR6 ;  /* 0x0000000614147e25 */ /* 0x000fc8000f8e0022 */
[----:B------:R-:W-:Y:S02]  /*7880*/  IMAD.IADD R21, R21, 0x1, R27 ;  /* 0x0000000115157824 */ /* 0x000fe400078e021b */
[----:B------:R-:W-:Y:S02]  /*7890*/  IMAD R0, R0, UR8, RZ ;  /* 0x0000000800007c24 */ /* 0x000fe4000f8e02ff */
[----:B------:R-:W-:Y:S01]  /*78a0*/  IMAD R30, R99, 0x80, R186 ;  /* 0x00000080631e7824 */ /* 0x000fe200078e02ba */
[----:B------:R-:W-:Y:S01]  /*78b0*/  ULDC UR5, c[0x0][0xc] ;  /* 0x0000030000057ab9 */ /* 0x000fe20000000800 */
[C---:B------:R-:W-:Y:S02]  /*78c0*/  IMAD R27, R25.reuse, UR9, R0 ;  /* 0x00000009191b7c24 */ /* 0x040fe4000f8e0200 */
[----:B------:R-:W-:Y:S01]  /*78d0*/  IMAD.WIDE.U32 R20, R25, UR8, R20 ;  /* 0x0000000819147c25 */ /* 0x000fe2000f8e0014 */
[----:B------:R-:W-:Y:S01]  /*78e0*/  ISETP.GE.AND P1, PT, R30, R3, PT ;  /* 0x000000031e00720c */ /* 0x000fe20003f26270 */
[----:B------:R-:W-:Y:S01]  /*78f0*/  UMOV UR6, 0x1 ;  /* 0x0000000100067882 */ /* 0x000fe20000000000 */
[----:B------:R-:W-:Y:S01]  /*7900*/  UIADD3 UR13, UR5, UR13, URZ ;  /* 0x0000000d050d7290 */ /* 0x000fe2000fffe03f */
[----:B------:R-:W-:Y:S01]  /*7910*/  IMAD.IADD R21, R21, 0x1, R27 ;  /* 0x0000000115157824 */ /* 0x000fe200078e021b */
[----:B------:R-:W-:Y:S01]  /*7920*/  UPRMT UR5, URZ, 0x654, UR4 ;  /* 0x000006543f057896 */ /* 0x000fe20008000004 */
[----:B------:R-:W-:Y:S01]  /*7930*/  LEA R28, P0, R20, UR10, 0x1 ;  /* 0x0000000a141c7c11 */ /* 0x000fe2000f8008ff */
[----:B------:R-:W-:Y:S01]  /*7940*/  UPRMT UR4, UR6, 0x654, UR4 ;  /* 0x0000065406047896 */ /* 0x000fe20008000004 */
[----:B------:R-:W-:Y:S01]  /*7950*/  VIADD R0, R30, 0x20 ;  /* 0x000000201e007836 */ /* 0x000fe20000000000 */
[----:B------:R-:W-:Y:S01]  /*7960*/  UISETP.NE.AND UP0, UPT, UR36, 0x2, UPT ;  /* 0x000000022400788c */ /* 0x000fe2000bf05270 */
[----:B------:R-:W-:-:S03]  /*7970*/  LEA.HI.X R29, R20, UR11, R21, 0x1, P0 ;  /* 0x0000000b141d7c11 */ /* 0x000fc600080f0c15 */
[----:B------:R-:W-:Y:S01]  /*7980*/  USEL UR6, URZ, 0x1, UP0 ;  /* 0x000000013f067887 */ /* 0x000fe20008000000 */
[-C--:B------:R-:W-:Y:S01]  /*7990*/  ISETP.GE.AND P3, PT, R0, R3.reuse, PT ;  /* 0x000000030000720c */ /* 0x080fe20003f66270 */
[----:B------:R-:W-:Y:S01]  /*79a0*/  VIADD R0, R30, 0x40 ;  /* 0x000000401e007836 */ /* 0x000fe20000000000 */
[----:B0-----:R-:W-:Y:S01]  /*79b0*/  SYNCS.ARRIVE.TRANS64.RED.A1T0 RZ, [UR5], RZ ;  /* 0x000000ffffff79a7 */ /* 0x001fe20008100405 */
[----:B------:R-:W-:Y:S01]  /*79c0*/  IMAD.U32 R184, RZ, RZ, UR13 ;  /* 0x0000000dffb87e24 */ /* 0x000fe2000f8e00ff */
[----:B------:R-:W-:Y:S01]  /*79d0*/  USEL UR36, UR36, URZ, UP0 ;  /* 0x0000003f24247287 */ /* 0x000fe20008000000 */
[----:B------:R0:W1:Y:S01]  /*79e0*/  SHFL.IDX PT, R26, R28, RZ, 0x181f ;  /* 0x00181fff1c1a7589 */ /* 0x00006200000e0000 */
[----:B------:R-:W-:Y:S01]  /*79f0*/  ULOP3.LUT UR37, UR37, UR6, URZ, 0x3c, !UPT ;  /* 0x0000000625257292 */ /* 0x000fe2000f8e3c3f */
[----:B------:R-:W-:Y:S02]  /*7a00*/  BSSY B0, `(.L_x_208) ;  /* 0x000000d000007945 */ /* 0x000fe40003800000 */
[----:B------:R0:W2:Y:S01]  /*7a10*/  SHFL.IDX PT, R27, R29, RZ, 0x181f ;  /* 0x00181fff1d1b7589 */ /* 0x0000a200000e0000 */
[----:B------:R-:W-:Y:S01]  /*7a20*/  SYNCS.ARRIVE.TRANS64.RED.A1T0 RZ, [UR4], RZ ;  /* 0x000000ffffff79a7 */ /* 0x000fe20008100404 */
[----:B------:R-:W-:Y:S01]  /*7a30*/  ISETP.GE.AND P0, PT, R0, R3, PT ;  /* 0x000000030000720c */ /* 0x000fe20003f06270 */
[----:B------:R-:W-:-:S12]  /*7a40*/  @P1 BRA `(.L_x_209) ;  /* 0x0000000000201947 */ /* 0x000fd80003800000 */
[----:B------:R-:W-:Y:S02]  /*7a50*/  ULDC UR4, c[0x0][0xac8] ;  /* 0x0002b20000047ab9 */ /* 0x000fe40000000800 */
[----:B------:R-:W-:Y:S02]  /*7a60*/  ISETP.GE.AND P2, PT, R22, UR4, PT ;  /* 0x0000000416007c0c */ /* 0x000fe4000bf46270 */
[----:B------:R-:W-:-:S11]  /*7a70*/  ISETP.GE.AND P1, PT, R19, UR4, PT ;  /* 0x0000000413007c0c */ /* 0x000fd6000bf26270 */
[C---:B-1----:R-:W-:Y:S02]  /*7a80*/  @!P2 LEA R24, P4, R22.reuse, R26, 0x1 ;  /* 0x0000001a1618a211 */ /* 0x042fe400078808ff */
[----:B--2---:R-:W-:Y:S02]  /*7a90*/  @!P1 IMAD.WIDE R20, R19, 0x2, R26 ;  /* 0x0000000213149825 */ /* 0x004fe400078e021a */
[----:B------:R-:W-:-:S03]  /*7aa0*/  @!P2 LEA.HI.X R25, R22, R27, R196, 0x1, P4 ;  /* 0x0000001b1619a211 */ /* 0x000fc600020f0cc4 */
[----:B-----5:R3:W-:Y:S04]  /*7ab0*/  @!P1 ST.E.128 desc[UR60][R20.64], R36 ;  /* 0x0000002414009985 */ /* 0x0207e8000c101d3c */
[----:B------:R3:W-:Y:S02]  /*7ac0*/  @!P2 ST.E.128 desc[UR60][R24.64], R52 ;  /* 0x000000341800a985 */ /* 0x0007e4000c101d3c */
.L_x_209:
[----:B------:R-:W-:Y:S05]  /*7ad0*/  BSYNC B0 ;  /* 0x0000000000007941 */ /* 0x000fea0003800000 */
.L_x_208:
[----:B--2---:R2:W4:Y:S01]  /*7ae0*/  SHFL.IDX PT, R27, R29, 0x1, 0x181f ;  /* 0x00381f001d1b7f89 */ /* 0x00452200000e0000 */
[----:B------:R-:W-:Y:S03]  /*7af0*/  BSSY B0, `(.L_x_210) ;  /* 0x000000b000007945 */ /* 0x000fe60003800000 */
[----:B-1----:R2:W1:Y:S01]  /*7b00*/  SHFL.IDX PT, R26, R28, 0x1, 0x181f ;  /* 0x00381f001c1a7f89 */ /* 0x00246200000e0000 */
[----:B------:R-:W-:Y:S05]  /*7b10*/  @P3 BRA `(.L_x_211) ;  /* 0x0000000000203947 */ /* 0x000fea0003800000 */
[----:B------:R-:W-:Y:S02]  /*7b20*/  ULDC UR4, c[0x0][0xac8] ;  /* 0x0002b20000047ab9 */ /* 0x000fe40000000800 */
[----:B------:R-:W-:Y:S02]  /*7b30*/  ISETP.GE.AND P3, PT, R22, UR4, PT ;  /* 0x0000000416007c0c */ /* 0x000fe4000bf66270 */
[----:B------:R-:W-:-:S11]  /*7b40*/  ISETP.GE.AND P2, PT, R19, UR4, PT ;  /* 0x0000000413007c0c */ /* 0x000fd6000bf46270 */
[C---:B-1-3--:R-:W-:Y:S02]  /*7b50*/  @!P3 LEA R24, P1, R22.reuse, R26, 0x1 ;  /* 0x0000001a1618b211 */ /* 0x04afe400078208ff */
[----:B----4-:R-:W-:Y:S02]  /*7b60*/  @!P2 IMAD.WIDE R20, R19, 0x2, R26 ;  /* 0x000000021314a825 */ /* 0x010fe400078e021a */
[----:B------:R-:W-:-:S03]  /*7b70*/  @!P3 LEA.HI.X R25, R22, R27, R196, 0x1, P1 ;  /* 0x0000001b1619b211 */ /* 0x000fc600008f0cc4 */
[----:B-----5:R1:W-:Y:S04]  /*7b80*/  @!P2 ST.E.128 desc[UR60][R20.64], R44 ;  /* 0x0000002c1400a985 */ /* 0x0203e8000c101d3c */
[----:B------:R1:W-:Y:S02]  /*7b90*/  @!P3 ST.E.128 desc[UR60][R24.64], R48 ;  /* 0x000000301800b985 */ /* 0x0003e4000c101d3c */
.L_x_211:
[----:B------:R-:W-:Y:S05]  /*7ba0*/  BSYNC B0 ;  /* 0x0000000000007941 */ /* 0x000fea0003800000 */
.L_x_210:
[----:B----4-:R4:W0:Y:S01]  /*7bb0*/  SHFL.IDX PT, R27, R29, 0x2, 0x181f ;  /* 0x00581f001d1b7f89 */ /* 0x01082200000e0000 */
[----:B------:R-:W-:Y:S03]  /*7bc0*/  BSSY B0, `(.L_x_212) ;  /* 0x000000b000007945 */ /* 0x000fe60003800000 */
[----:B-1----:R4:W1:Y:S01]  /*7bd0*/  SHFL.IDX PT, R26, R28, 0x2, 0x181f ;  /* 0x00581f001c1a7f89 */ /* 0x00286200000e0000 */
[----:B------:R-:W-:Y:S05]  /*7be0*/  @P0 BRA `(.L_x_213) ;  /* 0x0000000000200947 */ /* 0x000fea0003800000 */
[----:B------:R-:W-:Y:S02]  /*7bf0*/  ULDC UR4, c[0x0][0xac8] ;  /* 0x0002b20000047ab9 */ /* 0x000fe40000000800 */
[----:B------:R-:W-:Y:S02]  /*7c00*/  ISETP.GE.AND P2, PT, R22, UR4, PT ;  /* 0x0000000416007c0c */ /* 0x000fe4000bf46270 */
[----:B------:R-:W-:-:S11]  /*7c10*/  ISETP.GE.AND P1, PT, R19, UR4, PT ;  /* 0x0000000413007c0c */ /* 0x000fd6000bf26270 */
[C---:B-1-3--:R-:W-:Y:S02]  /*7c20*/  @!P2 LEA R24, P0, R22.reuse, R26, 0x1 ;  /* 0x0000001a1618a211 */ /* 0x04afe400078008ff */
[----:B0-----:R-:W-:Y:S02]  /*7c30*/  @!P1 IMAD.WIDE R20, R19, 0x2, R26 ;  /* 0x0000000213149825 */ /* 0x001fe400078e021a */
[----:B------:R-:W-:-:S03]  /*7c40*/  @!P2 LEA.HI.X R25, R22, R27, R196, 0x1, P0 ;  /* 0x0000001b1619a211 */ /* 0x000fc600000f0cc4 */
[----:B-----5:R0:W-:Y:S04]  /*7c50*/  @!P1 ST.E.128 desc[UR60][R20.64], R40 ;  /* 0x0000002814009985 */ /* 0x0201e8000c101d3c */
[----:B------:R0:W-:Y:S02]  /*7c60*/  @!P2 ST.E.128 desc[UR60][R24.64], R12 ;  /* 0x0000000c1800a985 */ /* 0x0001e4000c101d3c */
.L_x_213:
[----:B------:R-:W-:Y:S05]  /*7c70*/  BSYNC B0 ;  /* 0x0000000000007941 */ /* 0x000fea0003800000 */
.L_x_212:
[----:B------:R-:W-:Y:S01]  /*7c80*/  VIADD R0, R30, 0x60 ;  /* 0x000000601e007836 */ /* 0x000fe20000000000 */
[----:B0--3--:R0:W3:Y:S01]  /*7c90*/  SHFL.IDX PT, R21, R29, 0x3, 0x181f ;  /* 0x00781f001d157f89 */ /* 0x0090e200000e0000 */
[----:B------:R-:W-:Y:S01]  /*7ca0*/  BSSY B0, `(.L_x_214) ;  /* 0x000000d000007945 */ /* 0x000fe20003800000 */
[----:B------:R-:W-:Y:S02]  /*7cb0*/  VIADD R185, R185, 0x1 ;  /* 0x00000001b9b97836 */ /* 0x000fe40000000000 */
[----:B------:R-:W-:Y:S01]  /*7cc0*/  ISETP.GE.AND P0, PT, R0, R3, PT ;  /* 0x000000030000720c */ /* 0x000fe20003f06270 */
[----:B------:R0:W0:-:S12]  /*7cd0*/  SHFL.IDX PT, R20, R28, 0x3, 0x181f ;  /* 0x00781f001c147f89 */ /* 0x00001800000e0000 */
[----:B------:R-:W-:Y:S05]  /*7ce0*/  @P0 BRA `(.L_x_215) ;  /* 0x0000000000200947 */ /* 0x000fea0003800000 */
[----:B------:R-:W-:Y:S02]  /*7cf0*/  ULDC UR4, c[0x0][0xac8] ;  /* 0x0002b20000047ab9 */ /* 0x000fe40000000800 */
[----:B------:R-:W-:Y:S02]  /*7d00*/  ISETP.GE.AND P2, PT, R22, UR4, PT ;  /* 0x0000000416007c0c */ /* 0x000fe4000bf46270 */
[----:B------:R-:W-:-:S11]  /*7d10*/  ISETP.GE.AND P1, PT, R19, UR4, PT ;  /* 0x0000000413007c0c */ /* 0x000fd6000bf26270 */
[C---:B0----5:R-:W-:Y:S02]  /*7d20*/  @!P2 LEA R14, P0, R22.reuse, R20, 0x1 ;  /* 0x00000014160ea211 */ /* 0x061fe400078008ff */
[----:B---3--:R-:W-:Y:S02]  /*7d30*/  @!P1 IMAD.WIDE R12, R19, 0x2, R20 ;  /* 0x00000002130c9825 */ /* 0x008fe400078e0214 */
[----:B------:R-:W-:-:S03]  /*7d40*/  @!P2 LEA.HI.X R15, R22, R21, R196, 0x1, P0 ;  /* 0x00000015160fa211 */ /* 0x000fc600000f0cc4 */
[----:B------:R0:W-:Y:S04]  /*7d50*/  @!P1 ST.E.128 desc[UR60][R12.64], R4 ;  /* 0x000000040c009985 */ /* 0x0001e8000c101d3c */
[----:B------:R0:W-:Y:S02]  /*7d60*/  @!P2 ST.E.128 desc[UR60][R14.64], R8 ;  /* 0x000000080e00a985 */ /* 0x0001e4000c101d3c */
.L_x_215:
[----:B------:R-:W-:Y:S05]  /*7d70*/  BSYNC B0 ;  /* 0x0000000000007941 */ /* 0x000fea0003800000 */
.L_x_214:
[----:B------:R-:W1:Y:S01]  /*7d80*/  LDC R0, c[0x0][0xc34] ;  /* 0x00030d00ff007b82 */ /* 0x000e620000000800 */
[----:B------:R-:W-:-:S13]  /*7d90*/  R2UR UR4, R184 ;  /* 0x00000000b80472ca */ /* 0x000fda00000e0000 */
[----:B-1----:R-:W-:-:S13]  /*7da0*/  ISETP.LE.AND P0, PT, R0, UR4, PT ;  /* 0x0000000400007c0c */ /* 0x002fda000bf03270 */
[----:B------:R-:W-:Y:S05]  /*7db0*/  @!P0 BRA `(.L_x_216) ;  /* 0xffffff9400448947 */ /* 0x000fea000383ffff */
[----:B------:R-:W-:Y:S05]  /*7dc0*/  EXIT ;  /* 0x000000000000794d */ /* 0x000fea0003800000 */
.L_x_182:
[----:B------:R-:W-:-:S08]  /*7dd0*/  NOP ;  /* 0x0000000000007918 */ /* 0x000fd00000000000 */
[----:B0-----:R-:W0:-:S00]  /*7de0*/  USETMAXREG.DEALLOC.CTAPOOL 0x18 ;  /* 0x00000018000079c8 */ /* 0x001e0000080e0500 */
[----:B------:R-:W1:Y:S01]  /*7df0*/  S2UR UR4, SR_CTAID.X ;  /* 0x00000000000479c3 */ /* 0x000e620000002500 */
[----:B0-----:R-:W-:Y:S02]  /*7e00*/  IMAD.MOV.U32 R3, RZ, RZ, 0x1 ;  /* 0x00000001ff037424 */ /* 0x001fe400078e00ff */
[----:B------:R-:W-:-:S03]  /*7e10*/  IMAD.MOV.U32 R19, RZ, RZ, RZ ;  /* 0x000000ffff137224 */ /* 0x000fc600078e00ff */
[----:B------:R0:W-:Y:S02]  /*7e20*/  STL [R1], R3 ;  /* 0x0000000301007387 */ /* 0x0001e40000100800 */
[----:B------:R-:W1:Y:S02]  /*7e30*/  LDC R2, c[0x0][0xc34] ;  /* 0x00030d00ff027b82 */ /* 0x000e640000000800 */
[----:B-1----:R-:W-:Y:S01]  /*7e40*/  ISETP.LE.AND P0, PT, R2, UR4, PT ;  /* 0x0000000402007c0c */ /* 0x002fe2000bf03270 */
[----:B------:R-:W-:-:S12]  /*7e50*/  IMAD.MOV.U32 R2, RZ, RZ, 0x1 ;  /* 0x00000001ff027424 */ /* 0x000fd800078e00ff */
[----:B0-----:R-:W-:Y:S05]  /*7e60*/  @P0 BRA `(.L_x_217) ;  /* 0x00000044002c0947 */ /* 0x001fea0003800000 */
[----:B------:R-:W2:Y:S01]  /*7e70*/  LDL R4, [R1+0x30] ;  /* 0x0000300001047983 */ /* 0x000ea20000100800 */
[----:B------:R-:W0:Y:S01]  /*7e80*/  S2UR UR4, SR_CgaCtaId ;  /* 0x00000000000479c3 */ /* 0x000e220000008800 */
[C---:B------:R-:W-:Y:S01]  /*7e90*/  IMAD.SHL.U32 R2, R0.reuse, 0x8, RZ ;  /* 0x0000000800027824 */ /* 0x040fe200078e00ff */
[C---:B------:R-:W-:Y:S01]  /*7ea0*/  LOP3.LUT R5, R0.reuse, 0x7f, RZ, 0xc0, !PT ;  /* 0x0000007f00057812 */ /* 0x040fe200078ec0ff */
[----:B------:R-:W-:Y:S01]  /*7eb0*/  UMOV UR36, 0x400 ;  /* 0x0000040000247882 */ /* 0x000fe20000000000 */
[----:B------:R-:W-:Y:S01]  /*7ec0*/  LOP3.LUT P0, RZ, R0, 0x1f, RZ, 0xc0, !PT ;  /* 0x0000001f00ff7812 */ /* 0x000fe2000780c0ff */
[----:B------:R-:W-:Y:S01]  /*7ed0*/  IMAD.MOV.U32 R19, RZ, RZ, RZ ;  /* 0x000000ffff137224 */ /* 0x000fe200078e00ff */
[----:B------:R-:W-:Y:S01]  /*7ee0*/  LOP3.LUT R3, R2, 0x1f8, RZ, 0xc0, !PT ;  /* 0x000001f802037812 */ /* 0x000fe200078ec0ff */
[----:B------:R-:W-:Y:S01]  /*7ef0*/  ULDC.64 UR38, c[0x0][0x198] ;  /* 0x0000660000267ab9 */ /* 0x000fe20000000a00 */
[C---:B------:R-:W-:Y:S01]  /*7f00*/  ISETP.NE.AND P1, PT, R5.reuse, RZ, PT ;  /* 0x000000ff0500720c */ /* 0x040fe20003f25270 */
[----:B------:R-:W-:Y:S01]  /*7f10*/  ULDC UR40, c[0x0][0xc] ;  /* 0x0000030000287ab9 */ /* 0x000fe20000000800 */
[----:B------:R-:W-:-:S02]  /*7f20*/  ISETP.NE.OR P0, PT, R5, RZ, !P0 ;  /* 0x000000ff0500720c */ /* 0x000fc40004705670 */
[----:B------:R-:W-:Y:S02]  /*7f30*/  LOP3.LUT R18, R18, 0xfffffffe, RZ, 0xc0, !PT ;  /* 0xfffffffe12127812 */ /* 0x000fe400078ec0ff */
[----:B------:R-:W-:-:S07]  /*7f40*/  LOP3.LUT R2, R2, 0x38, RZ, 0xc0, !PT ;  /* 0x0000003802027812 */ /* 0x000fce00078ec0ff */
[----:B------:R-:W-:Y:S01]  /*7f50*/  @P1 LOP3.LUT R18, R18, 0x1, RZ, 0xfc, !PT ;  /* 0x0000000112121812 */ /* 0x000fe200078efcff */
[----:B0-----:R-:W-:-:S03]  /*7f60*/  ULEA UR36, UR4, UR36, 0x18 ;  /* 0x0000002404247291 */ /* 0x001fc6000f8ec03f */
[----:B------:R-:W-:-:S04]  /*7f70*/  LOP3.LUT R18, R18, 0xfffffffd, RZ, 0xc0, !PT ;  /* 0xfffffffd12127812 */ /* 0x000fc800078ec0ff */
[----:B------:R-:W-:Y:S02]  /*7f80*/  @P0 LOP3.LUT R18, R18, 0x2, RZ, 0xfc, !PT ;  /* 0x0000000212120812 */ /* 0x000fe400078efcff */
[----:B--2---:R-:W-:Y:S02]  /*7f90*/  R2UR UR5, R4 ;  /* 0x00000000040572ca */ /* 0x004fe400000e0000 */
[----:B------:R-:W-:Y:S01]  /*7fa0*/  LOP3.LUT R4, R3, 0x38, R0, 0x78, !PT ;  /* 0x0000003803047812 */ /* 0x000fe200078e7800 */
[----:B------:R-:W-:Y:S02]  /*7fb0*/  IMAD.SHL.U32 R3, R5, 0x8, RZ ;  /* 0x0000000805037824 */ /* 0x000fe400078e00ff */
[----:B------:R-:W-:-:S03]  /*7fc0*/  IMAD.SHL.U32 R0, R0, 0x10, RZ ;  /* 0x0000001000007824 */ /* 0x000fc600078e00ff */
[----:B------:R-:W-:Y:S02]  /*7fd0*/  LOP3.LUT R3, R4, 0x200, R3, 0xf8, !PT ;  /* 0x0000020004037812 */ /* 0x000fe400078ef803 */
[----:B------:R-:W-:-:S03]  /*7fe0*/  SHF.R.U32.HI R4, RZ, 0x3, R5 ;  /* 0x00000003ff047819 */ /* 0x000fc60000011605 */
[----:B------:R-:W-:Y:S01]  /*7ff0*/  ULOP3.LUT UR37, UR5, 0x2, URZ, 0xfc, !UPT ;  /* 0x0000000205257892 */ /* 0x000fe2000f8efc3f */
[----:B------:R-:W0:Y:S01]  /*8000*/  S2UR UR5, SR_CTAID.X ;  /* 0x00000000000579c3 */ /* 0x000e220000002500 */
[----:B------:R-:W-:Y:S02]  /*8010*/  LOP3.LUT R4, R4, 0x70, R0, 0xf8, !PT ;  /* 0x0000007004047812 */ /* 0x000fe400078ef800 */
[----:B------:R-:W-:-:S05]  /*8020*/  LEA R0, R3, UR36, 0x1 ;  /* 0x0000002403007c11 */ /* 0x000fca000f8e08ff */
[----:B------:R1:W-:Y:S02]  /*8030*/  STL [R1+0x10], R0 ;  /* 0x0000100001007387 */ /* 0x0003e40000100800 */
[----:B-1----:R-:W-:Y:S02]  /*8040*/  IMAD.MOV.U32 R0, RZ, RZ, 0x1 ;  /* 0x00000001ff007424 */ /* 0x002fe400078e00ff */
[----:B0-----:R-:W-:-:S05]  /*8050*/  IMAD.U32 R3, RZ, RZ, UR5 ;  /* 0x00000005ff037e24 */ /* 0x001fca000f8e00ff */
[----:B------:R0:W-:Y:S04]  /*8060*/  STL [R1+0x24], R3 ;  /* 0x0000240301007387 */ /* 0x0001e80000100800 */
[----:B------:R-:W-:Y:S04]  /*8070*/  STL [R1+0x2c], RZ ;  /* 0x00002cff01007387 */ /* 0x000fe80000100800 */
[----:B------:R1:W-:Y:S01]  /*8080*/  STL [R1], R0 ;  /* 0x0000000001007387 */ /* 0x0003e20000100800 */
[C---:B0-----:R-:W-:Y:S02]  /*8090*/  LOP3.LUT R3, R2.reuse, 0x40, RZ, 0xfc, !PT ;  /* 0x0000004002037812 */ /* 0x041fe400078efcff */
[----:B-1----:R-:W-:-:S07]  /*80a0*/  LOP3.LUT R0, R2, 0x80, RZ, 0xfc, !PT ;  /* 0x0000008002007812 */ /* 0x002fce00078efcff */
.L_x_301:
[----:B0-----:R-:W2:Y:S01]  /*80b0*/  LDL R4, [R1+0x24] ;  /* 0x0000240001047983 */ /* 0x001ea20000100800 */
[----:B------:R-:W0:Y:S01]  /*80c0*/  LDC R0, c[0x0][0xc38] ;  /* 0x00030e00ff007b82 */ /* 0x000e220000000800 */
        /* <DEDUP_REMOVED lines=9> */
[----:B0-----:R-:W-:Y:S02]  /*8160*/  ISETP.NE.AND P0, PT, R0, 0x1, PT ;  /* 0x000000010000780c */ /* 0x001fe40003f05270 */
[----:B-1----:R-:W-:-:S11]  /*8170*/  ISETP.NE.AND P1, PT, R16, 0x1, PT ;  /* 0x000000011000780c */ /* 0x002fd60003f25270 */
[----:B------:R-:W2:Y:S08]  /*8180*/  @P0 LDC R5, c[0x0][0xc3c] ;  /* 0x00030f00ff050b82 */ /* 0x000eb00000000800 */
[----:B------:R-:W0:Y:S08]  /*8190*/  @P0 LDC R0, c[0x0][0xc40] ;  /* 0x00031000ff000b82 */ /* 0x000e300000000800 */
[----:B------:R-:W1:Y:S01]  /*81a0*/  @P1 LDC.64 R2, c[0x0][0xc48] ;  /* 0x00031200ff021b82 */ /* 0x000e620000000a00 */
[----:B--2---:R-:W-:-:S05]  /*81b0*/  @P0 IMAD.HI.U32 R5, R4, R5, RZ ;  /* 0x0000000504050227 */ /* 0x004fca00078e00ff */
[----:B0-----:R-:W-:Y:S02]  /*81c0*/  @P0 SHF.R.U32.HI R4, RZ, R0, R5 ;  /* 0x00000000ff040219 */ /* 0x001fe40000011605 */
[----:B------:R-:W0:Y:S01]  /*81d0*/  LDC R0, c[0x0][0x2f0] ;  /* 0x0000bc00ff007b82 */ /* 0x000e220000000800 */
[----:B------:R-:W-:Y:S02]  /*81e0*/  PLOP3.LUT P0, PT, PT, PT, UP0, 0x80, 0x0 ;  /* 0x000000000000781c */ /* 0x000fe40003f0f008 */
[----:B-1----:R-:W-:Y:S01]  /*81f0*/  @P1 IMAD.HI.U32 R2, R4, R2, RZ ;  /* 0x0000000204021227 */ /* 0x002fe200078e00ff */
[----:B------:R-:W-:Y:S03]  /*8200*/  STL [R1+0x1c], R4 ;  /* 0x00001c0401007387 */ /* 0x000fe60000100800 */
[----:B------:R-:W-:Y:S01]  /*8210*/  IMAD.MOV.U32 R6, RZ, RZ, R4 ;  /* 0x000000ffff067224 */ /* 0x000fe200078e0004 */
[----:B------:R-:W-:-:S05]  /*8220*/  @P1 SHF.R.U32.HI R6, RZ, R3, R2 ;  /* 0x00000003ff061219 */ /* 0x000fca0000011602 */
[----:B------:R-:W-:Y:S01]  /*8230*/  STL [R1+0x14], R6 ;  /* 0x0000140601007387 */ /* 0x000fe20000100800 */
[----:B------:R-:W-:-:S04]  /*8240*/  IMAD.MOV R3, RZ, RZ, -R6 ;  /* 0x000000ffff037224 */ /* 0x000fc800078e0a06 */
[----:B------:R-:W-:Y:S02]  /*8250*/  IMAD R16, R16, R3, R4 ;  /* 0x0000000310107224 */ /* 0x000fe400078e0204 */
[----:B0-----:R-:W-:-:S05]  /*8260*/  IMAD R0, R0, UR4, RZ ;  /* 0x0000000400007c24 */ /* 0x001fca000f8e02ff */
[----:B------:R0:W-:Y:S02]  /*8270*/  STL [R1+0x28], R0 ;  /* 0x0000280001007387 */ /* 0x0001e40000100800 */
[----:B0-----:R-:W-:-:S05]  /*8280*/  VIADD R0, R0, 0x7f ;  /* 0x0000007f00007836 */ /* 0x001fca0000000000 */
[----:B------:R-:W-:-:S04]  /*8290*/  SHF.R.S32.HI R3, RZ, 0x1f, R0 ;  /* 0x0000001fff037819 */ /* 0x000fc80000011400 */
[----:B------:R-:W-:-:S04]  /*82a0*/  LEA.HI R3, R3, R0, RZ, 0x7 ;  /* 0x0000000003037211 */ /* 0x000fc800078f38ff */
[----:B------:R-:W-:-:S05]  /*82b0*/  SHF.R.S32.HI R0, RZ, 0x7, R3 ;  /* 0x00000007ff007819 */ /* 0x000fca0000011403 */
[----:B------:R0:W-:Y:S01]  /*82c0*/  STL [R1+0x20], R0 ;  /* 0x0000200001007387 */ /* 0x0001e20000100800 */
[----:B------:R-:W-:Y:S05]  /*82d0*/  @!P0 BRA `(.L_x_218) ;  /* 0x0000000000408947 */ /* 0x000fea0003800000 */
        /* <DEDUP_REMOVED lines=15> */
[----:B01----:R-:W-:Y:S05]  /*83d0*/  CALL.ABS.NOINC R2 ;  /* 0x0000000002007343 */ /* 0x003fea0003c00000 */
.L_x_218:
        /* <DEDUP_REMOVED lines=8> */
[----:B------:R1:W2:Y:S01]  /*8460*/  LDC.64 R2, c[0x4][R17] ;  /* 0x0100000011027b82 */ /* 0x0002a20000000a00 */
        /* <DEDUP_REMOVED lines=10> */
[----:B0-2---:R-:W-:Y:S05]  /*8510*/  CALL.ABS.NOINC R2 ;  /* 0x0000000002007343 */ /* 0x005fea0003c00000 */
.L_x_220:
        /* <DEDUP_REMOVED lines=15> */
.L_x_219:
[----:B------:R-:W2:Y:S01]  /*8610*/  LDL R2, [R1+0x20] ;  /* 0x0000200001027983 */ /* 0x000ea20000100800 */
[----:B------:R-:W-:-:S03]  /*8620*/  ULDC.64 UR4, c[0x0][0x9f8] ;  /* 0x00027e0000047ab9 */ /* 0x000fc60000000a00 */
[----:B0-----:R-:W3:Y:S01]  /*8630*/  LDL R0, [R1+0x14] ;  /* 0x0000140001007983 */ /* 0x001ee20000100800 */
[----:B------:R-:W-:-:S04]  /*8640*/  ISETP.NE.U32.AND P0, PT, RZ, UR4, PT ;  /* 0x00000004ff007c0c */ /* 0x000fc8000bf05070 */
[----:B------:R-:W-:Y:S01]  /*8650*/  ISETP.NE.AND.EX P0, PT, RZ, UR5, PT, P0 ;  /* 0x00000005ff007c0c */ /* 0x000fe2000bf05300 */
[----:B--2---:R-:W-:-:S12]  /*8660*/  IMAD.MOV.U32 R17, RZ, RZ, R2 ;  /* 0x000000ffff117224 */ /* 0x004fd800078e0002 */
[----:B------:R-:W3:Y:S02]  /*8670*/  @P0 LDC.64 R2, c[0x0][0x9f8] ;  /* 0x00027e00ff020b82 */ /* 0x000ee40000000a00 */
[----:B---3--:R-:W-:-:S05]  /*8680*/  @P0 IMAD.WIDE R2, R0, 0x4, R2 ;  /* 0x0000000400020825 */ /* 0x008fca00078e0202 */
[----:B------:R0:W2:Y:S01]  /*8690*/  @P0 LDG.E R0, desc[UR60][R2.64] ;  /* 0x0000003c02000981 */ /* 0x0000a2000c1e1900 */
[----:B------:R-:W-:Y:S01]  /*86a0*/  VIADD R9, R17, 0xffffffff ;  /* 0xffffffff11097836 */ /* 0x000fe20000000000 */
[----:B------:R-:W-:Y:S01]  /*86b0*/  UMOV UR4, 0xffffffff ;  /* 0xffffffff00047882 */ /* 0x000fe20000000000 */
[----:B------:R-:W-:-:S03]  /*86c0*/  LOP3.LUT R18, R18, 0xfffffffb, RZ, 0xc0, !PT ;  /* 0xfffffffb12127812 */ /* 0x000fc600078ec0ff */
[----:B------:R1:W-:Y:S01]  /*86d0*/  STL [R1+0x18], R9 ;  /* 0x0000180901007387 */ /* 0x0003e20000100800 */
[----:B0-----:R-:W0:Y:S02]  /*86e0*/  LDC.64 R2, c[0x0][0x418] ;  /* 0x00010600ff027b82 */ /* 0x001e240000000a00 */
[----:B0-----:R-:W-:-:S04]  /*86f0*/  ISETP.NE.U32.AND P0, PT, R2, RZ, PT ;  /* 0x000000ff0200720c */ /* 0x001fc80003f05070 */
[----:B------:R-:W-:-:S13]  /*8700*/  ISETP.NE.AND.EX P1, PT, R3, RZ, PT, P0 ;  /* 0x000000ff0300720c */ /* 0x000fda0003f25300 */
[----:B------:R-:W-:Y:S02]  /*8710*/  @P1 LOP3.LUT R18, R18, 0x4, RZ, 0xfc, !PT ;  /* 0x0000000412121812 */ /* 0x000fe400078efcff */
[----:B--2---:R-:W-:Y:S01]  /*8720*/  SHF.R.S32.HI R8, RZ, 0x1f, R0 ;  /* 0x0000001fff087819 */ /* 0x004fe20000011400 */
[----:B------:R1:W-:Y:S01]  /*8730*/  STL [R1+0x8], R0 ;  /* 0x0000080001007387 */ /* 0x0003e20000100800 */
[----:B------:R-:W-:-:S03]  /*8740*/  SEL R17, R0, RZ, !P1 ;  /* 0x000000ff00117207 */ /* 0x000fc60004800000 */
[----:B------:R1:W-:Y:S01]  /*8750*/  STL [R1+0xc], R8 ;  /* 0x00000c0801007387 */ /* 0x0003e20000100800 */
[----:B------:R-:W-:Y:S05]  /*8760*/  BRA.DIV UR4, `(.L_x_221) ;  /* 0x0000004204407947 */ /* 0x000fea000b800000 */
[----:B------:R-:W0:Y:S02]  /*8770*/  S2R R4, SR_TID.X ;  /* 0x0000000000047919 */ /* 0x000e240000002100 */
[----:B0-----:R-:W-:-:S04]  /*8780*/  SHF.R.U32.HI R4, RZ, 0x5, R4 ;  /* 0x00000005ff047819 */ /* 0x001fc80000011604 */
[----:B------:R-:W-:-:S05]  /*8790*/  LOP3.LUT R4, R4, 0x3, RZ, 0xc0, !PT ;  /* 0x0000000304047812 */ /* 0x000fca00078ec0ff */
[----:B------:R0:W2:Y:S02]  /*87a0*/  SHFL.IDX PT, R14, R4, RZ, 0x1f ;  /* 0x00001fff040e7589 */ /* 0x0000a400000e0000 */
.L_x_317:
[----:B--2---:R-:W-:Y:S02]  /*87b0*/  ISETP.NE.AND P0, PT, R14, RZ, PT ;  /* 0x000000ff0e00720c */ /* 0x004fe40003f05270 */
[----:B------:R-:W-:Y:S02]  /*87c0*/  PLOP3.LUT P2, PT, PT, PT, PT, 0x8, 0x0 ;  /* 0x000000000000781c */ /* 0x000fe40003f4e170 */
[----:B------:R-:W-:-:S11]  /*87d0*/  LOP3.LUT R18, R18, 0xfffffff7, RZ, 0xc0, !PT ;  /* 0xfffffff712127812 */ /* 0x000fd600078ec0ff */
[----:B------:R-:W-:Y:S01]  /*87e0*/  @P2 LOP3.LUT R18, R18, 0x8, RZ, 0xfc, !PT ;  /* 0x0000000812122812 */ /* 0x000fe200078efcff */
[----:B------:R-:W-:Y:S06]  /*87f0*/  @P0 BRA `(.L_x_222) ;  /* 0x00000004004c0947 */ /* 0x000fec0003800000 */
[----:B------:R-:W-:-:S03]  /*8800*/  UMOV UR4, 0xffffffff ;  /* 0xffffffff00047882 */ /* 0x000fc60000000000 */
[----:B------:R-:W-:Y:S05]  /*8810*/  BRA.DIV UR4, `(.L_x_223) ;  /* 0x0000004204487947 */ /* 0x000fea000b800000 */
[----:B------:R-:W-:-:S13]  /*8820*/  ELECT P6, URZ, PT ;  /* 0x00000000003f782f */ /* 0x000fda00038c0000 */
.L_x_320:
[----:B------:R-:W-:Y:S05]  /*8830*/  @!P6 BRA `(.L_x_222) ;  /* 0x00000004003ce947 */ /* 0x000fea0003800000 */
[----:B------:R2:W-:Y:S01]  /*8840*/  STL [R1+0x4], R9 ;  /* 0x0000040901007387 */ /* 0x0005e20000100800 */
[----:B------:R-:W-:Y:S05]  /*8850*/  @!P1 BRA `(.L_x_224) ;  /* 0x0000000000489947 */ /* 0x000fea0003800000 */
[----:B------:R-:W3:Y:S01]  /*8860*/  LDC R7, c[0x0][0x43c] ;  /* 0x00010f00ff077b82 */ /* 0x000ee20000000800 */
[----:B------:R-:W-:Y:S01]  /*8870*/  ULDC.64 UR4, c[0x0][0x428] ;  /* 0x00010a0000047ab9 */ /* 0x000fe20000000a00 */
[----:B---3--:R-:W-:-:S13]  /*8880*/  ISETP.NE.AND P0, PT, R7, 0x1, PT ;  /* 0x000000010700780c */ /* 0x008fda0003f05270 */
[----:B0-----:R-:W0:Y:S02]  /*8890*/  @P0 LDC.64 R4, c[0x0][0x440] ;  /* 0x00011000ff040b82 */ /* 0x001e240000000a00 */
[----:B0-----:R-:W-:-:S04]  /*88a0*/  @P0 IMAD.HI.U32 R6, R9, R4, RZ ;  /* 0x0000000409060227 */ /* 0x001fc800078e00ff */
[----:B------:R-:W-:Y:S01]  /*88b0*/  IMAD.MOV.U32 R4, RZ, RZ, R9 ;  /* 0x000000ffff047224 */ /* 0x000fe200078e0009 */
[----:B------:R-:W-:-:S05]  /*88c0*/  @P0 SHF.R.U32.HI R4, RZ, R5, R6 ;  /* 0x00000005ff040219 */ /* 0x000fca0000011606 */
[----:B------:R-:W-:-:S04]  /*88d0*/  IMAD.MOV R5, RZ, RZ, -R4 ;  /* 0x000000ffff057224 */ /* 0x000fc800078e0a04 */
[----:B------:R-:W-:Y:S01]  /*88e0*/  IMAD R6, R7, R5, R9 ;  /* 0x0000000507067224 */ /* 0x000fe200078e0209 */
[----:B------:R-:W-:-:S04]  /*88f0*/  SHF.R.S32.HI R5, RZ, 0x1f, R4 ;  /* 0x0000001fff057819 */ /* 0x000fc80000011404 */
[----:B------:R0:W-:Y:S01]  /*8900*/  STL [R1+0x4], R6 ;  /* 0x0000040601007387 */ /* 0x0001e20000100800 */
[----:B------:R-:W-:-:S03]  /*8910*/  IMAD.WIDE.U32 R4, R0, UR4, R4 ;  /* 0x0000000400047c25 */ /* 0x000fc6000f8e0004 */
[----:B------:R-:W-:Y:S01]  /*8920*/  LEA R2, P0, R4, R2, 0x2 ;  /* 0x0000000204027211 */ /* 0x000fe200078010ff */
[----:B0-----:R-:W-:-:S04]  /*8930*/  IMAD R6, R8, UR4, RZ ;  /* 0x0000000408067c24 */ /* 0x001fc8000f8e02ff */
[----:B-1----:R-:W-:-:S04]  /*8940*/  IMAD R0, R0, UR5, R6 ;  /* 0x0000000500007c24 */ /* 0x002fc8000f8e0206 */
[----:B------:R-:W-:-:S05]  /*8950*/  IMAD.IADD R0, R5, 0x1, R0 ;  /* 0x0000000105007824 */ /* 0x000fca00078e0200 */
[----:B------:R-:W-:-:S05]  /*8960*/  LEA.HI.X R3, R4, R3, R0, 0x2, P0 ;  /* 0x0000000304037211 */ /* 0x000fca00000f1400 */
[----:B------:R3:W5:Y:S02]  /*8970*/  LDG.E R0, desc[UR60][R2.64] ;  /* 0x0000003c02007981 */ /* 0x000764000c1e1900 */
.L_x_224:
[----:B---3--:R-:W3:Y:S01]  /*8980*/  LDL R3, [R1] ;  /* 0x0000000001037983 */ /* 0x008ee20000100800 */
[----:B------:R-:W-:Y:S02]  /*8990*/  LEA R2, R19, UR36, 0x3 ;  /* 0x0000002413027c11 */ /* 0x000fe4000f8e18ff */
[----:B---3--:R-:W-:-:S04]  /*89a0*/  SHF.L.U32 R3, R3, 0x1f, RZ ;  /* 0x0000001f03037819 */ /* 0x008fc800000006ff */
[----:B------:R-:W3:Y:S02]  /*89b0*/  SYNCS.PHASECHK.TRANS64.TRYWAIT P0, [R2+URZ+0x34840], R3 ;  /* 0x03484003020075a7 */ /* 0x000ee4000800017f */
[----:B---3--:R-:W-:Y:S05]  /*89c0*/  @!P0 BRA `(.L_x_225) ;  /* 0x0000003c00fc8947 */ /* 0x008fea0003800000 */
.L_x_321:
[----:B0-----:R-:W0:Y:S01]  /*89d0*/  S2R R4, SR_TID.X ;  /* 0x0000000000047919 */ /* 0x001e220000002100 */
[----:B------:R-:W-:-:S04]  /*89e0*/  UPRMT UR4, UR37, 0x9910, URZ ;  /* 0x0000991025047896 */ /* 0x000fc8000800003f */
[----:B------:R-:W-:Y:S01]  /*89f0*/  UISETP.NE.AND UP0, UPT, UR4, 0x2, UPT ;  /* 0x000000020400788c */ /* 0x000fe2000bf05270 */
[----:B0-----:R-:W-:-:S04]  /*8a00*/  LOP3.LUT R4, R4, 0x7f, RZ, 0xc0, !PT ;  /* 0x0000007f04047812 */ /* 0x001fc800078ec0ff */
[----:B------:R-:W-:-:S13]  /*8a10*/  ISETP.NE.AND P0, PT, R4, RZ, PT ;  /* 0x000000ff0400720c */ /* 0x000fda0003f05270 */
[----:B---3--:R-:W-:-:S04]  /*8a20*/  @!P0 IMAD.MOV.U32 R3, RZ, RZ, 0xc000 ;  /* 0x0000c000ff038424 */ /* 0x008fc800078e00ff */
[----:B------:R0:W-:Y:S01]  /*8a30*/  @!P0 SYNCS.ARRIVE.TRANS64 RZ, [R2+URZ+0x34830], R3 ;  /* 0x0348300302ff89a7 */ /* 0x0001e2000800003f */
[----:B------:R-:W-:-:S13]  /*8a40*/  PLOP3.LUT P0, PT, PT, PT, UP0, 0x80, 0x0 ;  /* 0x000000000000781c */ /* 0x000fda0003f0f008 */
[----:B0-----:R-:W-:Y:S05]  /*8a50*/  @P0 BRA `(.L_x_226) ;  /* 0x0000000000040947 */ /* 0x001fea0003800000 */
[----:B------:R-:W-:Y:S01]  /*8a60*/  BPT.TRAP 0x1 ;  /* 0x000000040000795c */ /* 0x000fe20000300000 */
.L_x_226:
[----:B------:R-:W-:-:S13]  /*8a70*/  LOP3.LUT P0, RZ, R18, 0x2, RZ, 0xc0, !PT ;  /* 0x0000000212ff7812 */ /* 0x000fda000780c0ff */
[----:B------:R-:W-:Y:S05]  /*8a80*/  @P0 BRA `(.L_x_227) ;  /* 0x0000000000040947 */ /* 0x000fea0003800000 */
[----:B------:R-:W-:Y:S01]  /*8a90*/  BPT.TRAP 0x1 ;  /* 0x000000040000795c */ /* 0x000fe20000300000 */
.L_x_227:
[----:B------:R-:W3:Y:S01]  /*8aa0*/  LDL R4, [R1+0x4] ;  /* 0x0000040001047983 */ /* 0x000ee20000100800 */
[----:B------:R-:W-:Y:S01]  /*8ab0*/  R2UR UR14, R2 ;  /* 0x00000000020e72ca */ /* 0x000fe200000e0000 */
[----:B------:R-:W-:Y:S01]  /*8ac0*/  UIADD3 UR4, UP0, UR38, 0x370, URZ ;  /* 0x0000037026047890 */ /* 0x000fe2000ff1e03f */
[----:B------:R-:W-:Y:S01]  /*8ad0*/  R2UR UR12, R16 ;  /* 0x00000000100c72ca */ /* 0x000fe200000e0000 */
[----:B------:R-:W0:Y:S01]  /*8ae0*/  S2R R5, SR_CgaCtaId ;  /* 0x0000000000057919 */ /* 0x000e220000008800 */
[----:B-----5:R-:W-:Y:S01]  /*8af0*/  R2UR UR13, R0 ;  /* 0x00000000000d72ca */ /* 0x020fe200000e0000 */
[----:B------:R-:W-:Y:S01]  /*8b00*/  UMOV UR10, URZ ;  /* 0x0000003f000a7c82 */ /* 0x000fe20008000000 */
[----:B------:R-:W-:Y:S01]  /*8b10*/  UMOV UR18, 0x30000 ;  /* 0x0003000000127882 */ /* 0x000fe20000000000 */
[----:B------:R-:W4:Y:S01]  /*8b20*/  S2R R3, SR_CgaCtaId ;  /* 0x0000000000037919 */ /* 0x000f220000008800 */
[----:B------:R-:W-:Y:S01]  /*8b30*/  UMOV UR6, 0x0 ;  /* 0x0000000000067882 */ /* 0x000fe20000000000 */
[----:B------:R-:W-:Y:S01]  /*8b40*/  UMOV UR7, 0x14f00000 ;  /* 0x14f0000000077882 */ /* 0x000fe20000000000 */
[----:B------:R-:W-:Y:S01]  /*8b50*/  UMOV UR16, 0x40 ;  /* 0x0000004000107882 */ /* 0x000fe20000000000 */
[----:B------:R-:W-:Y:S01]  /*8b60*/  PLOP3.LUT P0, PT, PT, PT, PT, 0x80, 0x0 ;  /* 0x000000000000781c */ /* 0x000fe20003f0f070 */
[----:B------:R-:W-:Y:S01]  /*8b70*/  IMAD.MOV.U32 R17, RZ, RZ, R0 ;  /* 0x000000ffff117224 */ /* 0x000fe200078e0000 */
[----:B------:R-:W-:-:S11]  /*8b80*/  LOP3.LUT R18, R18, 0xfffffff7, RZ, 0xc0, !PT ;  /* 0xfffffff712127812 */ /* 0x000fd600078ec0ff */
[----:B------:R-:W-:Y:S01]  /*8b90*/  @P0 LOP3.LUT R18, R18, 0x8, RZ, 0xfc, !PT ;  /* 0x0000000812120812 */ /* 0x000fe200078efcff */
[----:B0-----:R-:W-:Y:S02]  /*8ba0*/  IMAD.SHL.U32 R5, R5, 0x1000, RZ ;  /* 0x0000100005057824 */ /* 0x001fe400078e00ff */
[----:B----4-:R-:W-:-:S03]  /*8bb0*/  IMAD.SHL.U32 R3, R3, 0x40, RZ ;  /* 0x0000004003037824 */ /* 0x010fc600078e00ff */
[----:B------:R-:W-:Y:S02]  /*8bc0*/  LOP3.LUT R5, R5, 0x1000, RZ, 0xc0, !PT ;  /* 0x0000100005057812 */ /* 0x000fe400078ec0ff */
[----:B------:R-:W-:-:S03]  /*8bd0*/  LOP3.LUT R3, R3, 0x40, RZ, 0xc0, !PT ;  /* 0x0000004003037812 */ /* 0x000fc600078ec0ff */
[----:B------:R-:W-:Y:S01]  /*8be0*/  IMAD R2, R19, 0x6000, R5 ;  /* 0x0000600013027824 */ /* 0x000fe200078e0205 */
[----:B------:R-:W-:-:S04]  /*8bf0*/  R2UR UR9, R3 ;  /* 0x00000000030972ca */ /* 0x000fc800000e0000 */
[----:B------:R-:W-:-:S13]  /*8c00*/  R2UR UR5, R2 ;  /* 0x00000000020572ca */ /* 0x000fda00000e0000 */
[----:B------:R-:W-:Y:S02]  /*8c10*/  ULEA UR8, UR5, UR36, 0x1 ;  /* 0x0000002405087291 */ /* 0x000fe4000f8e083f */
[----:B------:R-:W-:Y:S02]  /*8c20*/  UIADD3.X UR5, URZ, UR39, URZ, UP0, !UPT ;  /* 0x000000273f057290 */ /* 0x000fe400087fe43f */
[----:B------:R-:W-:Y:S02]  /*8c30*/  UIADD3 UR15, UR8, 0x20400, URZ ;  /* 0x00020400080f7890 */ /* 0x000fe4000fffe03f */
[----:B------:R-:W-:Y:S01]  /*8c40*/  UIADD3 UR17, UR8, 0x24400, URZ ;  /* 0x0002440008117890 */ /* 0x000fe2000fffe03f */
[----:B---3--:R-:W-:-:S13]  /*8c50*/  R2UR UR11, R4 ;  /* 0x00000000040b72ca */ /* 0x008fda00000e0000 */
[----:B------:R-:W-:Y:S02]  /*8c60*/  ULEA UR11, UR11, UR9, 0x7 ;  /* 0x000000090b0b7291 */ /* 0x000fe4000f8e383f */
[----:B------:R-:W-:Y:S02]  /*8c70*/  UIADD3 UR9, UR14, 0x34830, URZ ;  /* 0x000348300e097890 */ /* 0x000fe4000fffe03f */
[----:B------:R-:W-:-:S07]  /*8c80*/  UIADD3 UR14, UR8, 0x1c400, URZ ;  /* 0x0001c400080e7890 */ /* 0x000fce000fffe03f */
[----:B------:R-:W-:Y:S01]  /*8c90*/  UMOV UR8, UR14 ;  /* 0x0000000e00087c82 */ /* 0x000fe20008000000 */
[----:B------:R-:W-:Y:S01]  /*8ca0*/  UMOV UR14, 0x80 ;  /* 0x00000080000e7882 */ /* 0x000fe20000000000 */
[----:B------:R0:W-:Y:S02]  /*8cb0*/  UTMALDG.4D.MULTICAST [UR8], [UR4], UR18, desc[UR6] ;  /* 0x00000608040073b4 */ /* 0x0001e40008019812 */
[----:B0-----:R-:W-:Y:S01]  /*8cc0*/  UMOV UR8, UR15 ;  /* 0x0000000f00087c82 */ /* 0x001fe20008000000 */
[----:B------:R-:W-:Y:S02]  /*8cd0*/  UMOV UR10, UR16 ;  /* 0x00000010000a7c82 */ /* 0x000fe40008000000 */
[----:B------:R0:W-:Y:S02]  /*8ce0*/  UTMALDG.4D.MULTICAST [UR8], [UR4], UR18, desc[UR6] ;  /* 0x00000608040073b4 */ /* 0x0001e40008019812 */
[----:B0-----:R-:W-:Y:S01]  /*8cf0*/  UMOV UR8, UR17 ;  /* 0x0000001100087c82 */ /* 0x001fe20008000000 */
[----:B------:R-:W-:-:S02]  /*8d00*/  UMOV UR10, UR14 ;  /* 0x0000000e000a7c82 */ /* 0x000fc40008000000 */
[----:B------:R3:W-:Y:S02]  /*8d10*/  UTMALDG.4D.MULTICAST [UR8], [UR4], UR18, desc[UR6] ;  /* 0x00000608040073b4 */ /* 0x0007e40008019812 */
[----:B---3--:R-:W-:Y:S01]  /*8d20*/  NOP ;  /* 0x0000000000007918 */ /* 0x008fe20000000000 */
.L_x_222:
        /* <DEDUP_REMOVED lines=10> */
[----:B0-----:R-:W-:Y:S02]  /*8dd0*/  IMAD.U32 R4, RZ, RZ, UR6 ;  /* 0x00000006ff047e24 */ /* 0x001fe4000f8e00ff */
[----:B------:R-:W0:Y:S01]  /*8de0*/  LDC.64 R2, c[0x4][R2] ;  /* 0x0100000002027b82 */ /* 0x000e220000000a00 */
[----:B------:R-:W-:Y:S02]  /*8df0*/  IMAD.U32 R5, RZ, RZ, UR7 ;  /* 0x00000007ff057e24 */ /* 0x000fe4000f8e00ff */
[----:B------:R-:W-:Y:S02]  /*8e00*/  IMAD.U32 R6, RZ, RZ, UR8 ;  /* 0x00000008ff067e24 */ /* 0x000fe4000f8e00ff */
[----:B------:R-:W-:-:S02]  /*8e10*/  IMAD.U32 R7, RZ, RZ, UR9 ;  /* 0x00000009ff077e24 */ /* 0x000fc4000f8e00ff */
[----:B------:R-:W-:Y:S02]  /*8e20*/  IMAD.U32 R10, RZ, RZ, UR4 ;  /* 0x00000004ff0a7e24 */ /* 0x000fe4000f8e00ff */
[----:B------:R-:W-:Y:S02]  /*8e30*/  IMAD.U32 R11, RZ, RZ, UR5 ;  /* 0x00000005ff0b7e24 */ /* 0x000fe4000f8e00ff */
[----:B-1----:R-:W-:Y:S02]  /*8e40*/  IMAD.MOV.U32 R8, RZ, RZ, 0x70 ;  /* 0x00000070ff087424 */ /* 0x002fe400078e00ff */
[----:B------:R-:W-:Y:S02]  /*8e50*/  IMAD.MOV.U32 R12, RZ, RZ, 0x1 ;  /* 0x00000001ff0c7424 */ /* 0x000fe400078e00ff */
[----:B------:R-:W-:-:S07]  /*8e60*/  IMAD.MOV.U32 R13, RZ, RZ, RZ ;  /* 0x000000ffff0d7224 */ /* 0x000fce00078e00ff */
[----:B------:R-:W-:-:S07]  /*8e70*/  LEPC R20, `(.L_x_228) ;  /* 0x000000001014794e */ /* 0x000fce0000000000 */
[----:B0-2---:R-:W-:Y:S05]  /*8e80*/  CALL.ABS.NOINC R2 ;  /* 0x0000000002007343 */ /* 0x005fea0003c00000 */
.L_x_228:
[----:B------:R-:W3:Y:S01]  /*8e90*/  LDL.LU R5, [R1+0x14] ;  /* 0x0000140001057983 */ /* 0x000ee20000300800 */
[----:B-1----:R-:W-:Y:S01]  /*8ea0*/  SHF.R.S32.HI R0, RZ, 0x1f, R16 ;  /* 0x0000001fff007819 */ /* 0x002fe20000011410 */
[----:B------:R-:W-:Y:S01]  /*8eb0*/  ULDC.64 UR4, c[0x0][0x2d8] ;  /* 0x0000b60000047ab9 */ /* 0x000fe20000000a00 */
[----:B------:R-:W1:Y:S01]  /*8ec0*/  LDC R8, c[0x0][0x448] ;  /* 0x00011200ff087b82 */ /* 0x000e620000000800 */
[----:B------:R-:W4:Y:S04]  /*8ed0*/  LDL.LU R7, [R1+0x1c] ;  /* 0x00001c0001077983 */ /* 0x000f280000300800 */
[----:B0-----:R-:W2:Y:S01]  /*8ee0*/  LDL R4, [R1+0x24] ;  /* 0x0000240001047983 */ /* 0x001ea20000100800 */
[----:B------:R-:W-:Y:S02]  /*8ef0*/  IMAD R0, R0, UR4, RZ ;  /* 0x0000000400007c24 */ /* 0x000fe4000f8e02ff */
[C---:B------:R-:W-:Y:S01]  /*8f00*/  IMAD.WIDE.U32 R2, R16.reuse, UR4, RZ ;  /* 0x0000000410027c25 */ /* 0x040fe2000f8e00ff */
[----:B------:R-:W0:Y:S03]  /*8f10*/  S2R R10, SR_TID.X ;  /* 0x00000000000a7919 */ /* 0x000e260000002100 */
[----:B------:R-:W-:Y:S01]  /*8f20*/  IMAD R0, R16, UR5, R0 ;  /* 0x0000000510007c24 */ /* 0x000fe2000f8e0200 */
[----:B------:R-:W-:-:S03]  /*8f30*/  ULDC.64 UR4, c[0x0][0x2e0] ;  /* 0x0000b80000047ab9 */ /* 0x000fc60000000a00 */
[----:B------:R-:W-:Y:S01]  /*8f40*/  IMAD.IADD R3, R3, 0x1, R0 ;  /* 0x0000000103037824 */ /* 0x000fe200078e0200 */
[----:B-1----:R-:W-:-:S13]  /*8f50*/  ISETP.NE.AND P0, PT, R8, 0x1, PT ;  /* 0x000000010800780c */ /* 0x002fda0003f05270 */
[----:B------:R-:W1:Y:S01]  /*8f60*/  @P0 LDC R6, c[0x0][0x44c] ;  /* 0x00011300ff060b82 */ /* 0x000e620000000800 */
[----:B0-----:R-:W-:-:S05]  /*8f70*/  IMAD.SHL.U32 R10, R10, 0x8, RZ ;  /* 0x000000080a0a7824 */ /* 0x001fca00078e00ff */
[----:B------:R-:W-:Y:S02]  /*8f80*/  LOP3.LUT R10, R10, 0x38, RZ, 0xc0, !PT ;  /* 0x000000380a0a7812 */ /* 0x000fe400078ec0ff */
[----:B---3--:R-:W-:Y:S01]  /*8f90*/  SHF.R.S32.HI R0, RZ, 0x1f, R5 ;  /* 0x0000001fff007819 */ /* 0x008fe20000011405 */
[----:B------:R-:W-:-:S04]  /*8fa0*/  IMAD.WIDE.U32 R2, R5, UR4, R2 ;  /* 0x0000000405027c25 */ /* 0x000fc8000f8e0002 */
[----:B------:R-:W-:Y:S01]  /*8fb0*/  IMAD R0, R0, UR4, RZ ;  /* 0x0000000400007c24 */ /* 0x000fe2000f8e02ff */
[----:B------:R-:W-:-:S03]  /*8fc0*/  ULDC UR4, c[0x0][0xc38] ;  /* 0x00030e0000047ab9 */ /* 0x000fc60000000800 */
[----:B------:R-:W-:Y:S02]  /*8fd0*/  IMAD R0, R5, UR5, R0 ;  /* 0x0000000505007c24 */ /* 0x000fe4000f8e0200 */
[----:B------:R-:W0:Y:S02]  /*8fe0*/  S2R R5, SR_TID.X ;  /* 0x0000000000057919 */ /* 0x000e240000002100 */
[----:B------:R-:W-:Y:S02]  /*8ff0*/  IMAD.IADD R3, R3, 0x1, R0 ;  /* 0x0000000103037824 */ /* 0x000fe400078e0200 */
[----:B----4-:R-:W-:Y:S02]  /*9000*/  IMAD.MOV R0, RZ, RZ, -R7 ;  /* 0x000000ffff007224 */ /* 0x010fe400078e0a07 */
[----:B------:R-:W3:Y:S02]  /*9010*/  @P0 LDC R7, c[0x0][0x450] ;  /* 0x00011400ff070b82 */ /* 0x000ee40000000800 */
[----:B--2---:R-:W-:Y:S01]  /*9020*/  IMAD R0, R0, UR4, R4 ;  /* 0x0000000400007c24 */ /* 0x004fe2000f8e0204 */
[----:B------:R-:W-:-:S03]  /*9030*/  ULDC.64 UR4, c[0x0][0x2d0] ;  /* 0x0000b40000047ab9 */ /* 0x000fc60000000a00 */
[----:B------:R-:W-:Y:S01]  /*9040*/  IMAD.SHL.U32 R4, R0, 0x80, RZ ;  /* 0x0000008000047824 */ /* 0x000fe200078e00ff */
[----:B0-----:R-:W-:-:S04]  /*9050*/  LOP3.LUT R5, R5, 0x7f, RZ, 0xc0, !PT ;  /* 0x0000007f05057812 */ /* 0x001fc800078ec0ff */
[----:B------:R-:W-:Y:S02]  /*9060*/  SHF.R.U32.HI R9, RZ, 0x3, R5 ;  /* 0x00000003ff097819 */ /* 0x000fe40000011605 */
[----:B------:R-:W0:Y:S02]  /*9070*/  S2R R5, SR_TID.X ;  /* 0x0000000000057919 */ /* 0x000e240000002100 */
[----:B0-----:R-:W-:-:S05]  /*9080*/  IMAD.SHL.U32 R5, R5, 0x10, RZ ;  /* 0x0000001005057824 */ /* 0x001fca00078e00ff */
[----:B------:R-:W-:Y:S02]  /*9090*/  LOP3.LUT R5, R9, 0x70, R5, 0xf8, !PT ;  /* 0x0000007009057812 */ /* 0x000fe400078ef805 */
[----:B------:R-:W0:Y:S02]  /*90a0*/  S2R R9, SR_TID.X ;  /* 0x0000000000097919 */ /* 0x000e240000002100 */
[----:B------:R-:W-:-:S05]  /*90b0*/  LOP3.LUT R0, R5, R4, RZ, 0xfc, !PT ;  /* 0x0000000405007212 */ /* 0x000fca00078efcff */
[----:B-1----:R-:W-:-:S04]  /*90c0*/  @P0 IMAD.HI.U32 R6, R0, R6, RZ ;  /* 0x0000000600060227 */ /* 0x002fc800078e00ff */
[----:B------:R-:W-:Y:S01]  /*90d0*/  IMAD.MOV.U32 R5, RZ, RZ, R0 ;  /* 0x000000ffff057224 */ /* 0x000fe200078e0000 */
[----:B---3--:R-:W-:-:S05]  /*90e0*/  @P0 SHF.R.U32.HI R5, RZ, R7, R6 ;  /* 0x00000007ff050219 */ /* 0x008fca0000011606 */
[----:B------:R-:W-:Y:S02]  /*90f0*/  IMAD.MOV R6, RZ, RZ, -R5 ;  /* 0x000000ffff067224 */ /* 0x000fe400078e0a05 */
[----:B------:R-:W-:-:S04]  /*9100*/  IMAD.WIDE.U32 R2, R5, UR4, R2 ;  /* 0x0000000405027c25 */ /* 0x000fc8000f8e0002 */
[----:B------:R-:W-:Y:S01]  /*9110*/  IMAD R0, R8, R6, R0 ;  /* 0x0000000608007224 */ /* 0x000fe200078e0200 */
[----:B------:R-:W-:-:S05]  /*9120*/  SHF.R.S32.HI R6, RZ, 0x1f, R5 ;  /* 0x0000001fff067819 */ /* 0x000fca0000011405 */
[----:B------:R-:W-:Y:S02]  /*9130*/  IMAD R6, R6, UR4, RZ ;  /* 0x0000000406067c24 */ /* 0x000fe4000f8e02ff */
[----:B0-----:R-:W-:Y:S02]  /*9140*/  IMAD.SHL.U32 R9, R9, 0x8, RZ ;  /* 0x0000000809097824 */ /* 0x001fe400078e00ff */
[----:B------:R-:W-:Y:S01]  /*9150*/  IMAD R6, R5, UR5, R6 ;  /* 0x0000000505067c24 */ /* 0x000fe2000f8e0206 */
[----:B------:R-:W-:Y:S01]  /*9160*/  SHF.R.S32.HI R5, RZ, 0x1f, R0 ;  /* 0x0000001fff057819 */ /* 0x000fe20000011400 */
[----:B------:R-:W-:Y:S01]  /*9170*/  ULDC.64 UR4, c[0x0][0x2c8] ;  /* 0x0000b20000047ab9 */ /* 0x000fe20000000a00 */
[----:B------:R-:W-:Y:S01]  /*9180*/  LOP3.LUT R9, R9, 0x38, RZ, 0xc0, !PT ;  /* 0x0000003809097812 */ /* 0x000fe200078ec0ff */
[----:B------:R-:W-:Y:S02]  /*9190*/  IMAD.IADD R3, R3, 0x1, R6 ;  /* 0x0000000103037824 */ /* 0x000fe400078e0206 */
[----:B------:R-:W-:Y:S01]  /*91a0*/  IMAD R5, R5, UR4, RZ ;  /* 0x0000000405057c24 */ /* 0x000fe2000f8e02ff */
[C---:B------:R-:W-:Y:S01]  /*91b0*/  LOP3.LUT R11, R9.reuse, 0x40, RZ, 0xfc, !PT ;  /* 0x00000040090b7812 */ /* 0x040fe200078efcff */
[----:B------:R-:W-:Y:S01]  /*91c0*/  IMAD.WIDE.U32 R2, R0, UR4, R2 ;  /* 0x0000000400027c25 */ /* 0x000fe2000f8e0002 */
[----:B------:R-:W-:-:S03]  /*91d0*/  LOP3.LUT R9, R9, 0x80, RZ, 0xfc, !PT ;  /* 0x0000008009097812 */ /* 0x000fc600078efcff */
[----:B------:R-:W-:Y:S01]  /*91e0*/  IMAD R5, R0, UR5, R5 ;  /* 0x0000000500057c24 */ /* 0x000fe2000f8e0205 */
[----:B------:R-:W-:Y:S02]  /*91f0*/  ULDC.64 UR4, c[0x0][0x280] ;  /* 0x0000a00000047ab9 */ /* 0x000fe40000000a00 */
[----:B------:R-:W-:Y:S01]  /*9200*/  LEA R0, P0, R2, UR4, 0x1 ;  /* 0x0000000402007c11 */ /* 0x000fe2000f8008ff */
[----:B------:R-:W-:Y:S01]  /*9210*/  ULDC UR4, c[0x0][0x2b8] ;  /* 0x0000ae0000047ab9 */ /* 0x000fe20000000800 */
[----:B------:R-:W-:Y:S01]  /*9220*/  IMAD.IADD R3, R3, 0x1, R5 ;  /* 0x0000000103037824 */ /* 0x000fe200078e0205 */
[----:B------:R-:W-:Y:S02]  /*9230*/  ISETP.GE.AND P1, PT, R9, UR4, PT ;  /* 0x0000000409007c0c */ /* 0x000fe4000bf26270 */
[----:B------:R0:W5:Y:S01]  /*9240*/  LDL R9, [R1+0x10] ;  /* 0x0000100001097983 */ /* 0x0001620000100800 */
[----:B------:R-:W-:Y:S02]  /*9250*/  ISETP.GE.AND P3, PT, R10, UR4, PT ;  /* 0x000000040a007c0c */ /* 0x000fe4000bf66270 */
[----:B------:R-:W-:-:S02]  /*9260*/  LEA.HI.X R2, R2, UR5, R3, 0x1, P0 ;  /* 0x0000000502027c11 */ /* 0x000fc400080f0c03 */
[----:B------:R-:W-:Y:S01]  /*9270*/  ISETP.GE.AND P0, PT, R11, UR4, PT ;  /* 0x000000040b007c0c */ /* 0x000fe2000bf06270 */
[----:B------:R-:W-:-:S03]  /*9280*/  UMOV UR4, 0xffffffff ;  /* 0xffffffff00047882 */ /* 0x000fc60000000000 */
[----:B0-----:R-:W-:Y:S09]  /*9290*/  BRA.DIV UR4, `(.L_x_229) ;  /* 0x0000003604dc7947 */ /* 0x001ff2000b800000 */
[----:B------:R-:W0:Y:S01]  /*92a0*/  S2R R6, SR_TID.X ;  /* 0x0000000000067919 */ /* 0x000e220000002100 */
[----:B------:R-:W-:Y:S02]  /*92b0*/  ULDC UR4, c[0x0][0x288] ;  /* 0x0000a20000047ab9 */ /* 0x000fe40000000800 */
[----:B------:R-:W-:Y:S01]  /*92c0*/  IMAD R3, R8, UR4, RZ ;  /* 0x0000000408037c24 */ /* 0x000fe2000f8e02ff */
[----:B------:R-:W1:Y:S01]  /*92d0*/  SHFL.IDX PT, R7, R0, RZ, 0x181f ;  /* 0x00181fff00077589 */ /* 0x000e6200000e0000 */
[----:B0-----:R-:W-:-:S04]  /*92e0*/  LOP3.LUT R6, R6, 0x7f, RZ, 0xc0, !PT ;  /* 0x0000007f06067812 */ /* 0x001fc800078ec0ff */
[----:B------:R-:W-:Y:S02]  /*92f0*/  SHF.R.U32.HI R11, RZ, 0x3, R6 ;  /* 0x00000003ff0b7819 */ /* 0x000fe40000011606 */
[----:B------:R-:W0:Y:S03]  /*9300*/  SHFL.IDX PT, R6, R2, RZ, 0x181f ;  /* 0x00181fff02067589 */ /* 0x000e2600000e0000 */
[----:B------:R-:W-:-:S04]  /*9310*/  IMAD.IADD R4, R11, 0x1, R4 ;  /* 0x000000010b047824 */ /* 0x000fc800078e0204 */
[C---:B------:R-:W-:Y:S01]  /*9320*/  VIADD R5, R4.reuse, 0x10 ;  /* 0x0000001004057836 */ /* 0x040fe20000000000 */
[----:B------:R-:W-:-:S13]  /*9330*/  ISETP.GE.AND P2, PT, R4, R3, PT ;  /* 0x000000030400720c */ /* 0x000fda0003f46270 */
[----:B-1----:R-:W-:-:S05]  /*9340*/  @!P2 LEA R7, P4, R10, R7, 0x1 ;  /* 0x000000070a07a211 */ /* 0x002fca00078808ff */
[----:B0-----:R-:W-:-:S05]  /*9350*/  @!P2 IMAD.X R6, RZ, RZ, R6, P4 ;  /* 0x000000ffff06a224 */ /* 0x001fca00020e0606 */
[----:B------:R-:W-:-:S04]  /*9360*/  @!P2 LOP3.LUT R7, R7, R6, RZ, 0x3c, !PT ;  /* 0x000000060707a212 */ /* 0x000fc800078e3cff */
[----:B------:R-:W-:-:S04]  /*9370*/  @!P2 LOP3.LUT R6, R7, R6, RZ, 0x3c, !PT ;  /* 0x000000060706a212 */ /* 0x000fc800078e3cff */
[----:B------:R-:W-:-:S05]  /*9380*/  @!P2 LOP3.LUT R7, R7, R6, RZ, 0x3c, !PT ;  /* 0x000000060707a212 */ /* 0x000fca00078e3cff */
[----:B------:R-:W-:Y:S01]  /*9390*/  @!PT LDS RZ, [RZ] ;  /* 0x00000000fffff984 */ /* 0x000fe20000000800 */
[----:B-----5:R-:W-:Y:S04]  /*93a0*/  @!P2 LDGSTS.E.BYPASS.LTC128B.128 [R9+0x10400], desc[UR60][R6.64], !P3 ;  /* 0x104000000609afae */ /* 0x020fe8000d901d7c */
[----:B------:R-:W-:Y:S04]  /*93b0*/  @!P2 LDGSTS.E.BYPASS.LTC128B.128 [R9+0x14400], desc[UR60][R6.64+0x80], !P0 ;  /* 0x144000800609afae */ /* 0x000fe8000c101d7c */
[----:B------:R0:W-:Y:S01]  /*93c0*/  @!P2 LDGSTS.E.BYPASS.LTC128B.128 [R9+0x18400], desc[UR60][R6.64+0x100], !P1 ;  /* 0x184001000609afae */ /* 0x0001e2000c901d7c */
[----:B------:R-:W-:Y:S01]  /*93d0*/  ISETP.GE.AND P2, PT, R5, R3, PT ;  /* 0x000000030500720c */ /* 0x000fe20003f46270 */
[----:B------:R-:W-:-:S02]  /*93e0*/  VIADD R5, R4, 0x20 ;  /* 0x0000002004057836 */ /* 0x000fc40000000000 */
[----:B0-----:R-:W0:Y:S04]  /*93f0*/  SHFL.IDX PT, R7, R0, 0x1, 0x181f ;  /* 0x00381f0000077f89 */ /* 0x001e2800000e0000 */
[----:B------:R-:W1:Y:S06]  /*9400*/  SHFL.IDX PT, R6, R2, 0x1, 0x181f ;  /* 0x00381f0002067f89 */ /* 0x000e6c00000e0000 */
[----:B0-----:R-:W-:-:S05]  /*9410*/  @!P2 LEA R7, P4, R10, R7, 0x1 ;  /* 0x000000070a07a211 */ /* 0x001fca00078808ff */
[----:B-1----:R-:W-:-:S05]  /*9420*/  @!P2 IMAD.X R6, RZ, RZ, R6, P4 ;  /* 0x000000ffff06a224 */ /* 0x002fca00020e0606 */
[----:B------:R-:W-:-:S04]  /*9430*/  @!P2 LOP3.LUT R7, R7, R6, RZ, 0x3c, !PT ;  /* 0x000000060707a212 */ /* 0x000fc800078e3cff */
[----:B------:R-:W-:-:S04]  /*9440*/  @!P2 LOP3.LUT R6, R7, R6, RZ, 0x3c, !PT ;  /* 0x000000060706a212 */ /* 0x000fc800078e3cff */
[----:B------:R-:W-:-:S05]  /*9450*/  @!P2 LOP3.LUT R7, R7, R6, RZ, 0x3c, !PT ;  /* 0x000000060707a212 */ /* 0x000fca00078e3cff */
[----:B------:R-:W-:Y:S04]  /*9460*/  @!P2 LDGSTS.E.BYPASS.LTC128B.128 [R9+0x10c00], desc[UR60][R6.64], !P3 ;  /* 0x10c000000609afae */ /* 0x000fe8000d901d7c */
        /* <DEDUP_REMOVED lines=50> */
[----:B------:R-:W-:-:S03]  /*9790*/  ISETP.GE.AND P2, PT, R5, R3, PT ;  /* 0x000000030500720c */ /* 0x000fc60003f46270 */
[----:B------:R-:W-:Y:S04]  /*97a0*/  SHFL.IDX PT, R5, R2, 0x7, 0x181f ;  /* 0x00f81f0002057f89 */ /* 0x000fe800000e0000 */
[----:B0-----:R-:W0:Y:S04]  /*97b0*/  SHFL.IDX PT, R7, R0, 0x6, 0x181f ;  /* 0x00d81f0000077f89 */ /* 0x001e2800000e0000 */
[----:B------:R-:W1:Y:S04]  /*97c0*/  SHFL.IDX PT, R6, R2, 0x6, 0x181f ;  /* 0x00d81f0002067f89 */ /* 0x000e6800000e0000 */
[----:B------:R-:W2:Y:S01]  /*97d0*/  SHFL.IDX PT, R0, R0, 0x7, 0x181f ;  /* 0x00f81f0000007f89 */ /* 0x000ea200000e0000 */
[----:B0-----:R-:W-:-:S05]  /*97e0*/  @!P2 LEA R7, P4, R10, R7, 0x1 ;  /* 0x000000070a07a211 */ /* 0x001fca00078808ff */
[----:B-1----:R-:W-:-:S05]  /*97f0*/  @!P2 IMAD.X R6, RZ, RZ, R6, P4 ;  /* 0x000000ffff06a224 */ /* 0x002fca00020e0606 */
[----:B------:R-:W-:-:S04]  /*9800*/  @!P2 LOP3.LUT R7, R7, R6, RZ, 0x3c, !PT ;  /* 0x000000060707a212 */ /* 0x000fc800078e3cff */
[----:B------:R-:W-:-:S04]  /*9810*/  @!P2 LOP3.LUT R6, R7, R6, RZ, 0x3c, !PT ;  /* 0x000000060706a212 */ /* 0x000fc800078e3cff */
[----:B------:R-:W-:-:S05]  /*9820*/  @!P2 LOP3.LUT R7, R7, R6, RZ, 0x3c, !PT ;  /* 0x000000060707a212 */ /* 0x000fca00078e3cff */
[----:B------:R1:W-:Y:S04]  /*9830*/  @!P2 LDGSTS.E.BYPASS.LTC128B.128 [R9+0x13400], desc[UR60][R6.64], !P3 ;  /* 0x134000000609afae */ /* 0x0003e8000d901d7c */
[----:B------:R1:W-:Y:S04]  /*9840*/  @!P2 LDGSTS.E.BYPASS.LTC128B.128 [R9+0x17400], desc[UR60][R6.64+0x80], !P0 ;  /* 0x174000800609afae */ /* 0x0003e8000c101d7c */
[----:B--2---:R1:W-:Y:S02]  /*9850*/  @!P2 LDGSTS.E.BYPASS.LTC128B.128 [R9+0x1b400], desc[UR60][R6.64+0x100], !P1 ;  /* 0x1b4001000609afae */ /* 0x0043e4000c901d7c */
.L_x_338:
[----:B------:R-:W-:Y:S01]  /*9860*/  VIADD R4, R4, 0x70 ;  /* 0x0000007004047836 */ /* 0x000fe20000000000 */
[----:B------:R-:W-:Y:S04]  /*9870*/  BSSY B0, `(.L_x_230) ;  /* 0x000000b000007945 */ /* 0x000fe80003800000 */
[----:B------:R-:W-:-:S13]  /*9880*/  ISETP.GE.AND P2, PT, R4, R3, PT ;  /* 0x000000030400720c */ /* 0x000fda0003f46270 */
[----:B------:R-:W-:Y:S05]  /*9890*/  @P2 BRA `(.L_x_231) ;  /* 0x0000000000202947 */ /* 0x000fea0003800000 */
        /* <DEDUP_REMOVED lines=8> */
.L_x_231:
[----:B------:R-:W-:Y:S05]  /*9920*/  BSYNC B0 ;  /* 0x0000000000007941 */ /* 0x000fea0003800000 */
.L_x_230:
[----:B--2---:R-:W2:Y:S01]  /*9930*/  LDL R2, [R1+0x2c] ;  /* 0x00002c0001027983 */ /* 0x004ea20000100800 */
        /* <DEDUP_REMOVED lines=9> */
[----:B------:R-:W3:Y:S01]  /*99d0*/  SYNCS.PHASECHK.TRANS64.TRYWAIT P0, [UR36+0x34820], R0 ;  /* 0x03482000ff0075a7 */ /* 0x000ee20008000164 */
[----:B--2---:R-:W-:Y:S02]  /*99e0*/  ISETP.GE.AND P1, PT, R2, 0x81, PT ;  /* 0x000000810200780c */ /* 0x004fe40003f26270 */
[----:B---3--:R-:W-:Y:S11]  /*99f0*/  @!P0 BRA `(.L_x_233) ;  /* 0x0000003800f08947 */ /* 0x008ff60003800000 */
.L_x_339:
[----:B------:R-:W-:Y:S05]  /*9a00*/  BSYNC B0 ;  /* 0x0000000000007941 */ /* 0x000fea0003800000 */
.L_x_232:
[----:B------:R-:W-:Y:S05]  /*9a10*/  @!P1 BRA `(.L_x_234) ;  /* 0x0000002000e09947 */ /* 0x000fea0003800000 */
[----:B------:R-:W0:Y:S01]  /*9a20*/  LDL R2, [R1+0x20] ;  /* 0x0000200001027983 */ /* 0x000e220000100800 */
[----:B--2---:R-:W-:Y:S02]  /*9a30*/  IMAD.MOV.U32 R0, RZ, RZ, 0x1 ;  /* 0x00000001ff007424 */ /* 0x004fe400078e00ff */
[----:B01----:R-:W-:-:S05]  /*9a40*/  IMAD.MOV R9, RZ, RZ, -R2 ;  /* 0x000000ffff097224 */ /* 0x003fca00078e0a02 */
[----:B------:R-:W-:-:S05]  /*9a50*/  VIADDMNMX R9, R9, R0, 0xffffffff, !PT ;  /* 0xffffffff09097446 */ /* 0x000fca0007800100 */
[----:B------:R-:W-:-:S05]  /*9a60*/  IMAD.IADD R0, R2, 0x1, R9 ;  /* 0x0000000102007824 */ /* 0x000fca00078e0209 */
[----:B------:R-:W-:-:S04]  /*9a70*/  LOP3.LUT R0, R0, 0x1, RZ, 0xc0, !PT ;  /* 0x0000000100007812 */ /* 0x000fc800078ec0ff */
[----:B------:R-:W-:Y:S01]  /*9a80*/  ISETP.NE.U32.AND P0, PT, R0, 0x1, PT ;  /* 0x000000010000780c */ /* 0x000fe20003f05070 */
[----:B------:R-:W-:-:S12]  /*9a90*/  VIADD R0, R2, 0xfffffffe ;  /* 0xfffffffe02007836 */ /* 0x000fd80000000000 */
[----:B------:R-:W-:Y:S05]  /*9aa0*/  @P0 BRA `(.L_x_235) ;  /* 0x0000000800e80947 */ /* 0x000fea0003800000 */
[----:B------:R-:W2:Y:S01]  /*9ab0*/  LDL R2, [R1] ;  /* 0x0000000001027983 */ /* 0x000ea20000100800 */
        /* <DEDUP_REMOVED lines=14> */
[----:B------:R-:W3:Y:S01]  /*9ba0*/  LDL R7, [R1+0x8] ;  /* 0x0000080001077983 */ /* 0x000ee20000100800 */
        /* <DEDUP_REMOVED lines=16> */
.L_x_238:
[----:B------:R-:W-:Y:S01]  /*9cb0*/  LEA R3, R4, UR36, 0x3 ;  /* 0x0000002404037c11 */ /* 0x000fe2000f8e18ff */
[----:B------:R-:W-:Y:S01]  /*9cc0*/  BSSY B1, `(.L_x_239) ;  /* 0x0000004000017945 */ /* 0x000fe20003800000 */
[----:B------:R-:W-:-:S04]  /*9cd0*/  SHF.L.U32 R2, R8, 0x1f, RZ ;  /* 0x0000001f08027819 */ /* 0x000fc800000006ff */
[----:B------:R-:W1:Y:S02]  /*9ce0*/  SYNCS.PHASECHK.TRANS64.TRYWAIT P0, [R3+URZ+0x34840], R2 ;  /* 0x03484002030075a7 */ /* 0x000e64000800017f */
[----:B-1----:R-:W-:Y:S05]  /*9cf0*/  @!P0 BRA `(.L_x_240) ;  /* 0x0000003800488947 */ /* 0x002fea0003800000 */
.L_x_340:
[----:B------:R-:W-:Y:S05]  /*9d00*/  BSYNC B1 ;  /* 0x0000000000017941 */ /* 0x000fea0003800000 */
.L_x_239:
[----:B------:R-:W2:Y:S01]  /*9d10*/  S2R R5, SR_TID.X ;  /* 0x0000000000057919 */ /* 0x000ea20000002100 */
[----:B------:R-:W-:Y:S01]  /*9d20*/  UPRMT UR4, UR37, 0x9910, URZ ;  /* 0x0000991025047896 */ /* 0x000fe2000800003f */
[----:B--2---:R-:W-:-:S04]  /*9d30*/  LOP3.LUT R5, R5, 0x7f, RZ, 0xc0, !PT ;  /* 0x0000007f05057812 */ /* 0x004fc800078ec0ff */
[----:B------:R-:W-:-:S13]  /*9d40*/  ISETP.NE.AND P0, PT, R5, RZ, PT ;  /* 0x000000ff0500720c */ /* 0x000fda0003f05270 */
[----:B-1----:R-:W-:-:S04]  /*9d50*/  @!P0 IMAD.MOV.U32 R2, RZ, RZ, 0xc000 ;  /* 0x0000c000ff028424 */ /* 0x002fc800078e00ff */
[----:B------:R1:W-:Y:S02]  /*9d60*/  @!P0 SYNCS.ARRIVE.TRANS64 RZ, [R3+URZ+0x34830], R2 ;  /* 0x0348300203ff89a7 */ /* 0x0003e4000800003f */
[----:B-1----:R-:W-:-:S05]  /*9d70*/  IMAD.U32 R2, RZ, RZ, UR4 ;  /* 0x00000004ff027e24 */ /* 0x002fca000f8e00ff */
[----:B------:R-:W-:-:S13]  /*9d80*/  ISETP.NE.AND P1, PT, R2, 0x2, PT ;  /* 0x000000020200780c */ /* 0x000fda0003f25270 */
[----:B------:R-:W-:Y:S05]  /*9d90*/  @P1 BRA `(.L_x_241) ;  /* 0x0000000000041947 */ /* 0x000fea0003800000 */
[----:B------:R-:W-:Y:S01]  /*9da0*/  BPT.TRAP 0x1 ;  /* 0x000000040000795c */ /* 0x000fe20000300000 */
.L_x_241:
[----:B------:R-:W-:Y:S01]  /*9db0*/  LOP3.LUT P0, RZ, R18, 0x2, RZ, 0xc0, !PT ;  /* 0x0000000212ff7812 */ /* 0x000fe2000780c0ff */
[----:B------:R-:W-:-:S12]  /*9dc0*/  BSSY B1, `(.L_x_242) ;  /* 0x0000003000017945 */ /* 0x000fd80003800000 */
[----:B------:R-:W-:Y:S05]  /*9dd0*/  @P0 BRA `(.L_x_243) ;  /* 0x0000000000040947 */ /* 0x000fea0003800000 */
[----:B------:R-:W-:Y:S01]  /*9de0*/  BPT.TRAP 0x1 ;  /* 0x000000040000795c */ /* 0x000fe20000300000 */
.L_x_243:
[----:B------:R-:W-:Y:S05]  /*9df0*/  BSYNC B1 ;  /* 0x0000000000017941 */ /* 0x000fea0003800000 */
.L_x_242:
[----:B------:R-:W1:Y:S01]  /*9e00*/  S2R R2, SR_CgaCtaId ;  /* 0x0000000000027919 */ /* 0x000e620000008800 */
[----:B------:R-:W-:Y:S01]  /*9e10*/  IMAD.MOV.U32 R10, RZ, RZ, RZ ;  /* 0x000000ffff0a7224 */ /* 0x000fe200078e00ff */
[----:B------:R-:W-:Y:S01]  /*9e20*/  UIADD3 UR4, UP0, UR38, 0x370, URZ ;  /* 0x0000037026047890 */ /* 0x000fe2000ff1e03f */
[----:B------:R-:W-:Y:S01]  /*9e30*/  PLOP3.LUT P0, PT, PT, PT, PT, 0x80, 0x0 ;  /* 0x000000000000781c */ /* 0x000fe20003f0f070 */
[----:B------:R-:W-:Y:S01]  /*9e40*/  VIADD R3, R3, 0x34830 ;  /* 0x0003483003037836 */ /* 0x000fe20000000000 */
[----:B------:R-:W-:Y:S01]  /*9e50*/  UMOV UR6, 0x30000 ;  /* 0x0003000000067882 */ /* 0x000fe20000000000 */
[----:B------:R-:W-:Y:S01]  /*9e60*/  R2UR UR10, R10 ;  /* 0x000000000a0a72ca */ /* 0x000fe200000e0000 */
[----:B------:R-:W-:Y:S01]  /*9e70*/  UIADD3.X UR5, URZ, UR39, URZ, UP0, !UPT ;  /* 0x000000273f057290 */ /* 0x000fe200087fe43f */
[----:B------:R-:W-:Y:S01]  /*9e80*/  UMOV UR14, 0x0 ;  /* 0x00000000000e7882 */ /* 0x000fe20000000000 */
[----:B------:R-:W-:Y:S01]  /*9e90*/  UMOV UR15, 0x14f00000 ;  /* 0x14f00000000f7882 */ /* 0x000fe20000000000 */
[----:B-1----:R-:W-:-:S05]  /*9ea0*/  IMAD.SHL.U32 R2, R2, 0x1000, RZ ;  /* 0x0000100002027824 */ /* 0x002fca00078e00ff */
[----:B------:R-:W-:-:S05]  /*9eb0*/  LOP3.LUT R2, R2, 0x1000, RZ, 0xc0, !PT ;  /* 0x0000100002027812 */ /* 0x000fca00078ec0ff */
[----:B------:R-:W-:Y:S02]  /*9ec0*/  IMAD R5, R4, 0x6000, R2 ;  /* 0x0000600004057824 */ /* 0x000fe400078e0202 */
[----:B------:R-:W1:Y:S03]  /*9ed0*/  S2R R2, SR_CgaCtaId ;  /* 0x0000000000027919 */ /* 0x000e660000008800 */
[----:B------:R-:W-:-:S05]  /*9ee0*/  LEA R5, R5, UR36, 0x1 ;  /* 0x0000002405057c11 */ /* 0x000fca000f8e08ff */
[----:B0-----:R-:W-:Y:S02]  /*9ef0*/  VIADD R7, R5, 0x1c400 ;  /* 0x0001c40005077836 */ /* 0x001fe40000000000 */
[----:B-1----:R-:W-:-:S05]  /*9f00*/  IMAD.SHL.U32 R2, R2, 0x40, RZ ;  /* 0x0000004002027824 */ /* 0x002fca00078e00ff */
[----:B------:R-:W-:-:S05]  /*9f10*/  LOP3.LUT R2, R2, 0x40, RZ, 0xc0, !PT ;  /* 0x0000004002027812 */ /* 0x000fca00078ec0ff */
[----:B------:R-:W-:-:S07]  /*9f20*/  IMAD R2, R0, 0x80, R2 ;  /* 0x0000008000027824 */ /* 0x000fce00078e0202 */
.L_x_244:
        /* <DEDUP_REMOVED lines=8> */
[----:B------:R0:W-:Y:S02]  /*9fb0*/  UTMALDG.4D.MULTICAST [UR8], [UR4], UR6, desc[UR14] ;  /* 0x00000e08040073b4 */ /* 0x0001e40008019806 */
[----:B0-----:R-:W-:Y:S05]  /*9fc0*/  @P0 BRA.U.ANY `(.L_x_244) ;  /* 0xfffffffd00d80947 */ /* 0x001fea000393ffff */
[----:B------:R-:W-:Y:S01]  /*9fd0*/  IMAD.MOV.U32 R11, RZ, RZ, 0x40 ;  /* 0x00000040ff0b7424 */ /* 0x000fe200078e00ff */
[----:B------:R-:W-:Y:S01]  /*9fe0*/  PLOP3.LUT P0, PT, PT, PT, PT, 0x80, 0x0 ;  /* 0x000000000000781c */ /* 0x000fe20003f0f070 */
[----:B------:R-:W-:Y:S01]  /*9ff0*/  VIADD R7, R5, 0x20400 ;  /* 0x0002040005077836 */ /* 0x000fe20000000000 */
[----:B------:R-:W-:Y:S01]  /*a000*/  UMOV UR6, 0x30000 ;  /* 0x0003000000067882 */ /* 0x000fe20000000000 */
[----:B------:R-:W-:Y:S01]  /*a010*/  UMOV UR14, 0x0 ;  /* 0x00000000000e7882 */ /* 0x000fe20000000000 */
[----:B------:R-:W-:Y:S01]  /*a020*/  R2UR UR10, R11 ;  /* 0x000000000b0a72ca */ /* 0x000fe200000e0000 */
[----:B------:R-:W-:-:S14]  /*a030*/  UMOV UR15, 0x14f00000 ;  /* 0x14f00000000f7882 */ /* 0x000fdc0000000000 */
.L_x_245:
        /* <DEDUP_REMOVED lines=10> */
[----:B------:R-:W-:Y:S01]  /*a0e0*/  PLOP3.LUT P0, PT, PT, PT, PT, 0x80, 0x0 ;  /* 0x000000000000781c */ /* 0x000fe20003f0f070 */
[----:B------:R-:W-:Y:S01]  /*a0f0*/  VIADD R5, R5, 0x24400 ;  /* 0x0002440005057836 */ /* 0x000fe20000000000 */
[----:B------:R-:W-:Y:S01]  /*a100*/  UMOV UR6, 0x30000 ;  /* 0x0003000000067882 */ /* 0x000fe20000000000 */
[----:B------:R-:W-:Y:S01]  /*a110*/  UMOV UR14, 0x0 ;  /* 0x00000000000e7882 */ /* 0x000fe20000000000 */
[----:B------:R-:W-:Y:S01]  /*a120*/  UMOV UR15, 0x14f00000 ;  /* 0x14f00000000f7882 */ /* 0x000fe20000000000 */
[----:B------:R-:W-:-:S08]  /*a130*/  UMOV UR10, 0x80 ;  /* 0x00000080000a7882 */ /* 0x000fd00000000000 */
.L_x_246:
        /* <DEDUP_REMOVED lines=10> */
[----:B------:R-:W2:Y:S01]  /*a1e0*/  LDL.LU R7, [R1] ;  /* 0x0000000001077983 */ /* 0x000ea20000300800 */
[----:B------:R-:W-:Y:S01]  /*a1f0*/  LEA R2, R19, UR36, 0x3 ;  /* 0x0000002413027c11 */ /* 0x000fe2000f8e18ff */
[----:B------:R-:W-:Y:S01]  /*a200*/  BSSY B1, `(.L_x_247) ;  /* 0x0000004000017945 */ /* 0x000fe20003800000 */
[----:B--2---:R-:W-:-:S04]  /*a210*/  SHF.L.U32 R3, R7, 0x1f, RZ ;  /* 0x0000001f07037819 */ /* 0x004fc800000006ff */
[----:B------:R-:W0:Y:S02]  /*a220*/  SYNCS.PHASECHK.TRANS64.TRYWAIT P0, [R2+URZ+0x34860], R3 ;  /* 0x03486003020075a7 */ /* 0x000e24000800017f */
[----:B0-----:R-:W-:Y:S05]  /*a230*/  @!P0 BRA `(.L_x_248) ;  /* 0x00000034000c8947 */ /* 0x001fea0003800000 */
.L_x_341:
[----:B------:R-:W-:Y:S05]  /*a240*/  BSYNC B1 ;  /* 0x0000000000017941 */ /* 0x000fea0003800000 */
.L_x_247:
[----:B------:R-:W1:Y:S02]  /*a250*/  S2R R5, SR_TID.X ;  /* 0x0000000000057919 */ /* 0x000e640000002100 */
[----:B-1----:R-:W-:-:S04]  /*a260*/  LOP3.LUT R5, R5, 0x7f, RZ, 0xc0, !PT ;  /* 0x0000007f05057812 */ /* 0x002fc800078ec0ff */
[----:B------:R-:W-:-:S13]  /*a270*/  ISETP.NE.AND P0, PT, R5, RZ, PT ;  /* 0x000000ff0500720c */ /* 0x000fda0003f05270 */
[----:B0-----:R-:W-:-:S04]  /*a280*/  @!P0 IMAD.MOV.U32 R3, RZ, RZ, 0x8000 ;  /* 0x00008000ff038424 */ /* 0x001fc800078e00ff */
[----:B------:R0:W-:Y:S01]  /*a290*/  @!P0 SYNCS.ARRIVE.TRANS64 RZ, [R2+URZ+0x34850], R3 ;  /* 0x0348500302ff89a7 */ /* 0x0001e2000800003f */
[----:B------:R-:W-:Y:S05]  /*a2a0*/  @P1 BRA `(.L_x_249) ;  /* 0x0000000000041947 */ /* 0x000fea0003800000 */
[----:B------:R-:W-:Y:S01]  /*a2b0*/  BPT.TRAP 0x1 ;  /* 0x000000040000795c */ /* 0x000fe20000300000 */
.L_x_249:
[----:B------:R-:W-:Y:S01]  /*a2c0*/  LOP3.LUT P0, RZ, R18, 0x2, RZ, 0xc0, !PT ;  /* 0x0000000212ff7812 */ /* 0x000fe2000780c0ff */
[----:B------:R-:W-:-:S12]  /*a2d0*/  BSSY B1, `(.L_x_250) ;  /* 0x0000003000017945 */ /* 0x000fd80003800000 */
[----:B------:R-:W-:Y:S05]  /*a2e0*/  @P0 BRA `(.L_x_251) ;  /* 0x0000000000040947 */ /* 0x000fea0003800000 */
[----:B------:R-:W-:Y:S01]  /*a2f0*/  BPT.TRAP 0x1 ;  /* 0x000000040000795c */ /* 0x000fe20000300000 */
.L_x_251:
[----:B------:R-:W-:Y:S05]  /*a300*/  BSYNC B1 ;  /* 0x0000000000017941 */ /* 0x000fea0003800000 */
.L_x_250:
[----:B------:R-:W2:Y:S01]  /*a310*/  LDL.LU R5, [R1+0x4] ;  /* 0x0000040001057983 */ /* 0x000ea20000300800 */
[----:B0-----:R-:W0:Y:S01]  /*a320*/  S2R R3, SR_CgaCtaId ;  /* 0x0000000000037919 */ /* 0x001e220000008800 */
[----:B------:R-:W1:Y:S01]  /*a330*/  S2R R7, SR_CgaCtaId ;  /* 0x0000000000077919 */ /* 0x000e620000008800 */
[----:B------:R-:W-:Y:S01]  /*a340*/  R2UR UR10, R10 ;  /* 0x000000000a0a72ca */ /* 0x000fe200000e0000 */
[----:B------:R-:W-:Y:S01]  /*a350*/  UIADD3 UR4, UP0, UR38, 0x470, URZ ;  /* 0x0000047026047890 */ /* 0x000fe2000ff1e03f */
[----:B------:R-:W-:Y:S01]  /*a360*/  PLOP3.LUT P0, PT, PT, PT, PT, 0x80, 0x0 ;  /* 0x000000000000781c */ /* 0x000fe20003f0f070 */
[----:B------:R-:W-:Y:S01]  /*a370*/  VIADD R2, R2, 0x34850 ;  /* 0x0003485002027836 */ /* 0x000fe20000000000 */
[----:B------:R-:W-:Y:S01]  /*a380*/  UMOV UR6, 0x30000 ;  /* 0x0003000000067882 */ /* 0x000fe20000000000 */
[----:B0-----:R-:W-:-:S05]  /*a390*/  IMAD.SHL.U32 R3, R3, 0x1000, RZ ;  /* 0x0000100003037824 */ /* 0x001fca00078e00ff */
[----:B------:R-:W-:Y:S01]  /*a3a0*/  LOP3.LUT R3, R3, 0x1000, RZ, 0xc0, !PT ;  /* 0x0000100003037812 */ /* 0x000fe200078ec0ff */
[----:B-1----:R-:W-:-:S04]  /*a3b0*/  IMAD.SHL.U32 R7, R7, 0x40, RZ ;  /* 0x0000004007077824 */ /* 0x002fc800078e00ff */
[----:B------:R-:W-:Y:S01]  /*a3c0*/  IMAD R3, R19, 0x4000, R3 ;  /* 0x0000400013037824 */ /* 0x000fe200078e0203 */
[----:B------:R-:W-:-:S04]  /*a3d0*/  LOP3.LUT R7, R7, 0x40, RZ, 0xc0, !PT ;  /* 0x0000004007077812 */ /* 0x000fc800078ec0ff */
[----:B------:R-:W-:Y:S01]  /*a3e0*/  LEA R3, R3, UR36, 0x1 ;  /* 0x0000002403037c11 */ /* 0x000fe2000f8e08ff */
[----:B------:R-:W-:Y:S01]  /*a3f0*/  UIADD3.X UR5, URZ, UR39, URZ, UP0, !UPT ;  /* 0x000000273f057290 */ /* 0x000fe200087fe43f */
[----:B------:R-:W-:Y:S01]  /*a400*/  UMOV UR14, 0x0 ;  /* 0x00000000000e7882 */ /* 0x000fe20000000000 */
[----:B------:R-:W-:Y:S01]  /*a410*/  UMOV UR15, 0x14f00000 ;  /* 0x14f00000000f7882 */ /* 0x000fe20000000000 */
[----:B--2---:R-:W-:Y:S02]  /*a420*/  IMAD R5, R5, 0x80, R7 ;  /* 0x0000008005057824 */ /* 0x004fe400078e0207 */
[----:B------:R-:W-:-:S07]  /*a430*/  VIADD R7, R3, 0x400 ;  /* 0x0000040003077836 */ /* 0x000fce0000000000 */
.L_x_252:
        /* <DEDUP_REMOVED lines=10> */
[----:B------:R-:W-:Y:S01]  /*a4e0*/  R2UR UR10, R11 ;  /* 0x000000000b0a72ca */ /* 0x000fe200000e0000 */
[----:B------:R-:W-:Y:S01]  /*a4f0*/  VIADD R3, R3, 0x4400 ;  /* 0x0000440003037836 */ /* 0x000fe20000000000 */
[----:B------:R-:W-:Y:S01]  /*a500*/  PLOP3.LUT P0, PT, PT, PT, PT, 0x80, 0x0 ;  /* 0x000000000000781c */ /* 0x000fe20003f0f070 */
[----:B------:R-:W-:Y:S01]  /*a510*/  UMOV UR6, 0x30000 ;  /* 0x0003000000067882 */ /* 0x000fe20000000000 */
[----:B------:R-:W-:Y:S01]  /*a520*/  UMOV UR14, 0x0 ;  /* 0x00000000000e7882 */ /* 0x000fe20000000000 */
[----:B------:R-:W-:-:S10]  /*a530*/  UMOV UR15, 0x14f00000 ;  /* 0x14f00000000f7882 */ /* 0x000fd40000000000 */
.L_x_253:
        /* <DEDUP_REMOVED lines=10> */
[----:B------:R0:W-:Y:S01]  /*a5e0*/  STL [R1+0x4], R0 ;  /* 0x0000040001007387 */ /* 0x0001e20000100800 */
[----:B------:R-:W-:-:S07]  /*a5f0*/  IMAD.MOV.U32 R17, RZ, RZ, R6 ;  /* 0x000000ffff117224 */ /* 0x000fce00078e0006 */
.L_x_237:
[----:B------:R-:W-:Y:S05]  /*a600*/  BSYNC B0 ;  /* 0x0000000000007941 */ /* 0x000fea0003800000 */
.L_x_236:
[----:B0-----:R-:W2:Y:S01]  /*a610*/  LDL.LU R0, [R1+0x20] ;  /* 0x0000200001007983 */ /* 0x001ea20000300800 */
[----:B------:R-:W-:-:S03]  /*a620*/  IMAD.MOV.U32 R19, RZ, RZ, R4 ;  /* 0x000000ffff137224 */ /* 0x000fc600078e0004 */
[----:B------:R0:W-:Y:S02]  /*a630*/  STL [R1], R8 ;  /* 0x0000000801007387 */ /* 0x0001e40000100800 */
[----:B0-2---:R-:W-:-:S07]  /*a640*/  VIADD R0, R0, 0xfffffffd ;  /* 0xfffffffd00007836 */ /* 0x005fce0000000000 */
.L_x_235:
[----:B------:R-:W2:Y:S01]  /*a650*/  LDL.LU R2, [R1+0x18] ;  /* 0x0000180001027983 */ /* 0x000ea20000300800 */
[----:B------:R-:W-:Y:S01]  /*a660*/  IMAD.MOV R9, RZ, RZ, -R9 ;  /* 0x000000ffff097224 */ /* 0x000fe200078e0a09 */
[----:B------:R-:W-:Y:S04]  /*a670*/  BSSY B0, `(.L_x_234) ;  /* 0x0000172000007945 */ /* 0x000fe80003800000 */
[----:B--2---:R-:W-:-:S13]  /*a680*/  ISETP.NE.AND P0, PT, R2, R9, PT ;  /* 0x000000090200720c */ /* 0x004fda0003f05270 */
[----:B------:R-:W-:Y:S05]  /*a690*/  @!P0 BRA `(.L_x_254) ;  /* 0x0000001400bc8947 */ /* 0x000fea0003800000 */
[----:B------:R-:W-:-:S07]  /*a6a0*/  IMAD.MOV.U32 R6, RZ, RZ, R17 ;  /* 0x000000ffff067224 */ /* 0x000fce00078e0011 */
.L_x_291:
[----:B--2---:R-:W2:Y:S01]  /*a6b0*/  LDL R2, [R1] ;  /* 0x0000000001027983 */ /* 0x004ea20000100800 */
        /* <DEDUP_REMOVED lines=31> */
.L_x_257:
[----:B------:R-:W-:Y:S01]  /*a8b0*/  LEA R3, R4, UR36, 0x3 ;  /* 0x0000002404037c11 */ /* 0x000fe2000f8e18ff */
[----:B------:R-:W-:Y:S01]  /*a8c0*/  BSSY B2, `(.L_x_258) ;  /* 0x0000004000027945 */ /* 0x000fe20003800000 */
[----:B------:R-:W-:-:S04]  /*a8d0*/  SHF.L.U32 R2, R5, 0x1f, RZ ;  /* 0x0000001f05027819 */ /* 0x000fc800000006ff */
[----:B------:R-:W1:Y:S02]  /*a8e0*/  SYNCS.PHASECHK.TRANS64.TRYWAIT P0, [R3+URZ+0x34840], R2 ;  /* 0x03484002030075a7 */ /* 0x000e64000800017f */
[----:B-1----:R-:W-:Y:S05]  /*a8f0*/  @!P0 BRA `(.L_x_259) ;  /* 0x0000002c00708947 */ /* 0x002fea0003800000 */
.L_x_342:
[----:B------:R-:W-:Y:S05]  /*a900*/  BSYNC B2 ;  /* 0x0000000000027941 */ /* 0x000fea0003800000 */
.L_x_258:
[----:B0-----:R-:W0:Y:S01]  /*a910*/  S2R R7, SR_TID.X ;  /* 0x0000000000077919 */ /* 0x001e220000002100 */
[----:B------:R-:W-:Y:S01]  /*a920*/  UPRMT UR4, UR37, 0x9910, URZ ;  /* 0x0000991025047896 */ /* 0x000fe2000800003f */
[----:B0-----:R-:W-:-:S04]  /*a930*/  LOP3.LUT R7, R7, 0x7f, RZ, 0xc0, !PT ;  /* 0x0000007f07077812 */ /* 0x001fc800078ec0ff */
[----:B------:R-:W-:-:S13]  /*a940*/  ISETP.NE.AND P0, PT, R7, RZ, PT ;  /* 0x000000ff0700720c */ /* 0x000fda0003f05270 */
[----:B-1----:R-:W-:-:S04]  /*a950*/  @!P0 IMAD.MOV.U32 R2, RZ, RZ, 0xc000 ;  /* 0x0000c000ff028424 */ /* 0x002fc800078e00ff */
[----:B------:R0:W-:Y:S02]  /*a960*/  @!P0 SYNCS.ARRIVE.TRANS64 RZ, [R3+URZ+0x34830], R2 ;  /* 0x0348300203ff89a7 */ /* 0x0001e4000800003f */
[----:B0-----:R-:W-:-:S05]  /*a970*/  IMAD.U32 R2, RZ, RZ, UR4 ;  /* 0x00000004ff027e24 */ /* 0x001fca000f8e00ff */
[----:B------:R-:W-:-:S13]  /*a980*/  ISETP.NE.AND P1, PT, R2, 0x2, PT ;  /* 0x000000020200780c */ /* 0x000fda0003f25270 */
[----:B------:R-:W-:Y:S05]  /*a990*/  @P1 BRA `(.L_x_260) ;  /* 0x0000000000041947 */ /* 0x000fea0003800000 */
[----:B------:R-:W-:Y:S01]  /*a9a0*/  BPT.TRAP 0x1 ;  /* 0x000000040000795c */ /* 0x000fe20000300000 */
.L_x_260:
[----:B------:R-:W-:Y:S01]  /*a9b0*/  LOP3.LUT P0, RZ, R18, 0x2, RZ, 0xc0, !PT ;  /* 0x0000000212ff7812 */ /* 0x000fe2000780c0ff */
[----:B------:R-:W-:-:S12]  /*a9c0*/  BSSY B2, `(.L_x_261) ;  /* 0x0000003000027945 */ /* 0x000fd80003800000 */
[----:B------:R-:W-:Y:S05]  /*a9d0*/  @P0 BRA `(.L_x_262) ;  /* 0x0000000000040947 */ /* 0x000fea0003800000 */
[----:B------:R-:W-:Y:S01]  /*a9e0*/  BPT.TRAP 0x1 ;  /* 0x000000040000795c */ /* 0x000fe20000300000 */
.L_x_262:
[----:B------:R-:W-:Y:S05]  /*a9f0*/  BSYNC B2 ;  /* 0x0000000000027941 */ /* 0x000fea0003800000 */
.L_x_261:
[----:B------:R-:W0:Y:S01]  /*aa00*/  S2R R2, SR_CgaCtaId ;  /* 0x0000000000027919 */ /* 0x000e220000008800 */
        /* <DEDUP_REMOVED lines=9> */
[----:B0-----:R-:W-:-:S05]  /*aaa0*/  IMAD.SHL.U32 R2, R2, 0x1000, RZ ;  /* 0x0000100002027824 */ /* 0x001fca00078e00ff */
[----:B------:R-:W-:-:S05]  /*aab0*/  LOP3.LUT R2, R2, 0x1000, RZ, 0xc0, !PT ;  /* 0x0000100002027812 */ /* 0x000fca00078ec0ff */
[----:B------:R-:W-:Y:S02]  /*aac0*/  IMAD R7, R4, 0x6000, R2 ;  /* 0x0000600004077824 */ /* 0x000fe400078e0202 */
[----:B------:R-:W0:Y:S03]  /*aad0*/  S2R R2, SR_CgaCtaId ;  /* 0x0000000000027919 */ /* 0x000e260000008800 */
[----:B------:R-:W-:-:S05]  /*aae0*/  LEA R7, R7, UR36, 0x1 ;  /* 0x0000002407077c11 */ /* 0x000fca000f8e08ff */
[----:B------:R-:W-:Y:S02]  /*aaf0*/  VIADD R9, R7, 0x1c400 ;  /* 0x0001c40007097836 */ /* 0x000fe40000000000 */
[----:B0-----:R-:W-:-:S05]  /*ab00*/  IMAD.SHL.U32 R2, R2, 0x40, RZ ;  /* 0x0000004002027824 */ /* 0x001fca00078e00ff */
[----:B------:R-:W-:-:S05]  /*ab10*/  LOP3.LUT R2, R2, 0x40, RZ, 0xc0, !PT ;  /* 0x0000004002027812 */ /* 0x000fca00078ec0ff */
[----:B------:R-:W-:-:S07]  /*ab20*/  IMAD R2, R8, 0x80, R2 ;  /* 0x0000008008027824 */ /* 0x000fce00078e0202 */
.L_x_263:
        /* <DEDUP_REMOVED lines=17> */
.L_x_264:
        /* <DEDUP_REMOVED lines=16> */
.L_x_265:
        /* <DEDUP_REMOVED lines=16> */
.L_x_343:
[----:B------:R-:W-:Y:S05]  /*ae40*/  BSYNC B2 ;  /* 0x0000000000027941 */ /* 0x000fea0003800000 */
.L_x_266:
[----:B------:R-:W1:Y:S02]  /*ae50*/  S2R R7, SR_TID.X ;  /* 0x0000000000077919 */ /* 0x000e640000002100 */
[----:B-1----:R-:W-:-:S04]  /*ae60*/  LOP3.LUT R7, R7, 0x7f, RZ, 0xc0, !PT ;  /* 0x0000007f07077812 */ /* 0x002fc800078ec0ff */
[----:B------:R-:W-:-:S13]  /*ae70*/  ISETP.NE.AND P0, PT, R7, RZ, PT ;  /* 0x000000ff0700720c */ /* 0x000fda0003f05270 */
[----:B0-----:R-:W-:-:S04]  /*ae80*/  @!P0 IMAD.MOV.U32 R3, RZ, RZ, 0x8000 ;  /* 0x00008000ff038424 */ /* 0x001fc800078e00ff */
[----:B------:R0:W-:Y:S01]  /*ae90*/  @!P0 SYNCS.ARRIVE.TRANS64 RZ, [R2+URZ+0x34850], R3 ;  /* 0x0348500302ff89a7 */ /* 0x0001e2000800003f */
[----:B------:R-:W-:Y:S05]  /*aea0*/  @P1 BRA `(.L_x_268) ;  /* 0x0000000000041947 */ /* 0x000fea0003800000 */
[----:B------:R-:W-:Y:S01]  /*aeb0*/  BPT.TRAP 0x1 ;  /* 0x000000040000795c */ /* 0x000fe20000300000 */
.L_x_268:
[----:B------:R-:W-:Y:S01]  /*aec0*/  LOP3.LUT P0, RZ, R18, 0x2, RZ, 0xc0, !PT ;  /* 0x0000000212ff7812 */ /* 0x000fe2000780c0ff */
[----:B------:R-:W-:-:S12]  /*aed0*/  BSSY B2, `(.L_x_269) ;  /* 0x0000003000027945 */ /* 0x000fd80003800000 */
[----:B------:R-:W-:Y:S05]  /*aee0*/  @P0 BRA `(.L_x_270) ;  /* 0x0000000000040947 */ /* 0x000fea0003800000 */
[----:B------:R-:W-:Y:S01]  /*aef0*/  BPT.TRAP 0x1 ;  /* 0x000000040000795c */ /* 0x000fe20000300000 */
.L_x_270:
[----:B------:R-:W-:Y:S05]  /*af00*/  BSYNC B2 ;  /* 0x0000000000027941 */ /* 0x000fea0003800000 */
.L_x_269:
        /* <DEDUP_REMOVED lines=19> */
.L_x_271:
        /* <DEDUP_REMOVED lines=16> */
.L_x_272:
        /* <DEDUP_REMOVED lines=12> */
.L_x_256:
[----:B------:R-:W-:Y:S05]  /*b200*/  BSYNC B1 ;  /* 0x0000000000017941 */ /* 0x000fea0003800000 */
.L_x_255:
[----:B------:R-:W-:Y:S01]  /*b210*/  VIADD R19, R4, 0x1 ;  /* 0x0000000104137836 */ /* 0x000fe20000000000 */
[----:B------:R-:W-:Y:S01]  /*b220*/  LOP3.LUT P1, RZ, R18, 0x8, RZ, 0xc0, !PT ;  /* 0x0000000812ff7812 */ /* 0x000fe2000782c0ff */
[----:B------:R-:W-:Y:S03]  /*b230*/  BSSY B1, `(.L_x_273) ;  /* 0x00000b2000017945 */ /* 0x000fe60003800000 */
[----:B------:R-:W-:-:S04]  /*b240*/  ISETP.NE.AND P0, PT, R19, 0x2, PT ;  /* 0x000000021300780c */ /* 0x000fc80003f05270 */
[----:B------:R-:W-:Y:S02]  /*b250*/  SEL R2, RZ, 0x1, P0 ;  /* 0x00000001ff027807 */ /* 0x000fe40000000000 */
[----:B------:R-:W-:Y:S02]  /*b260*/  SEL R19, R19, RZ, P0 ;  /* 0x000000ff13137207 */ /* 0x000fe40000000000 */
[----:B------:R-:W-:-:S05]  /*b270*/  LOP3.LUT R9, R5, R2, RZ, 0x3c, !PT ;  /* 0x0000000205097212 */ /* 0x000fca00078e3cff */
[----:B------:R1:W-:Y:S01]  /*b280*/  STL [R1], R9 ;  /* 0x0000000901007387 */ /* 0x0003e20000100800 */
[----:B------:R-:W-:Y:S05]  /*b290*/  @!P1 BRA `(.L_x_274) ;  /* 0x0000000800ac9947 */ /* 0x000fea0003800000 */
[----:B------:R-:W-:Y:S01]  /*b2a0*/  LOP3.LUT P1, RZ, R18, 0x4, RZ, 0xc0, !PT ;  /* 0x0000000412ff7812 */ /* 0x000fe2000782c0ff */
[----:B0-----:R-:W-:-:S12]  /*b2b0*/  VIADD R8, R0, 0xffffffff ;  /* 0xffffffff00087836 */ /* 0x001fd80000000000 */
        /* <DEDUP_REMOVED lines=21> */
.L_x_275:
[----:B------:R-:W-:Y:S01]  /*b410*/  LEA R3, R19, UR36, 0x3 ;  /* 0x0000002413037c11 */ /* 0x000fe2000f8e18ff */
[----:B------:R-:W-:Y:S01]  /*b420*/  BSSY B2, `(.L_x_276) ;  /* 0x0000004000027945 */ /* 0x000fe20003800000 */
[----:B------:R-:W-:-:S04]  /*b430*/  SHF.L.U32 R2, R9, 0x1f, RZ ;  /* 0x0000001f09027819 */ /* 0x000fc800000006ff */
[----:B------:R-:W2:Y:S02]  /*b440*/  SYNCS.PHASECHK.TRANS64.TRYWAIT P0, [R3+URZ+0x34840], R2 ;  /* 0x03484002030075a7 */ /* 0x000ea4000800017f */
[----:B--2---:R-:W-:Y:S05]  /*b450*/  @!P0 BRA `(.L_x_277) ;  /* 0x0000002000c08947 */ /* 0x004fea0003800000 */
.L_x_344:
[----:B------:R-:W-:Y:S05]  /*b460*/  BSYNC B2 ;  /* 0x0000000000027941 */ /* 0x000fea0003800000 */
.L_x_276:
[----:B0-----:R-:W0:Y:S01]  /*b470*/  S2R R7, SR_TID.X ;  /* 0x0000000000077919 */ /* 0x001e220000002100 */
[----:B------:R-:W-:Y:S01]  /*b480*/  UPRMT UR4, UR37, 0x9910, URZ ;  /* 0x0000991025047896 */ /* 0x000fe2000800003f */
[----:B0-----:R-:W-:-:S04]  /*b490*/  LOP3.LUT R7, R7, 0x7f, RZ, 0xc0, !PT ;  /* 0x0000007f07077812 */ /* 0x001fc800078ec0ff */
[----:B------:R-:W-:-:S13]  /*b4a0*/  ISETP.NE.AND P0, PT, R7, RZ, PT ;  /* 0x000000ff0700720c */ /* 0x000fda0003f05270 */
[----:B--2---:R-:W-:-:S04]  /*b4b0*/  @!P0 IMAD.MOV.U32 R2, RZ, RZ, 0xc000 ;  /* 0x0000c000ff028424 */ /* 0x004fc800078e00ff */
[----:B------:R0:W-:Y:S02]  /*b4c0*/  @!P0 SYNCS.ARRIVE.TRANS64 RZ, [R3+URZ+0x34830], R2 ;  /* 0x0348300203ff89a7 */ /* 0x0001e4000800003f */
[----:B0-----:R-:W-:-:S05]  /*b4d0*/  IMAD.U32 R2, RZ, RZ, UR4 ;  /* 0x00000004ff027e24 */ /* 0x001fca000f8e00ff */
[----:B------:R-:W-:-:S13]  /*b4e0*/  ISETP.NE.AND P1, PT, R2, 0x2, PT ;  /* 0x000000020200780c */ /* 0x000fda0003f25270 */
[----:B------:R-:W-:Y:S05]  /*b4f0*/  @P1 BRA `(.L_x_278) ;  /* 0x0000000000041947 */ /* 0x000fea0003800000 */
[----:B------:R-:W-:Y:S01]  /*b500*/  BPT.TRAP 0x1 ;  /* 0x000000040000795c */ /* 0x000fe20000300000 */
.L_x_278:
[----:B------:R-:W-:Y:S01]  /*b510*/  LOP3.LUT P0, RZ, R18, 0x2, RZ, 0xc0, !PT ;  /* 0x0000000212ff7812 */ /* 0x000fe2000780c0ff */
[----:B------:R-:W-:-:S12]  /*b520*/  BSSY B2, `(.L_x_279) ;  /* 0x0000003000027945 */ /* 0x000fd80003800000 */
[----:B------:R-:W-:Y:S05]  /*b530*/  @P0 BRA `(.L_x_280) ;  /* 0x0000000000040947 */ /* 0x000fea0003800000 */
[----:B------:R-:W-:Y:S01]  /*b540*/  BPT.TRAP 0x1 ;  /* 0x000000040000795c */ /* 0x000fe20000300000 */
.L_x_280:
[----:B------:R-:W-:Y:S05]  /*b550*/  BSYNC B2 ;  /* 0x0000000000027941 */ /* 0x000fea0003800000 */
.L_x_279:
        /* <DEDUP_REMOVED lines=15> */
[----:B-1----:R-:W-:Y:S02]  /*b650*/  VIADD R9, R7, 0x1c400 ;  /* 0x0001c40007097836 */ /* 0x002fe40000000000 */
[----:B0-----:R-:W-:-:S05]  /*b660*/  IMAD.SHL.U32 R2, R2, 0x40, RZ ;  /* 0x0000004002027824 */ /* 0x001fca00078e00ff */
[----:B------:R-:W-:-:S05]  /*b670*/  LOP3.LUT R2, R2, 0x40, RZ, 0xc0, !PT ;  /* 0x0000004002027812 */ /* 0x000fca00078ec0ff */
[----:B------:R-:W-:-:S07]  /*b680*/  IMAD R2, R8, 0x80, R2 ;  /* 0x0000008008027824 */ /* 0x000fce00078e0202 */
.L_x_281:
        /* <DEDUP_REMOVED lines=17> */
.L_x_282:
        /* <DEDUP_REMOVED lines=16> */
.L_x_283:
        /* <DEDUP_REMOVED lines=10> */
[----:B------:R-:W-:Y:S01]  /*b940*/  SHF.L.U32 R5, R5, 0x1f, RZ ;  /* 0x0000001f05057819 */ /* 0x000fe200000006ff */
[----:B------:R-:W-:Y:S01]  /*b950*/  BSSY B2, `(.L_x_284) ;  /* 0x0000004000027945 */ /* 0x000fe20003800000 */
[----:B------:R-:W-:-:S04]  /*b960*/  LEA R2, R4, UR36, 0x3 ;  /* 0x0000002404027c11 */ /* 0x000fc8000f8e18ff */
[----:B------:R-:W0:Y:S02]  /*b970*/  SYNCS.PHASECHK.TRANS64.TRYWAIT P0, [R2+URZ+0x34860], R5 ;  /* 0x03486005020075a7 */ /* 0x000e24000800017f */
[----:B0-----:R-:W-:Y:S05]  /*b980*/  @!P0 BRA `(.L_x_285) ;  /* 0x0000001c00888947 */ /* 0x001fea0003800000 */
.L_x_345:
[----:B------:R-:W-:Y:S05]  /*b990*/  BSYNC B2 ;  /* 0x0000000000027941 */ /* 0x000fea0003800000 */
.L_x_284:
[----:B------:R-:W1:Y:S02]  /*b9a0*/  S2R R3, SR_TID.X ;  /* 0x0000000000037919 */ /* 0x000e640000002100 */
[----:B-1----:R-:W-:-:S04]  /*b9b0*/  LOP3.LUT R3, R3, 0x7f, RZ, 0xc0, !PT ;  /* 0x0000007f03037812 */ /* 0x002fc800078ec0ff */
[----:B------:R-:W-:-:S13]  /*b9c0*/  ISETP.NE.AND P0, PT, R3, RZ, PT ;  /* 0x000000ff0300720c */ /* 0x000fda0003f05270 */
[----:B------:R-:W-:-:S04]  /*b9d0*/  @!P0 IMAD.MOV.U32 R3, RZ, RZ, 0x8000 ;  /* 0x00008000ff038424 */ /* 0x000fc800078e00ff */
[----:B------:R1:W-:Y:S01]  /*b9e0*/  @!P0 SYNCS.ARRIVE.TRANS64 RZ, [R2+URZ+0x34850], R3 ;  /* 0x0348500302ff89a7 */ /* 0x0003e2000800003f */
[----:B------:R-:W-:Y:S05]  /*b9f0*/  @P1 BRA `(.L_x_286) ;  /* 0x0000000000041947 */ /* 0x000fea0003800000 */
[----:B------:R-:W-:Y:S01]  /*ba00*/  BPT.TRAP 0x1 ;  /* 0x000000040000795c */ /* 0x000fe20000300000 */
.L_x_286:
[----:B------:R-:W-:Y:S01]  /*ba10*/  LOP3.LUT P0, RZ, R18, 0x2, RZ, 0xc0, !PT ;  /* 0x0000000212ff7812 */ /* 0x000fe2000780c0ff */
[----:B------:R-:W-:-:S12]  /*ba20*/  BSSY B2, `(.L_x_287) ;  /* 0x0000003000027945 */ /* 0x000fd80003800000 */
[----:B------:R-:W-:Y:S05]  /*ba30*/  @P0 BRA `(.L_x_288) ;  /* 0x0000000000040947 */ /* 0x000fea0003800000 */
[----:B------:R-:W-:Y:S01]  /*ba40*/  BPT.TRAP 0x1 ;  /* 0x000000040000795c */ /* 0x000fe20000300000 */
.L_x_288:
[----:B------:R-:W-:Y:S05]  /*ba50*/  BSYNC B2 ;  /* 0x0000000000027941 */ /* 0x000fea0003800000 */
.L_x_287:
[----:B0-----:R-:W2:Y:S01]  /*ba60*/  LDL.LU R5, [R1+0x4] ;  /* 0x0000040001057983 */ /* 0x001ea20000300800 */
[----:B-1----:R-:W0:Y:S01]  /*ba70*/  S2R R3, SR_CgaCtaId ;  /* 0x0000000000037919 */ /* 0x002e220000008800 */
        /* <DEDUP_REMOVED lines=17> */
.L_x_289:
        /* <DEDUP_REMOVED lines=16> */
.L_x_290:
        /* <DEDUP_REMOVED lines=12> */
.L_x_274:
[----:B------:R-:W-:Y:S05]  /*bd50*/  BSYNC B1 ;  /* 0x0000000000017941 */ /* 0x000fea0003800000 */
.L_x_273:
[C---:B------:R-:W-:Y:S01]  /*bd60*/  ISETP.GT.AND P0, PT, R0.reuse, 0x1, PT ;  /* 0x000000010000780c */ /* 0x040fe20003f04270 */
[----:B------:R-:W-:-:S12]  /*bd70*/  VIADD R0, R0, 0xfffffffe ;  /* 0xfffffffe00007836 */ /* 0x000fd80000000000 */
[----:B------:R-:W-:Y:S05]  /*bd80*/  @P0 BRA `(.L_x_291) ;  /* 0xffffffe800480947 */ /* 0x000fea000383ffff */
.L_x_254:
[----:B------:R-:W-:Y:S05]  /*bd90*/  BSYNC B0 ;  /* 0x0000000000007941 */ /* 0x000fea0003800000 */
.L_x_234:
[----:B------:R-:W-:Y:S01]  /*bda0*/  LOP3.LUT P0, RZ, R18, 0x8, RZ, 0xc0, !PT ;  /* 0x0000000812ff7812 */ /* 0x000fe2000780c0ff */
[----:B------:R-:W-:-:S12]  /*bdb0*/  BSSY B0, `(.L_x_292) ;  /* 0x0000045000007945 */ /* 0x000fd80003800000 */
[----:B------:R-:W-:Y:S05]  /*bdc0*/  @!P0 BRA `(.L_x_293) ;  /* 0x00000004000c8947 */ /* 0x000fea0003800000 */
[----:B------:R-:W3:Y:S01]  /*bdd0*/  LDL R2, [R1] ;  /* 0x0000000001027983 */ /* 0x000ee20000100800 */
[----:B--2---:R-:W-:Y:S01]  /*bde0*/  LEA R0, R19, UR36, 0x3 ;  /* 0x0000002413007c11 */ /* 0x004fe2000f8e18ff */
[----:B------:R-:W-:Y:S01]  /*bdf0*/  BSSY B1, `(.L_x_294) ;  /* 0x0000004000017945 */ /* 0x000fe20003800000 */
[----:B---3--:R-:W-:-:S04]  /*be00*/  SHF.L.U32 R3, R2, 0x1f, RZ ;  /* 0x0000001f02037819 */ /* 0x008fc800000006ff */
[----:B------:R-:W2:Y:S02]  /*be10*/  SYNCS.PHASECHK.TRANS64.TRYWAIT P0, [R0+URZ+0x34860], R3 ;  /* 0x03486003000075a7 */ /* 0x000ea4000800017f */
[----:B--2---:R-:W-:Y:S05]  /*be20*/  @!P0 BRA `(.L_x_295) ;  /* 0x0000001800748947 */ /* 0x004fea0003800000 */
.L_x_346:
[----:B------:R-:W-:Y:S05]  /*be30*/  BSYNC B1 ;  /* 0x0000000000017941 */ /* 0x000fea0003800000 */
.L_x_294:
[----:B------:R-:W3:Y:S01]  /*be40*/  S2R R2, SR_TID.X ;  /* 0x0000000000027919 */ /* 0x000ee20000002100 */
[----:B------:R-:W-:-:S04]  /*be50*/  UPRMT UR4, UR37, 0x9910, URZ ;  /* 0x0000991025047896 */ /* 0x000fc8000800003f */
[----:B------:R-:W-:Y:S01]  /*be60*/  UISETP.NE.AND UP0, UPT, UR4, 0x2, UPT ;  /* 0x000000020400788c */ /* 0x000fe2000bf05270 */
[----:B---3--:R-:W-:-:S04]  /*be70*/  LOP3.LUT R2, R2, 0x7f, RZ, 0xc0, !PT ;  /* 0x0000007f02027812 */ /* 0x008fc800078ec0ff */
[----:B------:R-:W-:-:S13]  /*be80*/  ISETP.NE.AND P0, PT, R2, RZ, PT ;  /* 0x000000ff0200720c */ /* 0x000fda0003f05270 */
[----:B--2---:R-:W-:-:S04]  /*be90*/  @!P0 IMAD.MOV.U32 R3, RZ, RZ, 0x8000 ;  /* 0x00008000ff038424 */ /* 0x004fc800078e00ff */
[----:B------:R2:W-:Y:S01]  /*bea0*/  @!P0 SYNCS.ARRIVE.TRANS64 RZ, [R0+URZ+0x34850], R3 ;  /* 0x0348500300ff89a7 */ /* 0x0005e2000800003f */
[----:B------:R-:W-:-:S13]  /*beb0*/  PLOP3.LUT P0, PT, PT, PT, UP0, 0x80, 0x0 ;  /* 0x000000000000781c */ /* 0x000fda0003f0f008 */
[----:B--2---:R-:W-:Y:S05]  /*bec0*/  @P0 BRA `(.L_x_296) ;  /* 0x0000000000040947 */ /* 0x004fea0003800000 */
[----:B------:R-:W-:Y:S01]  /*bed0*/  BPT.TRAP 0x1 ;  /* 0x000000040000795c */ /* 0x000fe20000300000 */
.L_x_296:
[----:B------:R-:W-:Y:S01]  /*bee0*/  LOP3.LUT P0, RZ, R18, 0x2, RZ, 0xc0, !PT ;  /* 0x0000000212ff7812 */ /* 0x000fe2000780c0ff */
[----:B------:R-:W-:-:S12]  /*bef0*/  BSSY B1, `(.L_x_297) ;  /* 0x0000003000017945 */ /* 0x000fd80003800000 */
[----:B------:R-:W-:Y:S05]  /*bf00*/  @P0 BRA `(.L_x_298) ;  /* 0x0000000000040947 */ /* 0x000fea0003800000 */
[----:B------:R-:W-:Y:S01]  /*bf10*/  BPT.TRAP 0x1 ;  /* 0x000000040000795c */ /* 0x000fe20000300000 */
.L_x_298:
[----:B------:R-:W-:Y:S05]  /*bf20*/  BSYNC B1 ;  /* 0x0000000000017941 */ /* 0x000fea0003800000 */
.L_x_297:
[----:B------:R-:W2:Y:S01]  /*bf30*/  LDL R2, [R1+0x4] ;  /* 0x0000040001027983 */ /* 0x000ea20000100800 */
[----:B------:R-:W3:Y:S01]  /*bf40*/  S2R R3, SR_CgaCtaId ;  /* 0x0000000000037919 */ /* 0x000ee20000008800 */
[----:B------:R-:W4:Y:S01]  /*bf50*/  S2R R4, SR_CgaCtaId ;  /* 0x0000000000047919 */ /* 0x000f220000008800 */
[----:B------:R-:W-:Y:S01]  /*bf60*/  UIADD3 UR4, UP0, UR38, 0x470, URZ ;  /* 0x0000047026047890 */ /* 0x000fe2000ff1e03f */
[----:B------:R-:W-:Y:S01]  /*bf70*/  PLOP3.LUT P0, PT, PT, PT, PT, 0x80, 0x0 ;  /* 0x000000000000781c */ /* 0x000fe20003f0f070 */
[----:B------:R-:W-:Y:S01]  /*bf80*/  VIADD R0, R0, 0x34850 ;  /* 0x0003485000007836 */ /* 0x000fe20000000000 */
[----:B------:R-:W-:Y:S01]  /*bf90*/  UMOV UR6, 0x30000 ;  /* 0x0003000000067882 */ /* 0x000fe20000000000 */
[----:B------:R-:W-:Y:S01]  /*bfa0*/  UIADD3.X UR5, URZ, UR39, URZ, UP0, !UPT ;  /* 0x000000273f057290 */ /* 0x000fe200087fe43f */
[----:B---3--:R-:W-:Y:S02]  /*bfb0*/  IMAD.SHL.U32 R3, R3, 0x1000, RZ ;  /* 0x0000100003037824 */ /* 0x008fe400078e00ff */
[----:B----4-:R-:W-:-:S03]  /*bfc0*/  IMAD.SHL.U32 R4, R4, 0x40, RZ ;  /* 0x0000004004047824 */ /* 0x010fc600078e00ff */
[----:B------:R-:W-:Y:S02]  /*bfd0*/  LOP3.LUT R3, R3, 0x1000, RZ, 0xc0, !PT ;  /* 0x0000100003037812 */ /* 0x000fe400078ec0ff */
[----:B------:R-:W-:-:S03]  /*bfe0*/  LOP3.LUT R4, R4, 0x40, RZ, 0xc0, !PT ;  /* 0x0000004004047812 */ /* 0x000fc600078ec0ff */
[----:B------:R-:W-:-:S05]  /*bff0*/  IMAD R3, R19, 0x4000, R3 ;  /* 0x0000400013037824 */ /* 0x000fca00078e0203 */
[----:B------:R-:W-:Y:S01]  /*c000*/  LEA R3, R3, UR36, 0x1 ;  /* 0x0000002403037c11 */ /* 0x000fe2000f8e08ff */
[----:B------:R-:W-:Y:S01]  /*c010*/  UMOV UR14, 0x0 ;  /* 0x00000000000e7882 */ /* 0x000fe20000000000 */
[----:B------:R-:W-:Y:S01]  /*c020*/  UMOV UR15, 0x14f00000 ;  /* 0x14f00000000f7882 */ /* 0x000fe20000000000 */
[----:B------:R-:W-:Y:S01]  /*c030*/  UMOV UR10, URZ ;  /* 0x0000003f000a7c82 */ /* 0x000fe20008000000 */
[----:B--2---:R-:W-:Y:S02]  /*c040*/  IMAD R2, R2, 0x80, R4 ;  /* 0x0000008002027824 */ /* 0x004fe400078e0204 */
[----:B------:R-:W-:-:S07]  /*c050*/  VIADD R4, R3, 0x400 ;  /* 0x0000040003047836 */ /* 0x000fce0000000000 */
.L_x_299:
        /* <DEDUP_REMOVED lines=9> */
[----:B--2---:R-:W-:Y:S05]  /*c0f0*/  @P0 BRA.U.ANY `(.L_x_299) ;  /* 0xfffffffd00d80947 */ /* 0x004fea000393ffff */
[----:B------:R-:W-:Y:S01]  /*c100*/  PLOP3.LUT P0, PT, PT, PT, PT, 0x80, 0x0 ;  /* 0x000000000000781c */ /* 0x000fe20003f0f070 */
[----:B------:R-:W-:Y:S01]  /*c110*/  VIADD R3, R3, 0x4400 ;  /* 0x0000440003037836 */ /* 0x000fe20000000000 */
[----:B------:R-:W-:Y:S01]  /*c120*/  UMOV UR6, 0x30000 ;  /* 0x0003000000067882 */ /* 0x000fe20000000000 */
[----:B------:R-:W-:Y:S01]  /*c130*/  UMOV UR14, 0x0 ;  /* 0x00000000000e7882 */ /* 0x000fe20000000000 */
[----:B------:R-:W-:Y:S01]  /*c140*/  UMOV UR15, 0x14f00000 ;  /* 0x14f00000000f7882 */ /* 0x000fe20000000000 */
[----:B------:R-:W-:-:S08]  /*c150*/  UMOV UR10, 0x40 ;  /* 0x00000040000a7882 */ /* 0x000fd00000000000 */
.L_x_300:
        /* <DEDUP_REMOVED lines=9> */
[----:B---3--:R-:W-:Y:S05]  /*c1f0*/  @P0 BRA.U.ANY `(.L_x_300) ;  /* 0xfffffffd00d80947 */ /* 0x008fea000393ffff */
.L_x_293:
[----:B------:R-:W-:Y:S05]  /*c200*/  BSYNC B0 ;  /* 0x0000000000007941 */ /* 0x000fea0003800000 */
.L_x_292:
[----:B01----:R-:W3:Y:S01]  /*c210*/  LDL.LU R6, [R1+0x24] ;  /* 0x0000240001067983 */ /* 0x003ee20000300800 */
[----:B------:R-:W-:Y:S01]  /*c220*/  VIADD R19, R19, 0x1 ;  /* 0x0000000113137836 */ /* 0x000fe20000000000 */
[----:B------:R-:W-:Y:S02]  /*c230*/  ULDC UR4, c[0x0][0xc34] ;  /* 0x00030d0000047ab9 */ /* 0x000fe40000000800 */
[----:B------:R-:W4:Y:S04]  /*c240*/  LDL.LU R5, [R1] ;  /* 0x0000000001057983 */ /* 0x000f280000300800 */
[----:B------:R-:W5:Y:S01]  /*c250*/  LDL.LU R4, [R1+0x2c] ;  /* 0x00002c0001047983 */ /* 0x000f620000300800 */
[----:B------:R-:W-:-:S04]  /*c260*/  ISETP.NE.AND P0, PT, R19, 0x2, PT ;  /* 0x000000021300780c */ /* 0x000fc80003f05270 */
[----:B--2---:R-:W-:Y:S02]  /*c270*/  SEL R0, RZ, 0x1, P0 ;  /* 0x00000001ff007807 */ /* 0x004fe40000000000 */
[----:B------:R-:W-:Y:S01]  /*c280*/  SEL R19, R19, RZ, P0 ;  /* 0x000000ff13137207 */ /* 0x000fe20000000000 */
[----:B---3--:R-:W-:Y:S01]  /*c290*/  VIADD R6, R6, UR40 ;  /* 0x0000002806067c36 */ /* 0x008fe20008000000 */
[----:B----4-:R-:W-:-:S04]  /*c2a0*/  LOP3.LUT R5, R5, R0, RZ, 0x3c, !PT ;  /* 0x0000000005057212 */ /* 0x010fc800078e3cff */
[----:B------:R0:W-:Y:S01]  /*c2b0*/  STL [R1+0x24], R6 ;  /* 0x0000240601007387 */ /* 0x0001e20000100800 */
[----:B------:R-:W-:Y:S01]  /*c2c0*/  ISETP.GE.AND P1, PT, R6, UR4, PT ;  /* 0x0000000406007c0c */ /* 0x000fe2000bf26270 */
[----:B-----5:R-:W-:-:S05]  /*c2d0*/  VIADD R4, R4, 0x1 ;  /* 0x0000000104047836 */ /* 0x020fca0000000000 */
[----:B------:R0:W-:Y:S04]  /*c2e0*/  STL [R1+0x2c], R4 ;  /* 0x00002c0401007387 */ /* 0x0001e80000100800 */
[----:B------:R0:W-:Y:S03]  /*c2f0*/  STL [R1], R5 ;  /* 0x0000000501007387 */ /* 0x0001e60000100800 */
[----:B------:R-:W-:Y:S05]  /*c300*/  @!P1 BRA `(.L_x_301) ;  /* 0xffffffbc00689947 */ /* 0x000fea000383ffff */
[----:B------:R-:W-:-:S07]  /*c310*/  LOP3.LUT R2, R4, 0x1, RZ, 0xc, !PT ;  /* 0x0000000104027812 */ /* 0x000fce00078e0cff */
.L_x_217:
[----:B------:R-:W1:Y:S01]  /*c320*/  S2R R3, SR_CgaCtaId ;  /* 0x0000000000037919 */ /* 0x000e620000008800 */
[----:B------:R-:W-:Y:S01]  /*c330*/  MOV R0, 0x400 ;  /* 0x0000040000007802 */ /* 0x000fe20000000f00 */
[----:B------:R-:W-:Y:S03]  /*c340*/  BSSY B0, `(.L_x_302) ;  /* 0x0000005000007945 */ /* 0x000fe60003800000 */
[----:B-1----:R-:W-:Y:S02]  /*c350*/  LEA R0, R3, R0, 0x18 ;  /* 0x0000000003007211 */ /* 0x002fe400078ec0ff */
[----:B------:R-:W-:-:S04]  /*c360*/  SHF.L.U32 R3, R2, 0x1f, RZ ;  /* 0x0000001f02037819 */ /* 0x000fc800000006ff */
[----:B------:R-:W1:Y:S02]  /*c370*/  SYNCS.PHASECHK.TRANS64.TRYWAIT P0, [R0+URZ+0x34820], R3 ;  /* 0x03482003000075a7 */ /* 0x000e64000800017f */
[----:B-1----:R-:W-:Y:S05]  /*c380*/  @!P0 BRA `(.L_x_303) ;  /* 0x0000001400308947 */ /* 0x002fea0003800000 */
.L_x_347:
[----:B------:R-:W-:Y:S05]  /*c390*/  BSYNC B0 ;  /* 0x0000000000007941 */ /* 0x000fea0003800000 */
.L_x_302:
[----:B------:R-:W-:-:S03]  /*c3a0*/  UMOV UR4, 0xffffffff ;  /* 0xffffffff00047882 */ /* 0x000fc60000000000 */
[----:B------:R-:W-:Y:S05]  /*c3b0*/  BRA.DIV UR4, `(.L_x_304) ;  /* 0x0000001604387947 */ /* 0x000fea000b800000 */
[----:B------:R-:W2:Y:S02]  /*c3c0*/  S2R R2, SR_TID.X ;  /* 0x0000000000027919 */ /* 0x000ea40000002100 */
[----:B--2---:R-:W-:-:S04]  /*c3d0*/  SHF.R.U32.HI R2, RZ, 0x5, R2 ;  /* 0x00000005ff027819 */ /* 0x004fc80000011602 */
[----:B------:R-:W-:-:S05]  /*c3e0*/  LOP3.LUT R2, R2, 0x3, RZ, 0xc0, !PT ;  /* 0x0000000302027812 */ /* 0x000fca00078ec0ff */
[----:B------:R2:W3:Y:S02]  /*c3f0*/  SHFL.IDX PT, R14, R2, RZ, 0x1f ;  /* 0x00001fff020e7589 */ /* 0x0004e400000e0000 */
.L_x_350:
[----:B---3--:R-:W-:Y:S01]  /*c400*/  ISETP.NE.AND P0, PT, R14, RZ, PT ;  /* 0x000000ff0e00720c */ /* 0x008fe20003f05270 */
[----:B------:R-:W-:-:S12]  /*c410*/  BSSY B0, `(.L_x_305) ;  /* 0x0000027000007945 */ /* 0x000fd80003800000 */
[----:B------:R-:W-:Y:S05]  /*c420*/  @P0 BRA `(.L_x_306) ;  /* 0x0000000000940947 */ /* 0x000fea0003800000 */
[----:B------:R-:W-:-:S03]  /*c430*/  UMOV UR4, 0xffffffff ;  /* 0xffffffff00047882 */ /* 0x000fc60000000000 */
[----:B------:R-:W-:Y:S05]  /*c440*/  BRA.DIV UR4, `(.L_x_307) ;  /* 0x0000001604487947 */ /* 0x000fea000b800000 */
[----:B------:R-:W-:-:S13]  /*c450*/  ELECT P6, URZ, PT ;  /* 0x00000000003f782f */ /* 0x000fda00038c0000 */
.L_x_353:
[----:B------:R-:W-:Y:S05]  /*c460*/  @!P6 BRA `(.L_x_306) ;  /* 0x000000000084e947 */ /* 0x000fea0003800000 */
[----:B--2---:R-:W2:Y:S02]  /*c470*/  LDL R2, [R1+0x30] ;  /* 0x0000300001027983 */ /* 0x004ea40000100800 */
[----:B--2---:R-:W-:-:S13]  /*c480*/  R2UR UR4, R2 ;  /* 0x00000000020472ca */ /* 0x004fda00000e0000 */
[----:B------:R-:W-:-:S06]  /*c490*/  ULOP3.LUT UR4, UR4, 0x2, URZ, 0xfc, !UPT ;  /* 0x0000000204047892 */ /* 0x000fcc000f8efc3f */
[----:B------:R-:W-:-:S05]  /*c4a0*/  IMAD.U32 R2, RZ, RZ, UR4 ;  /* 0x00000004ff027e24 */ /* 0x000fca000f8e00ff */
[----:B------:R-:W-:-:S13]  /*c4b0*/  ISETP.NE.AND P2, PT, R2, 0x3, PT ;  /* 0x000000030200780c */ /* 0x000fda0003f45270 */
[----:B------:R-:W-:Y:S05]  /*c4c0*/  @!P2 BRA `(.L_x_308) ;  /* 0x000000000004a947 */ /* 0x000fea0003800000 */
[----:B------:R-:W-:Y:S01]  /*c4d0*/  BPT.TRAP 0x1 ;  /* 0x000000040000795c */ /* 0x000fe20000300000 */
.L_x_308:
[----:B------:R-:W2:Y:S01]  /*c4e0*/  LDL.LU R7, [R1] ;  /* 0x0000000001077983 */ /* 0x000ea20000300800 */
[----:B------:R-:W-:Y:S02]  /*c4f0*/  VIADD R2, R0, 0x34840 ;  /* 0x0003484000027836 */ /* 0x000fe40000000000 */
[C---:B-1----:R-:W-:Y:S02]  /*c500*/  VIADD R3, R19.reuse, 0x1 ;  /* 0x0000000113037836 */ /* 0x042fe40000000000 */
[----:B0-----:R-:W-:-:S03]  /*c510*/  IMAD R6, R19, 0x8, R2 ;  /* 0x0000000813067824 */ /* 0x001fc600078e0202 */
[----:B------:R-:W-:-:S04]  /*c520*/  ISETP.NE.AND P1, PT, R3, 0x2, PT ;  /* 0x000000020300780c */ /* 0x000fc80003f25270 */
[----:B------:R-:W-:Y:S02]  /*c530*/  SEL R4, RZ, 0x1, P1 ;  /* 0x00000001ff047807 */ /* 0x000fe40000800000 */
[----:B------:R-:W-:Y:S02]  /*c540*/  SEL R3, R3, RZ, P1 ;  /* 0x000000ff03037207 */ /* 0x000fe40000800000 */
[C---:B--2---:R-:W-:Y:S02]  /*c550*/  SHF.L.U32 R5, R7.reuse, 0x1f, RZ ;  /* 0x0000001f07057819 */ /* 0x044fe400000006ff */
[----:B------:R-:W-:Y:S01]  /*c560*/  LOP3.LUT R4, R7, R4, RZ, 0x3c, !PT ;  /* 0x0000000407047212 */ /* 0x000fe200078e3cff */
[----:B------:R-:W-:Y:S01]  /*c570*/  IMAD R7, R3, 0x8, R2 ;  /* 0x0000000803077824 */ /* 0x000fe200078e0202 */
[----:B------:R-:W0:Y:S02]  /*c580*/  SYNCS.PHASECHK.TRANS64.TRYWAIT P0, [R6+URZ], R5 ;  /* 0x00000005060075a7 */ /* 0x000e24000800017f */
[----:B------:R-:W-:Y:S01]  /*c590*/  SHF.L.U32 R2, R4, 0x1f, RZ ;  /* 0x0000001f04027819 */ /* 0x000fe200000006ff */
[----:B0-----:R-:W-:Y:S06]  /*c5a0*/  @!P0 BRA `(.L_x_309) ;  /* 0x0000001400108947 */ /* 0x001fec0003800000 */
.L_x_354:
[----:B------:R-:W1:Y:S02]  /*c5b0*/  SYNCS.PHASECHK.TRANS64.TRYWAIT P0, [R7+URZ], R2 ;  /* 0x00000002070075a7 */ /* 0x000e64000800017f */
[----:B-1----:R-:W-:Y:S05]  /*c5c0*/  @!P0 BRA `(.L_x_310) ;  /* 0x00000014001c8947 */ /* 0x002fea0003800000 */
.L_x_355:
[----:B------:R-:W-:Y:S05]  /*c5d0*/  @!P2 BRA `(.L_x_311) ;  /* 0x000000000004a947 */ /* 0x000fea0003800000 */
[----:B------:R-:W-:Y:S01]  /*c5e0*/  BPT.TRAP 0x1 ;  /* 0x000000040000795c */ /* 0x000fe20000300000 */
.L_x_311:
[----:B------:R-:W-:-:S04]  /*c5f0*/  VIADD R0, R0, 0x34860 ;  /* 0x0003486000007836 */ /* 0x000fc80000000000 */
[----:B------:R-:W-:-:S04]  /*c600*/  IMAD R4, R19, 0x8, R0 ;  /* 0x0000000813047824 */ /* 0x000fc800078e0200 */
[----:B------:R-:W2:Y:S02]  /*c610*/  SYNCS.PHASECHK.TRANS64.TRYWAIT P0, [R4+URZ], R5 ;  /* 0x00000005040075a7 */ /* 0x000ea4000800017f */
[----:B--2---:R-:W-:Y:S05]  /*c620*/  @!P0 BRA `(.L_x_312) ;  /* 0x0000001400188947 */ /* 0x004fea0003800000 */
.L_x_356:
[----:B------:R-:W-:-:S07]  /*c630*/  IMAD R3, R3, 0x8, R0 ;  /* 0x0000000803037824 */ /* 0x000fce00078e0200 */
.L_x_313:
[----:B---3--:R3:W4:Y:S02]  /*c640*/  SYNCS.PHASECHK.TRANS64.TRYWAIT P0, [R3+URZ], R2 ;  /* 0x00000002030075a7 */ /* 0x008724000800017f */
[----:B----4-:R-:W-:Y:S05]  /*c650*/  @!P0 NANOSLEEP.SYNCS 0x989680 ;  /* 0x009896800000895d */ /* 0x010fea0003900000 */
[----:B------:R-:W4:Y:S02]  /*c660*/  @!P0 SYNCS.PHASECHK.TRANS64 P0, [R3+URZ], R2 ;  /* 0x00000002030085a7 */ /* 0x000f24000800007f */
[----:B----4-:R-:W-:Y:S05]  /*c670*/  @!P0 BRA `(.L_x_313) ;  /* 0xfffffffc00f08947 */ /* 0x010fea000383ffff */
.L_x_306:
[----:B------:R-:W-:Y:S05]  /*c680*/  BSYNC B0 ;  /* 0x0000000000007941 */ /* 0x000fea0003800000 */
.L_x_305:
[----:B------:R-:W-:Y:S05]  /*c690*/  EXIT ;  /* 0x000000000000794d */ /* 0x000fea0003800000 */
.L_x_185:
[----:B0-----:R-:W-:-:S04]  /*c6a0*/  IMAD.U32 R3, RZ, RZ, UR38 ;  /* 0x00000026ff037e24 */ /* 0x001fc8000f8e00ff */
[----:B------:R0:W1:Y:S03]  /*c6b0*/  SYNCS.PHASECHK.TRANS64.TRYWAIT P1, [R3+URZ+0x34800], R0 ;  /* 0x03480000030075a7 */ /* 0x000066000802017f */
[----:B-1----:R-:W-:Y:S05]  /*c6c0*/  @!P1 NANOSLEEP.SYNCS 0x989680 ;  /* 0x009896800000995d */ /* 0x002fea0003900000 */
[----:B------:R-:W1:Y:S02]  /*c6d0*/  @!P1 SYNCS.PHASECHK.TRANS64 P1, [R3+URZ+0x34800], R0 ;  /* 0x03480000030095a7 */ /* 0x000e64000802007f */
[----:B-1----:R-:W-:Y:S05]  /*c6e0*/  @!P1 BRA `(.L_x_185) ;  /* 0xfffffffc00ec9947 */ /* 0x002fea000383ffff */
[----:B------:R-:W-:Y:S05]  /*c6f0*/  BRA `(.L_x_314) ;  /* 0xffffff4c00fc7947 */ /* 0x000fea000383ffff */
.L_x_189:
[----:B-1----:R1:W2:Y:S02]  /*c700*/  SYNCS.PHASECHK.TRANS64.TRYWAIT P1, [R6+URZ+0x34830], R3 ;  /* 0x03483003060075a7 */ /* 0x0022a4000802017f */
[----:B--2---:R-:W-:Y:S05]  /*c710*/  @!P1 NANOSLEEP.SYNCS 0x989680 ;  /* 0x009896800000995d */ /* 0x004fea0003900000 */
[----:B------:R-:W2:Y:S02]  /*c720*/  @!P1 SYNCS.PHASECHK.TRANS64 P1, [R6+URZ+0x34830], R3 ;  /* 0x03483003060095a7 */ /* 0x000ea4000802007f */
[----:B--2---:R-:W-:Y:S05]  /*c730*/  @!P1 BRA `(.L_x_189) ;  /* 0xfffffffc00f09947 */ /* 0x004fea000383ffff */
[----:B------:R-:W-:Y:S05]  /*c740*/  BRA `(.L_x_188) ;  /* 0xffffff5000187947 */ /* 0x000fea000383ffff */
.L_x_195:
[----:B-1----:R-:W-:-:S04]  /*c750*/  IMAD.U32 R3, RZ, RZ, UR7 ;  /* 0x00000007ff037e24 */ /* 0x002fc8000f8e00ff */
[----:B------:R1:W2:Y:S03]  /*c760*/  SYNCS.PHASECHK.TRANS64.TRYWAIT P1, [R3+URZ+0x34830], R0 ;  /* 0x03483000030075a7 */ /* 0x0002a6000802017f */
[----:B--2---:R-:W-:Y:S05]  /*c770*/  @!P1 NANOSLEEP.SYNCS 0x989680 ;  /* 0x009896800000995d */ /* 0x004fea0003900000 */
[----:B------:R-:W2:Y:S02]  /*c780*/  @!P1 SYNCS.PHASECHK.TRANS64 P1, [R3+URZ+0x34830], R0 ;  /* 0x03483000030095a7 */ /* 0x000ea4000802007f */
[----:B--2---:R-:W-:Y:S05]  /*c790*/  @!P1 BRA `(.L_x_195) ;  /* 0xfffffffc00ec9947 */ /* 0x004fea000383ffff */
[----:B------:R-:W-:Y:S05]  /*c7a0*/  BRA `(.L_x_194) ;  /* 0xffffff7000f07947 */ /* 0x000fea000383ffff */
.L_x_199:
[----:B-1----:R-:W-:-:S04]  /*c7b0*/  IMAD.U32 R3, RZ, RZ, UR14 ;  /* 0x0000000eff037e24 */ /* 0x002fc8000f8e00ff */
[----:B------:R1:W2:Y:S03]  /*c7c0*/  SYNCS.PHASECHK.TRANS64.TRYWAIT P1, [R3+URZ+0x34850], R0 ;  /* 0x03485000030075a7 */ /* 0x0002a6000802017f */
[----:B--2---:R-:W-:Y:S05]  /*c7d0*/  @!P1 NANOSLEEP.SYNCS 0x989680 ;  /* 0x009896800000995d */ /* 0x004fea0003900000 */
[----:B------:R-:W2:Y:S02]  /*c7e0*/  @!P1 SYNCS.PHASECHK.TRANS64 P1, [R3+URZ+0x34850], R0 ;  /* 0x03485000030095a7 */ /* 0x000ea4000802007f */
[----:B--2---:R-:W-:Y:S05]  /*c7f0*/  @!P1 BRA `(.L_x_199) ;  /* 0xfffffffc00ec9947 */ /* 0x004fea000383ffff */
[----:B------:R-:W-:Y:S05]  /*c800*/  BRA `(.L_x_198) ;  /* 0xffffff7c00207947 */ /* 0x000fea000383ffff */
.L_x_206:
[----:B-1----:R-:W-:-:S04]  /*c810*/  IMAD.U32 R5, RZ, RZ, UR9 ;  /* 0x00000009ff057e24 */ /* 0x002fc8000f8e00ff */
[----:B------:R1:W2:Y:S03]  /*c820*/  SYNCS.PHASECHK.TRANS64.TRYWAIT P1, [R5+URZ+0x34850], R4 ;  /* 0x03485004050075a7 */ /* 0x0002a6000802017f */
[----:B--2---:R-:W-:Y:S05]  /*c830*/  @!P1 NANOSLEEP.SYNCS 0x989680 ;  /* 0x009896800000995d */ /* 0x004fea0003900000 */
[----:B------:R-:W2:Y:S02]  /*c840*/  @!P1 SYNCS.PHASECHK.TRANS64 P1, [R5+URZ+0x34850], R4 ;  /* 0x03485004050095a7 */ /* 0x000ea4000802007f */
[----:B--2---:R-:W-:Y:S05]  /*c850*/  @!P1 BRA `(.L_x_206) ;  /* 0xfffffffc00ec9947 */ /* 0x004fea000383ffff */
[----:B------:R-:W-:Y:S05]  /*c860*/  BRA `(.L_x_205) ;  /* 0xffffff9800147947 */ /* 0x000fea000383ffff */
.L_x_221:
[----:B------:R-:W0:Y:S01]  /*c870*/  S2R R6, SR_TID.X ;  /* 0x0000000000067919 */ /* 0x000e220000002100 */
[----:B------:R-:W-:Y:S01]  /*c880*/  BSSY B0, `(.L_x_315) ;  /* 0x000000a000007945 */ /* 0x000fe20003800000 */
[----:B------:R-:W-:Y:S02]  /*c890*/  IMAD.MOV.U32 R12, RZ, RZ, RZ ;  /* 0x000000ffff0c7224 */ /* 0x000fe400078e00ff */
[----:B------:R-:W-:Y:S02]  /*c8a0*/  IMAD.MOV.U32 R11, RZ, RZ, 0x1f ;  /* 0x0000001fff0b7424 */ /* 0x000fe400078e00ff */
[----:B------:R-:W-:Y:S01]  /*c8b0*/  IMAD.MOV.U32 R15, RZ, RZ, -0x1 ;  /* 0xffffffffff0f7424 */ /* 0x000fe200078e00ff */
[----:B0-----:R-:W-:-:S04]  /*c8c0*/  SHF.R.U32.HI R6, RZ, 0x5, R6 ;  /* 0x00000005ff067819 */ /* 0x001fc80000011606 */
[----:B------:R-:W-:-:S05]  /*c8d0*/  LOP3.LUT R6, R6, 0x3, RZ, 0xc0, !PT ;  /* 0x0000000306067812 */ /* 0x000fca00078ec0ff */
[----:B------:R-:W-:-:S07]  /*c8e0*/  IMAD.MOV.U32 R13, RZ, RZ, R6 ;  /* 0x000000ffff0d7224 */ /* 0x000fce00078e0006 */
[----:B-1----:R-:W-:Y:S05]  /*c8f0*/  WARPSYNC.COLLECTIVE R15, `(.L_x_316) ;  /* 0x000000000f087348 */ /* 0x002fea0003c00000 */
[----:B------:R0:W2:Y:S02]  /*c900*/  SHFL.IDX P6, R14, R13, R12, R11 ;  /* 0x0000000c0d0e7389 */ /* 0x0000a400000c000b */
[----:B012---:R-:W-:Y:S01]  /*c910*/  ENDCOLLECTIVE ;  /* 0x000000000000791b */ /* 0x007fe20003800000 */
.L_x_316:
[----:B------:R-:W-:Y:S05]  /*c920*/  BSYNC B0 ;  /* 0x0000000000007941 */ /* 0x000fea0003800000 */
.L_x_315:
[----:B------:R-:W-:Y:S05]  /*c930*/  BRA `(.L_x_317) ;  /* 0xffffffbc009c7947 */ /* 0x000fea000383ffff */
.L_x_223:
[----:B------:R-:W-:Y:S01]  /*c940*/  BSSY B0, `(.L_x_318) ;  /* 0x0000006000007945 */ /* 0x000fe20003800000 */
[----:B------:R-:W-:-:S07]  /*c950*/  IMAD.MOV.U32 R15, RZ, RZ, -0x1 ;  /* 0xffffffffff0f7424 */ /* 0x000fce00078e00ff */
[----:B01----:R-:W-:Y:S05]  /*c960*/  WARPSYNC.COLLECTIVE R15, `(.L_x_319) ;  /* 0x000000000f0c7348 */ /* 0x003fea0003c00000 */
[----:B------:R-:W-:Y:S02]  /*c970*/  ELECT P6, UR62, PT ;  /* 0x00000000003e782f */ /* 0x000fe400038c0000 */
[----:B------:R-:W-:Y:S01]  /*c980*/  MOV R14, UR62 ;  /* 0x0000003e000e7c02 */ /* 0x000fe20008000f00 */
[----:B01----:R-:W-:Y:S10]  /*c990*/  ENDCOLLECTIVE ;  /* 0x000000000000791b */ /* 0x003ff40003800000 */
.L_x_319:
[----:B------:R-:W-:Y:S05]  /*c9a0*/  BSYNC B0 ;  /* 0x0000000000007941 */ /* 0x000fea0003800000 */
.L_x_318:
[----:B------:R-:W-:Y:S05]  /*c9b0*/  BRA `(.L_x_320) ;  /* 0xffffffbc009c7947 */ /* 0x000fea000383ffff */
.L_x_225:
[----:B---3--:R3:W4:Y:S02]  /*c9c0*/  SYNCS.PHASECHK.TRANS64.TRYWAIT P0, [R2+URZ+0x34840], R3 ;  /* 0x03484003020075a7 */ /* 0x008724000800017f */
[----:B----4-:R-:W-:Y:S05]  /*c9d0*/  @!P0 NANOSLEEP.SYNCS 0x989680 ;  /* 0x009896800000895d */ /* 0x010fea0003900000 */
[----:B------:R-:W4:Y:S02]  /*c9e0*/  @!P0 SYNCS.PHASECHK.TRANS64 P0, [R2+URZ+0x34840], R3 ;  /* 0x03484003020085a7 */ /* 0x000f24000800007f */
[----:B----4-:R-:W-:Y:S05]  /*c9f0*/  @!P0 BRA `(.L_x_225) ;  /* 0xfffffffc00f08947 */ /* 0x010fea000383ffff */
[----:B------:R-:W-:Y:S05]  /*ca00*/  BRA `(.L_x_321) ;  /* 0xffffffbc00f07947 */ /* 0x000fea000383ffff */
.L_x_229:
        /* <DEDUP_REMOVED lines=8> */
.L_x_322:
[----:B------:R-:W-:Y:S01]  /*ca90*/  IMAD.MOV.U32 R13, RZ, RZ, R0 ;  /* 0x000000ffff0d7224 */ /* 0x000fe200078e0000 */
[----:B------:R-:W-:Y:S01]  /*caa0*/  LOP3.LUT R7, R7, 0x7f, RZ, 0xc0, !PT ;  /* 0x0000007f07077812 */ /* 0x000fe200078ec0ff */
[----:B------:R-:W-:-:S07]  /*cab0*/  IMAD.MOV.U32 R6, RZ, RZ, R14 ;  /* 0x000000ffff067224 */ /* 0x000fce00078e000e */
[----:B------:R-:W-:Y:S05]  /*cac0*/  WARPSYNC.COLLECTIVE R15, `(.L_x_323) ;  /* 0x000000000f087348 */ /* 0x000fea0003c00000 */
[----:B------:R0:W1:Y:S02]  /*cad0*/  SHFL.IDX P6, R14, R13, R12, R11 ;  /* 0x0000000c0d0e7389 */ /* 0x00006400000c000b */
[----:B01----:R-:W-:Y:S01]  /*cae0*/  ENDCOLLECTIVE ;  /* 0x000000000000791b */ /* 0x003fe20003800000 */
.L_x_323:
        /* <DEDUP_REMOVED lines=12> */
.L_x_324:
        /* <DEDUP_REMOVED lines=9> */
[----:B------:R-:W-:Y:S04]  /*cc40*/  @!P2 LDGSTS.E.BYPASS.LTC128B.128 [R9+0x10400], desc[UR60][R6.64], !P3 ;  /* 0x104000000609afae */ /* 0x000fe8000d901d7c */
[----:B------:R-:W-:Y:S04]  /*cc50*/  @!P2 LDGSTS.E.BYPASS.LTC128B.128 [R9+0x14400], desc[UR60][R6.64+0x80], !P0 ;  /* 0x144000800609afae */ /* 0x000fe8000c101d7c */
[----:B------:R0:W-:Y:S01]  /*cc60*/  @!P2 LDGSTS.E.BYPASS.LTC128B.128 [R9+0x18400], desc[UR60][R6.64+0x100], !P1 ;  /* 0x184001000609afae */ /* 0x0001e2000c901d7c */
[----:B------:R-:W-:Y:S01]  /*cc70*/  ISETP.GE.AND P2, PT, R5, R3, PT ;  /* 0x000000030500720c */ /* 0x000fe20003f46270 */
[----:B------:R-:W-:-:S02]  /*cc80*/  VIADD R5, R4, 0x20 ;  /* 0x0000002004057836 */ /* 0x000fc40000000000 */
[----:B0-----:R-:W-:-:S10]  /*cc90*/  IMAD.MOV.U32 R6, RZ, RZ, R14 ;  /* 0x000000ffff067224 */ /* 0x001fd400078e000e */
[----:B------:R-:W-:Y:S05]  /*cca0*/  WARPSYNC.COLLECTIVE R15, `(.L_x_325) ;  /* 0x000000000f087348 */ /* 0x000fea0003c00000 */
[----:B------:R0:W1:Y:S02]  /*ccb0*/  SHFL.IDX P6, R14, R13, R12, R11 ;  /* 0x0000000c0d0e7389 */ /* 0x00006400000c000b */
[----:B01----:R-:W-:Y:S01]  /*ccc0*/  ENDCOLLECTIVE ;  /* 0x000000000000791b */ /* 0x003fe20003800000 */
.L_x_325:
[----:B------:R-:W-:Y:S02]  /*ccd0*/  IMAD.MOV.U32 R13, RZ, RZ, R2 ;  /* 0x000000ffff0d7224 */ /* 0x000fe400078e0002 */
[----:B------:R-:W-:Y:S02]  /*cce0*/  IMAD.MOV.U32 R12, RZ, RZ, 0x2 ;  /* 0x00000002ff0c7424 */ /* 0x000fe400078e00ff */
[----:B------:R-:W-:-:S07]  /*ccf0*/  IMAD.MOV.U32 R7, RZ, RZ, R14 ;  /* 0x000000ffff077224 */ /* 0x000fce00078e000e */
[----:B------:R-:W-:Y:S05]  /*cd00*/  WARPSYNC.COLLECTIVE R15, `(.L_x_326) ;  /* 0x000000000f087348 */ /* 0x000fea0003c00000 */
[----:B------:R0:W1:Y:S02]  /*cd10*/  SHFL.IDX P6, R14, R13, R12, R11 ;  /* 0x0000000c0d0e7389 */ /* 0x00006400000c000b */
[----:B01----:R-:W-:Y:S01]  /*cd20*/  ENDCOLLECTIVE ;  /* 0x000000000000791b */ /* 0x003fe20003800000 */
.L_x_326:
        /* <DEDUP_REMOVED lines=18> */
.L_x_327:
[----:B------:R-:W-:Y:S02]  /*ce50*/  IMAD.MOV.U32 R13, RZ, RZ, R2 ;  /* 0x000000ffff0d7224 */ /* 0x000fe400078e0002 */
[----:B------:R-:W-:Y:S02]  /*ce60*/  IMAD.MOV.U32 R12, RZ, RZ, 0x3 ;  /* 0x00000003ff0c7424 */ /* 0x000fe400078e00ff */
[----:B------:R-:W-:-:S07]  /*ce70*/  IMAD.MOV.U32 R7, RZ, RZ, R14 ;  /* 0x000000ffff077224 */ /* 0x000fce00078e000e */
[----:B------:R-:W-:Y:S05]  /*ce80*/  WARPSYNC.COLLECTIVE R15, `(.L_x_328) ;  /* 0x000000000f087348 */ /* 0x000fea0003c00000 */
[----:B------:R0:W1:Y:S02]  /*ce90*/  SHFL.IDX P6, R14, R13, R12, R11 ;  /* 0x0000000c0d0e7389 */ /* 0x00006400000c000b */
[----:B01----:R-:W-:Y:S01]  /*cea0*/  ENDCOLLECTIVE ;  /* 0x000000000000791b */ /* 0x003fe20003800000 */
.L_x_328:
        /* <DEDUP_REMOVED lines=18> */
.L_x_329:
[----:B------:R-:W-:Y:S02]  /*cfd0*/  IMAD.MOV.U32 R13, RZ, RZ, R2 ;  /* 0x000000ffff0d7224 */ /* 0x000fe400078e0002 */
[----:B------:R-:W-:Y:S02]  /*cfe0*/  IMAD.MOV.U32 R12, RZ, RZ, 0x4 ;  /* 0x00000004ff0c7424 */ /* 0x000fe400078e00ff */
[----:B------:R-:W-:-:S07]  /*cff0*/  IMAD.MOV.U32 R7, RZ, RZ, R14 ;  /* 0x000000ffff077224 */ /* 0x000fce00078e000e */
[----:B------:R-:W-:Y:S05]  /*d000*/  WARPSYNC.COLLECTIVE R15, `(.L_x_330) ;  /* 0x000000000f087348 */ /* 0x000fea0003c00000 */
[----:B------:R0:W1:Y:S02]  /*d010*/  SHFL.IDX P6, R14, R13, R12, R11 ;  /* 0x0000000c0d0e7389 */ /* 0x00006400000c000b */
[----:B01----:R-:W-:Y:S01]  /*d020*/  ENDCOLLECTIVE ;  /* 0x000000000000791b */ /* 0x003fe20003800000 */
.L_x_330:
        /* <DEDUP_REMOVED lines=18> */
.L_x_331:
[----:B------:R-:W-:Y:S02]  /*d150*/  IMAD.MOV.U32 R13, RZ, RZ, R2 ;  /* 0x000000ffff0d7224 */ /* 0x000fe400078e0002 */
[----:B------:R-:W-:Y:S02]  /*d160*/  IMAD.MOV.U32 R12, RZ, RZ, 0x5 ;  /* 0x00000005ff0c7424 */ /* 0x000fe400078e00ff */
[----:B------:R-:W-:-:S07]  /*d170*/  IMAD.MOV.U32 R7, RZ, RZ, R14 ;  /* 0x000000ffff077224 */ /* 0x000fce00078e000e */
[----:B------:R-:W-:Y:S05]  /*d180*/  WARPSYNC.COLLECTIVE R15, `(.L_x_332) ;  /* 0x000000000f087348 */ /* 0x000fea0003c00000 */
[----:B------:R0:W1:Y:S02]  /*d190*/  SHFL.IDX P6, R14, R13, R12, R11 ;  /* 0x0000000c0d0e7389 */ /* 0x00006400000c000b */
[----:B01----:R-:W-:Y:S01]  /*d1a0*/  ENDCOLLECTIVE ;  /* 0x000000000000791b */ /* 0x003fe20003800000 */
.L_x_332:
        /* <DEDUP_REMOVED lines=18> */
.L_x_333:
[----:B------:R-:W-:Y:S02]  /*d2d0*/  IMAD.MOV.U32 R13, RZ, RZ, R2 ;  /* 0x000000ffff0d7224 */ /* 0x000fe400078e0002 */
[----:B------:R-:W-:Y:S02]  /*d2e0*/  IMAD.MOV.U32 R12, RZ, RZ, 0x6 ;  /* 0x00000006ff0c7424 */ /* 0x000fe400078e00ff */
[----:B------:R-:W-:-:S07]  /*d2f0*/  IMAD.MOV.U32 R7, RZ, RZ, R14 ;  /* 0x000000ffff077224 */ /* 0x000fce00078e000e */
[----:B------:R-:W-:Y:S05]  /*d300*/  WARPSYNC.COLLECTIVE R15, `(.L_x_334) ;  /* 0x000000000f087348 */ /* 0x000fea0003c00000 */
[----:B------:R0:W1:Y:S02]  /*d310*/  SHFL.IDX P6, R14, R13, R12, R11 ;  /* 0x0000000c0d0e7389 */ /* 0x00006400000c000b */
[----:B01----:R-:W-:Y:S01]  /*d320*/  ENDCOLLECTIVE ;  /* 0x000000000000791b */ /* 0x003fe20003800000 */
.L_x_334:
        /* <DEDUP_REMOVED lines=13> */
[----:B0-----:R-:W-:-:S12]  /*d400*/  IMAD.MOV.U32 R6, RZ, RZ, R14 ;  /* 0x000000ffff067224 */ /* 0x001fd800078e000e */
[----:B------:R-:W-:Y:S05]  /*d410*/  WARPSYNC.COLLECTIVE R15, `(.L_x_335) ;  /* 0x000000000f087348 */ /* 0x000fea0003c00000 */
[----:B------:R0:W1:Y:S02]  /*d420*/  SHFL.IDX P6, R14, R13, R12, R11 ;  /* 0x0000000c0d0e7389 */ /* 0x00006400000c000b */
[----:B01----:R-:W-:Y:S01]  /*d430*/  ENDCOLLECTIVE ;  /* 0x000000000000791b */ /* 0x003fe20003800000 */
.L_x_335:
[----:B------:R-:W-:Y:S02]  /*d440*/  IMAD.MOV.U32 R13, RZ, RZ, R2 ;  /* 0x000000ffff0d7224 */ /* 0x000fe400078e0002 */
[----:B------:R-:W-:Y:S02]  /*d450*/  IMAD.MOV.U32 R12, RZ, RZ, 0x7 ;  /* 0x00000007ff0c7424 */ /* 0x000fe400078e00ff */
[----:B------:R-:W-:-:S07]  /*d460*/  IMAD.MOV.U32 R7, RZ, RZ, R14 ;  /* 0x000000ffff077224 */ /* 0x000fce00078e000e */
[----:B------:R-:W-:Y:S05]  /*d470*/  WARPSYNC.COLLECTIVE R15, `(.L_x_336) ;  /* 0x000000000f087348 */ /* 0x000fea0003c00000 */
[----:B------:R0:W1:Y:S02]  /*d480*/  SHFL.IDX P6, R14, R13, R12, R11 ;  /* 0x0000000c0d0e7389 */ /* 0x00006400000c000b */
[----:B01----:R-:W-:Y:S01]  /*d490*/  ENDCOLLECTIVE ;  /* 0x000000000000791b */ /* 0x003fe20003800000 */
.L_x_336:
[----:B------:R-:W-:-:S05]  /*d4a0*/  @!P2 LEA R7, P4, R10, R7, 0x1 ;  /* 0x000000070a07a211 */ /* 0x000fca00078808ff */
[----:B------:R-:W-:-:S05]  /*d4b0*/  @!P2 IMAD.X R6, RZ, RZ, R6, P4 ;  /* 0x000000ffff06a224 */ /* 0x000fca00020e0606 */
[----:B------:R-:W-:Y:S01]  /*d4c0*/  @!P2 LOP3.LUT R7, R7, R6, RZ, 0x3c, !PT ;  /* 0x000000060707a212 */ /* 0x000fe200078e3cff */
[----:B------:R-:W-:-:S03]  /*d4d0*/  IMAD.MOV.U32 R13, RZ, RZ, R0 ;  /* 0x000000ffff0d7224 */ /* 0x000fc600078e0000 */
[----:B------:R-:W-:-:S04]  /*d4e0*/  @!P2 LOP3.LUT R6, R7, R6, RZ, 0x3c, !PT ;  /* 0x000000060706a212 */ /* 0x000fc800078e3cff */
[----:B------:R-:W-:Y:S01]  /*d4f0*/  @!P2 LOP3.LUT R7, R7, R6, RZ, 0x3c, !PT ;  /* 0x000000060707a212 */ /* 0x000fe200078e3cff */
[----:B------:R-:W-:-:S07]  /*d500*/  IMAD.MOV.U32 R5, RZ, RZ, R14 ;  /* 0x000000ffff057224 */ /* 0x000fce00078e000e */
[----:B------:R-:W-:Y:S05]  /*d510*/  WARPSYNC.COLLECTIVE R15, `(.L_x_337) ;  /* 0x000000000f087348 */ /* 0x000fea0003c00000 */
[----:B------:R0:W1:Y:S02]  /*d520*/  SHFL.IDX P6, R14, R13, R12, R11 ;  /* 0x0000000c0d0e7389 */ /* 0x00006400000c000b */
[----:B01----:R-:W-:Y:S01]  /*d530*/  ENDCOLLECTIVE ;  /* 0x000000000000791b */ /* 0x003fe20003800000 */
.L_x_337:
[----:B------:R-:W-:Y:S01]  /*d540*/  @!PT LDS RZ, [RZ] ;  /* 0x00000000fffff984 */ /* 0x000fe20000000800 */
[----:B------:R-:W-:Y:S01]  /*d550*/  @!PT LDS RZ, [RZ] ;  /* 0x00000000fffff984 */ /* 0x000fe20000000800 */
[----:B------:R-:W-:Y:S01]  /*d560*/  @!PT LDS RZ, [RZ] ;  /* 0x00000000fffff984 */ /* 0x000fe20000000800 */
[----:B------:R0:W-:Y:S04]  /*d570*/  @!P2 LDGSTS.E.BYPASS.LTC128B.128 [R9+0x13400], desc[UR60][R6.64], !P3 ;  /* 0x134000000609afae */ /* 0x0001e8000d901d7c */
[----:B------:R0:W-:Y:S04]  /*d580*/  @!P2 LDGSTS.E.BYPASS.LTC128B.128 [R9+0x17400], desc[UR60][R6.64+0x80], !P0 ;  /* 0x174000800609afae */ /* 0x0001e8000c101d7c */
[----:B------:R0:W-:Y:S01]  /*d590*/  @!P2 LDGSTS.E.BYPASS.LTC128B.128 [R9+0x1b400], desc[UR60][R6.64+0x100], !P1 ;  /* 0x1b4001000609afae */ /* 0x0001e2000c901d7c */
[----:B------:R-:W-:Y:S01]  /*d5a0*/  IMAD.MOV.U32 R0, RZ, RZ, R14 ;  /* 0x000000ffff007224 */ /* 0x000fe200078e000e */
[----:B------:R-:W-:Y:S06]  /*d5b0*/  BRA `(.L_x_338) ;  /* 0xffffffc000a87947 */ /* 0x000fec000383ffff */
.L_x_233:
[----:B--2---:R-:W-:-:S04]  /*d5c0*/  IMAD.U32 R3, RZ, RZ, UR36 ;  /* 0x00000024ff037e24 */ /* 0x004fc8000f8e00ff */
[----:B------:R2:W3:Y:S03]  /*d5d0*/  SYNCS.PHASECHK.TRANS64.TRYWAIT P0, [R3+URZ+0x34820], R0 ;  /* 0x03482000030075a7 */ /* 0x0004e6000800017f */
[----:B---3--:R-:W-:Y:S05]  /*d5e0*/  @!P0 NANOSLEEP.SYNCS 0x989680 ;  /* 0x009896800000895d */ /* 0x008fea0003900000 */
[----:B------:R-:W3:Y:S02]  /*d5f0*/  @!P0 SYNCS.PHASECHK.TRANS64 P0, [R3+URZ+0x34820], R0 ;  /* 0x03482000030085a7 */ /* 0x000ee4000800007f */
[----:B---3--:R-:W-:Y:S05]  /*d600*/  @!P0 BRA `(.L_x_233) ;  /* 0xfffffffc00ec8947 */ /* 0x008fea000383ffff */
[----:B------:R-:W-:Y:S05]  /*d610*/  BRA `(.L_x_339) ;  /* 0xffffffc000f87947 */ /* 0x000fea000383ffff */
.L_x_240:
[----:B-1----:R1:W2:Y:S02]  /*d620*/  SYNCS.PHASECHK.TRANS64.TRYWAIT P0, [R3+URZ+0x34840], R2 ;  /* 0x03484002030075a7 */ /* 0x0022a4000800017f */
[----:B--2---:R-:W-:Y:S05]  /*d630*/  @!P0 NANOSLEEP.SYNCS 0x989680 ;  /* 0x009896800000895d */ /* 0x004fea0003900000 */
[----:B------:R-:W2:Y:S02]  /*d640*/  @!P0 SYNCS.PHASECHK.TRANS64 P0, [R3+URZ+0x34840], R2 ;  /* 0x03484002030085a7 */ /* 0x000ea4000800007f */
[----:B--2---:R-:W-:Y:S05]  /*d650*/  @!P0 BRA `(.L_x_240) ;  /* 0xfffffffc00f08947 */ /* 0x004fea000383ffff */
[----:B------:R-:W-:Y:S05]  /*d660*/  BRA `(.L_x_340) ;  /* 0xffffffc400a47947 */ /* 0x000fea000383ffff */
.L_x_248:
[----:B0-----:R0:W1:Y:S02]  /*d670*/  SYNCS.PHASECHK.TRANS64.TRYWAIT P0, [R2+URZ+0x34860], R3 ;  /* 0x03486003020075a7 */ /* 0x001064000800017f */
[----:B-1----:R-:W-:Y:S05]  /*d680*/  @!P0 NANOSLEEP.SYNCS 0x989680 ;  /* 0x009896800000895d */ /* 0x002fea0003900000 */
[----:B------:R-:W1:Y:S02]  /*d690*/  @!P0 SYNCS.PHASECHK.TRANS64 P0, [R2+URZ+0x34860], R3 ;  /* 0x03486003020085a7 */ /* 0x000e64000800007f */
[----:B-1----:R-:W-:Y:S05]  /*d6a0*/  @!P0 BRA `(.L_x_248) ;  /* 0xfffffffc00f08947 */ /* 0x002fea000383ffff */
[----:B------:R-:W-:Y:S05]  /*d6b0*/  BRA `(.L_x_341) ;  /* 0xffffffc800e07947 */ /* 0x000fea000383ffff */
.L_x_259:
[----:B-1----:R1:W2:Y:S02]  /*d6c0*/  SYNCS.PHASECHK.TRANS64.TRYWAIT P0, [R3+URZ+0x34840], R2 ;  /* 0x03484002030075a7 */ /* 0x0022a4000800017f */
[----:B--2---:R-:W-:Y:S05]  /*d6d0*/  @!P0 NANOSLEEP.SYNCS 0x989680 ;  /* 0x009896800000895d */ /* 0x004fea0003900000 */
[----:B------:R-:W2:Y:S02]  /*d6e0*/  @!P0 SYNCS.PHASECHK.TRANS64 P0, [R3+URZ+0x34840], R2 ;  /* 0x03484002030085a7 */ /* 0x000ea4000800007f */
[----:B--2---:R-:W-:Y:S05]  /*d6f0*/  @!P0 BRA `(.L_x_259) ;  /* 0xfffffffc00f08947 */ /* 0x004fea000383ffff */
[----:B------:R-:W-:Y:S05]  /*d700*/  BRA `(.L_x_342) ;  /* 0xffffffd0007c7947 */ /* 0x000fea000383ffff */
.L_x_267:
[----:B0-----:R0:W1:Y:S02]  /*d710*/  SYNCS.PHASECHK.TRANS64.TRYWAIT P0, [R2+URZ+0x34860], R3 ;  /* 0x03486003020075a7 */ /* 0x001064000800017f */
[----:B-1----:R-:W-:Y:S05]  /*d720*/  @!P0 NANOSLEEP.SYNCS 0x989680 ;  /* 0x009896800000895d */ /* 0x002fea0003900000 */
[----:B------:R-:W1:Y:S02]  /*d730*/  @!P0 SYNCS.PHASECHK.TRANS64 P0, [R2+URZ+0x34860], R3 ;  /* 0x03486003020085a7 */ /* 0x000e64000800007f */
[----:B-1----:R-:W-:Y:S05]  /*d740*/  @!P0 BRA `(.L_x_267) ;  /* 0xfffffffc00f08947 */ /* 0x002fea000383ffff */
[----:B------:R-:W-:Y:S05]  /*d750*/  BRA `(.L_x_343) ;  /* 0xffffffd400b87947 */ /* 0x000fea000383ffff */
.L_x_277:
[----:B--2---:R2:W3:Y:S02]  /*d760*/  SYNCS.PHASECHK.TRANS64.TRYWAIT P0, [R3+URZ+0x34840], R2 ;  /* 0x03484002030075a7 */ /* 0x0044e4000800017f */
[----:B---3--:R-:W-:Y:S05]  /*d770*/  @!P0 NANOSLEEP.SYNCS 0x989680 ;  /* 0x009896800000895d */ /* 0x008fea0003900000 */
[----:B------:R-:W3:Y:S02]  /*d780*/  @!P0 SYNCS.PHASECHK.TRANS64 P0, [R3+URZ+0x34840], R2 ;  /* 0x03484002030085a7 */ /* 0x000ee4000800007f */
[----:B---3--:R-:W-:Y:S05]  /*d790*/  @!P0 BRA `(.L_x_277) ;  /* 0xfffffffc00f08947 */ /* 0x008fea000383ffff */
[----:B------:R-:W-:Y:S05]  /*d7a0*/  BRA `(.L_x_344) ;  /* 0xffffffdc002c7947 */ /* 0x000fea000383ffff */
.L_x_285:
[----:B0-----:R0:W1:Y:S02]  /*d7b0*/  SYNCS.PHASECHK.TRANS64.TRYWAIT P0, [R2+URZ+0x34860], R5 ;  /* 0x03486005020075a7 */ /* 0x001064000800017f */
[----:B-1----:R-:W-:Y:S05]  /*d7c0*/  @!P0 NANOSLEEP.SYNCS 0x989680 ;  /* 0x009896800000895d */ /* 0x002fea0003900000 */
[----:B------:R-:W1:Y:S02]  /*d7d0*/  @!P0 SYNCS.PHASECHK.TRANS64 P0, [R2+URZ+0x34860], R5 ;  /* 0x03486005020085a7 */ /* 0x000e64000800007f */
[----:B-1----:R-:W-:Y:S05]  /*d7e0*/  @!P0 BRA `(.L_x_285) ;  /* 0xfffffffc00f08947 */ /* 0x002fea000383ffff */
[----:B------:R-:W-:Y:S05]  /*d7f0*/  BRA `(.L_x_345) ;  /* 0xffffffe000647947 */ /* 0x000fea000383ffff */
.L_x_295:
[----:B--2---:R2:W3:Y:S02]  /*d800*/  SYNCS.PHASECHK.TRANS64.TRYWAIT P0, [R0+URZ+0x34860], R3 ;  /* 0x03486003000075a7 */ /* 0x0044e4000800017f */
[----:B---3--:R-:W-:Y:S05]  /*d810*/  @!P0 NANOSLEEP.SYNCS 0x989680 ;  /* 0x009896800000895d */ /* 0x008fea0003900000 */
[----:B------:R-:W3:Y:S02]  /*d820*/  @!P0 SYNCS.PHASECHK.TRANS64 P0, [R0+URZ+0x34860], R3 ;  /* 0x03486003000085a7 */ /* 0x000ee4000800007f */
[----:B---3--:R-:W-:Y:S05]  /*d830*/  @!P0 BRA `(.L_x_295) ;  /* 0xfffffffc00f08947 */ /* 0x008fea000383ffff */
[----:B------:R-:W-:Y:S05]  /*d840*/  BRA `(.L_x_346) ;  /* 0xffffffe400787947 */ /* 0x000fea000383ffff */
.L_x_303:
[----:B-1----:R1:W2:Y:S02]  /*d850*/  SYNCS.PHASECHK.TRANS64.TRYWAIT P0, [R0+URZ+0x34820], R3 ;  /* 0x03482003000075a7 */ /* 0x0022a4000800017f */
[----:B--2---:R-:W-:Y:S05]  /*d860*/  @!P0 NANOSLEEP.SYNCS 0x989680 ;  /* 0x009896800000895d */ /* 0x004fea0003900000 */
[----:B------:R-:W2:Y:S02]  /*d870*/  @!P0 SYNCS.PHASECHK.TRANS64 P0, [R0+URZ+0x34820], R3 ;  /* 0x03482003000085a7 */ /* 0x000ea4000800007f */
[----:B--2---:R-:W-:Y:S05]  /*d880*/  @!P0 BRA `(.L_x_303) ;  /* 0xfffffffc00f08947 */ /* 0x004fea000383ffff */
[----:B------:R-:W-:Y:S05]  /*d890*/  BRA `(.L_x_347) ;  /* 0xffffffe800bc7947 */ /* 0x000fea000383ffff */
.L_x_304:
[----:B------:R-:W2:Y:S01]  /*d8a0*/  S2R R2, SR_TID.X ;  /* 0x0000000000027919 */ /* 0x000ea20000002100 */
[----:B------:R-:W-:Y:S01]  /*d8b0*/  BSSY B0, `(.L_x_348) ;  /* 0x000000a000007945 */ /* 0x000fe20003800000 */
[----:B------:R-:W-:Y:S02]  /*d8c0*/  IMAD.MOV.U32 R12, RZ, RZ, RZ ;  /* 0x000000ffff0c7224 */ /* 0x000fe400078e00ff */
[----:B------:R-:W-:Y:S02]  /*d8d0*/  IMAD.MOV.U32 R11, RZ, RZ, 0x1f ;  /* 0x0000001fff0b7424 */ /* 0x000fe400078e00ff */
[----:B------:R-:W-:Y:S01]  /*d8e0*/  IMAD.MOV.U32 R15, RZ, RZ, -0x1 ;  /* 0xffffffffff0f7424 */ /* 0x000fe200078e00ff */
[----:B--2---:R-:W-:-:S04]  /*d8f0*/  SHF.R.U32.HI R2, RZ, 0x5, R2 ;  /* 0x00000005ff027819 */ /* 0x004fc80000011602 */
[----:B------:R-:W-:-:S05]  /*d900*/  LOP3.LUT R2, R2, 0x3, RZ, 0xc0, !PT ;  /* 0x0000000302027812 */ /* 0x000fca00078ec0ff */
[----:B------:R-:W-:-:S07]  /*d910*/  IMAD.MOV.U32 R13, RZ, RZ, R2 ;  /* 0x000000ffff0d7224 */ /* 0x000fce00078e0002 */
[----:B01----:R-:W-:Y:S05]  /*d920*/  WARPSYNC.COLLECTIVE R15, `(.L_x_349) ;  /* 0x000000000f087348 */ /* 0x003fea0003c00000 */
[----:B------:R2:W3:Y:S02]  /*d930*/  SHFL.IDX P6, R14, R13, R12, R11 ;  /* 0x0000000c0d0e7389 */ /* 0x0004e400000c000b */
[----:B0123--:R-:W-:Y:S01]  /*d940*/  ENDCOLLECTIVE ;  /* 0x000000000000791b */ /* 0x00ffe20003800000 */
.L_x_349:
[----:B------:R-:W-:Y:S05]  /*d950*/  BSYNC B0 ;  /* 0x0000000000007941 */ /* 0x000fea0003800000 */
.L_x_348:
[----:B------:R-:W-:Y:S05]  /*d960*/  BRA `(.L_x_350) ;  /* 0xffffffe800a47947 */ /* 0x000fea000383ffff */
.L_x_307:
[----:B------:R-:W-:Y:S01]  /*d970*/  BSSY B1, `(.L_x_351) ;  /* 0x0000006000017945 */ /* 0x000fe20003800000 */
[----:B------:R-:W-:-:S07]  /*d980*/  IMAD.MOV.U32 R15, RZ, RZ, -0x1 ;  /* 0xffffffffff0f7424 */ /* 0x000fce00078e00ff */
[----:B012---:R-:W-:Y:S05]  /*d990*/  WARPSYNC.COLLECTIVE R15, `(.L_x_352) ;  /* 0x000000000f0c7348 */ /* 0x007fea0003c00000 */
[----:B------:R-:W-:Y:S02]  /*d9a0*/  ELECT P6, UR62, PT ;  /* 0x00000000003e782f */ /* 0x000fe400038c0000 */
[----:B------:R-:W-:Y:S01]  /*d9b0*/  MOV R14, UR62 ;  /* 0x0000003e000e7c02 */ /* 0x000fe20008000f00 */
[----:B012---:R-:W-:Y:S10]  /*d9c0*/  ENDCOLLECTIVE ;  /* 0x000000000000791b */ /* 0x007ff40003800000 */
.L_x_352:
[----:B------:R-:W-:Y:S05]  /*d9d0*/  BSYNC B1 ;  /* 0x0000000000017941 */ /* 0x000fea0003800000 */
.L_x_351:
[----:B------:R-:W-:Y:S05]  /*d9e0*/  BRA `(.L_x_353) ;  /* 0xffffffe8009c7947 */ /* 0x000fea000383ffff */
.L_x_309:
[----:B0-----:R0:W1:Y:S02]  /*d9f0*/  SYNCS.PHASECHK.TRANS64.TRYWAIT P0, [R6+URZ], R5 ;  /* 0x00000005060075a7 */ /* 0x001064000800017f */
[----:B-1----:R-:W-:Y:S05]  /*da00*/  @!P0 NANOSLEEP.SYNCS 0x989680 ;  /* 0x009896800000895d */ /* 0x002fea0003900000 */
[----:B------:R-:W1:Y:S02]  /*da10*/  @!P0 SYNCS.PHASECHK.TRANS64 P0, [R6+URZ], R5 ;  /* 0x00000005060085a7 */ /* 0x000e64000800007f */
[----:B-1----:R-:W-:Y:S05]  /*da20*/  @!P0 BRA `(.L_x_309) ;  /* 0xfffffffc00f08947 */ /* 0x002fea000383ffff */
[----:B------:R-:W-:Y:S05]  /*da30*/  BRA `(.L_x_354) ;  /* 0xffffffe800dc7947 */ /* 0x000fea000383ffff */
.L_x_310:
[----:B-1----:R1:W2:Y:S02]  /*da40*/  SYNCS.PHASECHK.TRANS64.TRYWAIT P0, [R7+URZ], R2 ;  /* 0x00000002070075a7 */ /* 0x0022a4000800017f */
[----:B--2---:R-:W-:Y:S05]  /*da50*/  @!P0 NANOSLEEP.SYNCS 0x989680 ;  /* 0x009896800000895d */ /* 0x004fea0003900000 */
[----:B------:R-:W2:Y:S02]  /*da60*/  @!P0 SYNCS.PHASECHK.TRANS64 P0, [R7+URZ], R2 ;  /* 0x00000002070085a7 */ /* 0x000ea4000800007f */
[----:B--2---:R-:W-:Y:S05]  /*da70*/  @!P0 BRA `(.L_x_310) ;  /* 0xfffffffc00f08947 */ /* 0x004fea000383ffff */
[----:B------:R-:W-:Y:S05]  /*da80*/  BRA `(.L_x_355) ;  /* 0xffffffe800d07947 */ /* 0x000fea000383ffff */
.L_x_312:
[----:B--2---:R2:W3:Y:S02]  /*da90*/  SYNCS.PHASECHK.TRANS64.TRYWAIT P0, [R4+URZ], R5 ;  /* 0x00000005040075a7 */ /* 0x0044e4000800017f */
[----:B---3--:R-:W-:Y:S05]  /*daa0*/  @!P0 NANOSLEEP.SYNCS 0x989680 ;  /* 0x009896800000895d */ /* 0x008fea0003900000 */
[----:B------:R-:W3:Y:S02]  /*dab0*/  @!P0 SYNCS.PHASECHK.TRANS64 P0, [R4+URZ], R5 ;  /* 0x00000005040085a7 */ /* 0x000ee4000800007f */
[----:B---3--:R-:W-:Y:S05]  /*dac0*/  @!P0 BRA `(.L_x_312) ;  /* 0xfffffffc00f08947 */ /* 0x008fea000383ffff */
[----:B------:R-:W-:Y:S05]  /*dad0*/  BRA `(.L_x_356) ;  /* 0xffffffe800d47947 */ /* 0x000fea000383ffff */
.L_x_357:
        /* <DEDUP_REMOVED lines=10> */
.L_x_3194:


//--------------------- .text._ZN7cutlass13device_kernelIN5flash11enable_sm90INS1_16FlashAttnFwdSm90INS1_25CollectiveMainloopFwdSm90ILi2EN4cute5tupleIJNS5_1CILi1EEES8_S8_EEENS6_IJNS7_ILi128EEESA_NS7_ILi192EEEEEELi128ENS_10bfloat16_tEfNS_4arch4Sm90ELb0ELb0ELb0ELb1ELb0ELb0ELb0ELb1ELb1ELb1ELb0ELb0EEENS1_21CollectiveEpilogueFwdINS6_IJSA_SA_SA_EEES9_SD_SF_Li256ELb1ELb1ELb0ELb0EEENS1_36VarlenDynamicPersistentTileSchedulerILi128ELi128ELi256ELi128ELb0ELb1ELb1ELb0ELb1ELb1EEEEEEEEEvNT_6ParamsE --------------------------
	.section	.text._ZN7cutlass13device_kernelIN5flash11enable_sm90INS1_16FlashAttnFwdSm90INS1_25CollectiveMainloopFwdSm90ILi2EN4cute5tupleIJNS5_1CILi1EEES8_S8_EEENS6_IJNS7_ILi128EEESA_NS7_ILi192EEEEEELi128ENS_10bfloat16_tEfNS_4arch4Sm90ELb0ELb0ELb0ELb1ELb0ELb0ELb0ELb1ELb1ELb1ELb0ELb0EEENS1_21CollectiveEpilogueFwdINS6_IJSA_SA_SA_EEES9_SD_SF_Li256ELb1ELb1ELb0ELb0EEENS1_36VarlenDynamicPersistentTileSchedulerILi128ELi128ELi256ELi128ELb0ELb1ELb1ELb0ELb1ELb1EEEEEEEEEvNT_6ParamsE,"ax",@progbits
	.align	128
.text._ZN7cutlass13device_kernelIN5flash11enable_sm90INS1_16FlashAttnFwdSm90INS1_25CollectiveMainloopFwdSm90ILi2EN4cute5tupleIJNS5_1CILi1EEES8_S8_EEENS6_IJNS7_ILi128EEESA_NS7_ILi192EEEEEELi128ENS_10bfloat16_tEfNS_4arch4Sm90ELb0ELb0ELb0ELb1ELb0ELb0ELb0ELb1ELb1ELb1ELb0ELb0EEENS1_21CollectiveEpilogueFwdINS6_IJSA_SA_SA_EEES9_SD_SF_Li256ELb1ELb1ELb0ELb0EEENS1_36VarlenDynamicPersistentTileSchedulerILi128ELi128ELi256ELi128ELb0ELb1ELb1ELb0ELb1ELb1EEEEEEEEEvNT_6ParamsE:
        .type           _ZN7cutlass13device_kernelIN5flash11enable_sm90INS1_16FlashAttnFwdSm90INS1_25CollectiveMainloopFwdSm90ILi2EN4cute5tupleIJNS5_1CILi1EEES8_S8_EEENS6_IJNS7_ILi128EEESA_NS7_ILi192EEEEEELi128ENS_10bfloat16_tEfNS_4arch4Sm90ELb0ELb0ELb0ELb1ELb0ELb0ELb0ELb1ELb1ELb1ELb0ELb0EEENS1_21CollectiveEpilogueFwdINS6_IJSA_SA_SA_EEES9_SD_SF_Li256ELb1ELb1ELb0ELb0EEENS1_36VarlenDynamicPersistentTileSchedulerILi128ELi128ELi256ELi128ELb0ELb1ELb1ELb0ELb1ELb1EEEEEEEEEvNT_6ParamsE,@function
        .size           _ZN7cutlass13device_kernelIN5flash11enable_sm90INS1_16FlashAttnFwdSm90INS1_25CollectiveMainloopFwdSm90ILi2EN4cute5tupleIJNS5_1CILi1EEES8_S8_EEENS6_IJNS7_ILi128EEESA_NS7_ILi192EEEEEELi128ENS_10bfloat16_tEfNS_4arch4Sm90ELb0ELb0ELb0ELb1ELb0ELb0ELb0ELb1ELb1ELb1ELb0ELb0EEENS1_21CollectiveEpilogueFwdINS6_IJSA_SA_SA_EEES9_SD_SF_Li256ELb1ELb1ELb0ELb0EEENS1_36VarlenDynamicPersistentTileSchedulerILi128ELi128ELi256ELi128ELb0ELb1ELb1ELb0ELb1ELb1EEEEEEEEEvNT_6ParamsE,(.L_x_3195 - _ZN7cutlass13device_kernelIN5flash11enable_sm90INS1_16FlashAttnFwdSm90INS1_25CollectiveMainloopFwdSm90ILi2EN4cute5tupleIJNS5_1CILi1EEES8_S8_EEENS6_IJNS7_ILi128EEESA_NS7_ILi192EEEEEELi128ENS_10bfloat16_tEfNS_4arch4Sm90ELb0ELb0ELb0ELb1ELb0ELb0ELb0ELb1ELb1ELb1ELb0ELb0EEENS1_21CollectiveEpilogueFwdINS6_IJSA_SA_SA_EEES9_SD_SF_Li256ELb1ELb1ELb0ELb0EEENS1_36VarlenDynamicPersistentTileSchedulerILi128ELi128ELi256ELi128ELb0ELb1ELb1ELb0ELb1ELb1EEEEEEEEEvNT_6ParamsE)
        .other          _ZN7cutlass13device_kernelIN5flash11enable_sm90INS1_16FlashAttnFwdSm90INS1_25CollectiveMainloopFwdSm90ILi2EN4cute5tupleIJNS5_1CILi1EEES8_S8_EEENS6_IJNS7_ILi128EEESA_NS7_ILi192EEEEEELi128ENS_10bfloat16_tEfNS_4arch4Sm90ELb0ELb0ELb0ELb1ELb0ELb0ELb0ELb1ELb1ELb1ELb0ELb0EEENS1_21CollectiveEpilogueFwdINS6_IJSA_SA_SA_EEES9_SD_SF_Li256ELb1ELb1ELb0ELb0EEENS1_36VarlenDynamicPersistentTileSchedulerILi128ELi128ELi256ELi128ELb0ELb1ELb1ELb0ELb1ELb1EEEEEEEEEvNT_6ParamsE,@"STO_CUDA_ENTRY STV_DEFAULT"
_ZN7cutlass13device_kernelIN5flash11enable_sm90INS1_16FlashAttnFwdSm90INS1_25CollectiveMainloopFwdSm90ILi2EN4cute5tupleIJNS5_1CILi1EEES8_S8_EEENS6_IJNS7_ILi128EEESA_NS7_ILi192EEEEEELi128ENS_10bfloat16_tEfNS_4arch4Sm90ELb0ELb0ELb0ELb1ELb0ELb0ELb0ELb1ELb1ELb1ELb0ELb0EEENS1_21CollectiveEpilogueFwdINS6_IJSA_SA_SA_EEES9_SD_SF_Li256ELb1ELb1ELb0ELb0EEENS1_36VarlenDynamicPersistentTileSchedulerILi128ELi128ELi256ELi128ELb0ELb1ELb1ELb0ELb1ELb1EEEEEEEEEvNT_6ParamsE:
        /* <DEDUP_REMOVED lines=18> */
.L_x_359:
[----:B------:R-:W-:Y:S05]  /*0120*/  BSYNC B0 ;  /* 0x0000000000007941 */ /* 0x000fea0003800000 */
.L_x_358:
        /* <DEDUP_REMOVED lines=41> */
.L_x_360:
[----:B------:R-:W3:Y:S01]  /*03c0*/  SHFL.IDX PT, R2, R0, RZ, 0x1f ;  /* 0x00001fff00027589 */ /* 0x000ee200000e0000 */
[----:B------:R-:W-:Y:S01]  /*03d0*/  NOP ;  /* 0x0000000000007918 */ /* 0x000fe20000000000 */
[----:B---3--:R-:W-:-:S13]  /*03e0*/  ISETP.NE.AND P0, PT, R2, RZ, PT ;  /* 0x000000ff0200720c */ /* 0x008fda0003f05270 */
        /* <DEDUP_REMOVED lines=18> */
[----:B---3--:R-:W-:Y:S01]  /*0510*/  NOP ;  /* 0x0000000000007918 */ /* 0x008fe20000000000 */
.L_x_361:
[----:B------:R-:W3:Y:S01]  /*0520*/  SHFL.IDX PT, R2, R0, RZ, 0x1f ;  /* 0x00001fff00027589 */ /* 0x000ee200000e0000 */
[----:B------:R-:W-:Y:S01]  /*0530*/  NOP ;  /* 0x0000000000007918 */ /* 0x000fe20000000000 */
[----:B---3--:R-:W-:-:S13]  /*0540*/  ISETP.NE.AND P0, PT, R2, RZ, PT ;  /* 0x000000ff0200720c */ /* 0x008fda0003f05270 */
[----:B------:R-:W-:Y:S05]  /*0550*/  @P0 BRA `(.L_x_362) ;  /* 0x0000000000380947 */ /* 0x000fea0003800000 */
[----:B0-----:R-:W0:Y:S01]  /*0560*/  S2UR UR5, SR_CgaCtaId ;  /* 0x00000000000579c3 */ /* 0x001e220000008800 */
[----:B------:R-:W-:Y:S01]  /*0570*/  UMOV UR4, 0x400 ;  /* 0x0000040000047882 */ /* 0x000fe20000000000 */
[----:B------:R-:W-:Y:S01]  /*0580*/  UMOV UR7, 0x1 ;  /* 0x0000000100077882 */ /* 0x000fe20000000000 */
[----:B------:R-:W-:Y:S01]  /*0590*/  ELECT P0, URZ, PT ;  /* 0x00000000003f782f */ /* 0x000fe20003800000 */
[----:B0-----:R-:W-:Y:S02]  /*05a0*/  ULEA UR6, UR5, UR4, 0x18 ;  /* 0x0000000405067291 */ /* 0x001fe4000f8ec03f */
[----:B------:R-:W-:-:S04]  /*05b0*/  UIADD3 UR4, -UR7, 0x100000, URZ ;  /* 0x0010000007047890 */ /* 0x000fc8000fffe13f */
[----:B------:R-:W-:Y:S02]  /*05c0*/  USHF.L.U32 UR5, UR4, 0xb, URZ ;  /* 0x0000000b04057899 */ /* 0x000fe4000800063f */
[----:B------:R-:W-:Y:S01]  /*05d0*/  USHF.L.U32 UR4, UR4, 0x1, URZ ;  /* 0x0000000104047899 */ /* 0x000fe2000800063f */
[----:B------:R-:W0:Y:S11]  /*05e0*/  FENCE.VIEW.ASYNC.S ;  /* 0x00000000000073c6 */ /* 0x000e360000000000 */
[----:B0-----:R3:W0:Y:S01]  /*05f0*/  SYNCS.EXCH.64 URZ, [UR6+0x34870], UR4 ;  /* 0x03487004063f75b2 */ /* 0x0016220008000100 */
[----:B------:R3:W0:Y:S01]  /*0600*/  SYNCS.EXCH.64 URZ, [UR6+0x34880], UR4 ;  /* 0x03488004063f75b2 */ /* 0x0006220008000100 */
[----:B------:R3:W0:Y:S01]  /*0610*/  SYNCS.EXCH.64 URZ, [UR6+0x34878], UR4 ;  /* 0x03487804063f75b2 */ /* 0x0006220008000100 */
[----:B------:R3:W0:Y:S02]  /*0620*/  SYNCS.EXCH.64 URZ, [UR6+0x34888], UR4 ;  /* 0x03488804063f75b2 */ /* 0x0006240008000100 */
[----:B---3--:R-:W-:Y:S01]  /*0630*/  NOP ;  /* 0x0000000000007918 */ /* 0x008fe20000000000 */
.L_x_362:
        /* <DEDUP_REMOVED lines=22> */
.L_x_363:
        /* <DEDUP_REMOVED lines=22> */
.L_x_364:
[----:B0-----:R-:W-:Y:S01]  /*0900*/  UMOV UR4, 0x1 ;  /* 0x0000000100047882 */ /* 0x001fe20000000000 */
[----:B------:R-:W-:Y:S01]  /*0910*/  PLOP3.LUT P0, PT, PT, PT, UP0, 0x80, 0x0 ;  /* 0x000000000000781c */ /* 0x000fe20003f0f008 */
[----:B------:R-:W-:Y:S01]  /*0920*/  USEL UR4, UR4, 0x2, !UP0 ;  /* 0x0000000204047887 */ /* 0x000fe2000c000000 */
[----:B------:R-:W-:-:S05]  /*0930*/  NOP ;  /* 0x0000000000007918 */ /* 0x000fca0000000000 */
[----:B------:R-:W-:-:S05]  /*0940*/  IMAD.U32 R2, RZ, RZ, UR4 ;  /* 0x00000004ff027e24 */ /* 0x000fca000f8e00ff */
[----:B------:R0:W-:Y:S01]  /*0950*/  STL [R1+0x58], R2 ;  /* 0x0000580201007387 */ /* 0x0001e20000100800 */
[----:B-12-4-:R-:W-:Y:S06]  /*0960*/  BAR.SYNC.DEFER_BLOCKING 0x0 ;  /* 0x0000000000007b1d */ /* 0x016fec0000010000 */
[----:B------:R-:W-:Y:S05]  /*0970*/  @!P0 BRA `(.L_x_365) ;  /* 0x0000008400e48947 */ /* 0x000fea0003800000 */
.L_x_366:
[----:B------:R-:W-:-:S08]  /*0980*/  NOP ;  /* 0x0000000000007918 */ /* 0x000fd00000000000 */
[----:B------:R-:W1:Y:S02]  /*0990*/  USETMAXREG.TRY_ALLOC.CTAPOOL UP0, 0xf0 ;  /* 0x000000f0000079c8 */ /* 0x000e640008000600 */
[----:B-1----:R-:W-:-:S13]  /*09a0*/  PLOP3.LUT P0, PT, PT, PT, UP0, 0x80, 0x0 ;  /* 0x000000000000781c */ /* 0x002fda0003f0f008 */
[----:B------:R-:W-:Y:S05]  /*09b0*/  @!P0 BRA `(.L_x_366) ;  /* 0xfffffffc00f08947 */ /* 0x000fea000383ffff */
[----:B------:R-:W1:Y:S08]  /*09c0*/  S2UR UR5, SR_CgaCtaId ;  /* 0x00000000000579c3 */ /* 0x000e700000008800 */
[----:B------:R-:W-:Y:S06]  /*09d0*/  BAR.ARV 0x8, 0x180 ;  /* 0x0206000000007b1d */ /* 0x000fec0000002000 */
[----:B------:R-:W-:-:S02]  /*09e0*/  UMOV UR4, 0x400 ;  /* 0x0000040000047882 */ /* 0x000fc40000000000 */
[----:B------:R-:W-:Y:S01]  /*09f0*/  BAR.SYNC.DEFER_BLOCKING 0x5, 0x180 ;  /* 0x0146000000007b1d */ /* 0x000fe20000010000 */
[----:B-1----:R-:W-:-:S09]  /*0a00*/  ULEA UR4, UR5, UR4, 0x18 ;  /* 0x0000000405047291 */ /* 0x002fd2000f8ec03f */
[----:B------:R-:W1:Y:S01]  /*0a10*/  LDS.128 R44, [UR4+0x348d0] ;  /* 0x0348d004ff2c7984 */ /* 0x000e620008000c00 */
[----:B------:R-:W-:Y:S01]  /*0a20*/  ULDC UR4, c[0x0][0xc3c] ;  /* 0x00030f0000047ab9 */ /* 0x000fe20000000800 */
[----:B------:R-:W-:Y:S06]  /*0a30*/  BAR.ARV 0x4, 0x180 ;  /* 0x0106000000007b1d */ /* 0x000fec0000002000 */
[----:B-1----:R-:W-:-:S13]  /*0a40*/  ISETP.GE.AND P0, PT, R47, UR4, PT ;  /* 0x000000042f007c0c */ /* 0x002fda000bf06270 */
[----:B------:R-:W-:Y:S05]  /*0a50*/  @P0 EXIT ;  /* 0x000000000000094d */ /* 0x000fea0003800000 */
[----:B0-----:R-:W2:Y:S01]  /*0a60*/  LDL R2, [R1+0x58] ;  /* 0x0000580001027983 */ /* 0x001ea20000100800 */
[----:B------:R-:W-:Y:S01]  /*0a70*/  R2UR UR6, R45 ;  /* 0x000000002d0672ca */ /* 0x000fe200000e0000 */
[----:B------:R-:W-:Y:S01]  /*0a80*/  IMAD.MOV.U32 R185, RZ, RZ, RZ ;  /* 0x000000ffffb97224 */ /* 0x000fe200078e00ff */
[----:B------:R-:W-:Y:S01]  /*0a90*/  R2UR UR5, R46 ;  /* 0x000000002e0572ca */ /* 0x000fe200000e0000 */
[----:B------:R-:W0:Y:S01]  /*0aa0*/  S2R R0, SR_TID.X ;  /* 0x0000000000007919 */ /* 0x000e220000002100 */
[----:B------:R-:W-:Y:S02]  /*0ab0*/  IMAD.MOV.U32 R16, RZ, RZ, RZ ;  /* 0x000000ffff107224 */ /* 0x000fe400078e00ff */
[----:B0-----:R-:W-:-:S05]  /*0ac0*/  VIADD R196, R0, 0xffffff80 ;  /* 0xffffff8000c47836 */ /* 0x001fca0000000000 */
[----:B------:R-:W-:-:S04]  /*0ad0*/  SHF.R.S32.HI R3, RZ, 0x1f, R196 ;  /* 0x0000001fff037819 */ /* 0x000fc800000114c4 */
[CC--:B------:R-:W-:Y:S02]  /*0ae0*/  LEA.HI R5, R3.reuse, R196.reuse, RZ, 0x7 ;  /* 0x000000c403057211 */ /* 0x0c0fe400078f38ff */
[----:B------:R-:W-:Y:S02]  /*0af0*/  LEA.HI R0, R3, R196, RZ, 0x4 ;  /* 0x000000c403007211 */ /* 0x000fe400078f20ff */
[----:B------:R-:W-:Y:S02]  /*0b00*/  LOP3.LUT R187, R5, 0xffffff80, RZ, 0xc0, !PT ;  /* 0xffffff8005bb7812 */ /* 0x000fe400078ec0ff */
[----:B------:R-:W-:Y:S02]  /*0b10*/  SHF.R.S32.HI R9, RZ, 0x4, R0 ;  /* 0x00000004ff097819 */ /* 0x000fe40000011400 */
[----:B------:R-:W-:Y:S01]  /*0b20*/  LOP3.LUT R7, R0, 0x3fffff0, RZ, 0xc0, !PT ;  /* 0x03fffff000077812 */ /* 0x000fe200078ec0ff */
[----:B------:R-:W-:Y:S01]  /*0b30*/  IMAD.IADD R187, R196, 0x1, -R187 ;  /* 0x00000001c4bb7824 */ /* 0x000fe200078e0abb */
[----:B------:R-:W-:-:S02]  /*0b40*/  LEA.HI R0, R0, R9, RZ, 0x1 ;  /* 0x0000000900007211 */ /* 0x000fc400078f08ff */
[----:B------:R-:W-:Y:S01]  /*0b50*/  SHF.R.S32.HI R188, RZ, 0x7, R5 ;  /* 0x00000007ffbc7819 */ /* 0x000fe20000011405 */
[----:B------:R-:W-:Y:S01]  /*0b60*/  IMAD.IADD R7, R196, 0x1, -R7 ;  /* 0x00000001c4077824 */ /* 0x000fe200078e0a07 */
[----:B------:R-:W-:Y:S02]  /*0b70*/  SHF.R.S32.HI R4, RZ, 0x1f, R187 ;  /* 0x0000001fff047819 */ /* 0x000fe400000114bb */
[----:B------:R-:W-:Y:S02]  /*0b80*/  LOP3.LUT R0, R0, 0x1ffffffe, RZ, 0xc0, !PT ;  /* 0x1ffffffe00007812 */ /* 0x000fe400078ec0ff */
[CC--:B------:R-:W-:Y:S02]  /*0b90*/  LEA.HI R6, R4.reuse, R187.reuse, RZ, 0x2 ;  /* 0x000000bb04067211 */ /* 0x0c0fe400078f10ff */
[----:B------:R-:W-:Y:S01]  /*0ba0*/  LEA.HI R4, R4, R187, RZ, 0x5 ;  /* 0x000000bb04047211 */ /* 0x000fe200078f28ff */
[----:B------:R-:W-:Y:S01]  /*0bb0*/  IMAD.IADD R0, R9, 0x1, -R0 ;  /* 0x0000000109007824 */ /* 0x000fe200078e0a00 */
[--C-:B------:R-:W-:Y:S01]  /*0bc0*/  SHF.R.S32.HI R8, RZ, 0x2, R6.reuse ;  /* 0x00000002ff087819 */ /* 0x100fe20000011406 */
[----:B------:R-:W-:Y:S01]  /*0bd0*/  IMAD.MOV.U32 R9, RZ, RZ, -0x2 ;  /* 0xfffffffeff097424 */ /* 0x000fe200078e00ff */
[----:B------:R-:W-:-:S02]  /*0be0*/  SHF.R.S32.HI R11, RZ, 0x1f, R6 ;  /* 0x0000001fff0b7819 */ /* 0x000fc40000011406 */
[----:B------:R-:W-:Y:S02]  /*0bf0*/  LEA.HI R5, R5, R188, RZ, 0x1 ;  /* 0x000000bc05057211 */ /* 0x000fe400078f08ff */
[----:B------:R-:W-:Y:S02]  /*0c00*/  LEA.HI R11, R11, R8, RZ, 0x3 ;  /* 0x000000080b0b7211 */ /* 0x000fe400078f18ff */
[----:B------:R-:W-:Y:S02]  /*0c10*/  SHF.R.S32.HI R4, RZ, 0x5, R4 ;  /* 0x00000005ff047819 */ /* 0x000fe40000011404 */
[----:B------:R-:W-:Y:S02]  /*0c20*/  LOP3.LUT R11, R11, 0xfffffff8, RZ, 0xc0, !PT ;  /* 0xfffffff80b0b7812 */ /* 0x000fe400078ec0ff */
[----:B------:R-:W-:Y:S02]  /*0c30*/  LOP3.LUT R5, R5, 0x3fffffe, RZ, 0xc0, !PT ;  /* 0x03fffffe05057812 */ /* 0x000fe400078ec0ff */
[----:B------:R-:W-:Y:S01]  /*0c40*/  LOP3.LUT R6, R6, 0x7ffffffc, RZ, 0xc0, !PT ;  /* 0x7ffffffc06067812 */ /* 0x000fe200078ec0ff */
[----:B------:R-:W-:-:S02]  /*0c50*/  IMAD.IADD R11, R8, 0x1, -R11 ;  /* 0x00000001080b7824 */ /* 0x000fc400078e0a0b */
[----:B------:R-:W-:Y:S02]  /*0c60*/  IMAD.IADD R5, R188, 0x1, -R5 ;  /* 0x00000001bc057824 */ /* 0x000fe400078e0a05 */
[----:B------:R-:W-:Y:S02]  /*0c70*/  IMAD R4, R4, 0x10, R11 ;  /* 0x0000001004047824 */ /* 0x000fe400078e020b */
[----:B------:R-:W-:Y:S02]  /*0c80*/  IMAD.IADD R6, R187, 0x1, -R6 ;  /* 0x00000001bb067824 */ /* 0x000fe400078e0a06 */
[----:B------:R-:W-:Y:S02]  /*0c90*/  IMAD R189, R5, 0x40, R4 ;  /* 0x0000004005bd7824 */ /* 0x000fe400078e0204 */
[----:B------:R-:W-:Y:S01]  /*0ca0*/  IMAD R190, R6, R9, 0x80 ;  /* 0x0000008006be7424 */ /* 0x000fe200078e0209 */
[----:B--2---:R-:W-:Y:S02]  /*0cb0*/  R2UR UR4, R2 ;  /* 0x00000000020472ca */ /* 0x004fe400000e0000 */
[----:B------:R-:W-:-:S05]  /*0cc0*/  LEA.HI R2, R3, R196, RZ, 0x5 ;  /* 0x000000c403027211 */ /* 0x000fca00078f28ff */
[----:B------:R-:W-:-:S05]  /*0cd0*/  IMAD.SHL.U32 R2, R2, 0x20, RZ ;  /* 0x0000002002027824 */ /* 0x000fca00078e00ff */
[----:B------:R-:W-:Y:S01]  /*0ce0*/  LOP3.LUT R2, R2, 0xfffffc00, RZ, 0xc0, !PT ;  /* 0xfffffc0002027812 */ /* 0x000fe200078ec0ff */
[----:B------:R-:W-:-:S04]  /*0cf0*/  ULOP3.LUT UR4, UR4, 0x1, URZ, 0xfc, !UPT ;  /* 0x0000000104047892 */ /* 0x000fc8000f8efc3f */
[----:B------:R-:W-:Y:S01]  /*0d00*/  IMAD R7, R7, 0x40, R2 ;  /* 0x0000004007077824 */ /* 0x000fe200078e0202 */
[CC--:B------:R-:W-:Y:S01]  /*0d10*/  LEA.HI R2, R3.reuse, R196.reuse, RZ, 0x2 ;  /* 0x000000c403027211 */ /* 0x0c0fe200078f10ff */
[----:B------:R-:W-:Y:S01]  /*0d20*/  IMAD.U32 R193, RZ, RZ, UR4 ;  /* 0x00000004ffc17e24 */ /* 0x000fe2000f8e00ff */
[----:B------:R-:W-:Y:S01]  /*0d30*/  LEA.HI R3, R3, R196, RZ, 0x3 ;  /* 0x000000c403037211 */ /* 0x000fe200078f18ff */
[----:B------:R-:W-:Y:S01]  /*0d40*/  IMAD R192, R0, 0x8, R7 ;  /* 0x0000000800c07824 */ /* 0x000fe200078e0207 */
[----:B------:R-:W-:Y:S01]  /*0d50*/  LOP3.LUT R7, R2, 0xfffffffc, RZ, 0xc0, !PT ;  /* 0xfffffffc02077812 */ /* 0x000fe200078ec0ff */
[----:B------:R-:W-:Y:S01]  /*0d60*/  IMAD.MOV.U32 R2, RZ, RZ, RZ ;  /* 0x000000ffff027224 */ /* 0x000fe200078e00ff */
[----:B------:R-:W-:Y:S02]  /*0d70*/  LOP3.LUT R19, R3, 0xfffffff8, RZ, 0xc0, !PT ;  /* 0xfffffff803137812 */ /* 0x000fe400078ec0ff */
[----:B------:R-:W-:Y:S01]  /*0d80*/  SHF.R.S32.HI R184, RZ, 0x3, R3 ;  /* 0x00000003ffb87819 */ /* 0x000fe20000011403 */
[----:B------:R-:W-:-:S02]  /*0d90*/  IMAD.IADD R7, R196, 0x1, -R7 ;  /* 0x00000001c4077824 */ /* 0x000fc400078e0a07 */
[----:B------:R-:W-:-:S03]  /*0da0*/  IMAD.IADD R19, R196, 0x1, -R19 ;  /* 0x00000001c4137824 */ /* 0x000fc600078e0a13 */
[----:B------:R-:W-:Y:S01]  /*0db0*/  LEA.HI R0, R7, R7, RZ, 0x1 ;  /* 0x0000000707007211 */ /* 0x000fe200078f08ff */
[----:B------:R-:W-:-:S03]  /*0dc0*/  IMAD.SHL.U32 R17, R19, 0x8, RZ ;  /* 0x0000000813117824 */ /* 0x000fc600078e00ff */
[----:B------:R-:W-:Y:S01]  /*0dd0*/  LOP3.LUT R0, R0, 0x1ffffffe, RZ, 0xc0, !PT ;  /* 0x1ffffffe00007812 */ /* 0x000fe200078ec0ff */
[----:B------:R-:W-:Y:S01]  /*0de0*/  VIADD R18, R17, 0x40 ;  /* 0x0000004011127836 */ /* 0x000fe20000000000 */
[----:B------:R-:W-:-:S03]  /*0df0*/  SHF.R.S32.HI R195, RZ, 0x1f, R17 ;  /* 0x0000001fffc37819 */ /* 0x000fc60000011411 */
[----:B------:R-:W-:Y:S01]  /*0e00*/  IMAD.IADD R0, R7, 0x1, -R0 ;  /* 0x0000000107007824 */ /* 0x000fe200078e0a00 */
[----:B------:R-:W-:-:S03]  /*0e10*/  SHF.R.S32.HI R194, RZ, 0x1f, R18 ;  /* 0x0000001fffc27819 */ /* 0x000fc60000011412 */
[----:B------:R-:W-:-:S07]  /*0e20*/  IMAD R191, R0, 0x8, R189 ;  /* 0x0000000800bf7824 */ /* 0x000fce00078e02bd */
.L_x_409:
[----:B0-2-4-:R-:W0:Y:S01]  /*0e30*/  LDC.64 R4, c[0x0][0xc88] ;  /* 0x00032200ff047b82 */ /* 0x015e220000000a00 */
[----:B------:R-:W-:Y:S01]  /*0e40*/  ULDC.64 UR12, c[0x0][0x208] ;  /* 0x00008200000c7ab9 */ /* 0x000fe20000000a00 */
[----:B------:R-:W-:Y:S01]  /*0e50*/  ULDC.64 UR8, c[0x0][0xa28] ;  /* 0x00028a0000087ab9 */ /* 0x000fe20000000a00 */
[----:B------:R-:W-:Y:S01]  /*0e60*/  ULDC.64 UR10, c[0x0][0xa20] ;  /* 0x00028800000a7ab9 */ /* 0x000fe20000000a00 */
[----:B0-----:R-:W-:-:S06]  /*0e70*/  IMAD.WIDE R4, R47, 0x4, R4 ;  /* 0x000000042f047825 */ /* 0x001fcc00078e0204 */
[----:B------:R-:W2:Y:S01]  /*0e80*/  LDG.E R4, desc[UR12][R4.64] ;  /* 0x0000000c04047981 */ /* 0x000ea2000c1e1900 */
[----:B------:R-:W-:Y:S02]  /*0e90*/  UISETP.NE.U32.AND UP0, UPT, UR8, URZ, UPT ;  /* 0x0000003f0800728c */ /* 0x000fe4000bf05070 */
[----:B------:R-:W-:Y:S02]  /*0ea0*/  UISETP.NE.U32.AND UP1, UPT, UR10, URZ, UPT ;  /* 0x0000003f0a00728c */ /* 0x000fe4000bf25070 */
[----:B------:R-:W-:Y:S02]  /*0eb0*/  UISETP.NE.AND.EX UP0, UPT, UR9, URZ, UPT, UP0 ;  /* 0x0000003f0900728c */ /* 0x000fe4000bf05300 */
[----:B------:R-:W-:-:S04]  /*0ec0*/  UISETP.NE.AND.EX UP1, UPT, UR11, URZ, UPT, UP1 ;  /* 0x0000003f0b00728c */ /* 0x000fc8000bf25310 */
[----:B------:R-:W-:Y:S02]  /*0ed0*/  PLOP3.LUT P0, PT, PT, PT, UP0, 0x80, 0x0 ;  /* 0x000000000000781c */ /* 0x000fe40003f0f008 */
[----:B------:R-:W-:Y:S02]  /*0ee0*/  PLOP3.LUT P1, PT, PT, PT, UP1, 0x80, 0x0 ;  /* 0x000000000000781c */ /* 0x000fe40003f2f018 */
[----:B--2---:R-:W-:-:S13]  /*0ef0*/  R2UR UR61, R4 ;  /* 0x00000000043d72ca */ /* 0x004fda00000e0000 */
[----:B------:R-:W-:Y:S02]  /*0f00*/  USHF.R.S32.HI UR4, URZ, 0x1f, UR61 ;  /* 0x0000001f3f047899 */ /* 0x000fe4000801143d */
[----:B------:R-:W-:Y:S02]  /*0f10*/  @UP0 ULEA UR8, UP2, UR61, UR8, 0x2 ;  /* 0x000000083d080291 */ /* 0x000fe4000f84103f */
[----:B------:R-:W-:Y:S02]  /*0f20*/  @UP1 ULEA UR10, UP3, UR61, UR10, 0x2 ;  /* 0x0000000a3d0a1291 */ /* 0x000fe4000f86103f */
[----:B------:R-:W-:Y:S02]  /*0f30*/  @UP0 ULEA.HI.X UR9, UR61, UR9, UR4, 0x2, UP2 ;  /* 0x000000093d090291 */ /* 0x000fe400090f1404 */
[----:B------:R-:W-:Y:S01]  /*0f40*/  IMAD.U32 R186, RZ, RZ, UR4 ;  /* 0x00000004ffba7e24 */ /* 0x000fe2000f8e00ff */
[----:B------:R-:W-:Y:S01]  /*0f50*/  @UP1 ULEA.HI.X UR11, UR61, UR11, UR4, 0x2, UP3 ;  /* 0x0000000b3d0b1291 */ /* 0x000fe200098f1404 */
[----:B------:R-:W-:-:S02]  /*0f60*/  IMAD.U32 R4, RZ, RZ, UR8 ;  /* 0x00000008ff047e24 */ /* 0x000fc4000f8e00ff */
[----:B------:R-:W-:Y:S01]  /*0f70*/  IMAD.U32 R6, RZ, RZ, UR10 ;  /* 0x0000000aff067e24 */ /* 0x000fe2000f8e00ff */
[----:B------:R-:W-:Y:S01]  /*0f80*/  ULDC UR4, c[0x0][0x424] ;  /* 0x0001090000047ab9 */ /* 0x000fe20000000800 */
[----:B------:R-:W-:Y:S01]  /*0f90*/  IMAD.U32 R5, RZ, RZ, UR9 ;  /* 0x00000009ff057e24 */ /* 0x000fe2000f8e00ff */
[----:B------:R-:W-:Y:S01]  /*0fa0*/  ULDC.64 UR8, c[0x0][0x418] ;  /* 0x0001060000087ab9 */ /* 0x000fe20000000a00 */
[----:B------:R-:W-:-:S03]  /*0fb0*/  IMAD.U32 R7, RZ, RZ, UR11 ;  /* 0x0000000bff077e24 */ /* 0x000fc6000f8e00ff */
[----:B------:R-:W2:Y:S04]  /*0fc0*/  @P0 LDG.E R4, desc[UR12][R4.64] ;  /* 0x0000000c04040981 */ /* 0x000ea8000c1e1900 */
[----:B---3--:R-:W3:Y:S01]  /*0fd0*/  @P1 LDG.E R6, desc[UR12][R6.64] ;  /* 0x0000000c06061981 */ /* 0x008ee2000c1e1900 */
[----:B------:R-:W-:Y:S01]  /*0fe0*/  UISETP.NE.U32.AND UP0, UPT, UR8, URZ, UPT ;  /* 0x0000003f0800728c */ /* 0x000fe2000bf05070 */
[----:B-1----:R-:W-:Y:S01]  /*0ff0*/  IMAD.U32 R22, RZ, RZ, UR6 ;  /* 0x00000006ff167e24 */ /* 0x002fe2000f8e00ff */
[----:B------:R-:W-:Y:S01]  /*1000*/  ULDC UR6, c[0x0][0x2f0] ;  /* 0x0000bc0000067ab9 */ /* 0x000fe20000000800 */
[----:B------:R-:W-:Y:S01]  /*1010*/  UMOV UR48, URZ ;  /* 0x0000003f00307c82 */ /* 0x000fe20008000000 */
[----:B------:R-:W-:Y:S01]  /*1020*/  UISETP.NE.AND.EX UP0, UPT, UR9, URZ, UPT, UP0 ;  /* 0x0000003f0900728c */ /* 0x000fe2000bf05300 */
[----:B------:R-:W-:Y:S01]  /*1030*/  IMAD.MOV.U32 R0, RZ, RZ, RZ ;  /* 0x000000ffff007224 */ /* 0x000fe200078e00ff */
[----:B------:R-:W-:-:S02]  /*1040*/  CS2R R20, SRZ ;  /* 0x0000000000147805 */ /* 0x000fc4000001ff00 */
[----:B------:R-:W-:Y:S01]  /*1050*/  CS2R R86, SRZ ;  /* 0x0000000000567805 */ /* 0x000fe2000001ff00 */
[----:B------:R-:W-:Y:S01]  /*1060*/  USEL UR4, UR4, 0x1, UP0 ;  /* 0x0000000104047887 */ /* 0x000fe20008000000 */
[----:B------:R-:W-:Y:S02]  /*1070*/  CS2R R84, SRZ ;  /* 0x0000000000547805 */ /* 0x000fe4000001ff00 */
[----:B------:R-:W-:Y:S02]  /*1080*/  CS2R R82, SRZ ;  /* 0x0000000000527805 */ /* 0x000fe4000001ff00 */
[----:B------:R-:W-:Y:S01]  /*1090*/  CS2R R80, SRZ ;  /* 0x0000000000507805 */ /* 0x000fe2000001ff00 */
[----:B------:R-:W-:Y:S01]  /*10a0*/  UIMAD UR4, UR4, UR6, URZ ;  /* 0x00000006040472a4 */ /* 0x000fe2000f8e023f */
        /* <DEDUP_REMOVED lines=20> */
[----:B------:R-:W-:Y:S01]  /*11f0*/  CS2R R38, SRZ ;  /* 0x0000000000267805 */ /* 0x000fe2000001ff00 */
[----:B------:R-:W-:Y:S01]  /*1200*/  IMAD.U32 R23, RZ, RZ, UR5 ;  /* 0x00000005ff177e24 */ /* 0x000fe2000f8e00ff */
[----:B--2---:R-:W-:Y:S02]  /*1210*/  @P0 R2UR UR48, R4 ;  /* 0x00000000043002ca */ /* 0x004fe400000e0000 */
[----:B------:R-:W-:Y:S02]  /*1220*/  PLOP3.LUT P0, PT, PT, PT, PT, 0x80, 0x0 ;  /* 0x000000000000781c */ /* 0x000fe40003f0f070 */
[----:B---3--:R-:W-:Y:S01]  /*1230*/  @P1 R2UR UR4, R6 ;  /* 0x00000000060412ca */ /* 0x008fe200000e0000 */
[----:B------:R-:W-:-:S14]  /*1240*/  @P1 BRA `(.L_x_367) ;  /* 0x0000000000381947 */ /* 0x000fdc0003800000 */
[----:B------:R-:W-:Y:S02]  /*1250*/  ULDC.64 UR6, c[0x0][0xa08] ;  /* 0x0002820000067ab9 */ /* 0x000fe40000000a00 */
[----:B------:R-:W-:-:S04]  /*1260*/  ISETP.NE.U32.AND P1, PT, RZ, UR6, PT ;  /* 0x00000006ff007c0c */ /* 0x000fc8000bf25070 */
[----:B------:R-:W-:-:S13]  /*1270*/  ISETP.NE.AND.EX P1, PT, RZ, UR7, PT, P1 ;  /* 0x00000007ff007c0c */ /* 0x000fda000bf25310 */
[----:B------:R-:W-:Y:S05]  /*1280*/  @!P1 BRA `(.L_x_367) ;  /* 0x0000000000289947 */ /* 0x000fea0003800000 */
[----:B------:R-:W-:Y:S01]  /*1290*/  ULDC.64 UR4, c[0x0][0xa08] ;  /* 0x0002820000047ab9 */ /* 0x000fe20000000a00 */
[----:B------:R-:W-:Y:S01]  /*12a0*/  ULDC.64 UR6, c[0x0][0x208] ;  /* 0x0000820000067ab9 */ /* 0x000fe20000000a00 */
[----:B------:R-:W-:-:S06]  /*12b0*/  UIMAD.WIDE UR4, UR61, 0x4, UR4 ;  /* 0x000000043d0478a5 */ /* 0x000fcc000f8e0204 */
[----:B------:R-:W-:Y:S02]  /*12c0*/  IMAD.U32 R4, RZ, RZ, UR4 ;  /* 0x00000004ff047e24 */ /* 0x000fe4000f8e00ff */
[----:B------:R-:W-:-:S05]  /*12d0*/  IMAD.U32 R5, RZ, RZ, UR5 ;  /* 0x00000005ff057e24 */ /* 0x000fca000f8e00ff */
[----:B------:R-:W2:Y:S04]  /*12e0*/  LDG.E R6, desc[UR6][R4.64] ;  /* 0x0000000604067981 */ /* 0x000ea8000c1e1900 */
[----:B------:R-:W3:Y:S01]  /*12f0*/  LDG.E R3, desc[UR6][R4.64+0x4] ;  /* 0x0000040604037981 */ /* 0x000ee2000c1e1900 */
[----:B--2---:R-:W-:Y:S02]  /*1300*/  R2UR UR4, R6 ;  /* 0x00000000060472ca */ /* 0x004fe400000e0000 */
[----:B---3--:R-:W-:-:S13]  /*1310*/  R2UR UR5, R3 ;  /* 0x00000000030572ca */ /* 0x008fda00000e0000 */
[----:B------:R-:W-:-:S12]  /*1320*/  UIADD3 UR4, -UR4, UR5, URZ ;  /* 0x0000000504047290 */ /* 0x000fd8000fffe13f */
.L_x_367:
[----:B------:R-:W-:Y:S01]  /*1330*/  UIADD3 UR48, -UR48, UR4, URZ ;  /* 0x0000000430307290 */ /* 0x000fe2000fffe13f */
[----:B------:R-:W-:Y:S02]  /*1340*/  CS2R R88, SRZ ;  /* 0x0000000000587805 */ /* 0x000fe4000001ff00 */
[----:B------:R-:W-:Y:S02]  /*1350*/  CS2R R34, SRZ ;  /* 0x0000000000227805 */ /* 0x000fe4000001ff00 */
[----:B------:R-:W-:Y:S01]  /*1360*/  CS2R R90, SRZ ;  /* 0x00000000005a7805 */ /* 0x000fe2000001ff00 */
[----:B------:R-:W-:Y:S01]  /*1370*/  UISETP.GE.AND UP0, UPT, UR48, 0x1, UPT ;  /* 0x000000013000788c */ /* 0x000fe2000bf06270 */
[----:B------:R-:W-:Y:S01]  /*1380*/  CS2R R6, SRZ ;  /* 0x0000000000067805 */ /* 0x000fe2000001ff00 */
[----:B------:R-:W-:Y:S01]  /*1390*/  UIADD3 UR4, UR48, 0x7f, URZ ;  /* 0x0000007f30047890 */ /* 0x000fe2000fffe03f */
[----:B------:R-:W-:Y:S02]  /*13a0*/  IMAD.MOV.U32 R8, RZ, RZ, RZ ;  /* 0x000000ffff087224 */ /* 0x000fe400078e00ff */
[----:B------:R-:W-:Y:S01]  /*13b0*/  IMAD.MOV.U32 R10, RZ, RZ, RZ ;  /* 0x000000ffff0a7224 */ /* 0x000fe200078e00ff */
[----:B------:R-:W-:Y:S01]  /*13c0*/  PLOP3.LUT P1, PT, PT, PT, UP0, 0x80, 0x0 ;  /* 0x000000000000781c */ /* 0x000fe20003f2f008 */
[----:B------:R-:W-:Y:S01]  /*13d0*/  USHF.R.S32.HI UR5, URZ, 0x1f, UR4 ;  /* 0x0000001f3f057899 */ /* 0x000fe20008011404 */
[----:B------:R-:W-:-:S02]  /*13e0*/  IMAD.MOV.U32 R93, RZ, RZ, RZ ;  /* 0x000000ffff5d7224 */ /* 0x000fc400078e00ff */
[----:B------:R-:W-:Y:S01]  /*13f0*/  IMAD.MOV.U32 R12, RZ, RZ, RZ ;  /* 0x000000ffff0c7224 */ /* 0x000fe200078e00ff */
[----:B------:R-:W-:Y:S01]  /*1400*/  ULEA.HI UR5, UR5, UR4, URZ, 0x7 ;  /* 0x0000000405057291 */ /* 0x000fe2000f8f383f */
[----:B------:R-:W-:-:S07]  /*1410*/  IMAD.MOV.U32 R95, RZ, RZ, RZ ;  /* 0x000000ffff5f7224 */ /* 0x000fce00078e00ff */
[----:B------:R-:W-:Y:S05]  /*1420*/  @!P1 BRA `(.L_x_368) ;  /* 0x0000005800649947 */ /* 0x000fea0003800000 */
[----:B------:R-:W0:Y:S01]  /*1430*/  SHFL.IDX PT, R0, R188, RZ, 0x1f ;  /* 0x00001fffbc007589 */ /* 0x000e2200000e0000 */
[----:B------:R-:W1:Y:S01]  /*1440*/  S2UR UR8, SR_CgaCtaId ;  /* 0x00000000000879c3 */ /* 0x000e620000008800 */
[----:B------:R-:W-:Y:S01]  /*1450*/  UMOV UR7, 0x400 ;  /* 0x0000040000077882 */ /* 0x000fe20000000000 */
[----:B------:R-:W-:Y:S01]  /*1460*/  USHF.R.S32.HI UR49, URZ, 0x7, UR5 ;  /* 0x000000073f317899 */ /* 0x000fe20008011405 */
[----:B0-----:R-:W-:Y:S01]  /*1470*/  R2UR UR4, R0 ;  /* 0x00000000000472ca */ /* 0x001fe200000e0000 */
[----:B-1----:R-:W-:-:S04]  /*1480*/  ULEA UR7, UR8, UR7, 0x18 ;  /* 0x0000000708077291 */ /* 0x002fc8000f8ec03f */
[----:B------:R-:W-:-:S04]  /*1490*/  UIADD3 UR7, UR7, 0x10400, URZ ;  /* 0x0001040007077890 */ /* 0x000fc8000fffe03f */
[----:B------:R-:W-:-:S04]  /*14a0*/  ULOP3.LUT UP0, URZ, UR7, 0x3ff, URZ, 0xc0, !UPT ;  /* 0x000003ff073f7892 */ /* 0x000fc8000f80c03f */
[----:B------:R-:W-:Y:S02]  /*14b0*/  ULEA.HI UR6, UR4, UR4, URZ, 0x1 ;  /* 0x0000000404067291 */ /* 0x000fe4000f8f083f */
[----:B------:R-:W-:Y:S02]  /*14c0*/  PLOP3.LUT P0, PT, PT, PT, UP0, 0x80, 0x0 ;  /* 0x000000000000781c */ /* 0x000fe40003f0f008 */
[----:B------:R-:W-:-:S04]  /*14d0*/  ULOP3.LUT UR6, UR6, 0x1e, URZ, 0xc0, !UPT ;  /* 0x0000001e06067892 */ /* 0x000fc8000f8ec03f */
[----:B------:R-:W-:-:S04]  /*14e0*/  UIADD3 UR6, UR4, -UR6, URZ ;  /* 0x8000000604067290 */ /* 0x000fc8000fffe03f */
[----:B------:R-:W-:-:S04]  /*14f0*/  ULEA UR6, UR6, UR7, 0xd ;  /* 0x0000000706067291 */ /* 0x000fc8000f8e683f */
[----:B------:R-:W-:-:S04]  /*1500*/  USHF.R.U32.HI UR6, URZ, 0x4, UR6 ;  /* 0x000000043f067899 */ /* 0x000fc80008011606 */
[----:B------:R-:W-:Y:S01]  /*1510*/  ULOP3.LUT UR56, UR6, 0x3fff, URZ, 0xc0, !UPT ;  /* 0x00003fff06387892 */ /* 0x000fe2000f8ec03f */
[----:B------:R-:W-:Y:S11]  /*1520*/  @!P0 BRA `(.L_x_369) ;  /* 0x0000000000408947 */ /* 0x000ff60003800000 */
        /* <DEDUP_REMOVED lines=16> */
.L_x_369:
[----:B------:R-:W0:Y:S01]  /*1630*/  S2UR UR5, SR_CgaCtaId ;  /* 0x00000000000579c3 */ /* 0x000e220000008800 */
[----:B------:R-:W-:Y:S01]  /*1640*/  LEA.HI R0, R185, R185, RZ, 0x1 ;  /* 0x000000b9b9007211 */ /* 0x000fe200078f08ff */
[----:B------:R-:W-:Y:S01]  /*1650*/  UMOV UR4, 0x400 ;  /* 0x0000040000047882 */ /* 0x000fe20000000000 */
[----:B------:R-:W-:Y:S01]  /*1660*/  R2UR UR6, R193 ;  /* 0x00000000c10672ca */ /* 0x000fe200000e0000 */
[----:B------:R-:W-:Y:S01]  /*1670*/  BSSY B0, `(.L_x_370) ;  /* 0x000000a000007945 */ /* 0x000fe20003800000 */
[----:B------:R-:W-:-:S05]  /*1680*/  LOP3.LUT R0, R0, 0xfffffffe, RZ, 0xc0, !PT ;  /* 0xfffffffe00007812 */ /* 0x000fca00078ec0ff */
[----:B------:R-:W-:-:S05]  /*1690*/  IMAD.IADD R3, R185, 0x1, -R0 ;  /* 0x00000001b9037824 */ /* 0x000fca00078e0a00 */
[----:B------:R-:W-:Y:S01]  /*16a0*/  SHF.L.U32 R3, R3, 0x1f, RZ ;  /* 0x0000001f03037819 */ /* 0x000fe200000006ff */
[----:B------:R-:W-:-:S05]  /*16b0*/  IMAD.U32 R4, RZ, RZ, UR6 ;  /* 0x00000006ff047e24 */ /* 0x000fca000f8e00ff */
[----:B------:R-:W-:Y:S01]  /*16c0*/  ISETP.NE.AND P0, PT, R4, 0x3, PT ;  /* 0x000000030400780c */ /* 0x000fe20003f05270 */
[----:B0-----:R-:W-:-:S06]  /*16d0*/  ULEA UR4, UR5, UR4, 0x18 ;  /* 0x0000000405047291 */ /* 0x001fcc000f8ec03f */
[----:B------:R-:W-:-:S04]  /*16e0*/  IMAD.U32 R0, RZ, RZ, UR4 ;  /* 0x00000004ff007e24 */ /* 0x000fc8000f8e00ff */
[----:B------:R-:W0:Y:S02]  /*16f0*/  SYNCS.PHASECHK.TRANS64.TRYWAIT P1, [R0+URZ+0x34800], R3 ;  /* 0x03480003000075a7 */ /* 0x000e24000802017f */
[----:B0-----:R-:W-:Y:S05]  /*1700*/  @!P1 BRA `(.L_x_371) ;  /* 0x000000dc00189947 */ /* 0x001fea0003800000 */
.L_x_534:
[----:B------:R-:W-:Y:S05]  /*1710*/  BSYNC B0 ;  /* 0x0000000000007941 */ /* 0x000fea0003800000 */
.L_x_370:
[----:B------:R-:W-:Y:S05]  /*1720*/  @!P0 BRA `(.L_x_372) ;  /* 0x0000000000048947 */ /* 0x000fea0003800000 */
[----:B------:R-:W-:Y:S01]  /*1730*/  BPT.TRAP 0x1 ;  /* 0x000000040000795c */ /* 0x000fe20000300000 */
.L_x_372:
[----:B------:R-:W-:Y:S01]  /*1740*/  IMAD R5, R2, 0x8, R0 ;  /* 0x0000000802057824 */ /* 0x000fe200078e0200 */
[----:B------:R-:W-:-:S04]  /*1750*/  SHF.L.U32 R4, R16, 0x1f, RZ ;  /* 0x0000001f10047819 */ /* 0x000fc800000006ff */
[----:B------:R1:W2:Y:S01]  /*1760*/  SYNCS.PHASECHK.TRANS64.TRYWAIT P2, [R5+URZ+0x34830], R4 ;  /* 0x03483004050075a7 */ /* 0x0002a2000804017f */
[----:B------:R-:W-:Y:S05]  /*1770*/  @!P0 BRA `(.L_x_373) ;  /* 0x0000000000048947 */ /* 0x000fea0003800000 */
[----:B------:R-:W-:Y:S01]  /*1780*/  BPT.TRAP 0x1 ;  /* 0x000000040000795c */ /* 0x000fe20000300000 */
.L_x_373:
[----:B0-----:R-:W0:Y:S01]  /*1790*/  S2R R3, SR_TID.X ;  /* 0x0000000000037919 */ /* 0x001e220000002100 */
[----:B------:R-:W-:Y:S01]  /*17a0*/  IMAD.MOV.U32 R151, RZ, RZ, RZ ;  /* 0x000000ffff977224 */ /* 0x000fe200078e00ff */
[----:B0-----:R-:W-:Y:S01]  /*17b0*/  LOP3.LUT P1, RZ, R3, 0x7f, RZ, 0xc0, !PT ;  /* 0x0000007f03ff7812 */ /* 0x001fe2000782c0ff */
[----:B--2---:R-:W-:-:S12]  /*17c0*/  @P2 BRA `(.L_x_374) ;  /* 0x0000000000082947 */ /* 0x004fd80003800000 */
[----:B------:R-:W0:Y:S02]  /*17d0*/  SYNCS.PHASECHK.TRANS64.TRYWAIT P2, [R5+URZ+0x34830], R4 ;  /* 0x03483004050075a7 */ /* 0x000e24000804017f */
[----:B0-----:R-:W-:Y:S05]  /*17e0*/  @!P2 BRA `(.L_x_375) ;  /* 0x000000d800f4a947 */ /* 0x001fea0003800000 */
.L_x_374:
[----:B------:R-:W-:Y:S05]  /*17f0*/  WARPSYNC.ALL ;  /* 0x0000000000007948 */ /* 0x000fea0003800000 */
[----:B------:R-:W-:Y:S01]  /*1800*/  R2UR UR4, R0 ;  /* 0x00000000000472ca */ /* 0x000fe200000e0000 */
[----:B------:R-:W-:Y:S01]  /*1810*/  ULOP3.LUT UR56, UR56, 0x10000, URZ, 0xfc, !UPT ;  /* 0x0001000038387892 */ /* 0x000fe2000f8efc3f */
[----:B------:R-:W-:Y:S01]  /*1820*/  R2UR UR58, R2 ;  /* 0x00000000023a72ca */ /* 0x000fe200000e0000 */
[----:B------:R-:W-:Y:S01]  /*1830*/  WARPGROUP.ARRIVE ;  /* 0x00000000000079c5 */ /* 0x000fe20000000000 */
[----:B------:R-:W-:Y:S01]  /*1840*/  UMOV UR57, 0x40000040 ;  /* 0x4000004000397882 */ /* 0x000fe20000000000 */
[----:B------:R-:W-:Y:S01]  /*1850*/  UMOV UR59, 0x40000040 ;  /* 0x40000040003b7882 */ /* 0x000fe20000000000 */
[----:B------:R-:W-:Y:S01]  /*1860*/  UIADD3 UR8, UR56, 0x2, URZ ;  /* 0x0000000238087890 */ /* 0x000fe2000fffe03f */
[----:B------:R-:W-:Y:S01]  /*1870*/  VIADD R3, R190, UR48 ;  /* 0x00000030be037c36 */ /* 0x000fe20008000000 */
[----:B------:R-:W-:Y:S01]  /*1880*/  UMOV UR9, 0x40000040 ;  /* 0x4000004000097882 */ /* 0x000fe20000000000 */
[----:B------:R-:W-:Y:S01]  /*1890*/  UMOV UR11, 0x40000040 ;  /* 0x40000040000b7882 */ /* 0x000fe20000000000 */
[----:B------:R-:W-:Y:S01]  /*18a0*/  UIADD3 UR12, UR56, 0x4, URZ ;  /* 0x00000004380c7890 */ /* 0x000fe2000fffe03f */
[----:B------:R-:W-:Y:S01]  /*18b0*/  IMAD.U32 R6, RZ, RZ, UR49 ;  /* 0x00000031ff067e24 */ /* 0x000fe2000f8e00ff */
[----:B------:R-:W-:Y:S01]  /*18c0*/  UMOV UR13, 0x40000040 ;  /* 0x40000040000d7882 */ /* 0x000fe20000000000 */
[----:B------:R-:W-:Y:S01]  /*18d0*/  UIADD3 UR4, UR4, 0x1c400, URZ ;  /* 0x0001c40004047890 */ /* 0x000fe2000fffe03f */
[----:B------:R-:W-:Y:S01]  /*18e0*/  P2R R88, PR, RZ, 0x2 ;  /* 0x00000002ff587803 */ /* 0x000fe20000000000 */
[----:B------:R-:W-:Y:S01]  /*18f0*/  UMOV UR15, 0x40000040 ;  /* 0x40000040000f7882 */ /* 0x000fe20000000000 */
[----:B------:R-:W-:Y:S01]  /*1900*/  UIADD3 UR16, UR56, 0x6, URZ ;  /* 0x0000000638107890 */ /* 0x000fe2000fffe03f */
[----:B------:R-:W-:Y:S01]  /*1910*/  IMAD R6, R6, -0x80, R3 ;  /* 0xffffff8006067824 */ /* 0x000fe200078e0203 */
[----:B------:R-:W-:Y:S01]  /*1920*/  USHF.R.U32.HI UR4, URZ, 0x4, UR4 ;  /* 0x000000043f047899 */ /* 0x000fe20008011604 */
[----:B------:R-:W-:Y:S01]  /*1930*/  P2R R90, PR, RZ, 0x1 ;  /* 0x00000001ff5a7803 */ /* 0x000fe20000000000 */
[----:B------:R-:W-:Y:S01]  /*1940*/  UMOV UR17, 0x40000040 ;  /* 0x4000004000117882 */ /* 0x000fe20000000000 */
[----:B------:R-:W-:Y:S01]  /*1950*/  UMOV UR19, 0x40000040 ;  /* 0x4000004000137882 */ /* 0x000fe20000000000 */
[----:B------:R-:W-:Y:S01]  /*1960*/  ULOP3.LUT UR4, UR4, 0x3fff, URZ, 0xc0, !UPT ;  /* 0x00003fff04047892 */ /* 0x000fe2000f8ec03f */
[C---:B------:R-:W-:Y:S01]  /*1970*/  ISETP.GT.AND P4, PT, R6.reuse, RZ, PT ;  /* 0x000000ff0600720c */ /* 0x040fe20003f84270 */
[----:B------:R-:W-:Y:S01]  /*1980*/  UIADD3 UR20, UR56, 0x400, URZ ;  /* 0x0000040038147890 */ /* 0x000fe2000fffe03f */
[C---:B------:R-:W-:Y:S01]  /*1990*/  ISETP.GT.AND P3, PT, R6.reuse, 0x1, PT ;  /* 0x000000010600780c */ /* 0x040fe20003f64270 */
[----:B------:R-:W-:Y:S01]  /*19a0*/  ULOP3.LUT UR60, UR4, 0x10000, URZ, 0xfc, !UPT ;  /* 0x00010000043c7892 */ /* 0x000fe2000f8efc3f */
[C---:B------:R-:W-:Y:S01]  /*19b0*/  ISETP.GT.AND P2, PT, R6.reuse, 0x8, PT ;  /* 0x000000080600780c */ /* 0x040fe20003f44270 */
[----:B------:R-:W-:Y:S01]  /*19c0*/  UMOV UR21, 0x40000040 ;  /* 0x4000004000157882 */ /* 0x000fe20000000000 */
[----:B------:R-:W-:Y:S01]  /*19d0*/  UMOV UR23, 0x40000040 ;  /* 0x4000004000177882 */ /* 0x000fe20000000000 */
[----:B------:R-:W-:Y:S01]  /*19e0*/  UIMAD UR58, UR58, 0xc00, UR60 ;  /* 0x00000c003a3a78a4 */ /* 0x000fe2000f8e023c */
[C---:B------:R-:W-:Y:S01]  /*19f0*/  ISETP.GT.AND P6, PT, R6.reuse, 0x9, PT ;  /* 0x000000090600780c */ /* 0x040fe20003fc4270 */
[----:B------:R-:W-:Y:S01]  /*1a00*/  UIADD3 UR24, UR56, 0x402, URZ ;  /* 0x0000040238187890 */ /* 0x000fe2000fffe03f */
[C---:B------:R-:W-:Y:S01]  /*1a10*/  ISETP.GT.AND P5, PT, R6.reuse, 0x10, PT ;  /* 0x000000100600780c */ /* 0x040fe20003fa4270 */
[----:B------:R-:W-:Y:S01]  /*1a20*/  UIADD3 UR10, UR58, 0x2, URZ ;  /* 0x000000023a0a7890 */ /* 0x000fe2000fffe03f */
[C---:B------:R-:W-:Y:S01]  /*1a30*/  ISETP.GT.AND P1, PT, R6.reuse, 0x59, PT ;  /* 0x000000590600780c */ /* 0x040fe20003f24270 */
[----:B------:R-:W-:Y:S01]  /*1a40*/  UIADD3 UR14, UR58, 0x4, URZ ;  /* 0x000000043a0e7890 */ /* 0x000fe2000fffe03f */
[----:B------:R-:W-:Y:S01]  /*1a50*/  ISETP.GT.AND P0, PT, R6, 0x60, PT ;  /* 0x000000600600780c */ /* 0x000fe20003f04270 */
[----:B------:R-:W-:-:S02]  /*1a60*/  UIADD3 UR18, UR58, 0x6, URZ ;  /* 0x000000063a127890 */ /* 0x000fc4000fffe03f */
[----:B------:R-:W-:Y:S01]  /*1a70*/  HGMMA.64x128x16.F32.BF16 R24, gdesc[UR56], RZ, !UPT, gsb0 ;  /* 0x01e00000381879f0 */ /* 0x000fe2000c0018ff */
        /* <DEDUP_REMOVED lines=43> */
[----:B------:R-:W-:Y:S01]  /*1d30*/  UISETP.GE.AND UP0, UPT, UR48, 0x81, UPT ;  /* 0x000000813000788c */ /* 0x000fe2000bf06270 */
        /* <DEDUP_REMOVED lines=133> */
[----:B------:R-:W-:Y:S02]  /*2590*/  FSEL R133, R72, -INF , P0 ;  /* 0xff80000048857808 */ /* 0x000fe40000000000 */
[C---:B------:R-:W-:Y:S02]  /*25a0*/  ISETP.GT.AND P1, PT, R6.reuse, 0x61, PT ;  /* 0x000000610600780c */ /* 0x040fe40003f24270 */
[----:B------:R-:W-:Y:S02]  /*25b0*/  FMNMX.FTZ R4, R131, R4, !PT ;  /* 0x0000000483047209 */ /* 0x000fe40007810000 */
[----:B------:R-:W-:Y:S02]  /*25c0*/  ISETP.GT.AND P0, PT, R6, 0x68, PT ;  /* 0x000000680600780c */ /* 0x000fe40003f04270 */
[----:B------:R-:W-:Y:S02]  /*25d0*/  FSEL R41, R62, -INF , P6 ;  /* 0xff8000003e297808 */ /* 0x000fe40003000000 */
[----:B------:R-:W-:-:S02]  /*25e0*/  FSEL R63, R63, -INF , P5 ;  /* 0xff8000003f3f7808 */ /* 0x000fc40002800000 */
[----:B------:R-:W-:Y:S02]  /*25f0*/  FSEL R45, R66, -INF , P4 ;  /* 0xff800000422d7808 */ /* 0x000fe40002000000 */
[----:B------:R-:W-:Y:S02]  /*2600*/  FSEL R67, R67, -INF , P3 ;  /* 0xff80000043437808 */ /* 0x000fe40001800000 */
[----:B------:R-:W-:Y:S02]  /*2610*/  FSEL R135, R73, -INF , P1 ;  /* 0xff80000049877808 */ /* 0x000fe40000800000 */
[----:B------:R-:W-:Y:S02]  /*2620*/  P2R R26, PR, RZ, 0x2 ;  /* 0x00000002ff1a7803 */ /* 0x000fe40000000000 */
[----:B------:R-:W-:Y:S02]  /*2630*/  FMNMX.FTZ R4, R133, R4, !PT ;  /* 0x0000000485047209 */ /* 0x000fe40007810000 */
[----:B------:R-:W-:-:S02]  /*2640*/  FSEL R49, R70, -INF , P2 ;  /* 0xff80000046317808 */ /* 0x000fc40001000000 */
[----:B------:R-:W-:Y:S02]  /*2650*/  FSEL R137, R76, -INF , P0 ;  /* 0xff8000004c897808 */ /* 0x000fe40000000000 */
[----:B------:R-:W-:Y:S02]  /*2660*/  P2R R24, PR, RZ, 0x1 ;  /* 0x00000001ff187803 */ /* 0x000fe40000000000 */
[C---:B------:R-:W-:Y:S02]  /*2670*/  ISETP.GT.AND P2, PT, R6.reuse, 0x69, PT ;  /* 0x000000690600780c */ /* 0x040fe40003f44270 */
[C---:B------:R-:W-:Y:S02]  /*2680*/  ISETP.GT.AND P3, PT, R6.reuse, 0x70, PT ;  /* 0x000000700600780c */ /* 0x040fe40003f64270 */
[C---:B------:R-:W-:Y:S02]  /*2690*/  ISETP.GT.AND P4, PT, R6.reuse, 0x71, PT ;  /* 0x000000710600780c */ /* 0x040fe40003f84270 */
[----:B------:R-:W-:-:S02]  /*26a0*/  ISETP.GT.AND P5, PT, R6, 0x78, PT ;  /* 0x000000780600780c */ /* 0x000fc40003fa4270 */
[C---:B------:R-:W-:Y:S02]  /*26b0*/  ISETP.GT.AND P6, PT, R6.reuse, 0x79, PT ;  /* 0x000000790600780c */ /* 0x040fe40003fc4270 */
[C---:B------:R-:W-:Y:S02]  /*26c0*/  ISETP.GT.AND P0, PT, R6.reuse, 0x59, PT ;  /* 0x000000590600780c */ /* 0x040fe40003f04270 */
[----:B------:R-:W-:Y:S02]  /*26d0*/  ISETP.GT.AND P1, PT, R6, 0x60, PT ;  /* 0x000000600600780c */ /* 0x000fe40003f24270 */
[----:B------:R-:W-:Y:S02]  /*26e0*/  FMNMX.FTZ R6, R7, R27, !PT ;  /* 0x0000001b07067209 */ /* 0x000fe40007810000 */
[----:B------:R-:W-:Y:S02]  /*26f0*/  FMNMX.FTZ R4, R135, R4, !PT ;  /* 0x0000000487047209 */ /* 0x000fe40007810000 */
[----:B------:R-:W-:-:S02]  /*2700*/  FMNMX.FTZ R6, R11, R6, !PT ;  /* 0x000000060b067209 */ /* 0x000fc40007810000 */
[----:B------:R-:W-:Y:S02]  /*2710*/  FSEL R139, R77, -INF , P2 ;  /* 0xff8000004d8b7808 */ /* 0x000fe40001000000 */
[----:B------:R-:W-:Y:S02]  /*2720*/  FMNMX.FTZ R4, R137, R4, !PT ;  /* 0x0000000489047209 */ /* 0x000fe40007810000 */
[----:B------:R-:W-:Y:S02]  /*2730*/  FMNMX.FTZ R6, R31, R6, !PT ;  /* 0x000000061f067209 */ /* 0x000fe40007810000 */
[----:B------:R-:W-:Y:S02]  /*2740*/  FSEL R141, R80, -INF , P3 ;  /* 0xff800000508d7808 */ /* 0x000fe40001800000 */
        /* <DEDUP_REMOVED lines=11> */
[----:B------:R-:W-:Y:S01]  /*2800*/  FMNMX.FTZ R10, R147, R4, !PT ;  /* 0x00000004930a7209 */ /* 0x000fe20007810000 */
[----:B------:R-:W-:Y:S01]  /*2810*/  IMAD.U32 R4, RZ, RZ, UR4 ;  /* 0x00000004ff047e24 */ /* 0x000fe2000f8e00ff */
[----:B------:R-:W-:Y:S02]  /*2820*/  FMNMX.FTZ R6, R21, R6, !PT ;  /* 0x0000000615067209 */ /* 0x000fe40007810000 */
[----:B------:R-:W-:Y:S01]  /*2830*/  FSEL R71, R71, -INF , P0 ;  /* 0xff80000047477808 */ /* 0x000fe20000000000 */
[----:B------:R-:W0:Y:S01]  /*2840*/  SHFL.BFLY PT, R3, R10, 0x2, 0x1f ;  /* 0x0c401f000a037f89 */ /* 0x000e2200000e0000 */
[----:B------:R-:W-:-:S02]  /*2850*/  FMNMX.FTZ R6, R43, R6, !PT ;  /* 0x000000062b067209 */ /* 0x000fc40007810000 */
[----:B------:R-:W-:Y:S02]  /*2860*/  FSEL R53, R74, -INF , P1 ;  /* 0xff8000004a357808 */ /* 0x000fe40000800000 */
[----:B------:R-:W-:Y:S02]  /*2870*/  FMNMX.FTZ R6, R25, R6, !PT ;  /* 0x0000000619067209 */ /* 0x000fe40007810000 */
[----:B------:R-:W-:Y:S02]  /*2880*/  ISETP.NE.AND P1, PT, R26, RZ, PT ;  /* 0x000000ff1a00720c */ /* 0x000fe40003f25270 */
[----:B------:R-:W-:Y:S02]  /*2890*/  FMNMX.FTZ R6, R47, R6, !PT ;  /* 0x000000062f067209 */ /* 0x000fe40007810000 */
[----:B------:R-:W-:Y:S02]  /*28a0*/  P2R R20, PR, RZ, 0x4 ;  /* 0x00000004ff147803 */ /* 0x000fe40000000000 */
[----:B------:R-:W-:-:S02]  /*28b0*/  FMNMX.FTZ R6, R29, R6, !PT ;  /* 0x000000061d067209 */ /* 0x000fc40007810000 */
[----:B------:R-:W-:Y:S02]  /*28c0*/  ISETP.NE.AND P0, PT, R24, RZ, PT ;  /* 0x000000ff1800720c */ /* 0x000fe40003f05270 */
[----:B------:R-:W-:Y:S02]  /*28d0*/  FMNMX.FTZ R6, R51, R6, !PT ;  /* 0x0000000633067209 */ /* 0x000fe40007810000 */
[----:B------:R-:W-:Y:S02]  /*28e0*/  FSEL R75, R75, -INF , P1 ;  /* 0xff8000004b4b7808 */ /* 0x000fe40000800000 */
[----:B------:R-:W-:Y:S02]  /*28f0*/  FMNMX.FTZ R6, R33, R6, !PT ;  /* 0x0000000621067209 */ /* 0x000fe40007810000 */
[----:B------:R-:W-:Y:S02]  /*2900*/  FSEL R57, R78, -INF , P0 ;  /* 0xff8000004e397808 */ /* 0x000fe40000000000 */
[----:B0-----:R-:W-:-:S02]  /*2910*/  FMNMX.FTZ R12, R10, R3, !PT ;  /* 0x000000030a0c7209 */ /* 0x001fc40007810000 */
[----:B------:R-:W-:Y:S02]  /*2920*/  FMNMX.FTZ R6, R55, R6, !PT ;  /* 0x0000000637067209 */ /* 0x000fe40007810000 */
[----:B------:R-:W-:Y:S01]  /*2930*/  ISETP.NE.AND P1, PT, R88, RZ, PT ;  /* 0x000000ff5800720c */ /* 0x000fe20003f25270 */
[----:B------:R-:W0:Y:S01]  /*2940*/  SHFL.BFLY PT, R3, R12, 0x1, 0x1f ;  /* 0x0c201f000c037f89 */ /* 0x000e2200000e0000 */
[----:B------:R-:W-:Y:S01]  /*2950*/  FMNMX.FTZ R6, R37, R6, !PT ;  /* 0x0000000625067209 */ /* 0x000fe20007810000 */
[--C-:B------:R-:W-:Y:S01]  /*2960*/  IMAD.MOV.U32 R88, RZ, RZ, R151.reuse ;  /* 0x000000ffff587224 */ /* 0x100fe200078e0097 */
[----:B------:R-:W-:Y:S01]  /*2970*/  ISETP.NE.AND P0, PT, R90, RZ, PT ;  /* 0x000000ff5a00720c */ /* 0x000fe20003f05270 */
[----:B------:R-:W-:Y:S01]  /*2980*/  IMAD.MOV.U32 R90, RZ, RZ, R151 ;  /* 0x000000ffff5a7224 */ /* 0x000fe200078e0097 */
[----:B------:R-:W-:-:S04]  /*2990*/  FMNMX.FTZ R6, R59, R6, !PT ;  /* 0x000000063b067209 */ /* 0x000fc80007810000 */
[----:B------:R-:W-:-:S03]  /*29a0*/  FMNMX.FTZ R6, R41, R6, !PT ;  /* 0x0000000629067209 */ /* 0x000fc60007810000 */
[----:B------:R-:W-:Y:S01]  /*29b0*/  @!P1 VIADD R5, R5, 0x34840 ;  /* 0x0003484005059836 */ /* 0x000fe20000000000 */
[----:B------:R-:W-:-:S04]  /*29c0*/  FMNMX.FTZ R6, R63, R6, !PT ;  /* 0x000000063f067209 */ /* 0x000fc80007810000 */
[----:B------:R-:W-:Y:S02]  /*29d0*/  FMNMX.FTZ R6, R45, R6, !PT ;  /* 0x000000062d067209 */ /* 0x000fe40007810000 */
[----:B------:R-:W-:Y:S02]  /*29e0*/  @!P1 PRMT R5, RZ, 0x654, R5 ;  /* 0x00000654ff059816 */ /* 0x000fe40000000005 */
[----:B------:R-:W-:Y:S02]  /*29f0*/  FMNMX.FTZ R6, R67, R6, !PT ;  /* 0x0000000643067209 */ /* 0x000fe40007810000 */
        /* <DEDUP_REMOVED lines=8> */
[----:B------:R-:W-:Y:S02]  /*2a80*/  ISETP.NE.AND P2, PT, R20, RZ, PT ;  /* 0x000000ff1400720c */ /* 0x000fe40003f45270 */
[----:B------:R-:W-:Y:S01]  /*2a90*/  FMNMX.FTZ R6, R75, R6, !PT ;  /* 0x000000064b067209 */ /* 0x000fe20007810000 */
[-CC-:B------:R-:W-:Y:S01]  /*2aa0*/  FFMA.FTZ R176, R93, R4.reuse, -R14.reuse ;  /* 0x000000045db07223 */ /* 0x180fe2000001080e */
[----:B------:R-:W-:Y:S01]  /*2ab0*/  FSEL R93, R79, -INF , P2 ;  /* 0xff8000004f5d7808 */ /* 0x000fe20001000000 */
[--C-:B------:R-:W-:Y:S01]  /*2ac0*/  FFMA.FTZ R69, R95, R4, -R14.reuse ;  /* 0x000000045f457223 */ /* 0x100fe2000001080e */
        /* <DEDUP_REMOVED lines=13> */
[----:B------:R-:W-:Y:S01]  /*2ba0*/  MUFU.EX2 R180, R180 ;  /* 0x000000b400b47308 */ /* 0x000fe20000000800 */
[----:B------:R-:W-:Y:S01]  /*2bb0*/  FSEL R101, R87, -INF , P6 ;  /* 0xff80000057657808 */ /* 0x000fe20003000000 */
[--C-:B------:R-:W-:Y:S01]  /*2bc0*/  FFMA.FTZ R65, R91, R4, -R14.reuse ;  /* 0x000000045b417223 */ /* 0x100fe2000001080e */
[----:B------:R-:W-:Y:S01]  /*2bd0*/  FMNMX.FTZ R6, R99, R6, !PT ;  /* 0x0000000663067209 */ /* 0x000fe20007810000 */
[-CC-:B------:R-:W-:Y:S01]  /*2be0*/  FFMA.FTZ R77, R103, R4.reuse, -R14.reuse ;  /* 0x00000004674d7223 */ /* 0x180fe2000001080e */
[-CC-:B------:R-:W-:Y:S01]  /*2bf0*/  FFMA.FTZ R174, R105, R4.reuse, -R14.reuse ;  /* 0x0000000469ae7223 */ /* 0x180fe2000001080e */
[--C-:B------:R-:W-:Y:S01]  /*2c00*/  FFMA.FTZ R81, R107, R4, -R14.reuse ;  /* 0x000000046b517223 */ /* 0x100fe2000001080e */
[----:B------:R-:W-:Y:S01]  /*2c10*/  FMNMX.FTZ R6, R101, R6, !PT ;  /* 0x0000000665067209 */ /* 0x000fe20007810000 */
[----:B------:R-:W0:Y:S01]  /*2c20*/  MUFU.EX2 R61, R61 ;  /* 0x0000003d003d7308 */ /* 0x000e220000000800 */
[-CC-:B------:R-:W-:Y:S01]  /*2c30*/  FFMA.FTZ R168, R109, R4.reuse, -R14.reuse ;  /* 0x000000046da87223 */ /* 0x180fe2000001080e */
[-CC-:B------:R-:W-:Y:S01]  /*2c40*/  FFMA.FTZ R85, R111, R4.reuse, -R14.reuse ;  /* 0x000000046f557223 */ /* 0x180fe2000001080e */
[-CC-:B------:R-:W-:Y:S01]  /*2c50*/  FFMA.FTZ R170, R113, R4.reuse, -R14.reuse ;  /* 0x0000000471aa7223 */ /* 0x180fe2000001080e */
[----:B------:R-:W2:Y:S01]  /*2c60*/  SHFL.BFLY PT, R9, R6, 0x2, 0x1f ;  /* 0x0c401f0006097f89 */ /* 0x000ea200000e0000 */
[-CC-:B------:R-:W-:Y:S01]  /*2c70*/  FFMA.FTZ R115, R115, R4.reuse, -R14.reuse ;  /* 0x0000000473737223 */ /* 0x180fe2000001080e */
[-CC-:B------:R-:W-:Y:S01]  /*2c80*/  FFMA.FTZ R152, R117, R4.reuse, -R14.reuse ;  /* 0x0000000475987223 */ /* 0x180fe2000001080e */
[-CC-:B------:R-:W-:Y:S01]  /*2c90*/  FFMA.FTZ R83, R119, R4.reuse, -R14.reuse ;  /* 0x0000000477537223 */ /* 0x180fe2000001080e */
[----:B------:R-:W3:Y:S01]  /*2ca0*/  MUFU.EX2 R182, R182 ;  /* 0x000000b600b67308 */ /* 0x000ee20000000800 */
[-CC-:B------:R-:W-:Y:S01]  /*2cb0*/  FFMA.FTZ R154, R121, R4.reuse, -R14.reuse ;  /* 0x00000004799a7223 */ /* 0x180fe2000001080e */
[-CC-:B------:R-:W-:Y:S01]  /*2cc0*/  FFMA.FTZ R87, R123, R4.reuse, -R14.reuse ;  /* 0x000000047b577223 */ /* 0x180fe2000001080e */
[-CC-:B------:R-:W-:Y:S01]  /*2cd0*/  FFMA.FTZ R156, R125, R4.reuse, -R14.reuse ;  /* 0x000000047d9c7223 */ /* 0x180fe2000001080e */
[-CC-:B------:R-:W-:Y:S01]  /*2ce0*/  FFMA.FTZ R89, R127, R4.reuse, -R14.reuse ;  /* 0x000000047f597223 */ /* 0x180fe2000001080e */
[-CC-:B------:R-:W-:Y:S01]  /*2cf0*/  FFMA.FTZ R158, R129, R4.reuse, -R14.reuse ;  /* 0x00000004819e7223 */ /* 0x180fe2000001080e */
[-CC-:B------:R-:W-:Y:S01]  /*2d00*/  FFMA.FTZ R91, R131, R4.reuse, -R14.reuse ;  /* 0x00000004835b7223 */ /* 0x180fe2000001080e */
[-CC-:B------:R-:W-:Y:S01]  /*2d10*/  FFMA.FTZ R160, R133, R4.reuse, -R14.reuse ;  /* 0x0000000485a07223 */ /* 0x180fe2000001080e */
[----:B------:R-:W4:Y:S01]  /*2d20*/  MUFU.EX2 R65, R65 ;  /* 0x0000004100417308 */ /* 0x000f220000000800 */
[-CC-:B------:R-:W-:Y:S01]  /*2d30*/  FFMA.FTZ R135, R135, R4.reuse, -R14.reuse ;  /* 0x0000000487877223 */ /* 0x180fe2000001080e */
[-CC-:B------:R-:W-:Y:S01]  /*2d40*/  FFMA.FTZ R137, R137, R4.reuse, -R14.reuse ;  /* 0x0000000489897223 */ /* 0x180fe2000001080e */
[-CC-:B------:R-:W-:Y:S01]  /*2d50*/  FFMA.FTZ R139, R139, R4.reuse, -R14.reuse ;  /* 0x000000048b8b7223 */ /* 0x180fe2000001080e */
[-CC-:B------:R-:W-:Y:S01]  /*2d60*/  FFMA.FTZ R141, R141, R4.reuse, -R14.reuse ;  /* 0x000000048d8d7223 */ /* 0x180fe2000001080e */
[-CC-:B------:R-:W-:Y:S01]  /*2d70*/  FFMA.FTZ R143, R143, R4.reuse, -R14.reuse ;  /* 0x000000048f8f7223 */ /* 0x180fe2000001080e */
[-CC-:B------:R-:W-:Y:S01]  /*2d80*/  FFMA.FTZ R145, R145, R4.reuse, -R14.reuse ;  /* 0x0000000491917223 */ /* 0x180fe2000001080e */
[----:B------:R-:W-:Y:S01]  /*2d90*/  FFMA.FTZ R14, R147, R4, -R14 ;  /* 0x00000004930e7223 */ /* 0x000fe2000001080e */
[----:B------:R-:W5:Y:S01]  /*2da0*/  MUFU.EX2 R176, R176 ;  /* 0x000000b000b07308 */ /* 0x000f620000000800 */
[----:B------:R-:W-:-:S02]  /*2db0*/  IMAD.MOV.U32 R147, RZ, RZ, R151 ;  /* 0x000000ffff937224 */ /* 0x000fc400078e0097 */
[--C-:B------:R-:W-:Y:S01]  /*2dc0*/  IMAD.MOV.U32 R133, RZ, RZ, R151.reuse ;  /* 0x000000ffff857224 */ /* 0x100fe200078e0097 */
[----:B--2---:R-:W-:Y:S01]  /*2dd0*/  FMNMX.FTZ R8, R6, R9, !PT ;  /* 0x0000000906087209 */ /* 0x004fe20007810000 */
[--C-:B------:R-:W-:Y:S02]  /*2de0*/  IMAD.MOV.U32 R131, RZ, RZ, R151.reuse ;  /* 0x000000ffff837224 */ /* 0x100fe400078e0097 */
[--C-:B------:R-:W-:Y:S01]  /*2df0*/  IMAD.MOV.U32 R129, RZ, RZ, R151.reuse ;  /* 0x000000ffff817224 */ /* 0x100fe200078e0097 */
[----:B------:R-:W2:Y:S01]  /*2e00*/  MUFU.EX2 R69, R69 ;  /* 0x0000004500457308 */ /* 0x000ea20000000800 */
[----:B------:R-:W1:Y:S01]  /*2e10*/  SHFL.BFLY PT, R9, R8, 0x1, 0x1f ;  /* 0x0c201f0008097f89 */ /* 0x000e6200000e0000 */
[--C-:B------:R-:W-:Y:S02]  /*2e20*/  IMAD.MOV.U32 R127, RZ, RZ, R151.reuse ;  /* 0x000000ffff7f7224 */ /* 0x100fe400078e0097 */
[--C-:B------:R-:W-:Y:S02]  /*2e30*/  IMAD.MOV.U32 R125, RZ, RZ, R151.reuse ;  /* 0x000000ffff7d7224 */ /* 0x100fe400078e0097 */
[----:B------:R-:W-:-:S02]  /*2e40*/  IMAD.MOV.U32 R123, RZ, RZ, R151 ;  /* 0x000000ffff7b7224 */ /* 0x000fc400078e0097 */
[----:B------:R-:W-:Y:S01]  /*2e50*/  MUFU.EX2 R178, R178 ;  /* 0x000000b200b27308 */ /* 0x000fe20000000800 */
[--C-:B------:R-:W-:Y:S02]  /*2e60*/  IMAD.MOV.U32 R121, RZ, RZ, R151.reuse ;  /* 0x000000ffff797224 */ /* 0x100fe400078e0097 */
[--C-:B------:R-:W-:Y:S02]  /*2e70*/  IMAD.MOV.U32 R119, RZ, RZ, R151.reuse ;  /* 0x000000ffff777224 */ /* 0x100fe400078e0097 */
[--C-:B------:R-:W-:Y:S02]  /*2e80*/  IMAD.MOV.U32 R117, RZ, RZ, R151.reuse ;  /* 0x000000ffff757224 */ /* 0x100fe400078e0097 */
[--C-:B------:R-:W-:Y:S01]  /*2e90*/  IMAD.MOV.U32 R113, RZ, RZ, R151.reuse ;  /* 0x000000ffff717224 */ /* 0x100fe200078e0097 */
[----:B------:R-:W-:Y:S01]  /*2ea0*/  MUFU.EX2 R73, R73 ;  /* 0x0000004900497308 */ /* 0x000fe20000000800 */
[--C-:B------:R-:W-:Y:S02]  /*2eb0*/  IMAD.MOV.U32 R111, RZ, RZ, R151.reuse ;  /* 0x000000ffff6f7224 */ /* 0x100fe400078e0097 */
[----:B------:R-:W-:-:S02]  /*2ec0*/  IMAD.MOV.U32 R109, RZ, RZ, R151 ;  /* 0x000000ffff6d7224 */ /* 0x000fc400078e0097 */
[--C-:B------:R-:W-:Y:S02]  /*2ed0*/  IMAD.MOV.U32 R107, RZ, RZ, R151.reuse ;  /* 0x000000ffff6b7224 */ /* 0x100fe400078e0097 */
[--C-:B------:R-:W-:Y:S01]  /*2ee0*/  IMAD.MOV.U32 R105, RZ, RZ, R151.reuse ;  /* 0x000000ffff697224 */ /* 0x100fe200078e0097 */
[----:B------:R-:W-:Y:S01]  /*2ef0*/  MUFU.EX2 R172, R172 ;  /* 0x000000ac00ac7308 */ /* 0x000fe20000000800 */
[----:B-1----:R-:W-:Y:S01]  /*2f00*/  FMNMX.FTZ R9, R8, R9, !PT ;  /* 0x0000000908097209 */ /* 0x002fe20007810000 */
[----:B------:R-:W-:-:S03]  /*2f10*/  IMAD.MOV.U32 R103, RZ, RZ, R151 ;  /* 0x000000ffff677224 */ /* 0x000fc600078e0097 */
[C---:B------:R-:W-:Y:S01]  /*2f20*/  FSETP.NEU.FTZ.AND P2, PT, R9.reuse, -INF , PT ;  /* 0xff8000000900780b */ /* 0x040fe20003f5d000 */
[----:B------:R-:W-:Y:S02]  /*2f30*/  FMUL.FTZ R6, R9, R4 ;  /* 0x0000000409067220 */ /* 0x000fe40000410000 */
[----:B------:R-:W-:Y:S03]  /*2f40*/  MUFU.EX2 R77, R77 ;  /* 0x0000004d004d7308 */ /* 0x000fe60000000800 */
[----:B------:R-:W-:Y:S02]  /*2f50*/  FSEL R6, R6, RZ, P2 ;  /* 0x000000ff06067208 */ /* 0x000fe40001000000 */
[----:B------:R-:W-:-:S03]  /*2f60*/  PLOP3.LUT P2, PT, PT, PT, UP0, 0x80, 0x0 ;  /* 0x000000000000781c */ /* 0x000fc60003f4f008 */
        /* <DEDUP_REMOVED lines=11> */
[-CC-:B------:R-:W-:Y:S01]  /*3020*/  FFMA.FTZ R25, R25, R4.reuse, -R6.reuse ;  /* 0x0000000419197223 */ /* 0x180fe20000010806 */
[----:B------:R-:W1:Y:S01]  /*3030*/  MUFU.EX2 R7, R7 ;  /* 0x0000000700077308 */ /* 0x000e620000000800 */
[----:B0-----:R-:W-:Y:S01]  /*3040*/  FADD.FTZ R27, R180, R61 ;  /* 0x0000003db41b7221 */ /* 0x001fe20000010000 */
[-CC-:B------:R-:W-:Y:S01]  /*3050*/  FFMA.FTZ R47, R47, R4.reuse, -R6.reuse ;  /* 0x000000042f2f7223 */ /* 0x180fe20000010806 */
[-CC-:B------:R-:W-:Y:S01]  /*3060*/  FFMA.FTZ R29, R29, R4.reuse, -R6.reuse ;  /* 0x000000041d1d7223 */ /* 0x180fe20000010806 */
[-CC-:B------:R-:W-:Y:S01]  /*3070*/  FFMA.FTZ R51, R51, R4.reuse, -R6.reuse ;  /* 0x0000000433337223 */ /* 0x180fe20000010806 */
[----:B---3--:R-:W-:Y:S01]  /*3080*/  FADD.FTZ R32, R182, R27 ;  /* 0x0000001bb6207221 */ /* 0x008fe20000010000 */
[-CC-:B------:R-:W-:Y:S01]  /*3090*/  FFMA.FTZ R33, R33, R4.reuse, -R6.reuse ;  /* 0x0000000421217223 */ /* 0x180fe20000010806 */
[-C--:B------:R-:W-:Y:S01]  /*30a0*/  FFMA.FTZ R55, R55, R4.reuse, -R6 ;  /* 0x0000000437377223 */ /* 0x080fe20000010806 */
[----:B------:R-:W0:Y:S01]  /*30b0*/  MUFU.EX2 R11, R11 ;  /* 0x0000000b000b7308 */ /* 0x000e220000000800 */
[----:B----4-:R-:W-:Y:S01]  /*30c0*/  FADD.FTZ R27, R65, R32 ;  /* 0x00000020411b7221 */ /* 0x010fe20000010000 */
[-CC-:B------:R-:W-:Y:S01]  /*30d0*/  FFMA.FTZ R37, R37, R4.reuse, -R6.reuse ;  /* 0x0000000425257223 */ /* 0x180fe20000010806 */
[-CC-:B------:R-:W-:Y:S01]  /*30e0*/  FFMA.FTZ R59, R59, R4.reuse, -R6.reuse ;  /* 0x000000043b3b7223 */ /* 0x180fe20000010806 */
[-CC-:B------:R-:W-:Y:S01]  /*30f0*/  FFMA.FTZ R41, R41, R4.reuse, -R6.reuse ;  /* 0x0000000429297223 */ /* 0x180fe20000010806 */
[----:B-----5:R-:W-:Y:S01]  /*3100*/  FADD.FTZ R34, R176, R27 ;  /* 0x0000001bb0227221 */ /* 0x020fe20000010000 */
[-CC-:B------:R-:W-:Y:S01]  /*3110*/  FFMA.FTZ R63, R63, R4.reuse, -R6.reuse ;  /* 0x000000043f3f7223 */ /* 0x180fe20000010806 */
[-C--:B------:R-:W-:Y:S01]  /*3120*/  FFMA.FTZ R45, R45, R4.reuse, -R6 ;  /* 0x000000042d2d7223 */ /* 0x080fe20000010806 */
[----:B------:R3:W4:Y:S01]  /*3130*/  MUFU.EX2 R10, R31 ;  /* 0x0000001f000a7308 */ /* 0x0007220000000800 */
[----:B--2---:R-:W-:Y:S01]  /*3140*/  FADD.FTZ R27, R69, R34 ;  /* 0x00000022451b7221 */ /* 0x004fe20000010000 */
[----:B-1----:R-:W-:Y:S01]  /*3150*/  FADD.FTZ R34, R7, R8 ;  /* 0x0000000807227221 */ /* 0x002fe20000010000 */
[-CC-:B------:R-:W-:Y:S01]  /*3160*/  FFMA.FTZ R67, R67, R4.reuse, -R6.reuse ;  /* 0x0000000443437223 */ /* 0x180fe20000010806 */
[-CC-:B------:R-:W-:Y:S01]  /*3170*/  FFMA.FTZ R49, R49, R4.reuse, -R6.reuse ;  /* 0x0000000431317223 */ /* 0x180fe20000010806 */
[----:B------:R-:W-:Y:S01]  /*3180*/  FADD.FTZ R36, R178, R27 ;  /* 0x0000001bb2247221 */ /* 0x000fe20000010000 */
[-CC-:B------:R-:W-:Y:S01]  /*3190*/  FFMA.FTZ R71, R71, R4.reuse, -R6.reuse ;  /* 0x0000000447477223 */ /* 0x180fe20000010806 */
[-C--:B------:R-:W-:Y:S01]  /*31a0*/  FFMA.FTZ R53, R53, R4.reuse, -R6 ;  /* 0x0000000435357223 */ /* 0x080fe20000010806 */
[----:B------:R-:W1:Y:S01]  /*31b0*/  MUFU.EX2 R13, R13 ;  /* 0x0000000d000d7308 */ /* 0x000e620000000800 */
[----:B---3--:R-:W-:Y:S01]  /*31c0*/  FADD.FTZ R31, R73, R36 ;  /* 0x00000024491f7221 */ /* 0x008fe20000010000 */
[----:B0-----:R-:W-:Y:S01]  /*31d0*/  FADD.FTZ R27, R11, R34 ;  /* 0x000000220b1b7221 */ /* 0x001fe20000010000 */
[-CC-:B------:R-:W-:Y:S01]  /*31e0*/  FFMA.FTZ R75, R75, R4.reuse, -R6.reuse ;  /* 0x000000044b4b7223 */ /* 0x180fe20000010806 */
[-CC-:B------:R-:W-:Y:S01]  /*31f0*/  FFMA.FTZ R57, R57, R4.reuse, -R6.reuse ;  /* 0x0000000439397223 */ /* 0x180fe20000010806 */
[----:B------:R-:W-:Y:S01]  /*3200*/  FADD.FTZ R38, R172, R31 ;  /* 0x0000001fac267221 */ /* 0x000fe20000010000 */
[-CC-:B------:R-:W-:Y:S01]  /*3210*/  FFMA.FTZ R93, R93, R4.reuse, -R6.reuse ;  /* 0x000000045d5d7223 */ /* 0x180fe20000010806 */
[-C--:B------:R-:W-:Y:S01]  /*3220*/  FFMA.FTZ R95, R95, R4.reuse, -R6 ;  /* 0x000000045f5f7223 */ /* 0x080fe20000010806 */
[----:B------:R-:W0:Y:S01]  /*3230*/  MUFU.EX2 R174, R174 ;  /* 0x000000ae00ae7308 */ /* 0x000e220000000800 */
[----:B----4-:R-:W-:Y:S01]  /*3240*/  FADD.FTZ R36, R10, R27 ;  /* 0x0000001b0a247221 */ /* 0x010fe20000010000 */
[----:B------:R-:W-:Y:S01]  /*3250*/  FADD.FTZ R31, R77, R38 ;  /* 0x000000264d1f7221 */ /* 0x000fe20000010000 */
[-CC-:B------:R-:W-:Y:S01]  /*3260*/  FFMA.FTZ R97, R97, R4.reuse, -R6.reuse ;  /* 0x0000000461617223 */ /* 0x180fe20000010806 */
[-CC-:B------:R-:W-:Y:S01]  /*3270*/  FFMA.FTZ R99, R99, R4.reuse, -R6.reuse ;  /* 0x0000000463637223 */ /* 0x180fe20000010806 */
[----:B------:R-:W-:Y:S01]  /*3280*/  FFMA.FTZ R101, R101, R4, -R6 ;  /* 0x0000000465657223 */ /* 0x000fe20000010806 */
[----:B------:R-:W-:Y:S01]  /*3290*/  F2FP.BF16.F32.PACK_AB R181, R8, R7 ;  /* 0x0000000708b5723e */ /* 0x000fe200000010ff */
[----:B------:R-:W-:Y:S01]  /*32a0*/  IMAD.MOV.U32 R7, RZ, RZ, 0x3f800000 ;  /* 0x3f800000ff077424 */ /* 0x000fe200078e00ff */
[----:B------:R-:W2:Y:S01]  /*32b0*/  MUFU.EX2 R12, R35 ;  /* 0x00000023000c7308 */ /* 0x000ea20000000800 */
[----:B-1----:R-:W-:Y:S01]  /*32c0*/  FADD.FTZ R27, R13, R36 ;  /* 0x000000240d1b7221 */ /* 0x002fe20000010000 */
[----:B------:R-:W-:Y:S01]  /*32d0*/  F2FP.BF16.F32.PACK_AB R183, R10, R11 ;  /* 0x0000000b0ab7723e */ /* 0x000fe200000010ff */
[----:B------:R-:W-:Y:S01]  /*32e0*/  IMAD.MOV.U32 R11, RZ, RZ, 0x3f800000 ;  /* 0x3f800000ff0b7424 */ /* 0x000fe200078e00ff */
[----:B------:R-:W-:-:S02]  /*32f0*/  F2FP.BF16.F32.PACK_AB R180, R61, R180 ;  /* 0x000000b43db4723e */ /* 0x000fc400000010ff */
[----:B------:R-:W-:Y:S02]  /*3300*/  F2FP.BF16.F32.PACK_AB R182, R65, R182 ;  /* 0x000000b641b6723e */ /* 0x000fe400000010ff */
[----:B------:R-:W1:Y:S01]  /*3310*/  MUFU.EX2 R81, R81 ;  /* 0x0000005100517308 */ /* 0x000e620000000800 */
[----:B0-----:R-:W-:Y:S01]  /*3320*/  FADD.FTZ R38, R174, R31 ;  /* 0x0000001fae267221 */ /* 0x001fe20000010000 */
[----:B------:R-:W-:Y:S02]  /*3330*/  F2FP.BF16.F32.PACK_AB R176, R69, R176 ;  /* 0x000000b045b0723e */ /* 0x000fe400000010ff */
[----:B------:R-:W-:Y:S02]  /*3340*/  F2FP.BF16.F32.PACK_AB R178, R73, R178 ;  /* 0x000000b249b2723e */ /* 0x000fe400000010ff */
[----:B------:R-:W-:Y:S02]  /*3350*/  F2FP.BF16.F32.PACK_AB R172, R77, R172 ;  /* 0x000000ac4dac723e */ /* 0x000fe400000010ff */
[----:B------:R-:W0:Y:S01]  /*3360*/  MUFU.EX2 R15, R15 ;  /* 0x0000000f000f7308 */ /* 0x000e220000000800 */
[C---:B--2---:R-:W-:Y:S01]  /*3370*/  FADD.FTZ R36, R12.reuse, R27 ;  /* 0x0000001b0c247221 */ /* 0x044fe20000010000 */
[----:B------:R-:W-:-:S06]  /*3380*/  F2FP.BF16.F32.PACK_AB R177, R12, R13 ;  /* 0x0000000d0cb1723e */ /* 0x000fcc00000010ff */
        /* <DEDUP_REMOVED lines=15> */
[----:B------:R2:W3:Y:S01]  /*3480*/  MUFU.EX2 R79, R115 ;  /* 0x00000073004f7308 */ /* 0x0004e20000000800 */
[----:B-1----:R-:W-:-:S07]  /*3490*/  FADD.FTZ R40, R170, R31 ;  /* 0x0000001faa287221 */ /* 0x002fce0000010000 */
[----:B------:R-:W1:Y:S01]  /*34a0*/  MUFU.EX2 R25, R25 ;  /* 0x0000001900197308 */ /* 0x000e620000000800 */
[C---:B0-----:R-:W-:Y:S01]  /*34b0*/  FADD.FTZ R38, R24.reuse, R27 ;  /* 0x0000001b18267221 */ /* 0x041fe20000010000 */
[----:B------:R-:W-:Y:S01]  /*34c0*/  F2FP.BF16.F32.PACK_AB R173, R24, R21 ;  /* 0x0000001518ad723e */ /* 0x000fe200000010ff */
[----:B--2---:R-:W-:-:S05]  /*34d0*/  IMAD.MOV.U32 R115, RZ, RZ, R151 ;  /* 0x000000ffff737224 */ /* 0x004fca00078e0097 */
[----:B------:R-:W0:Y:S01]  /*34e0*/  MUFU.EX2 R152, R152 ;  /* 0x0000009800987308 */ /* 0x000e220000000800 */
[C---:B---3--:R-:W-:Y:S01]  /*34f0*/  FADD.FTZ R27, R79.reuse, R40 ;  /* 0x000000284f1b7221 */ /* 0x048fe20000010000 */
[----:B------:R-:W-:-:S06]  /*3500*/  F2FP.BF16.F32.PACK_AB R170, R79, R170 ;  /* 0x000000aa4faa723e */ /* 0x000fcc00000010ff */
        /* <DEDUP_REMOVED lines=29> */
[----:B------:R-:W-:Y:S01]  /*36e0*/  F2FP.BF16.F32.PACK_AB R156, R89, R156 ;  /* 0x0000009c599c723e */ /* 0x000fe200000010ff */
[----:B------:R-:W-:-:S05]  /*36f0*/  IMAD.MOV.U32 R89, RZ, RZ, R151 ;  /* 0x000000ffff597224 */ /* 0x000fca00078e0097 */
        /* <DEDUP_REMOVED lines=9> */
[----:B------:R-:W-:Y:S01]  /*3790*/  F2FP.BF16.F32.PACK_AB R158, R91, R158 ;  /* 0x0000009e5b9e723e */ /* 0x000fe200000010ff */
[----:B------:R-:W-:-:S05]  /*37a0*/  IMAD.MOV.U32 R91, RZ, RZ, R151 ;  /* 0x000000ffff5b7224 */ /* 0x000fca00078e0097 */
        /* <DEDUP_REMOVED lines=9> */
[----:B------:R-:W-:Y:S01]  /*3840*/  F2FP.BF16.F32.PACK_AB R160, R135, R160 ;  /* 0x000000a087a0723e */ /* 0x000fe200000010ff */
[----:B------:R-:W-:-:S05]  /*3850*/  IMAD.MOV.U32 R135, RZ, RZ, R151 ;  /* 0x000000ffff877224 */ /* 0x000fca00078e0097 */
        /* <DEDUP_REMOVED lines=10> */
[----:B------:R-:W-:Y:S01]  /*3900*/  F2FP.BF16.F32.PACK_AB R162, R162, R137 ;  /* 0x00000089a2a2723e */ /* 0x000fe200000010ff */
[----:B------:R-:W-:-:S05]  /*3910*/  IMAD.MOV.U32 R137, RZ, RZ, R151 ;  /* 0x000000ffff897224 */ /* 0x000fca00078e0097 */
        /* <DEDUP_REMOVED lines=16> */
[----:B------:R1:W3:Y:S01]  /*3a20*/  MUFU.EX2 R42, R93 ;  /* 0x0000005d002a7308 */ /* 0x0002e20000000800 */
[C---:B--2---:R-:W-:Y:S01]  /*3a30*/  FADD.FTZ R46, R40.reuse, R5 ;  /* 0x00000005282e7221 */ /* 0x044fe20000010000 */
[----:B------:R-:W-:-:S06]  /*3a40*/  F2FP.BF16.F32.PACK_AB R161, R40, R53 ;  /* 0x0000003528a1723e */ /* 0x000fcc00000010ff */
[----:B------:R-:W2:Y:S01]  /*3a50*/  MUFU.EX2 R95, R95 ;  /* 0x0000005f005f7308 */ /* 0x000ea20000000800 */
[----:B0-----:R-:W-:Y:S01]  /*3a60*/  FADD.FTZ R5, R57, R46 ;  /* 0x0000002e39057221 */ /* 0x001fe20000010000 */
[----:B-1----:R-:W-:-:S06]  /*3a70*/  IMAD.MOV.U32 R93, RZ, RZ, R151 ;  /* 0x000000ffff5d7224 */ /* 0x002fcc00078e0097 */
[----:B------:R0:W1:Y:S01]  /*3a80*/  MUFU.EX2 R44, R97 ;  /* 0x00000061002c7308 */ /* 0x0000620000000800 */
[C---:B---3--:R-:W-:Y:S01]  /*3a90*/  FADD.FTZ R10, R42.reuse, R5 ;  /* 0x000000052a0a7221 */ /* 0x048fe20000010000 */
[----:B------:R-:W-:-:S06]  /*3aa0*/  F2FP.BF16.F32.PACK_AB R163, R42, R57 ;  /* 0x000000392aa3723e */ /* 0x000fcc00000010ff */
[----:B------:R-:W3:Y:S01]  /*3ab0*/  MUFU.EX2 R99, R99 ;  /* 0x0000006300637308 */ /* 0x000ee20000000800 */
[----:B--2---:R-:W-:Y:S01]  /*3ac0*/  FADD.FTZ R5, R95, R10 ;  /* 0x0000000a5f057221 */ /* 0x004fe20000010000 */
[----:B0-----:R-:W-:-:S06]  /*3ad0*/  IMAD.MOV.U32 R97, RZ, RZ, R151 ;  /* 0x000000ffff617224 */ /* 0x001fcc00078e0097 */
[----:B------:R-:W0:Y:S01]  /*3ae0*/  MUFU.EX2 R14, R14 ;  /* 0x0000000e000e7308 */ /* 0x000e220000000800 */
[C---:B-1----:R-:W-:Y:S01]  /*3af0*/  FADD.FTZ R10, R44.reuse, R5 ;  /* 0x000000052c0a7221 */ /* 0x042fe20000010000 */
[----:B------:R-:W-:Y:S01]  /*3b00*/  F2FP.BF16.F32.PACK_AB R165, R44, R95 ;  /* 0x0000005f2ca5723e */ /* 0x000fe200000010ff */
[----:B------:R-:W-:-:S05]  /*3b10*/  IMAD.MOV.U32 R95, RZ, RZ, R151 ;  /* 0x000000ffff5f7224 */ /* 0x000fca00078e0097 */
[----:B------:R1:W2:Y:S01]  /*3b20*/  MUFU.EX2 R8, R101 ;  /* 0x0000006500087308 */ /* 0x0002a20000000800 */
[----:B---3--:R-:W-:Y:S01]  /*3b30*/  FADD.FTZ R5, R99, R10 ;  /* 0x0000000a63057221 */ /* 0x008fe20000010000 */
[C---:B0-----:R-:W-:Y:S01]  /*3b40*/  F2FP.BF16.F32.PACK_AB R166, R14.reuse, R145 ;  /* 0x000000910ea6723e */ /* 0x041fe200000010ff */
[----:B------:R-:W-:Y:S01]  /*3b50*/  FADD.FTZ R6, R14, R27 ;  /* 0x0000001b0e067221 */ /* 0x000fe20000010000 */
[--C-:B------:R-:W-:Y:S02]  /*3b60*/  IMAD.MOV.U32 R145, RZ, RZ, R151.reuse ;  /* 0x000000ffff917224 */ /* 0x100fe400078e0097 */
[----:B-1----:R-:W-:Y:S01]  /*3b70*/  IMAD.MOV.U32 R101, RZ, RZ, R151 ;  /* 0x000000ffff657224 */ /* 0x002fe200078e0097 */
[C---:B--2---:R-:W-:Y:S01]  /*3b80*/  F2FP.BF16.F32.PACK_AB R167, R8.reuse, R99 ;  /* 0x0000006308a7723e */ /* 0x044fe200000010ff */
[----:B------:R-:W-:Y:S01]  /*3b90*/  FADD.FTZ R5, R8, R5 ;  /* 0x0000000508057221 */ /* 0x000fe20000010000 */
[----:B------:R-:W-:Y:S01]  /*3ba0*/  IMAD.MOV.U32 R99, RZ, RZ, R151 ;  /* 0x000000ffff637224 */ /* 0x000fe200078e0097 */
[----:B------:R-:W-:Y:S06]  /*3bb0*/  @!P2 BRA `(.L_x_376) ;  /* 0x0000002000d8a947 */ /* 0x000fec0003800000 */
[----:B------:R-:W-:Y:S01]  /*3bc0*/  R2UR UR4, R2 ;  /* 0x00000000020472ca */ /* 0x000fe200000e0000 */
[----:B------:R-:W-:Y:S01]  /*3bd0*/  IMAD.MOV.U32 R10, RZ, RZ, R9 ;  /* 0x000000ffff0a7224 */ /* 0x000fe200078e0009 */
[----:B------:R-:W-:Y:S01]  /*3be0*/  CS2R R150, SRZ ;  /* 0x0000000000967805 */ /* 0x000fe2000001ff00 */
[----:B------:R-:W-:Y:S01]  /*3bf0*/  IMAD.MOV.U32 R12, RZ, RZ, R3 ;  /* 0x000000ffff0c7224 */ /* 0x000fe200078e0003 */
[----:B------:R-:W-:Y:S01]  /*3c00*/  CS2R R146, SRZ ;  /* 0x0000000000927805 */ /* 0x000fe2000001ff00 */
[----:B------:R-:W-:Y:S01]  /*3c10*/  IMAD.MOV.U32 R8, RZ, RZ, R16 ;  /* 0x000000ffff087224 */ /* 0x000fe200078e0010 */
[----:B------:R-:W-:Y:S01]  /*3c20*/  CS2R R142, SRZ ;  /* 0x00000000008e7805 */ /* 0x000fe2000001ff00 */
[----:B------:R-:W-:Y:S01]  /*3c30*/  IMAD.MOV.U32 R7, RZ, RZ, 0x3f800000 ;  /* 0x3f800000ff077424 */ /* 0x000fe200078e00ff */
        /* <DEDUP_REMOVED lines=28> */
[----:B------:R-:W-:Y:S01]  /*3e00*/  CS2R R88, SRZ ;  /* 0x0000000000587805 */ /* 0x000fe2000001ff00 */
[----:B------:R-:W-:-:S12]  /*3e10*/  UIADD3 UR5, UR49, -0x2, URZ ;  /* 0xfffffffe31057890 */ /* 0x000fd8000fffe03f */
.L_x_385:
[----:B------:R-:W-:-:S04]  /*3e20*/  UIADD3 UR6, UR4, 0x1, URZ ;  /* 0x0000000104067890 */ /* 0x000fc8000fffe03f */
[----:B------:R-:W-:-:S04]  /*3e30*/  UISETP.NE.AND UP0, UPT, UR6, 0x2, UPT ;  /* 0x000000020600788c */ /* 0x000fc8000bf05270 */
[----:B------:R-:W-:Y:S02]  /*3e40*/  USEL UR7, URZ, 0x1, UP0 ;  /* 0x000000013f077887 */ /* 0x000fe40008000000 */
[----:B------:R-:W-:-:S04]  /*3e50*/  USEL UR6, UR6, URZ, UP0 ;  /* 0x0000003f06067287 */ /* 0x000fc80008000000 */
[----:B------:R-:W-:Y:S02]  /*3e60*/  LOP3.LUT R16, R8, UR7, RZ, 0x3c, !PT ;  /* 0x0000000708107c12 */ /* 0x000fe4000f8e3cff */
[----:B------:R-:W-:Y:S01]  /*3e70*/  IMAD.U32 R2, RZ, RZ, UR6 ;  /* 0x00000006ff027e24 */ /* 0x000fe2000f8e00ff */
[----:B------:R-:W-:Y:S06]  /*3e80*/  @!P0 BRA `(.L_x_377) ;  /* 0x0000000000048947 */ /* 0x000fec0003800000 */
[----:B------:R-:W-:Y:S01]  /*3e90*/  BPT.TRAP 0x1 ;  /* 0x000000040000795c */ /* 0x000fe20000300000 */
.L_x_377:
[----:B------:R-:W0:Y:S01]  /*3ea0*/  S2UR UR10, SR_CgaCtaId ;  /* 0x00000000000a79c3 */ /* 0x000e220000008800 */
[----:B------:R-:W-:Y:S01]  /*3eb0*/  UMOV UR7, 0x400 ;  /* 0x0000040000077882 */ /* 0x000fe20000000000 */
[----:B------:R-:W-:Y:S01]  /*3ec0*/  SHF.L.U32 R3, R16, 0x1f, RZ ;  /* 0x0000001f10037819 */ /* 0x000fe200000006ff */
[----:B0-----:R-:W-:-:S06]  /*3ed0*/  ULEA UR7, UR10, UR7, 0x18 ;  /* 0x000000070a077291 */ /* 0x001fcc000f8ec03f */
[----:B------:R-:W-:-:S05]  /*3ee0*/  IMAD.U32 R0, RZ, RZ, UR7 ;  /* 0x00000007ff007e24 */ /* 0x000fca000f8e00ff */
[----:B------:R-:W-:-:S13]  /*3ef0*/  R2UR UR7, R0 ;  /* 0x00000000000772ca */ /* 0x000fda00000e0000 */
[----:B------:R-:W-:-:S09]  /*3f00*/  ULEA UR6, UR6, UR7, 0x3 ;  /* 0x0000000706067291 */ /* 0x000fd2000f8e183f */
[----:B------:R0:W1:Y:S01]  /*3f10*/  SYNCS.PHASECHK.TRANS64.TRYWAIT P2, [UR6+0x34830], R3 ;  /* 0x03483003ff0075a7 */ /* 0x0000620008040146 */
[----:B------:R-:W-:Y:S05]  /*3f20*/  @!P0 BRA `(.L_x_378) ;  /* 0x0000000000048947 */ /* 0x000fea0003800000 */
[----:B------:R-:W-:Y:S01]  /*3f30*/  BPT.TRAP 0x1 ;  /* 0x000000040000795c */ /* 0x000fe20000300000 */
.L_x_378:
[----:B-1----:R-:W-:Y:S05]  /*3f40*/  @P2 BRA `(.L_x_379) ;  /* 0x0000000000082947 */ /* 0x002fea0003800000 */
[----:B------:R-:W1:Y:S02]  /*3f50*/  SYNCS.PHASECHK.TRANS64.TRYWAIT P2, [UR6+0x34830], R3 ;  /* 0x03483003ff0075a7 */ /* 0x000e640008040146 */
[----:B-1----:R-:W-:Y:S05]  /*3f60*/  @!P2 BRA `(.L_x_380) ;  /* 0x000000b40028a947 */ /* 0x002fea0003800000 */
.L_x_379:
[----:B------:R-:W-:Y:S01]  /*3f70*/  R2UR UR7, R2 ;  /* 0x00000000020772ca */ /* 0x000fe200000e0000 */
[----:B------:R-:W-:Y:S01]  /*3f80*/  WARPGROUP.ARRIVE ;  /* 0x00000000000079c5 */ /* 0x000fe20000000000 */
[----:B------:R-:W-:Y:S01]  /*3f90*/  UMOV UR48, UR56 ;  /* 0x0000003800307c82 */ /* 0x000fe20008000000 */
[----:B------:R-:W-:Y:S01]  /*3fa0*/  UMOV UR49, UR57 ;  /* 0x0000003900317c82 */ /* 0x000fe20008000000 */
[----:B------:R-:W-:Y:S01]  /*3fb0*/  UMOV UR51, 0x40000040 ;  /* 0x4000004000337882 */ /* 0x000fe20000000000 */
        /* <DEDUP_REMOVED lines=8> */
[----:B------:R-:W-:Y:S01]  /*4040*/  UIMAD UR7, UR7, 0xc00, UR60 ;  /* 0x00000c00070778a4 */ /* 0x000fe2000f8e023c */
[-C--:B------:R-:W-:Y:S01]  /*4050*/  FMUL.FTZ R88, R88, R11.reuse ;  /* 0x0000000b58587220 */ /* 0x080fe20000410000 */
[----:B------:R-:W-:Y:S01]  /*4060*/  UMOV UR43, 0x40000040 ;  /* 0x40000040002b7882 */ /* 0x000fe20000000000 */
[----:B------:R-:W-:Y:S01]  /*4070*/  UMOV UR47, 0x40000040 ;  /* 0x40000040002f7882 */ /* 0x000fe20000000000 */
[----:B------:R-:W-:Y:S01]  /*4080*/  UIADD3 UR10, UR7, 0x2, URZ ;  /* 0x00000002070a7890 */ /* 0x000fe2000fffe03f */
[-C--:B------:R-:W-:Y:S01]  /*4090*/  FMUL.FTZ R89, R89, R11.reuse ;  /* 0x0000000b59597220 */ /* 0x080fe20000410000 */
[----:B------:R-:W-:Y:S01]  /*40a0*/  UIADD3 UR14, UR7, 0x4, URZ ;  /* 0x00000004070e7890 */ /* 0x000fe2000fffe03f */
[-C--:B------:R-:W-:Y:S01]  /*40b0*/  FMUL.FTZ R92, R92, R11.reuse ;  /* 0x0000000b5c5c7220 */ /* 0x080fe20000410000 */
[----:B------:R-:W-:Y:S01]  /*40c0*/  UMOV UR50, UR7 ;  /* 0x0000000700327c82 */ /* 0x000fe20008000000 */
[----:B------:R-:W-:Y:S01]  /*40d0*/  UIADD3 UR18, UR7, 0x6, URZ ;  /* 0x0000000607127890 */ /* 0x000fe2000fffe03f */
[----:B------:R-:W-:Y:S01]  /*40e0*/  HGMMA.64x128x16.F32.BF16 R24, gdesc[UR48], RZ, !UPT, gsb0 ;  /* 0x01e00000301879f0 */ /* 0x000fe2000c0018ff */
[----:B------:R-:W-:Y:S01]  /*40f0*/  UIADD3 UR22, UR7, 0x400, URZ ;  /* 0x0000040007167890 */ /* 0x000fe2000fffe03f */
[-C--:B------:R-:W-:Y:S01]  /*4100*/  FMUL.FTZ R93, R93, R11.reuse ;  /* 0x0000000b5d5d7220 */ /* 0x080fe20000410000 */
        /* <DEDUP_REMOVED lines=14> */
[----:B------:R-:W-:Y:S01]  /*41f0*/  UMOV UR48, UR52 ;  /* 0x0000003400307c82 */ /* 0x000fe20008000000 */
[----:B------:R-:W-:Y:S01]  /*4200*/  UMOV UR49, UR53 ;  /* 0x0000003500317c82 */ /* 0x000fe20008000000 */
        /* <DEDUP_REMOVED lines=90> */
.L_x_381:
[----:B------:R-:W-:Y:S01]  /*47b0*/  IMAD.U32 R7, RZ, RZ, UR4 ;  /* 0x00000004ff077e24 */ /* 0x000fe2000f8e00ff */
[----:B01----:R-:W-:-:S03]  /*47c0*/  SHF.L.U32 R3, R8, 0x1f, RZ ;  /* 0x0000001f08037819 */ /* 0x003fc600000006ff */
[----:B------:R-:W-:-:S04]  /*47d0*/  IMAD R8, R7, 0x8, R0 ;  /* 0x0000000807087824 */ /* 0x000fc800078e0200 */
[----:B------:R0:W1:Y:S01]  /*47e0*/  SYNCS.PHASECHK.TRANS64.TRYWAIT P2, [R8+URZ+0x34850], R3 ;  /* 0x03485003080075a7 */ /* 0x000062000804017f */
[----:B------:R-:W-:Y:S05]  /*47f0*/  @!P0 BRA `(.L_x_382) ;  /* 0x0000000000048947 */ /* 0x000fea0003800000 */
[----:B------:R-:W-:Y:S01]  /*4800*/  BPT.TRAP 0x1 ;  /* 0x000000040000795c */ /* 0x000fe20000300000 */
.L_x_382:
[----:B-1----:R-:W-:Y:S05]  /*4810*/  @P2 BRA `(.L_x_383) ;  /* 0x0000000000082947 */ /* 0x002fea0003800000 */
[----:B------:R-:W1:Y:S02]  /*4820*/  SYNCS.PHASECHK.TRANS64.TRYWAIT P2, [R8+URZ+0x34850], R3 ;  /* 0x03485003080075a7 */ /* 0x000e64000804017f */
[----:B-1----:R-:W-:Y:S05]  /*4830*/  @!P2 BRA `(.L_x_384) ;  /* 0x000000ac000ca947 */ /* 0x002fea0003800000 */
.L_x_383:
[----:B------:R-:W-:Y:S01]  /*4840*/  R2UR UR7, R0 ;  /* 0x00000000000772ca */ /* 0x000fe200000e0000 */
[----:B------:R-:W-:Y:S01]  /*4850*/  WARPGROUP.ARRIVE ;  /* 0x00000000000079c5 */ /* 0x000fe20000000000 */
[----:B------:R-:W-:Y:S01]  /*4860*/  UMOV UR11, 0x40000040 ;  /* 0x40000040000b7882 */ /* 0x000fe20000000000 */
[----:B------:R-:W-:Y:S02]  /*4870*/  FMNMX.FTZ R4, R24, R12, !PT ;  /* 0x0000000c18047209 */ /* 0x000fe40007810000 */
[----:B------:R-:W-:Y:S01]  /*4880*/  ISETP.LT.AND P2, PT, RZ, UR5, PT ;  /* 0x00000005ff007c0c */ /* 0x000fe2000bf41270 */
[----:B------:R-:W-:Y:S01]  /*4890*/  UIADD3 UR5, UR5, -0x1, URZ ;  /* 0xffffffff05057890 */ /* 0x000fe2000fffe03f */
[----:B01----:R-:W-:-:S04]  /*48a0*/  FMNMX.FTZ R3, R25, R4, !PT ;  /* 0x0000000419037209 */ /* 0x003fc80007810000 */
[----:B------:R-:W-:Y:S02]  /*48b0*/  FMNMX.FTZ R4, R28, R3, !PT ;  /* 0x000000031c047209 */ /* 0x000fe40007810000 */
[----:B------:R-:W-:Y:S02]  /*48c0*/  UIADD3 UR7, UR7, 0x400, URZ ;  /* 0x0000040007077890 */ /* 0x000fe4000fffe03f */
[----:B------:R-:W-:Y:S02]  /*48d0*/  FMNMX.FTZ R3, R29, R4, !PT ;  /* 0x000000041d037209 */ /* 0x000fe40007810000 */
[----:B------:R-:W-:Y:S02]  /*48e0*/  USHF.R.U32.HI UR7, URZ, 0x4, UR7 ;  /* 0x000000043f077899 */ /* 0x000fe40008011607 */
[----:B------:R-:W-:Y:S02]  /*48f0*/  FMNMX.FTZ R4, R32, R3, !PT ;  /* 0x0000000320047209 */ /* 0x000fe40007810000 */
[----:B------:R-:W-:-:S02]  /*4900*/  ULOP3.LUT UR7, UR7, 0x3fff, URZ, 0xc0, !UPT ;  /* 0x00003fff07077892 */ /* 0x000fc4000f8ec03f */
[----:B------:R-:W-:Y:S02]  /*4910*/  FMNMX.FTZ R3, R33, R4, !PT ;  /* 0x0000000421037209 */ /* 0x000fe40007810000 */
[----:B------:R-:W-:Y:S02]  /*4920*/  ULOP3.LUT UR7, UR7, 0x4000000, URZ, 0xfc, !UPT ;  /* 0x0400000007077892 */ /* 0x000fe4000f8efc3f */
[----:B------:R-:W-:Y:S02]  /*4930*/  FMNMX.FTZ R4, R36, R3, !PT ;  /* 0x0000000324047209 */ /* 0x000fe40007810000 */
[----:B------:R-:W-:Y:S02]  /*4940*/  ULEA UR4, UR4, UR7, 0xb ;  /* 0x0000000704047291 */ /* 0x000fe4000f8e583f */
[----:B------:R-:W-:Y:S01]  /*4950*/  FMNMX.FTZ R3, R37, R4, !PT ;  /* 0x0000000425037209 */ /* 0x000fe20007810000 */
[----:B------:R-:W-:-:S03]  /*4960*/  UMOV UR7, 0x40000040 ;  /* 0x4000004000077882 */ /* 0x000fc60000000000 */
[----:B------:R-:W-:Y:S01]  /*4970*/  FMNMX.FTZ R4, R40, R3, !PT ;  /* 0x0000000328047209 */ /* 0x000fe20007810000 */
[----:B------:R-:W-:Y:S02]  /*4980*/  UMOV UR10, UR4 ;  /* 0x00000004000a7c82 */ /* 0x000fe40008000000 */
[----:B------:R-:W-:Y:S01]  /*4990*/  HGMMA.64x128x16.F32.BF16 R88, R180, gdesc[UR8].tnspB, R88, gsb0 ;  /* 0x41e00008b4587df0 */ /* 0x000fe20008001858 */
[----:B------:R-:W-:Y:S01]  /*49a0*/  UIADD3 UR10, UR4, 0x80, URZ ;  /* 0x00000080040a7890 */ /* 0x000fe2000fffe03f */
[----:B------:R-:W-:Y:S01]  /*49b0*/  FMNMX.FTZ R3, R41, R4, !PT ;  /* 0x0000000429037209 */ /* 0x000fe20007810000 */
[----:B------:R-:W-:-:S03]  /*49c0*/  UMOV UR11, 0x40000040 ;  /* 0x40000040000b7882 */ /* 0x000fc60000000000 */
        /* <DEDUP_REMOVED lines=24> */
[----:B------:R-:W0:Y:S03]  /*4b50*/  LDC R4, c[0x0][0x988] ;  /* 0x00026200ff047b82 */ /* 0x000e260000000800 */
[----:B------:R-:W1:Y:S01]  /*4b60*/  SHFL.BFLY PT, R3, R14, 0x1, 0x1f ;  /* 0x0c201f000e037f89 */ /* 0x000e6200000e0000 */
[----:B------:R-:W-:Y:S02]  /*4b70*/  WARPGROUP.DEPBAR.LE gsb0, 0x0 ;  /* 0x00008000000079c5 */ /* 0x000fe40000010000 */
[----:B------:R-:W-:Y:S01]  /*4b80*/  WARPGROUP.ARRIVE ;  /* 0x00000000000079c5 */ /* 0x000fe20000000000 */
[----:B-1----:R-:W-:-:S05]  /*4b90*/  FMNMX.FTZ R3, R14, R3, !PT ;  /* 0x000000030e037209 */ /* 0x002fca0007810000 */
[----:B------:R-:W-:Y:S01]  /*4ba0*/  HGMMA.64x128x16.F32.BF16 R88, R176, gdesc[UR8].tnspB, R88, gsb0 ;  /* 0x41e00008b0587df0 */ /* 0x000fe20008001858 */
[----:B------:R-:W-:Y:S01]  /*4bb0*/  UIADD3 UR10, UR4, 0x100, URZ ;  /* 0x00000100040a7890 */ /* 0x000fe2000fffe03f */
[----:B------:R-:W-:Y:S01]  /*4bc0*/  UMOV UR11, 0x40000040 ;  /* 0x40000040000b7882 */ /* 0x000fe20000000000 */
[----:B------:R-:W-:Y:S01]  /*4bd0*/  FADD.FTZ R7, -R3, R12 ;  /* 0x0000000c03077221 */ /* 0x000fe20000010100 */
[----:B------:R-:W-:-:S03]  /*4be0*/  FMNMX.FTZ R12, R26, R10, !PT ;  /* 0x0000000a1a0c7209 */ /* 0x000fc60007810000 */
[----:B0-----:R-:W-:Y:S01]  /*4bf0*/  FMUL.FTZ R11, R7, R4 ;  /* 0x00000004070b7220 */ /* 0x001fe20000410000 */
[----:B------:R-:W-:Y:S01]  /*4c00*/  FMNMX.FTZ R9, R27, R12, !PT ;  /* 0x0000000c1b097209 */ /* 0x000fe20007810000 */
[----:B------:R-:W-:-:S03]  /*4c10*/  FMUL.FTZ R7, R3, R4 ;  /* 0x0000000403077220 */ /* 0x000fc60000410000 */
[----:B------:R-:W-:Y:S01]  /*4c20*/  FMNMX.FTZ R12, R30, R9, !PT ;  /* 0x000000091e0c7209 */ /* 0x000fe20007810000 */
[-CC-:B------:R-:W-:Y:S01]  /*4c30*/  FFMA.FTZ R182, R28, R4.reuse, -R7.reuse ;  /* 0x000000041cb67223 */ /* 0x180fe20000010807 */
[-CC-:B------:R-:W-:Y:S01]  /*4c40*/  FFMA.FTZ R15, R29, R4.reuse, -R7.reuse ;  /* 0x000000041d0f7223 */ /* 0x180fe20000010807 */
[--C-:B------:R-:W-:Y:S01]  /*4c50*/  FFMA.FTZ R29, R41, R4, -R7.reuse ;  /* 0x00000004291d7223 */ /* 0x100fe20000010807 */
[----:B------:R-:W-:Y:S01]  /*4c60*/  FMNMX.FTZ R9, R31, R12, !PT ;  /* 0x0000000c1f097209 */ /* 0x000fe20007810000 */
[-CC-:B------:R-:W-:Y:S01]  /*4c70*/  FFMA.FTZ R41, R53, R4.reuse, -R7.reuse ;  /* 0x0000000435297223 */ /* 0x180fe20000010807 */
[-CC-:B------:R-:W-:Y:S01]  /*4c80*/  FFMA.FTZ R53, R65, R4.reuse, -R7.reuse ;  /* 0x0000000441357223 */ /* 0x180fe20000010807 */
[-CC-:B------:R-:W-:Y:S01]  /*4c90*/  FFMA.FTZ R65, R77, R4.reuse, -R7.reuse ;  /* 0x000000044d417223 */ /* 0x180fe20000010807 */
        /* <DEDUP_REMOVED lines=18> */
[----:B------:R-:W-:Y:S01]  /*4dc0*/  FFMA.FTZ R73, R85, R4, -R7 ;  /* 0x0000000455497223 */ /* 0x000fe20000010807 */
[----:B------:R-:W-:Y:S01]  /*4dd0*/  MUFU.EX2 R11, R11 ;  /* 0x0000000b000b7308 */ /* 0x000fe20000000800 */
[----:B------:R-:W-:-:S04]  /*4de0*/  FMNMX.FTZ R9, R43, R12, !PT ;  /* 0x0000000c2b097209 */ /* 0x000fc80007810000 */
[----:B------:R-:W-:-:S03]  /*4df0*/  FMNMX.FTZ R12, R46, R9, !PT ;  /* 0x000000092e0c7209 */ /* 0x000fc60007810000 */
[----:B------:R-:W0:Y:S01]  /*4e00*/  MUFU.EX2 R180, R180 ;  /* 0x000000b400b47308 */ /* 0x000e220000000800 */
[----:B------:R-:W-:-:S04]  /*4e10*/  FMNMX.FTZ R9, R47, R12, !PT ;  /* 0x0000000c2f097209 */ /* 0x000fc80007810000 */
[----:B------:R-:W-:-:S03]  /*4e20*/  FMNMX.FTZ R12, R50, R9, !PT ;  /* 0x00000009320c7209 */ /* 0x000fc60007810000 */
[----:B------:R-:W1:Y:S01]  /*4e30*/  MUFU.EX2 R13, R13 ;  /* 0x0000000d000d7308 */ /* 0x000e620000000800 */
[----:B------:R-:W-:-:S04]  /*4e40*/  FMNMX.FTZ R9, R51, R12, !PT ;  /* 0x0000000c33097209 */ /* 0x000fc80007810000 */
[----:B------:R-:W-:-:S03]  /*4e50*/  FMNMX.FTZ R12, R54, R9, !PT ;  /* 0x00000009360c7209 */ /* 0x000fc60007810000 */
[----:B------:R-:W-:Y:S01]  /*4e60*/  MUFU.EX2 R182, R182 ;  /* 0x000000b600b67308 */ /* 0x000fe20000000800 */
[----:B------:R-:W-:Y:S01]  /*4e70*/  FMNMX.FTZ R9, R55, R12, !PT ;  /* 0x0000000c37097209 */ /* 0x000fe20007810000 */
[----:B0-----:R-:W-:-:S03]  /*4e80*/  FFMA.FTZ R6, R11, R6, R180 ;  /* 0x000000060b067223 */ /* 0x001fc600000100b4 */
[----:B------:R-:W-:-:S03]  /*4e90*/  FMNMX.FTZ R12, R58, R9, !PT ;  /* 0x000000093a0c7209 */ /* 0x000fc60007810000 */
[----:B------:R-:W-:Y:S01]  /*4ea0*/  MUFU.EX2 R15, R15 ;  /* 0x0000000f000f7308 */ /* 0x000fe20000000800 */
[----:B------:R-:W-:Y:S02]  /*4eb0*/  FMNMX.FTZ R9, R59, R12, !PT ;  /* 0x0000000c3b097209 */ /* 0x000fe40007810000 */
[----:B-1----:R-:W-:Y:S02]  /*4ec0*/  F2FP.BF16.F32.PACK_AB R180, R13, R180 ;  /* 0x000000b40db4723e */ /* 0x002fe400000010ff */
[----:B------:R-:W-:-:S03]  /*4ed0*/  FMNMX.FTZ R12, R62, R9, !PT ;  /* 0x000000093e0c7209 */ /* 0x000fc60007810000 */
[----:B------:R-:W-:Y:S01]  /*4ee0*/  MUFU.EX2 R21, R21 ;  /* 0x0000001500157308 */ /* 0x000fe20000000800 */
[----:B------:R-:W-:-:S04]  /*4ef0*/  FMNMX.FTZ R9, R63, R12, !PT ;  /* 0x0000000c3f097209 */ /* 0x000fc80007810000 */
        /* <DEDUP_REMOVED lines=17> */
[----:B------:R-:W-:Y:S01]  /*5010*/  FMNMX.FTZ R9, R87, R12, !PT ;  /* 0x0000000c57097209 */ /* 0x000fe20007810000 */
[----:B------:R-:W-:-:S04]  /*5020*/  FFMA.FTZ R12, R72, R4, -R7 ;  /* 0x00000004480c7223 */ /* 0x000fc80000010807 */
[----:B------:R-:W0:Y:S02]  /*5030*/  SHFL.BFLY PT, R14, R9, 0x2, 0x1f ;  /* 0x0c401f00090e7f89 */ /* 0x000e2400000e0000 */
[----:B------:R-:W-:Y:S01]  /*5040*/  MUFU.EX2 R49, R49 ;  /* 0x0000003100317308 */ /* 0x000fe20000000800 */
[----:B------:R-:W-:Y:S02]  /*5050*/  WARPGROUP.DEPBAR.LE gsb0, 0x0 ;  /* 0x00008000000079c5 */ /* 0x000fe40000010000 */
[----:B------:R-:W-:Y:S01]  /*5060*/  WARPGROUP.ARRIVE ;  /* 0x00000000000079c5 */ /* 0x000fe20000000000 */
[-CC-:B------:R-:W-:Y:S01]  /*5070*/  FFMA.FTZ R176, R32, R4.reuse, -R7.reuse ;  /* 0x0000000420b07223 */ /* 0x180fe20000010807 */
[----:B------:R-:W-:-:S03]  /*5080*/  FFMA.FTZ R178, R36, R4, -R7 ;  /* 0x0000000424b27223 */ /* 0x000fc60000010807 */
[----:B------:R-:W-:Y:S01]  /*5090*/  MUFU.EX2 R53, R53 ;  /* 0x0000003500357308 */ /* 0x000fe20000000800 */
[----:B------:R-:W-:Y:S01]  /*50a0*/  HGMMA.64x128x16.F32.BF16 R88, R172, gdesc[UR8].tnspB, R88, gsb0 ;  /* 0x41e00008ac587df0 */ /* 0x000fe20008001858 */
[----:B------:R-:W-:Y:S01]  /*50b0*/  UIADD3 UR10, UR4, 0x180, URZ ;  /* 0x00000180040a7890 */ /* 0x000fe2000fffe03f */
[----:B------:R-:W-:-:S05]  /*50c0*/  UMOV UR11, 0x40000040 ;  /* 0x40000040000b7882 */ /* 0x000fca0000000000 */
[----:B------:R-:W-:Y:S01]  /*50d0*/  MUFU.EX2 R176, R176 ;  /* 0x000000b000b07308 */ /* 0x000fe20000000800 */
[----:B0-----:R-:W-:Y:S01]  /*50e0*/  FMNMX.FTZ R28, R9, R14, !PT ;  /* 0x0000000e091c7209 */ /* 0x001fe20007810000 */
[----:B------:R-:W-:-:S04]  /*50f0*/  FFMA.FTZ R14, R76, R4, -R7 ;  /* 0x000000044c0e7223 */ /* 0x000fc80000010807 */
[----:B------:R-:W0:Y:S02]  /*5100*/  SHFL.BFLY PT, R9, R28, 0x1, 0x1f ;  /* 0x0c201f001c097f89 */ /* 0x000e2400000e0000 */
[----:B------:R-:W-:Y:S08]  /*5110*/  MUFU.EX2 R178, R178 ;  /* 0x000000b200b27308 */ /* 0x000ff00000000800 */
[----:B------:R-:W-:Y:S08]  /*5120*/  MUFU.EX2 R57, R57 ;  /* 0x0000003900397308 */ /* 0x000ff00000000800 */
[----:B------:R-:W-:Y:S01]  /*5130*/  MUFU.EX2 R12, R12 ;  /* 0x0000000c000c7308 */ /* 0x000fe20000000800 */
[----:B0-----:R-:W-:-:S07]  /*5140*/  FMNMX.FTZ R9, R28, R9, !PT ;  /* 0x000000091c097209 */ /* 0x001fce0007810000 */
[----:B------:R-:W-:Y:S01]  /*5150*/  MUFU.EX2 R61, R61 ;  /* 0x0000003d003d7308 */ /* 0x000fe20000000800 */
[----:B------:R-:W-:-:S04]  /*5160*/  FMUL.FTZ R77, R9, R4 ;  /* 0x00000004094d7220 */ /* 0x000fc80000410000 */
[-CC-:B------:R-:W-:Y:S01]  /*5170*/  FFMA.FTZ R181, R27, R4.reuse, -R77.reuse ;  /* 0x000000041bb57223 */ /* 0x180fe2000001084d */
[----:B------:R-:W-:Y:S02]  /*5180*/  IMAD.U32 R27, RZ, RZ, UR6 ;  /* 0x00000006ff1b7e24 */ /* 0x000fe4000f8e00ff */
[-CC-:B------:R-:W-:Y:S01]  /*5190*/  FFMA.FTZ R183, R30, R4.reuse, -R77.reuse ;  /* 0x000000041eb77223 */ /* 0x180fe2000001084d */
[-CC-:B------:R-:W-:Y:S01]  /*51a0*/  FFMA.FTZ R177, R34, R4.reuse, -R77.reuse ;  /* 0x0000000422b17223 */ /* 0x180fe2000001084d */
[-CC-:B------:R-:W-:Y:S01]  /*51b0*/  FFMA.FTZ R28, R35, R4.reuse, -R77.reuse ;  /* 0x00000004231c7223 */ /* 0x180fe2000001084d */
[----:B------:R-:W-:Y:S01]  /*51c0*/  @!P1 VIADD R27, R27, 0x34840 ;  /* 0x000348401b1b9836 */ /* 0x000fe20000000000 */
[----:B------:R-:W-:Y:S01]  /*51d0*/  MUFU.EX2 R181, R181 ;  /* 0x000000b500b57308 */ /* 0x000fe20000000800 */
[-CC-:B------:R-:W-:Y:S01]  /*51e0*/  FFMA.FTZ R179, R38, R4.reuse, -R77.reuse ;  /* 0x0000000426b37223 */ /* 0x180fe2000001084d */
[-CC-:B------:R-:W-:Y:S01]  /*51f0*/  FFMA.FTZ R30, R39, R4.reuse, -R77.reuse ;  /* 0x00000004271e7223 */ /* 0x180fe2000001084d */
[-C--:B------:R-:W-:Y:S01]  /*5200*/  FFMA.FTZ R32, R43, R4.reuse, -R77 ;  /* 0x000000042b207223 */ /* 0x080fe2000001084d */
[----:B------:R-:W-:Y:S01]  /*5210*/  @!P1 PRMT R27, RZ, 0x654, R27 ;  /* 0x00000654ff1b9816 */ /* 0x000fe2000000001b */
        /* <DEDUP_REMOVED lines=15> */
[----:B------:R-:W-:-:S04]  /*5310*/  FFMA.FTZ R86, R86, R4, -R77 ;  /* 0x0000000456567223 */ /* 0x000fc8000001084d */
        /* <DEDUP_REMOVED lines=8> */
[----:B------:R-:W0:Y:S01]  /*53a0*/  MUFU.EX2 R67, R67 ;  /* 0x0000004300437308 */ /* 0x000e220000000800 */
[----:B------:R-:W-:-:S02]  /*53b0*/  WARPGROUP.DEPBAR.LE gsb0, 0x0 ;  /* 0x00008000000079c5 */ /* 0x000fc40000010000 */
[----:B------:R-:W-:Y:S01]  /*53c0*/  WARPGROUP.ARRIVE ;  /* 0x00000000000079c5 */ /* 0x000fe20000000000 */
[-CC-:B------:R-:W-:Y:S01]  /*53d0*/  FFMA.FTZ R172, R40, R4.reuse, -R7.reuse ;  /* 0x0000000428ac7223 */ /* 0x180fe20000010807 */
[-C--:B------:R-:W-:Y:S01]  /*53e0*/  FFMA.FTZ R174, R44, R4.reuse, -R7 ;  /* 0x000000042cae7223 */ /* 0x080fe20000010807 */
[-CC-:B------:R-:W-:Y:S01]  /*53f0*/  FFMA.FTZ R173, R42, R4.reuse, -R77.reuse ;  /* 0x000000042aad7223 */ /* 0x180fe2000001084d */
[-CC-:B------:R-:W-:Y:S01]  /*5400*/  FFMA.FTZ R175, R46, R4.reuse, -R77.reuse ;  /* 0x000000042eaf7223 */ /* 0x180fe2000001084d */
[----:B------:R-:W-:Y:S01]  /*5410*/  FFMA.FTZ R40, R59, R4, -R77 ;  /* 0x000000043b287223 */ /* 0x000fe2000001084d */
[----:B------:R-:W-:Y:S01]  /*5420*/  HGMMA.64x128x16.F32.BF16 R88, R168, gdesc[UR8].tnspB, R88, gsb0 ;  /* 0x41e00008a8587df0 */ /* 0x000fe20008001858 */
[----:B------:R-:W-:Y:S01]  /*5430*/  UIADD3 UR10, UR4, 0x200, URZ ;  /* 0x00000200040a7890 */ /* 0x000fe2000fffe03f */
[----:B------:R-:W-:Y:S01]  /*5440*/  MUFU.EX2 R172, R172 ;  /* 0x000000ac00ac7308 */ /* 0x000fe20000000800 */
[----:B------:R-:W-:-:S07]  /*5450*/  UMOV UR11, 0x40000040 ;  /* 0x40000040000b7882 */ /* 0x000fce0000000000 */
[----:B------:R-:W-:Y:S08]  /*5460*/  MUFU.EX2 R173, R173 ;  /* 0x000000ad00ad7308 */ /* 0x000ff00000000800 */
[----:B------:R-:W-:Y:S08]  /*5470*/  MUFU.EX2 R174, R174 ;  /* 0x000000ae00ae7308 */ /* 0x000ff00000000800 */
[----:B------:R-:W-:Y:S08]  /*5480*/  MUFU.EX2 R175, R175 ;  /* 0x000000af00af7308 */ /* 0x000ff00000000800 */
[----:B------:R-:W-:Y:S08]  /*5490*/  MUFU.EX2 R40, R40 ;  /* 0x0000002800287308 */ /* 0x000ff00000000800 */
[----:B------:R-:W-:Y:S08]  /*54a0*/  MUFU.EX2 R70, R70 ;  /* 0x0000004600467308 */ /* 0x000ff00000000800 */
[----:B------:R-:W1:Y:S08]  /*54b0*/  MUFU.EX2 R71, R71 ;  /* 0x0000004700477308 */ /* 0x000e700000000800 */
[----:B------:R-:W-:Y:S08]  /*54c0*/  MUFU.EX2 R74, R74 ;  /* 0x0000004a004a7308 */ /* 0x000ff00000000800 */
[----:B------:R-:W2:Y:S08]  /*54d0*/  MUFU.EX2 R75, R75 ;  /* 0x0000004b004b7308 */ /* 0x000eb00000000800 */
[----:B------:R-:W-:Y:S08]  /*54e0*/  MUFU.EX2 R14, R14 ;  /* 0x0000000e000e7308 */ /* 0x000ff00000000800 */
[----:B------:R-:W-:Y:S08]  /*54f0*/  MUFU.EX2 R78, R78 ;  /* 0x0000004e004e7308 */ /* 0x000ff00000000800 */
[----:B------:R-:W3:Y:S08]  /*5500*/  MUFU.EX2 R65, R65 ;  /* 0x0000004100417308 */ /* 0x000ef00000000800 */
[----:B------:R-:W4:Y:S08]  /*5510*/  MUFU.EX2 R79, R79 ;  /* 0x0000004f004f7308 */ /* 0x000f300000000800 */
[----:B------:R-:W-:Y:S08]  /*5520*/  MUFU.EX2 R20, R20 ;  /* 0x0000001400147308 */ /* 0x000ff00000000800 */
[----:B------:R-:W-:Y:S08]  /*5530*/  MUFU.EX2 R82, R82 ;  /* 0x0000005200527308 */ /* 0x000ff00000000800 */
[----:B------:R-:W5:Y:S08]  /*5540*/  MUFU.EX2 R69, R69 ;  /* 0x0000004500457308 */ /* 0x000f700000000800 */
[----:B------:R-:W5:Y:S08]  /*5550*/  MUFU.EX2 R83, R83 ;  /* 0x0000005300537308 */ /* 0x000f700000000800 */
[----:B------:R-:W-:Y:S01]  /*5560*/  MUFU.EX2 R24, R24 ;  /* 0x0000001800187308 */ /* 0x000fe20000000800 */
[----:B------:R-:W-:-:S02]  /*5570*/  WARPGROUP.DEPBAR.LE gsb0, 0x0 ;  /* 0x00008000000079c5 */ /* 0x000fc40000010000 */
[----:B------:R-:W-:Y:S01]  /*5580*/  WARPGROUP.ARRIVE ;  /* 0x00000000000079c5 */ /* 0x000fe20000000000 */
[-CC-:B------:R-:W-:Y:S01]  /*5590*/  FFMA.FTZ R168, R48, R4.reuse, -R7.reuse ;  /* 0x0000000430a87223 */ /* 0x180fe20000010807 */
[-C--:B------:R-:W-:Y:S01]  /*55a0*/  FFMA.FTZ R170, R52, R4.reuse, -R7 ;  /* 0x0000000434aa7223 */ /* 0x080fe20000010807 */
[-CC-:B------:R-:W-:Y:S01]  /*55b0*/  FFMA.FTZ R169, R50, R4.reuse, -R77.reuse ;  /* 0x0000000432a97223 */ /* 0x180fe2000001084d */
[----:B------:R-:W-:Y:S01]  /*55c0*/  FFMA.FTZ R171, R54, R4, -R77 ;  /* 0x0000000436ab7223 */ /* 0x000fe2000001084d */
[----:B------:R-:W-:Y:S01]  /*55d0*/  MUFU.EX2 R86, R86 ;  /* 0x0000005600567308 */ /* 0x000fe20000000800 */
[----:B------:R-:W-:Y:S01]  /*55e0*/  HGMMA.64x128x16.F32.BF16 R88, R152, gdesc[UR8].tnspB, R88, gsb0 ;  /* 0x41e0000898587df0 */ /* 0x000fe20008001858 */
[----:B------:R-:W-:Y:S01]  /*55f0*/  UIADD3 UR10, UR4, 0x280, URZ ;  /* 0x00000280040a7890 */ /* 0x000fe2000fffe03f */
[----:B------:R-:W-:-:S05]  /*5600*/  UMOV UR11, 0x40000040 ;  /* 0x40000040000b7882 */ /* 0x000fca0000000000 */
[----:B------:R-:W-:Y:S08]  /*5610*/  MUFU.EX2 R168, R168 ;  /* 0x000000a800a87308 */ /* 0x000ff00000000800 */
[----:B------:R-:W-:Y:S08]  /*5620*/  MUFU.EX2 R169, R169 ;  /* 0x000000a900a97308 */ /* 0x000ff00000000800 */
[----:B------:R-:W-:Y:S08]  /*5630*/  MUFU.EX2 R170, R170 ;  /* 0x000000aa00aa7308 */ /* 0x000ff00000000800 */
[----:B------:R-:W-:Y:S08]  /*5640*/  MUFU.EX2 R171, R171 ;  /* 0x000000ab00ab7308 */ /* 0x000ff00000000800 */
[----:B------:R-:W5:Y:S01]  /*5650*/  MUFU.EX2 R73, R73 ;  /* 0x0000004900497308 */ /* 0x000f620000000800 */
[----:B------:R-:W-:-:S02]  /*5660*/  WARPGROUP.DEPBAR.LE gsb0, 0x0 ;  /* 0x00008000000079c5 */ /* 0x000fc40000010000 */
[----:B------:R-:W-:Y:S01]  /*5670*/  WARPGROUP.ARRIVE ;  /* 0x00000000000079c5 */ /* 0x000fe20000000000 */
[-CC-:B------:R-:W-:Y:S01]  /*5680*/  FFMA.FTZ R152, R56, R4.reuse, -R7.reuse ;  /* 0x0000000438987223 */ /* 0x180fe20000010807 */
[-C--:B------:R-:W-:Y:S01]  /*5690*/  FFMA.FTZ R154, R60, R4.reuse, -R7 ;  /* 0x000000043c9a7223 */ /* 0x080fe20000010807 */
[-CC-:B------:R-:W-:Y:S01]  /*56a0*/  FFMA.FTZ R153, R58, R4.reuse, -R77.reuse ;  /* 0x000000043a997223 */ /* 0x180fe2000001084d */
[----:B------:R-:W-:Y:S02]  /*56b0*/  FFMA.FTZ R155, R62, R4, -R77 ;  /* 0x000000043e9b7223 */ /* 0x000fe4000001084d */
[----:B------:R-:W-:Y:S01]  /*56c0*/  HGMMA.64x128x16.F32.BF16 R88, R156, gdesc[UR8].tnspB, R88, gsb0 ;  /* 0x41e000089c587df0 */ /* 0x000fe20008001858 */
[----:B------:R-:W-:Y:S01]  /*56d0*/  UIADD3 UR10, UR4, 0x300, URZ ;  /* 0x00000300040a7890 */ /* 0x000fe2000fffe03f */
[----:B------:R-:W-:Y:S01]  /*56e0*/  MUFU.EX2 R152, R152 ;  /* 0x0000009800987308 */ /* 0x000fe20000000800 */
[----:B------:R-:W-:Y:S01]  /*56f0*/  UMOV UR11, 0x40000040 ;  /* 0x40000040000b7882 */ /* 0x000fe20000000000 */
[----:B------:R-:W-:-:S06]  /*5700*/  UIADD3 UR4, UR4, 0x380, URZ ;  /* 0x0000038004047890 */ /* 0x000fcc000fffe03f */
[----:B------:R-:W-:Y:S01]  /*5710*/  MUFU.EX2 R153, R153 ;  /* 0x0000009900997308 */ /* 0x000fe20000000800 */
[----:B------:R-:W-:Y:S01]  /*5720*/  UMOV UR6, UR4 ;  /* 0x0000000400067c82 */ /* 0x000fe20008000000 */
[----:B------:R-:W-:-:S06]  /*5730*/  R2UR UR4, R2 ;  /* 0x00000000020472ca */ /* 0x000fcc00000e0000 */
[----:B------:R-:W-:Y:S08]  /*5740*/  MUFU.EX2 R154, R154 ;  /* 0x0000009a009a7308 */ /* 0x000ff00000000800 */
[----:B------:R-:W-:Y:S01]  /*5750*/  MUFU.EX2 R155, R155 ;  /* 0x0000009b009b7308 */ /* 0x000fe20000000800 */
[----:B------:R-:W-:Y:S02]  /*5760*/  WARPGROUP.DEPBAR.LE gsb0, 0x0 ;  /* 0x00008000000079c5 */ /* 0x000fe40000010000 */
[----:B------:R-:W-:Y:S01]  /*5770*/  WARPGROUP.ARRIVE ;  /* 0x00000000000079c5 */ /* 0x000fe20000000000 */
[-CC-:B------:R-:W-:Y:S01]  /*5780*/  FFMA.FTZ R156, R64, R4.reuse, -R7.reuse ;  /* 0x00000004409c7223 */ /* 0x180fe20000010807 */
[-C--:B------:R-:W-:Y:S01]  /*5790*/  FFMA.FTZ R158, R68, R4.reuse, -R7 ;  /* 0x00000004449e7223 */ /* 0x080fe20000010807 */
[----:B------:R-:W-:Y:S01]  /*57a0*/  FADD.FTZ R7, -R9, R10 ;  /* 0x0000000a09077221 */ /* 0x000fe20000010100 */
[-CC-:B------:R-:W-:Y:S01]  /*57b0*/  FFMA.FTZ R10, R26, R4.reuse, -R77.reuse ;  /* 0x000000041a0a7223 */ /* 0x180fe2000001084d */
[-C--:B------:R-:W-:Y:S01]  /*57c0*/  FFMA.FTZ R26, R31, R4.reuse, -R77 ;  /* 0x000000041f1a7223 */ /* 0x080fe2000001084d */
[----:B------:R-:W-:Y:S01]  /*57d0*/  HGMMA.64x128x16.F32.BF16 R88, R160, gdesc[UR8].tnspB, R88, gsb0 ;  /* 0x41e00008a0587df0 */ /* 0x000fe20008001858 */
[----:B------:R-:W-:Y:S01]  /*57e0*/  FMUL.FTZ R7, R7, R4 ;  /* 0x0000000407077220 */ /* 0x000fe20000410000 */
[----:B------:R-:W-:Y:S01]  /*57f0*/  MUFU.EX2 R156, R156 ;  /* 0x0000009c009c7308 */ /* 0x000fe20000000800 */
[----:B0-----:R-:W-:-:S02]  /*5800*/  F2FP.BF16.F32.PACK_AB R157, R67, R66 ;  /* 0x00000042439d723e */ /* 0x001fc400000010ff */
[----:B-1----:R-:W-:-:S05]  /*5810*/  F2FP.BF16.F32.PACK_AB R159, R71, R70 ;  /* 0x00000046479f723e */ /* 0x002fca00000010ff */
[----:B------:R-:W-:Y:S08]  /*5820*/  MUFU.EX2 R7, R7 ;  /* 0x0000000700077308 */ /* 0x000ff00000000800 */
[----:B------:R-:W0:Y:S08]  /*5830*/  MUFU.EX2 R10, R10 ;  /* 0x0000000a000a7308 */ /* 0x000e300000000800 */
[----:B------:R-:W1:Y:S08]  /*5840*/  MUFU.EX2 R26, R26 ;  /* 0x0000001a001a7308 */ /* 0x000e700000000800 */
[----:B------:R-:W-:Y:S01]  /*5850*/  MUFU.EX2 R158, R158 ;  /* 0x0000009e009e7308 */ /* 0x000fe20000000800 */
[----:B------:R-:W-:-:S02]  /*5860*/  WARPGROUP.DEPBAR.LE gsb0, 0x0 ;  /* 0x00008000000079c5 */ /* 0x000fc40000010000 */
[----:B------:R-:W-:Y:S01]  /*5870*/  WARPGROUP.ARRIVE ;  /* 0x00000000000079c5 */ /* 0x000fe20000000000 */
[----:B------:R-:W-:Y:S02]  /*5880*/  F2FP.BF16.F32.PACK_AB R160, R61, R12 ;  /* 0x0000000c3da0723e */ /* 0x000fe400000010ff */
[----:B--2---:R-:W-:Y:S02]  /*5890*/  F2FP.BF16.F32.PACK_AB R161, R75, R74 ;  /* 0x0000004a4ba1723e */ /* 0x004fe400000010ff */
[----:B---3--:R-:W-:Y:S01]  /*58a0*/  F2FP.BF16.F32.PACK_AB R162, R65, R14 ;  /* 0x0000000e41a2723e */ /* 0x008fe200000010ff */
[----:B------:R-:W-:Y:S01]  /*58b0*/  HGMMA.64x128x16.F32.BF16 R88, R164, gdesc[UR4].tnspB, R88, gsb0 ;  /* 0x41e00004a4587df0 */ /* 0x000fe20008001858 */
[----:B----4-:R-:W-:Y:S02]  /*58c0*/  F2FP.BF16.F32.PACK_AB R163, R79, R78 ;  /* 0x0000004e4fa3723e */ /* 0x010fe400000010ff */
[----:B------:R-:W-:Y:S02]  /*58d0*/  WARPGROUP.DEPBAR.LE gsb0, 0x0 ;  /* 0x00008000000079c5 */ /* 0x000fe40000010000 */
[----:B------:R2:W-:Y:S01]  /*58e0*/  @!P1 SYNCS.ARRIVE.TRANS64.RED.A1T0 RZ, [R27+URZ], RZ ;  /* 0x000000ff1bff99a7 */ /* 0x0005e2000810043f */
[----:B-----5:R-:W-:-:S02]  /*58f0*/  F2FP.BF16.F32.PACK_AB R164, R69, R20 ;  /* 0x0000001445a4723e */ /* 0x020fc400000010ff */
[----:B------:R-:W-:Y:S02]  /*5900*/  F2FP.BF16.F32.PACK_AB R165, R83, R82 ;  /* 0x0000005253a5723e */ /* 0x000fe400000010ff */
[----:B------:R-:W-:Y:S01]  /*5910*/  F2FP.BF16.F32.PACK_AB R166, R73, R24 ;  /* 0x0000001849a6723e */ /* 0x000fe200000010ff */
[----:B--2---:R-:W-:Y:S02]  /*5920*/  @!P1 VIADD R27, R8, 0x34860 ;  /* 0x00034860081b9836 */ /* 0x004fe40000000000 */
[----:B0-----:R-:W-:Y:S01]  /*5930*/  FFMA.FTZ R8, R7, R5, R10 ;  /* 0x0000000507087223 */ /* 0x001fe2000001000a */
[----:B------:R-:W-:Y:S01]  /*5940*/  FADD.FTZ R5, R13, R6 ;  /* 0x000000060d057221 */ /* 0x000fe20000010000 */
[-CC-:B------:R-:W-:Y:S01]  /*5950*/  FFMA.FTZ R6, R63, R4.reuse, -R77.reuse ;  /* 0x000000043f067223 */ /* 0x180fe2000001084d */
[----:B------:R-:W-:Y:S01]  /*5960*/  FFMA.FTZ R77, R87, R4, -R77 ;  /* 0x00000004574d7223 */ /* 0x000fe2000001084d */
[C---:B------:R-:W-:Y:S01]  /*5970*/  FADD.FTZ R8, R181.reuse, R8 ;  /* 0x00000008b5087221 */ /* 0x040fe20000010000 */
[----:B------:R-:W-:Y:S01]  /*5980*/  @!P1 PRMT R27, RZ, 0x654, R27 ;  /* 0x00000654ff1b9816 */ /* 0x000fe2000000001b */
[----:B------:R-:W-:Y:S01]  /*5990*/  FADD.FTZ R42, R182, R5 ;  /* 0x00000005b62a7221 */ /* 0x000fe20000010000 */
[----:B------:R-:W-:Y:S01]  /*59a0*/  F2FP.BF16.F32.PACK_AB R181, R181, R10 ;  /* 0x0000000ab5b5723e */ /* 0x000fe200000010ff */
[----:B------:R-:W-:Y:S01]  /*59b0*/  FADD.FTZ R5, R183, R8 ;  /* 0x00000008b7057221 */ /* 0x000fe20000010000 */
[----:B------:R0:W-:Y:S01]  /*59c0*/  @!P1 SYNCS.ARRIVE.TRANS64.RED.A1T0 RZ, [R27+URZ], RZ ;  /* 0x000000ff1bff99a7 */ /* 0x0001e2000810043f */
[----:B------:R-:W2:Y:S01]  /*59d0*/  MUFU.EX2 R6, R6 ;  /* 0x0000000600067308 */ /* 0x000ea20000000800 */
[----:B------:R-:W-:Y:S01]  /*59e0*/  F2FP.BF16.F32.PACK_AB R182, R15, R182 ;  /* 0x000000b60fb6723e */ /* 0x000fe200000010ff */
[C---:B-1----:R-:W-:Y:S01]  /*59f0*/  FADD.FTZ R8, R26.reuse, R5 ;  /* 0x000000051a087221 */ /* 0x042fe20000010000 */
[----:B------:R-:W-:-:S03]  /*5a00*/  F2FP.BF16.F32.PACK_AB R183, R26, R183 ;  /* 0x000000b71ab7723e */ /* 0x000fc600000010ff */
[----:B------:R-:W-:Y:S01]  /*5a10*/  FADD.FTZ R5, R177, R8 ;  /* 0x00000008b1057221 */ /* 0x000fe20000010000 */
[----:B0-----:R-:W-:Y:S01]  /*5a20*/  FADD.FTZ R27, R15, R42 ;  /* 0x0000002a0f1b7221 */ /* 0x001fe20000010000 */
[----:B------:R-:W0:Y:S01]  /*5a30*/  MUFU.EX2 R77, R77 ;  /* 0x0000004d004d7308 */ /* 0x000e220000000800 */
[C---:B------:R-:W-:Y:S01]  /*5a40*/  F2FP.BF16.F32.PACK_AB R177, R28.reuse, R177 ;  /* 0x000000b11cb1723e */ /* 0x040fe200000010ff */
[----:B------:R-:W-:Y:S01]  /*5a50*/  FADD.FTZ R8, R28, R5 ;  /* 0x000000051c087221 */ /* 0x000fe20000010000 */
[----:B------:R-:W-:Y:S01]  /*5a60*/  FADD.FTZ R42, R176, R27 ;  /* 0x0000001bb02a7221 */ /* 0x000fe20000010000 */
[----:B------:R-:W-:Y:S02]  /*5a70*/  F2FP.BF16.F32.PACK_AB R176, R21, R176 ;  /* 0x000000b015b0723e */ /* 0x000fe400000010ff */
[----:B------:R-:W-:Y:S01]  /*5a80*/  FADD.FTZ R5, R179, R8 ;  /* 0x00000008b3057221 */ /* 0x000fe20000010000 */
[----:B------:R-:W-:Y:S01]  /*5a90*/  FADD.FTZ R27, R21, R42 ;  /* 0x0000002a151b7221 */ /* 0x000fe20000010000 */
[----:B------:R-:W-:-:S02]  /*5aa0*/  F2FP.BF16.F32.PACK_AB R179, R30, R179 ;  /* 0x000000b31eb3723e */ /* 0x000fc400000010ff */
[----:B------:R-:W-:Y:S01]  /*5ab0*/  FADD.FTZ R8, R30, R5 ;  /* 0x000000051e087221 */ /* 0x000fe20000010000 */
[----:B------:R-:W-:Y:S01]  /*5ac0*/  FADD.FTZ R42, R178, R27 ;  /* 0x0000001bb22a7221 */ /* 0x000fe20000010000 */
[----:B------:R-:W-:Y:S02]  /*5ad0*/  F2FP.BF16.F32.PACK_AB R178, R25, R178 ;  /* 0x000000b219b2723e */ /* 0x000fe400000010ff */
[----:B------:R-:W-:Y:S01]  /*5ae0*/  FADD.FTZ R5, R173, R8 ;  /* 0x00000008ad057221 */ /* 0x000fe20000010000 */
[----:B------:R-:W-:Y:S01]  /*5af0*/  FADD.FTZ R27, R25, R42 ;  /* 0x0000002a191b7221 */ /* 0x000fe20000010000 */
[C---:B------:R-:W-:Y:S02]  /*5b00*/  F2FP.BF16.F32.PACK_AB R173, R32.reuse, R173 ;  /* 0x000000ad20ad723e */ /* 0x040fe400000010ff */
[----:B------:R-:W-:Y:S01]  /*5b10*/  FADD.FTZ R8, R32, R5 ;  /* 0x0000000520087221 */ /* 0x000fe20000010000 */
[----:B------:R-:W-:Y:S01]  /*5b20*/  FADD.FTZ R42, R172, R27 ;  /* 0x0000001bac2a7221 */ /* 0x000fe20000010000 */
[----:B------:R-:W-:-:S02]  /*5b30*/  F2FP.BF16.F32.PACK_AB R172, R29, R172 ;  /* 0x000000ac1dac723e */ /* 0x000fc400000010ff */
[----:B------:R-:W-:Y:S01]  /*5b40*/  FADD.FTZ R5, R175, R8 ;  /* 0x00000008af057221 */ /* 0x000fe20000010000 */
[----:B------:R-:W-:Y:S01]  /*5b50*/  FADD.FTZ R27, R29, R42 ;  /* 0x0000002a1d1b7221 */ /* 0x000fe20000010000 */
[C---:B------:R-:W-:Y:S02]  /*5b60*/  F2FP.BF16.F32.PACK_AB R175, R34.reuse, R175 ;  /* 0x000000af22af723e */ /* 0x040fe400000010ff */
        /* <DEDUP_REMOVED lines=23> */
[----:B--2---:R-:W-:-:S02]  /*5ce0*/  F2FP.BF16.F32.PACK_AB R155, R6, R155 ;  /* 0x0000009b069b723e */ /* 0x004fc400000010ff */
[----:B------:R-:W-:Y:S01]  /*5cf0*/  FADD.FTZ R5, R6, R5 ;  /* 0x0000000506057221 */ /* 0x000fe20000010000 */
[----:B------:R-:W-:Y:S01]  /*5d00*/  FADD.FTZ R10, R154, R13 ;  /* 0x0000000d9a0a7221 */ /* 0x000fe20000010000 */
[C---:B------:R-:W-:Y:S02]  /*5d10*/  F2FP.BF16.F32.PACK_AB R154, R49.reuse, R154 ;  /* 0x0000009a319a723e */ /* 0x040fe400000010ff */
[----:B------:R-:W-:Y:S01]  /*5d20*/  FADD.FTZ R5, R66, R5 ;  /* 0x0000000542057221 */ /* 0x000fe20000010000 */
[----:B------:R-:W-:Y:S01]  /*5d30*/  FADD.FTZ R13, R49, R10 ;  /* 0x0000000a310d7221 */ /* 0x000fe20000010000 */
[----:B0-----:R-:W-:Y:S01]  /*5d40*/  F2FP.BF16.F32.PACK_AB R167, R77, R86 ;  /* 0x000000564da7723e */ /* 0x001fe200000010ff */
[----:B------:R-:W-:Y:S02]  /*5d50*/  IMAD.MOV.U32 R10, RZ, RZ, R9 ;  /* 0x000000ffff0a7224 */ /* 0x000fe400078e0009 */
[----:B------:R-:W-:Y:S01]  /*5d60*/  FADD.FTZ R5, R67, R5 ;  /* 0x0000000543057221 */ /* 0x000fe20000010000 */
[----:B------:R-:W-:Y:S01]  /*5d70*/  FADD.FTZ R8, R156, R13 ;  /* 0x0000000d9c087221 */ /* 0x000fe20000010000 */
[----:B------:R-:W-:-:S02]  /*5d80*/  F2FP.BF16.F32.PACK_AB R156, R53, R156 ;  /* 0x0000009c359c723e */ /* 0x000fc400000010ff */
[----:B------:R-:W-:Y:S01]  /*5d90*/  FADD.FTZ R5, R70, R5 ;  /* 0x0000000546057221 */ /* 0x000fe20000010000 */
[----:B------:R-:W-:-:S03]  /*5da0*/  FADD.FTZ R13, R53, R8 ;  /* 0x00000008350d7221 */ /* 0x000fc60000010000 */
[----:B------:R-:W-:Y:S01]  /*5db0*/  FADD.FTZ R5, R71, R5 ;  /* 0x0000000547057221 */ /* 0x000fe20000010000 */
[----:B------:R-:W-:Y:S01]  /*5dc0*/  FADD.FTZ R8, R158, R13 ;  /* 0x0000000d9e087221 */ /* 0x000fe20000010000 */
[C---:B------:R-:W-:Y:S02]  /*5dd0*/  F2FP.BF16.F32.PACK_AB R158, R57.reuse, R158 ;  /* 0x0000009e399e723e */ /* 0x040fe400000010ff */
[----:B------:R-:W-:Y:S01]  /*5de0*/  FADD.FTZ R5, R74, R5 ;  /* 0x000000054a057221 */ /* 0x000fe20000010000 */
[----:B------:R-:W-:-:S03]  /*5df0*/  FADD.FTZ R13, R57, R8 ;  /* 0x00000008390d7221 */ /* 0x000fc60000010000 */
[----:B------:R-:W-:Y:S01]  /*5e00*/  FADD.FTZ R5, R75, R5 ;  /* 0x000000054b057221 */ /* 0x000fe20000010000 */
[----:B------:R-:W-:Y:S01]  /*5e10*/  FADD.FTZ R8, R12, R13 ;  /* 0x0000000d0c087221 */ /* 0x000fe20000010000 */
[----:B------:R-:W-:Y:S02]  /*5e20*/  IMAD.MOV.U32 R12, RZ, RZ, R3 ;  /* 0x000000ffff0c7224 */ /* 0x000fe400078e0003 */
[----:B------:R-:W-:Y:S01]  /*5e30*/  FADD.FTZ R5, R78, R5 ;  /* 0x000000054e057221 */ /* 0x000fe20000010000 */
[----:B------:R-:W-:Y:S01]  /*5e40*/  FADD.FTZ R13, R61, R8 ;  /* 0x000000083d0d7221 */ /* 0x000fe20000010000 */
[----:B------:R-:W-:Y:S02]  /*5e50*/  IMAD.MOV.U32 R8, RZ, RZ, R16 ;  /* 0x000000ffff087224 */ /* 0x000fe400078e0010 */
[----:B------:R-:W-:Y:S01]  /*5e60*/  FADD.FTZ R5, R79, R5 ;  /* 0x000000054f057221 */ /* 0x000fe20000010000 */
[----:B------:R-:W-:-:S03]  /*5e70*/  FADD.FTZ R6, R14, R13 ;  /* 0x0000000d0e067221 */ /* 0x000fc60000010000 */
[----:B------:R-:W-:Y:S01]  /*5e80*/  FADD.FTZ R5, R82, R5 ;  /* 0x0000000552057221 */ /* 0x000fe20000010000 */
[----:B------:R-:W-:-:S03]  /*5e90*/  FADD.FTZ R13, R65, R6 ;  /* 0x00000006410d7221 */ /* 0x000fc60000010000 */
[----:B------:R-:W-:Y:S01]  /*5ea0*/  FADD.FTZ R5, R83, R5 ;  /* 0x0000000553057221 */ /* 0x000fe20000010000 */
[----:B------:R-:W-:-:S03]  /*5eb0*/  FADD.FTZ R6, R20, R13 ;  /* 0x0000000d14067221 */ /* 0x000fc60000010000 */
[----:B------:R-:W-:Y:S01]  /*5ec0*/  FADD.FTZ R5, R86, R5 ;  /* 0x0000000556057221 */ /* 0x000fe20000010000 */
[----:B------:R-:W-:-:S03]  /*5ed0*/  FADD.FTZ R13, R69, R6 ;  /* 0x00000006450d7221 */ /* 0x000fc60000010000 */
[----:B------:R-:W-:Y:S01]  /*5ee0*/  FADD.FTZ R5, R77, R5 ;  /* 0x000000054d057221 */ /* 0x000fe20000010000 */
[----:B------:R-:W-:-:S04]  /*5ef0*/  FADD.FTZ R6, R24, R13 ;  /* 0x0000000d18067221 */ /* 0x000fc80000010000 */
[----:B------:R-:W-:Y:S01]  /*5f00*/  FADD.FTZ R6, R73, R6 ;  /* 0x0000000649067221 */ /* 0x000fe20000010000 */
[----:B------:R-:W-:Y:S06]  /*5f10*/  @P2 BRA `(.L_x_385) ;  /* 0xffffffdc00c02947 */ /* 0x000fec000383ffff */
.L_x_376:
        /* <DEDUP_REMOVED lines=67> */
.L_x_386:
[----:B------:R-:W-:Y:S01]  /*6350*/  IMAD R14, R2, 0x8, R0 ;  /* 0x00000008020e7824 */ /* 0x000fe200078e0200 */
[----:B------:R-:W-:-:S04]  /*6360*/  SHF.L.U32 R7, R16, 0x1f, RZ ;  /* 0x0000001f10077819 */ /* 0x000fc800000006ff */
[----:B------:R0:W1:Y:S01]  /*6370*/  SYNCS.PHASECHK.TRANS64.TRYWAIT P2, [R14+URZ+0x34850], R7 ;  /* 0x034850070e0075a7 */ /* 0x000062000804017f */
[----:B------:R-:W-:Y:S05]  /*6380*/  @!P0 BRA `(.L_x_387) ;  /* 0x0000000000048947 */ /* 0x000fea0003800000 */
[----:B------:R-:W-:Y:S01]  /*6390*/  BPT.TRAP 0x1 ;  /* 0x000000040000795c */ /* 0x000fe20000300000 */
.L_x_387:
[----:B-1----:R-:W-:Y:S05]  /*63a0*/  @P2 BRA `(.L_x_388) ;  /* 0x0000000000082947 */ /* 0x002fea0003800000 */
[----:B------:R-:W1:Y:S02]  /*63b0*/  SYNCS.PHASECHK.TRANS64.TRYWAIT P0, [R14+URZ+0x34850], R7 ;  /* 0x034850070e0075a7 */ /* 0x000e64000800017f */
[----:B-1----:R-:W-:Y:S05]  /*63c0*/  @!P0 BRA `(.L_x_389) ;  /* 0x00000090003c8947 */ /* 0x002fea0003800000 */
.L_x_388:
[----:B------:R-:W-:Y:S05]  /*63d0*/  WARPSYNC.ALL ;  /* 0x0000000000007948 */ /* 0x000fea0003800000 */
[----:B------:R-:W-:Y:S01]  /*63e0*/  VIADD R0, R0, 0x400 ;  /* 0x0000040000007836 */ /* 0x000fe20000000000 */
[----:B------:R-:W-:Y:S01]  /*63f0*/  WARPGROUP.ARRIVE ;  /* 0x00000000000079c5 */ /* 0x000fe20000000000 */
[----:B------:R-:W-:Y:S01]  /*6400*/  IMAD.MOV.U32 R13, RZ, RZ, 0x40000040 ;  /* 0x40000040ff0d7424 */ /* 0x000fe200078e00ff */
[----:B01----:R-:W0:Y:S01]  /*6410*/  SHFL.BFLY PT, R7, R6, 0x2, 0x1f ;  /* 0x0c401f0006077f89 */ /* 0x003e2200000e0000 */
[----:B------:R-:W-:Y:S01]  /*6420*/  IMAD.MOV.U32 R20, RZ, RZ, -0x800000 ;  /* 0xff800000ff147424 */ /* 0x000fe200078e00ff */
[----:B------:R-:W-:Y:S01]  /*6430*/  SHF.R.U32.HI R0, RZ, 0x4, R0 ;  /* 0x00000004ff007819 */ /* 0x000fe20000011600 */
[----:B------:R-:W-:-:S03]  /*6440*/  VIADD R185, R185, 0x1 ;  /* 0x00000001b9b97836 */ /* 0x000fc60000000000 */
[----:B------:R-:W-:-:S04]  /*6450*/  LOP3.LUT R0, R0, 0x3fff, RZ, 0xc0, !PT ;  /* 0x00003fff00007812 */ /* 0x000fc800078ec0ff */
[----:B------:R-:W-:Y:S02]  /*6460*/  LOP3.LUT R11, R0, 0x4000000, RZ, 0xfc, !PT ;  /* 0x04000000000b7812 */ /* 0x000fe400078efcff */
[----:B------:R-:W1:Y:S03]  /*6470*/  SHFL.BFLY PT, R0, R5, 0x2, 0x1f ;  /* 0x0c401f0005007f89 */ /* 0x000e6600000e0000 */
[----:B------:R-:W-:Y:S02]  /*6480*/  IMAD R10, R2, 0x800, R11 ;  /* 0x00000800020a7824 */ /* 0x000fe400078e020b */
[----:B------:R-:W-:Y:S02]  /*6490*/  IMAD.MOV.U32 R11, RZ, RZ, 0x40000040 ;  /* 0x40000040ff0b7424 */ /* 0x000fe400078e00ff */
[C---:B------:R-:W-:Y:S01]  /*64a0*/  VIADD R12, R10.reuse, 0x80 ;  /* 0x000000800a0c7836 */ /* 0x040fe20000000000 */
[----:B------:R-:W-:-:S02]  /*64b0*/  R2UR UR6, R10 ;  /* 0x000000000a0672ca */ /* 0x000fc400000e0000 */
[----:B------:R-:W-:Y:S01]  /*64c0*/  R2UR UR7, R11 ;  /* 0x000000000b0772ca */ /* 0x000fe200000e0000 */
[----:B------:R-:W-:Y:S02]  /*64d0*/  IMAD.MOV.U32 R11, RZ, RZ, 0x40000040 ;  /* 0x40000040ff0b7424 */ /* 0x000fe400078e00ff */
[----:B0-----:R-:W-:-:S10]  /*64e0*/  FADD.FTZ R7, R7, R6 ;  /* 0x0000000607077221 */ /* 0x001fd40000010000 */
[----:B------:R-:W-:Y:S01]  /*64f0*/  HGMMA.64x128x16.F32.BF16 R24, R180, gdesc[UR4].tnspB, R24, gsb0 ;  /* 0x41e00004b4187df0 */ /* 0x000fe20008001818 */
[----:B------:R-:W-:Y:S01]  /*6500*/  R2UR UR6, R12 ;  /* 0x000000000c0672ca */ /* 0x000fe200000e0000 */
[----:B------:R-:W-:Y:S01]  /*6510*/  VIADD R12, R10, 0x100 ;  /* 0x000001000a0c7836 */ /* 0x000fe20000000000 */
[----:B------:R-:W-:Y:S01]  /*6520*/  R2UR UR7, R13 ;  /* 0x000000000d0772ca */ /* 0x000fe200000e0000 */
[----:B------:R-:W-:Y:S02]  /*6530*/  IMAD.MOV.U32 R13, RZ, RZ, 0x40000040 ;  /* 0x40000040ff0d7424 */ /* 0x000fe400078e00ff */
[----:B-1----:R-:W-:Y:S02]  /*6540*/  FADD.FTZ R8, R0, R5 ;  /* 0x0000000500087221 */ /* 0x002fe40000010000 */
[----:B------:R-:W0:Y:S02]  /*6550*/  SHFL.BFLY PT, R0, R7, 0x1, 0x1f ;  /* 0x0c201f0007007f89 */ /* 0x000e2400000e0000 */
[----:B0-----:R-:W-:Y:S01]  /*6560*/  FADD.FTZ R15, R7, R0 ;  /* 0x00000000070f7221 */ /* 0x001fe20000010000 */
[----:B------:R-:W-:-:S02]  /*6570*/  @!P1 VIADD R7, R14, 0x34860 ;  /* 0x000348600e079836 */ /* 0x000fc40000000000 */
[----:B------:R-:W-:Y:S02]  /*6580*/  IMAD.MOV.U32 R0, RZ, RZ, -0x800000 ;  /* 0xff800000ff007424 */ /* 0x000fe400078e00ff */
[----:B------:R-:W-:Y:S02]  /*6590*/  FSETP.NE.FTZ.AND P0, PT, R15, RZ, PT ;  /* 0x000000ff0f00720b */ /* 0x000fe40003f15000 */
[----:B------:R-:W-:-:S11]  /*65a0*/  @!P1 PRMT R7, RZ, 0x654, R7 ;  /* 0x00000654ff079816 */ /* 0x000fd60000000007 */
[----:B------:R-:W-:Y:S01]  /*65b0*/  @P0 FMUL.FTZ R6, R4, 0.69314718246459960938 ;  /* 0x3f31721804060820 */ /* 0x000fe20000410000 */
[----:B------:R-:W-:Y:S02]  /*65c0*/  WARPGROUP.DEPBAR.LE gsb0, 0x0 ;  /* 0x00008000000079c5 */ /* 0x000fe40000010000 */
[----:B------:R-:W-:-:S06]  /*65d0*/  WARPGROUP.ARRIVE ;  /* 0x00000000000079c5 */ /* 0x000fcc0000000000 */
[----:B------:R-:W-:Y:S01]  /*65e0*/  HGMMA.64x128x16.F32.BF16 R24, R176, gdesc[UR4].tnspB, R24, gsb0 ;  /* 0x41e00004b0187df0 */ /* 0x000fe20008001818 */
[----:B------:R-:W-:Y:S01]  /*65f0*/  R2UR UR6, R12 ;  /* 0x000000000c0672ca */ /* 0x000fe200000e0000 */
[----:B------:R-:W-:Y:S01]  /*6600*/  VIADD R12, R10, 0x180 ;  /* 0x000001800a0c7836 */ /* 0x000fe20000000000 */
[----:B------:R-:W-:Y:S01]  /*6610*/  R2UR UR7, R13 ;  /* 0x000000000d0772ca */ /* 0x000fe200000e0000 */
[----:B------:R-:W-:Y:S01]  /*6620*/  IMAD.MOV.U32 R13, RZ, RZ, 0x40000040 ;  /* 0x40000040ff0d7424 */ /* 0x000fe200078e00ff */
[----:B------:R-:W-:Y:S02]  /*6630*/  WARPGROUP.DEPBAR.LE gsb0, 0x0 ;  /* 0x00008000000079c5 */ /* 0x000fe40000010000 */
[----:B------:R-:W-:-:S09]  /*6640*/  WARPGROUP.ARRIVE ;  /* 0x00000000000079c5 */ /* 0x000fd20000000000 */
        /* <DEDUP_REMOVED lines=16> */
[C---:B------:R-:W-:Y:S01]  /*6750*/  VIADD R12, R10.reuse, 0x300 ;  /* 0x000003000a0c7836 */ /* 0x040fe20000000000 */
[----:B------:R-:W-:Y:S01]  /*6760*/  R2UR UR7, R13 ;  /* 0x000000000d0772ca */ /* 0x000fe200000e0000 */
[----:B------:R-:W-:Y:S02]  /*6770*/  IMAD.MOV.U32 R13, RZ, RZ, 0x40000040 ;  /* 0x40000040ff0d7424 */ /* 0x000fe400078e00ff */
[----:B------:R-:W-:Y:S01]  /*6780*/  VIADD R10, R10, 0x380 ;  /* 0x000003800a0a7836 */ /* 0x000fe20000000000 */
[----:B------:R-:W-:Y:S02]  /*6790*/  WARPGROUP.DEPBAR.LE gsb0, 0x0 ;  /* 0x00008000000079c5 */ /* 0x000fe40000010000 */
[----:B------:R-:W-:-:S07]  /*67a0*/  WARPGROUP.ARRIVE ;  /* 0x00000000000079c5 */ /* 0x000fce0000000000 */
[----:B------:R-:W-:Y:S01]  /*67b0*/  HGMMA.64x128x16.F32.BF16 R24, R156, gdesc[UR4].tnspB, R24, gsb0 ;  /* 0x41e000049c187df0 */ /* 0x000fe20008001818 */
[----:B------:R-:W-:Y:S02]  /*67c0*/  R2UR UR6, R12 ;  /* 0x000000000c0672ca */ /* 0x000fe400000e0000 */
[----:B------:R-:W-:Y:S01]  /*67d0*/  R2UR UR7, R13 ;  /* 0x000000000d0772ca */ /* 0x000fe200000e0000 */
[----:B------:R-:W-:Y:S02]  /*67e0*/  VIADD R13, R2, 0x1 ;  /* 0x00000001020d7836 */ /* 0x000fe40000000000 */
[----:B------:R-:W-:-:S03]  /*67f0*/  IMAD.MOV.U32 R2, RZ, RZ, RZ ;  /* 0x000000ffff027224 */ /* 0x000fc600078e00ff */
[----:B------:R-:W-:-:S03]  /*6800*/  ISETP.NE.AND P2, PT, R13, 0x2, PT ;  /* 0x000000020d00780c */ /* 0x000fc60003f45270 */
[----:B------:R-:W-:Y:S01]  /*6810*/  @P0 MUFU.RCP R2, R15 ;  /* 0x0000000f00020308 */ /* 0x000fe20000001000 */
[----:B------:R-:W-:-:S04]  /*6820*/  SEL R5, RZ, 0x1, P2 ;  /* 0x00000001ff057807 */ /* 0x000fc80001000000 */
[----:B------:R-:W-:Y:S01]  /*6830*/  LOP3.LUT R16, R16, R5, RZ, 0x3c, !PT ;  /* 0x0000000510107212 */ /* 0x000fe200078e3cff */
[----:B------:R-:W-:Y:S02]  /*6840*/  WARPGROUP.DEPBAR.LE gsb0, 0x0 ;  /* 0x00008000000079c5 */ /* 0x000fe40000010000 */
[----:B------:R-:W-:-:S06]  /*6850*/  WARPGROUP.ARRIVE ;  /* 0x00000000000079c5 */ /* 0x000fcc0000000000 */
[----:B------:R-:W-:Y:S01]  /*6860*/  HGMMA.64x128x16.F32.BF16 R24, R160, gdesc[UR4].tnspB, R24, gsb0 ;  /* 0x41e00004a0187df0 */ /* 0x000fe20008001818 */
[----:B------:R-:W-:Y:S02]  /*6870*/  R2UR UR6, R10 ;  /* 0x000000000a0672ca */ /* 0x000fe400000e0000 */
[----:B------:R-:W-:Y:S01]  /*6880*/  R2UR UR7, R11 ;  /* 0x000000000b0772ca */ /* 0x000fe200000e0000 */
[----:B------:R-:W0:Y:S01]  /*6890*/  @P0 MUFU.LG2 R10, R15 ;  /* 0x0000000f000a0308 */ /* 0x000e220000000c00 */
[----:B------:R-:W1:Y:S01]  /*68a0*/  SHFL.BFLY PT, R11, R8, 0x1, 0x1f ;  /* 0x0c201f00080b7f89 */ /* 0x000e6200000e0000 */
[----:B0-----:R-:W-:-:S04]  /*68b0*/  @P0 FMUL.FTZ R5, R10, 0.69314718246459960938 ;  /* 0x3f3172180a050820 */ /* 0x001fc80000410000 */
[----:B------:R-:W-:Y:S01]  /*68c0*/  @P0 FFMA.FTZ R20, R6, R3, R5 ;  /* 0x0000000306140223 */ /* 0x000fe20000010005 */
[----:B------:R-:W-:Y:S01]  /*68d0*/  PLOP3.LUT P0, PT, PT, PT, PT, 0x8, 0x0 ;  /* 0x000000000000781c */ /* 0x000fe20003f0e170 */
[----:B-1----:R-:W-:Y:S01]  /*68e0*/  FADD.FTZ R21, R8, R11 ;  /* 0x0000000b08157221 */ /* 0x002fe20000010000 */
[----:B------:R-:W-:-:S04]  /*68f0*/  IMAD.MOV.U32 R11, RZ, RZ, RZ ;  /* 0x000000ffff0b7224 */ /* 0x000fc800078e00ff */
[----:B------:R-:W-:-:S13]  /*6900*/  FSETP.NE.FTZ.AND P3, PT, R21, RZ, PT ;  /* 0x000000ff1500720b */ /* 0x000fda0003f75000 */
[----:B------:R-:W0:Y:S01]  /*6910*/  @P3 MUFU.LG2 R12, R21 ;  /* 0x00000015000c3308 */ /* 0x000e220000000c00 */
[----:B------:R-:W-:-:S07]  /*6920*/  @P3 FMUL.FTZ R89, R4, 0.69314718246459960938 ;  /* 0x3f31721804593820 */ /* 0x000fce0000410000 */
[----:B------:R-:W1:Y:S01]  /*6930*/  @P3 MUFU.RCP R11, R21 ;  /* 0x00000015000b3308 */ /* 0x000e620000001000 */
[----:B0-----:R-:W-:-:S04]  /*6940*/  @P3 FMUL.FTZ R12, R12, 0.69314718246459960938 ;  /* 0x3f3172180c0c3820 */ /* 0x001fc80000410000 */
[----:B------:R-:W-:Y:S01]  /*6950*/  @P3 FFMA.FTZ R0, R89, R9, R12 ;  /* 0x0000000959003223 */ /* 0x000fe2000001000c */
[----:B------:R-:W-:Y:S02]  /*6960*/  WARPGROUP.DEPBAR.LE gsb0, 0x0 ;  /* 0x00008000000079c5 */ /* 0x000fe40000010000 */
[----:B------:R-:W-:-:S06]  /*6970*/  WARPGROUP.ARRIVE ;  /* 0x00000000000079c5 */ /* 0x000fcc0000000000 */
[----:B------:R-:W-:Y:S03]  /*6980*/  HGMMA.64x128x16.F32.BF16 R24, R164, gdesc[UR4].tnspB, R24, gsb0 ;  /* 0x41e00004a4187df0 */ /* 0x000fe60008001818 */
[----:B------:R-:W-:Y:S02]  /*6990*/  WARPGROUP.DEPBAR.LE gsb0, 0x0 ;  /* 0x00008000000079c5 */ /* 0x000fe40000010000 */
[-C--:B------:R-:W-:Y:S01]  /*69a0*/  FMUL.FTZ R89, R33, R2.reuse ;  /* 0x0000000221597220 */ /* 0x080fe20000410000 */
[-C--:B------:R-:W-:Y:S01]  /*69b0*/  FMUL.FTZ R88, R36, R2.reuse ;  /* 0x0000000224587220 */ /* 0x080fe20000410000 */
[----:B------:R0:W-:Y:S01]  /*69c0*/  @!P1 SYNCS.ARRIVE.TRANS64.RED.A1T0 RZ, [R7+URZ], RZ ;  /* 0x000000ff07ff99a7 */ /* 0x0001e2000810043f */
        /* <DEDUP_REMOVED lines=30> */
[-C--:B-1----:R-:W-:Y:S01]  /*6bb0*/  FMUL.FTZ R93, R26, R11.reuse ;  /* 0x0000000b1a5d7220 */ /* 0x082fe20000410000 */
[-C--:B------:R-:W-:Y:S01]  /*6bc0*/  FMUL.FTZ R10, R27, R11.reuse ;  /* 0x0000000b1b0a7220 */ /* 0x080fe20000410000 */
[-C--:B------:R-:W-:Y:S01]  /*6bd0*/  FMUL.FTZ R8, R30, R11.reuse ;  /* 0x0000000b1e087220 */ /* 0x080fe20000410000 */
[-C--:B0-----:R-:W-:Y:S01]  /*6be0*/  FMUL.FTZ R7, R31, R11.reuse ;  /* 0x0000000b1f077220 */ /* 0x081fe20000410000 */
        /* <DEDUP_REMOVED lines=28> */
[----:B------:R-:W-:-:S07]  /*6db0*/  SEL R2, R13, RZ, P2 ;  /* 0x000000ff0d027207 */ /* 0x000fce0001000000 */
.L_x_368:
[----:B------:R-:W0:Y:S01]  /*6dc0*/  S2R R4, SR_CgaCtaId ;  /* 0x0000000000047919 */ /* 0x000e220000008800 */
[----:B------:R-:W-:Y:S01]  /*6dd0*/  MOV R3, 0x400 ;  /* 0x0000040000037802 */ /* 0x000fe20000000f00 */
[----:B------:R-:W-:Y:S01]  /*6de0*/  BSSY B0, `(.L_x_390) ;  /* 0x000022e000007945 */ /* 0x000fe20003800000 */
[----:B------:R-:W-:Y:S02]  /*6df0*/  BAR.SYNC.DEFER_BLOCKING 0x5, 0x180 ;  /* 0x0146000000007b1d */ /* 0x000fe40000010000 */
[----:B0-----:R-:W-:-:S05]  /*6e00*/  LEA R3, R4, R3, 0x18 ;  /* 0x0000000304037211 */ /* 0x001fca00078ec0ff */
[----:B------:R-:W0:Y:S02]  /*6e10*/  LDS.128 R44, [R3+0x348d0] ;  /* 0x0348d000032c7984 */ /* 0x000e240000000c00 */
[----:B0-----:R-:W-:Y:S02]  /*6e20*/  R2UR UR6, R45 ;  /* 0x000000002d0672ca */ /* 0x001fe400000e0000 */
[----:B------:R-:W-:Y:S01]  /*6e30*/  R2UR UR5, R46 ;  /* 0x000000002e0572ca */ /* 0x000fe200000e0000 */
[----:B------:R-:W-:Y:S06]  /*6e40*/  BAR.ARV 0x4, 0x180 ;  /* 0x0106000000007b1d */ /* 0x000fec0000002000 */
[----:B------:R-:W-:Y:S08]  /*6e50*/  @P0 BRA `(.L_x_391) ;  /* 0x00000014007c0947 */ /* 0x000ff00003800000 */
[----:B------:R-:W0:Y:S01]  /*6e60*/  S2R R4, SR_SWINHI ;  /* 0x0000000000047919 */ /* 0x000e220000002f00 */
[----:B------:R-:W-:Y:S01]  /*6e70*/  F2FP.BF16.F32.PACK_AB R7, R7, R8 ;  /* 0x000000080707723e */ /* 0x000fe200000010ff */
[----:B------:R-:W-:Y:S01]  /*6e80*/  ULDC.64 UR8, c[0x0][0xc00] ;  /* 0x0003000000087ab9 */ /* 0x000fe20000000a00 */
[----:B------:R-:W-:Y:S01]  /*6e90*/  F2FP.BF16.F32.PACK_AB R6, R6, R91 ;  /* 0x0000005b0606723e */ /* 0x000fe200000010ff */
[----:B------:R-:W-:Y:S01]  /*6ea0*/  UISETP.NE.U32.AND UP0, UPT, UR8, URZ, UPT ;  /* 0x0000003f0800728c */ /* 0x000fe2000bf05070 */
[----:B------:R-:W-:Y:S01]  /*6eb0*/  F2FP.BF16.F32.PACK_AB R64, R65, R64 ;  /* 0x000000404140723e */ /* 0x000fe200000010ff */
[----:B------:R-:W-:Y:S01]  /*6ec0*/  USHF.L.U32 UR10, UR61, 0x2, URZ ;  /* 0x000000023d0a7899 */ /* 0x000fe2000800063f */
[----:B------:R-:W-:Y:S01]  /*6ed0*/  F2FP.BF16.F32.PACK_AB R65, R67, R66 ;  /* 0x000000424341723e */ /* 0x000fe200000010ff */
[----:B------:R-:W-:Y:S01]  /*6ee0*/  UISETP.NE.AND.EX UP0, UPT, UR9, URZ, UPT, UP0 ;  /* 0x0000003f0900728c */ /* 0x000fe2000bf05300 */
[----:B------:R-:W-:Y:S01]  /*6ef0*/  F2FP.BF16.F32.PACK_AB R72, R73, R72 ;  /* 0x000000484948723e */ /* 0x000fe200000010ff */
[----:B------:R-:W-:Y:S01]  /*6f00*/  ULDC.64 UR12, c[0x0][0x208] ;  /* 0x00008200000c7ab9 */ /* 0x000fe20000000a00 */
        /* <DEDUP_REMOVED lines=9> */
[----:B------:R-:W-:Y:S02]  /*6fa0*/  R2UR UR4, R186 ;  /* 0x00000000ba0472ca */ /* 0x000fe400000e0000 */
[----:B------:R-:W-:Y:S02]  /*6fb0*/  R2UR UR14, R22 ;  /* 0x00000000160e72ca */ /* 0x000fe400000e0000 */
[----:B------:R-:W-:Y:S02]  /*6fc0*/  MOV R28, R3 ;  /* 0x00000003001c7202 */ /* 0x000fe40000000f00 */
[----:B0-----:R-:W-:-:S03]  /*6fd0*/  MOV R29, R4 ;  /* 0x00000004001d7202 */ /* 0x001fc60000000f00 */
[----:B------:R-:W-:-:S04]  /*6fe0*/  IMAD.WIDE R4, R192, 0x2, R28 ;  /* 0x00000002c0047825 */ /* 0x000fc800078e021c */
[----:B------:R-:W-:Y:S01]  /*6ff0*/  USHF.L.U64.HI UR11, UR61, 0x2, UR4 ;  /* 0x000000023d0b7899 */ /* 0x000fe20008010204 */
[C---:B------:R-:W-:Y:S01]  /*7000*/  LOP3.LUT R9, R4.reuse, 0x380, RZ, 0xc0, !PT ;  /* 0x0000038004097812 */ /* 0x040fe200078ec0ff */
[----:B------:R-:W-:Y:S01]  /*7010*/  UIADD3 UR4, UP1, UR10, UR8, URZ ;  /* 0x000000080a047290 */ /* 0x000fe2000ff3e03f */
[C---:B------:R-:W-:Y:S02]  /*7020*/  IADD3 R97, P5, R4.reuse, 0x40, RZ ;  /* 0x0000004004617810 */ /* 0x040fe40007fbe0ff */
[C---:B------:R-:W-:Y:S01]  /*7030*/  IADD3 R45, P6, R4.reuse, 0x20, RZ ;  /* 0x00000020042d7810 */ /* 0x040fe20007fde0ff */
[----:B------:R-:W-:Y:S01]  /*7040*/  UIADD3.X UR7, UR11, UR9, URZ, UP1, !UPT ;  /* 0x000000090b077290 */ /* 0x000fe20008ffe43f */
[----:B------:R-:W-:Y:S01]  /*7050*/  IADD3 R99, P4, R4, 0x60, RZ ;  /* 0x0000006004637810 */ /* 0x000fe20007f9e0ff */
[--C-:B------:R-:W-:Y:S01]  /*7060*/  IMAD.X R27, RZ, RZ, R5.reuse, P5 ;  /* 0x000000ffff1b7224 */ /* 0x100fe200028e0605 */
[----:B------:R-:W-:Y:S01]  /*7070*/  SHF.R.U64 R9, R9, 0x3, RZ ;  /* 0x0000000309097819 */ /* 0x000fe200000012ff */
[--C-:B------:R-:W-:Y:S01]  /*7080*/  IMAD.X R31, RZ, RZ, R5.reuse, P6 ;  /* 0x000000ffff1f7224 */ /* 0x100fe200030e0605 */
[----:B------:R-:W-:Y:S01]  /*7090*/  LOP3.LUT R24, R97, 0x380, RZ, 0xc0, !PT ;  /* 0x0000038061187812 */ /* 0x000fe200078ec0ff */
[----:B------:R-:W-:Y:S01]  /*70a0*/  IMAD.X R25, RZ, RZ, R5, P4 ;  /* 0x000000ffff197224 */ /* 0x000fe200020e0605 */
[----:B------:R-:W-:Y:S01]  /*70b0*/  LOP3.LUT R14, R45, 0x380, RZ, 0xc0, !PT ;  /* 0x000003802d0e7812 */ /* 0x000fe200078ec0ff */
[----:B------:R-:W-:Y:S01]  /*70c0*/  ULDC.64 UR8, c[0x0][0xc08] ;  /* 0x0003020000087ab9 */ /* 0x000fe20000000a00 */
[----:B------:R-:W-:-:S02]  /*70d0*/  LOP3.LUT R44, R99, 0x380, RZ, 0xc0, !PT ;  /* 0x00000380632c7812 */ /* 0x000fc400078ec0ff */
[C---:B------:R-:W-:Y:S02]  /*70e0*/  IADD3 R101, P3, R4.reuse, 0x4000, RZ ;  /* 0x0000400004657810 */ /* 0x040fe40007f7e0ff */
[C---:B------:R-:W-:Y:S02]  /*70f0*/  IADD3 R103, P2, R4.reuse, 0x4020, RZ ;  /* 0x0000402004677810 */ /* 0x040fe40007f5e0ff */
[C---:B------:R-:W-:Y:S01]  /*7100*/  IADD3 R105, P1, R4.reuse, 0x4040, RZ ;  /* 0x0000404004697810 */ /* 0x040fe20007f3e0ff */
[--C-:B------:R-:W-:Y:S01]  /*7110*/  IMAD.X R15, RZ, RZ, R5.reuse, P3 ;  /* 0x000000ffff0f7224 */ /* 0x100fe200018e0605 */
[----:B------:R-:W-:Y:S01]  /*7120*/  IADD3 R92, P0, R4, 0x4060, RZ ;  /* 0x00004060045c7810 */ /* 0x000fe20007f1e0ff */
[--C-:B------:R-:W-:Y:S01]  /*7130*/  IMAD.X R13, RZ, RZ, R5.reuse, P2 ;  /* 0x000000ffff0d7224 */ /* 0x100fe200010e0605 */
[----:B------:R-:W-:Y:S01]  /*7140*/  LOP3.LUT R4, R9, R4, RZ, 0x3c, !PT ;  /* 0x0000000409047212 */ /* 0x000fe200078e3cff */
[--C-:B------:R-:W-:Y:S01]  /*7150*/  IMAD.X R11, RZ, RZ, R5.reuse, P1 ;  /* 0x000000ffff0b7224 */ /* 0x100fe200008e0605 */
[----:B------:R-:W-:Y:S01]  /*7160*/  SHF.R.U64 R24, R24, 0x3, RZ ;  /* 0x0000000318187819 */ /* 0x000fe200000012ff */
[----:B------:R-:W-:Y:S01]  /*7170*/  IMAD.X R9, RZ, RZ, R5, P0 ;  /* 0x000000ffff097224 */ /* 0x000fe200000e0605 */
[----:B------:R-:W-:-:S02]  /*7180*/  SHF.R.U64 R14, R14, 0x3, RZ ;  /* 0x000000030e0e7819 */ /* 0x000fc400000012ff */
[----:B------:R-:W-:Y:S02]  /*7190*/  SHF.R.U64 R44, R44, 0x3, RZ ;  /* 0x000000032c2c7819 */ /* 0x000fe400000012ff */
[----:B------:R-:W-:Y:S02]  /*71a0*/  MOV R94, R4 ;  /* 0x00000004005e7202 */ /* 0x000fe40000000f00 */
[----:B------:R-:W-:Y:S02]  /*71b0*/  LOP3.LUT R26, R24, R97, RZ, 0x3c, !PT ;  /* 0x00000061181a7212 */ /* 0x000fe400078e3cff */
[----:B------:R-:W-:Y:S02]  /*71c0*/  F2FP.BF16.F32.PACK_AB R5, R10, R93 ;  /* 0x0000005d0a05723e */ /* 0x000fe400000010ff */
[----:B------:R-:W-:Y:S02]  /*71d0*/  LOP3.LUT R30, R14, R45, RZ, 0x3c, !PT ;  /* 0x0000002d0e1e7212 */ /* 0x000fe400078e3cff */
[----:B------:R-:W-:-:S02]  /*71e0*/  LOP3.LUT R24, R44, R99, RZ, 0x3c, !PT ;  /* 0x000000632c187212 */ /* 0x000fc400078e3cff */
[----:B------:R-:W-:Y:S02]  /*71f0*/  LOP3.LUT R10, R103, 0x380, RZ, 0xc0, !PT ;  /* 0x00000380670a7812 */ /* 0x000fe400078ec0ff */
[----:B------:R-:W-:Y:S02]  /*7200*/  LOP3.LUT R44, R105, 0x380, RZ, 0xc0, !PT ;  /* 0x00000380692c7812 */ /* 0x000fe400078ec0ff */
[----:B------:R-:W-:Y:S02]  /*7210*/  LOP3.LUT R45, R92, 0x380, RZ, 0xc0, !PT ;  /* 0x000003805c2d7812 */ /* 0x000fe400078ec0ff */
[----:B------:R-:W-:Y:S02]  /*7220*/  LOP3.LUT R46, R101, 0x380, RZ, 0xc0, !PT ;  /* 0x00000380652e7812 */ /* 0x000fe400078ec0ff */
[----:B------:R-:W-:Y:S02]  /*7230*/  SHF.R.U64 R10, R10, 0x3, RZ ;  /* 0x000000030a0a7819 */ /* 0x000fe400000012ff */
[----:B------:R-:W-:-:S02]  /*7240*/  SHF.R.U64 R44, R44, 0x3, RZ ;  /* 0x000000032c2c7819 */ /* 0x000fc400000012ff */
[----:B------:R-:W-:Y:S02]  /*7250*/  SHF.R.U64 R45, R45, 0x3, RZ ;  /* 0x000000032d2d7819 */ /* 0x000fe400000012ff */
[----:B------:R-:W-:Y:S02]  /*7260*/  SHF.R.U64 R46, R46, 0x3, RZ ;  /* 0x000000032e2e7819 */ /* 0x000fe400000012ff */
[----:B------:R-:W-:Y:S01]  /*7270*/  F2FP.BF16.F32.PACK_AB R4, R12, R95 ;  /* 0x0000005f0c04723e */ /* 0x000fe200000010ff */
[----:B------:R-:W-:Y:S01]  /*7280*/  BAR.SYNC.DEFER_BLOCKING 0x1, 0x100 ;  /* 0x0044000000007b1d */ /* 0x000fe20000010000 */
[----:B------:R-:W-:Y:S02]  /*7290*/  LOP3.LUT R12, R10, R103, RZ, 0x3c, !PT ;  /* 0x000000670a0c7212 */ /* 0x000fe400078e3cff */
[----:B------:R-:W-:Y:S02]  /*72a0*/  LOP3.LUT R10, R44, R105, RZ, 0x3c, !PT ;  /* 0x000000692c0a7212 */ /* 0x000fe400078e3cff */
[----:B------:R-:W-:-:S02]  /*72b0*/  LOP3.LUT R8, R45, R92, RZ, 0x3c, !PT ;  /* 0x0000005c2d087212 */ /* 0x000fc400078e3cff */
[----:B------:R-:W-:Y:S02]  /*72c0*/  LOP3.LUT R14, R46, R101, RZ, 0x3c, !PT ;  /* 0x000000652e0e7212 */ /* 0x000fe400078e3cff */
[----:B------:R-:W-:Y:S02]  /*72d0*/  MOV R92, R30 ;  /* 0x0000001e005c7202 */ /* 0x000fe40000000f00 */
[----:B------:R-:W-:Y:S02]  /*72e0*/  MOV R31, R10 ;  /* 0x0000000a001f7202 */ /* 0x000fe40000000f00 */
[----:B------:R-:W-:Y:S02]  /*72f0*/  MOV R30, R8 ;  /* 0x00000008001e7202 */ /* 0x000fe40000000f00 */
[----:B------:R-:W-:Y:S02]  /*7300*/  F2FP.BF16.F32.PACK_AB R8, R89, R90 ;  /* 0x0000005a5908723e */ /* 0x000fe400000010ff */
[----:B------:R-:W-:-:S02]  /*7310*/  F2FP.BF16.F32.PACK_AB R9, R35, R34 ;  /* 0x000000222309723e */ /* 0x000fc400000010ff */
[----:B------:R-:W-:Y:S02]  /*7320*/  F2FP.BF16.F32.PACK_AB R10, R37, R88 ;  /* 0x00000058250a723e */ /* 0x000fe400000010ff */
[----:B------:R-:W-:Y:S02]  /*7330*/  F2FP.BF16.F32.PACK_AB R11, R39, R38 ;  /* 0x00000026270b723e */ /* 0x000fe400000010ff */
[----:B------:R-:W-:Y:S01]  /*7340*/  MOV R91, R26 ;  /* 0x0000001a005b7202 */ /* 0x000fe20000000f00 */
[----:B------:R0:W-:Y:S01]  /*7350*/  STSM.16.M88.4 [R94], R4 ;  /* 0x000000045e007844 */ /* 0x0001e20000000200 */
[----:B------:R-:W-:Y:S02]  /*7360*/  MOV R45, R14 ;  /* 0x0000000e002d7202 */ /* 0x000fe40000000f00 */
[----:B------:R-:W-:Y:S01]  /*7370*/  MOV R44, R12 ;  /* 0x0000000c002c7202 */ /* 0x000fe20000000f00 */
[----:B------:R-:W-:Y:S01]  /*7380*/  STSM.16.M88.4 [R92], R8 ;  /* 0x000000085c007844 */ /* 0x000fe20000000200 */
[----:B------:R-:W-:-:S02]  /*7390*/  MOV R46, R24 ;  /* 0x00000018002e7202 */ /* 0x000fc40000000f00 */
[----:B------:R-:W-:Y:S02]  /*73a0*/  F2FP.BF16.F32.PACK_AB R12, R49, R48 ;  /* 0x00000030310c723e */ /* 0x000fe400000010ff */
[----:B------:R-:W-:Y:S02]  /*73b0*/  F2FP.BF16.F32.PACK_AB R13, R51, R50 ;  /* 0x00000032330d723e */ /* 0x000fe400000010ff */
[----:B------:R-:W-:Y:S02]  /*73c0*/  F2FP.BF16.F32.PACK_AB R14, R53, R52 ;  /* 0x00000034350e723e */ /* 0x000fe400000010ff */
[----:B------:R-:W-:Y:S02]  /*73d0*/  F2FP.BF16.F32.PACK_AB R15, R55, R54 ;  /* 0x00000036370f723e */ /* 0x000fe400000010ff */
[----:B------:R-:W-:Y:S02]  /*73e0*/  F2FP.BF16.F32.PACK_AB R24, R57, R56 ;  /* 0x000000383918723e */ /* 0x000fe400000010ff */
[----:B0-----:R-:W-:-:S02]  /*73f0*/  F2FP.BF16.F32.PACK_AB R4, R41, R40 ;  /* 0x000000282904723e */ /* 0x001fc400000010ff */
[----:B------:R-:W-:Y:S02]  /*7400*/  F2FP.BF16.F32.PACK_AB R5, R43, R42 ;  /* 0x0000002a2b05723e */ /* 0x000fe400000010ff */
[----:B------:R-:W-:Y:S02]  /*7410*/  F2FP.BF16.F32.PACK_AB R6, R33, R36 ;  /* 0x000000242106723e */ /* 0x000fe400000010ff */
[----:B------:R-:W-:Y:S02]  /*7420*/  F2FP.BF16.F32.PACK_AB R7, R21, R32 ;  /* 0x000000201507723e */ /* 0x000fe400000010ff */
[----:B------:R-:W-:Y:S02]  /*7430*/  F2FP.BF16.F32.PACK_AB R25, R59, R58 ;  /* 0x0000003a3b19723e */ /* 0x000fe400000010ff */
[----:B------:R-:W-:Y:S01]  /*7440*/  F2FP.BF16.F32.PACK_AB R26, R61, R60 ;  /* 0x0000003c3d1a723e */ /* 0x000fe200000010ff */
[----:B------:R0:W-:Y:S01]  /*7450*/  STSM.16.M88.4 [R91], R4 ;  /* 0x000000045b007844 */ /* 0x0001e20000000200 */
[----:B------:R-:W-:-:S02]  /*7460*/  F2FP.BF16.F32.PACK_AB R27, R63, R62 ;  /* 0x0000003e3f1b723e */ /* 0x000fc400000010ff */
[----:B------:R-:W-:Y:S01]  /*7470*/  PLOP3.LUT P0, PT, PT, PT, UP0, 0x80, 0x0 ;  /* 0x000000000000781c */ /* 0x000fe20003f0f008 */
[----:B------:R1:W-:Y:S04]  /*7480*/  STSM.16.M88.4 [R46], R12 ;  /* 0x0000000c2e007844 */ /* 0x0003e80000000200 */
[----:B------:R2:W-:Y:S04]  /*7490*/  STSM.16.M88.4 [R45], R24 ;  /* 0x000000182d007844 */ /* 0x0005e80000000200 */
[----:B------:R2:W-:Y:S04]  /*74a0*/  STSM.16.M88.4 [R44], R64 ;  /* 0x000000402c007844 */ /* 0x0005e80000000200 */
[----:B------:R2:W-:Y:S01]  /*74b0*/  STSM.16.M88.4 [R31], R72 ;  /* 0x000000481f007844 */ /* 0x0005e20000000200 */
[----:B0-----:R-:W-:-:S02]  /*74c0*/  IMAD.U32 R4, RZ, RZ, UR4 ;  /* 0x00000004ff047e24 */ /* 0x001fc4000f8e00ff */
[----:B------:R-:W-:Y:S01]  /*74d0*/  IMAD.U32 R5, RZ, RZ, UR7 ;  /* 0x00000007ff057e24 */ /* 0x000fe2000f8e00ff */
[----:B------:R2:W-:Y:S01]  /*74e0*/  STSM.16.M88.4 [R30], R80 ;  /* 0x000000501e007844 */ /* 0x0005e20000000200 */
[----:B-1----:R-:W0:Y:S08]  /*74f0*/  LDC R46, c[0x0][0xbe8] ;  /* 0x0002fa00ff2e7b82 */ /* 0x002e300000000800 */
[----:B------:R-:W-:Y:S06]  /*7500*/  BAR.SYNC.DEFER_BLOCKING 0x1, 0x100 ;  /* 0x0044000000007b1d */ /* 0x000fec0000010000 */
[----:B------:R-:W3:Y:S01]  /*7510*/  @P0 LDG.E R6, desc[UR12][R4.64] ;  /* 0x0000000c04060981 */ /* 0x000ee2000c1e1900 */
[----:B0-----:R-:W-:Y:S01]  /*7520*/  ISETP.NE.AND P1, PT, R46, 0x1, PT ;  /* 0x000000012e00780c */ /* 0x001fe20003f25270 */
[----:B------:R-:W-:Y:S01]  /*7530*/  UISETP.NE.U32.AND UP1, UPT, UR8, URZ, UPT ;  /* 0x0000003f0800728c */ /* 0x000fe2000bf25070 */
[----:B------:R-:W-:Y:S01]  /*7540*/  IMAD.U32 R12, RZ, RZ, UR14 ;  /* 0x0000000eff0c7e24 */ /* 0x000fe2000f8e00ff */
[----:B------:R-:W-:Y:S01]  /*7550*/  ULDC UR7, c[0x0][0xa88] ;  /* 0x0002a20000077ab9 */ /* 0x000fe20000000800 */
[----:B------:R-:W-:Y:S01]  /*7560*/  UMOV UR4, URZ ;  /* 0x0000003f00047c82 */ /* 0x000fe20008000000 */
[----:B------:R-:W-:Y:S01]  /*7570*/  UISETP.NE.AND.EX UP1, UPT, UR9, URZ, UPT, UP1 ;  /* 0x0000003f0900728c */ /* 0x000fe2000bf25310 */
[----:B------:R-:W-:-:S05]  /*7580*/  IMAD.U32 R7, RZ, RZ, UR7 ;  /* 0x00000007ff077e24 */ /* 0x000fca000f8e00ff */
[----:B------:R-:W-:Y:S02]  /*7590*/  PLOP3.LUT P2, PT, PT, PT, UP1, 0x80, 0x0 ;  /* 0x000000000000781c */ /* 0x000fe40003f4f018 */
[----:B------:R-:W0:Y:S03]  /*75a0*/  @P1 LDC R8, c[0x0][0xbec] ;  /* 0x0002fb00ff081b82 */ /* 0x000e260000000800 */
[----:B------:R-:W-:-:S04]  /*75b0*/  @UP1 UIADD3 UR8, UP2, UR10, UR8, URZ ;  /* 0x000000080a081290 */ /* 0x000fc8000ff5e03f */
[----:B------:R-:W-:Y:S01]  /*75c0*/  @UP1 UIADD3.X UR9, UR11, UR9, URZ, UP2, !UPT ;  /* 0x000000090b091290 */ /* 0x000fe200097fe43f */
[----:B------:R-:W1:Y:S01]  /*75d0*/  @P1 LDC R10, c[0x0][0xbf0] ;  /* 0x0002fc00ff0a1b82 */ /* 0x000e620000000800 */
[----:B------:R-:W-:-:S04]  /*75e0*/  IMAD.U32 R14, RZ, RZ, UR8 ;  /* 0x00000008ff0e7e24 */ /* 0x000fc8000f8e00ff */
[----:B------:R-:W-:-:S05]  /*75f0*/  IMAD.U32 R15, RZ, RZ, UR9 ;  /* 0x00000009ff0f7e24 */ /* 0x000fca000f8e00ff */
[----:B------:R2:W5:Y:S01]  /*7600*/  @P2 LDG.E R7, desc[UR12][R14.64] ;  /* 0x0000000c0e072981 */ /* 0x000562000c1e1900 */
[----:B---3--:R-:W-:Y:S01]  /*7610*/  @P0 R2UR UR4, R6 ;  /* 0x00000000060402ca */ /* 0x008fe200000e0000 */
[----:B012---:R-:W-:-:S14]  /*7620*/  @P2 BRA `(.L_x_392) ;  /* 0x0000000000142947 */ /* 0x007fdc0003800000 */
[----:B------:R-:W-:Y:S05]  /*7630*/  @!P0 BRA `(.L_x_392) ;  /* 0x0000000000108947 */ /* 0x000fea0003800000 */
[----:B------:R-:W-:Y:S02]  /*7640*/  ULDC.64 UR8, c[0x0][0x208] ;  /* 0x0000820000087ab9 */ /* 0x000fe40000000a00 */
[----:B------:R-:W2:Y:S04]  /*7650*/  LDG.E R6, desc[UR8][R4.64] ;  /* 0x0000000804067981 */ /* 0x000ea8000c1e1900 */
[----:B-----5:R-:W2:Y:S02]  /*7660*/  LDG.E R7, desc[UR8][R4.64+0x4] ;  /* 0x0000040804077981 */ /* 0x020ea4000c1e1900 */
[----:B--2---:R-:W-:-:S07]  /*7670*/  IMAD.IADD R7, R7, 0x1, -R6 ;  /* 0x0000000107077824 */ /* 0x004fce00078e0a06 */
.L_x_392:
[----:B------:R-:W-:Y:S01]  /*7680*/  R2UR UR17, R23 ;  /* 0x00000000171172ca */ /* 0x000fe200000e0000 */
[----:B------:R-:W-:Y:S01]  /*7690*/  ULDC.64 UR12, c[0x0][0xb90] ;  /* 0x0002e400000c7ab9 */ /* 0x000fe20000000a00 */
[----:B------:R-:W-:Y:S01]  /*76a0*/  R2UR UR15, R186 ;  /* 0x00000000ba0f72ca */ /* 0x000fe200000e0000 */
[----:B------:R-:W-:Y:S01]  /*76b0*/  USHF.R.S32.HI UR11, URZ, 0x1f, UR4 ;  /* 0x0000001f3f0b7899 */ /* 0x000fe20008011404 */
[----:B------:R-:W-:Y:S01]  /*76c0*/  IMAD R11, R12, 0x80, R191 ;  /* 0x000000800c0b7824 */ /* 0x000fe200078e02bf */
[----:B------:R-:W-:Y:S01]  /*76d0*/  UMOV UR10, UR4 ;  /* 0x00000004000a7c82 */ /* 0x000fe20008000000 */
[----:B------:R-:W-:Y:S01]  /*76e0*/  USEL UR61, UR61, URZ, !UP0 ;  /* 0x0000003f3d3d7287 */ /* 0x000fe2000c000000 */
[----:B------:R-:W-:Y:S01]  /*76f0*/  R2UR UR16, R22 ;  /* 0x00000000161072ca */ /* 0x000fe200000e0000 */
[----:B------:R-:W-:Y:S01]  /*7700*/  @P1 IMAD.HI.U32 R5, R11, R8, RZ ;  /* 0x000000080b051227 */ /* 0x000fe200078e00ff */
[----:B------:R-:W0:Y:S01]  /*7710*/  @P1 LDC R21, c[0x0][0xbec] ;  /* 0x0002fb00ff151b82 */ /* 0x000e220000000800 */
[----:B------:R-:W-:-:S02]  /*7720*/  ULDC.64 UR18, c[0x0][0x208] ;  /* 0x0000820000127ab9 */ /* 0x000fc40000000a00 */
[----:B------:R-:W-:Y:S01]  /*7730*/  IMAD.MOV.U32 R4, RZ, RZ, R11 ;  /* 0x000000ffff047224 */ /* 0x000fe200078e000b */
[----:B------:R-:W-:Y:S01]  /*7740*/  USHF.R.S32.HI UR14, URZ, 0x1f, UR17 ;  /* 0x0000001f3f0e7899 */ /* 0x000fe20008011411 */
[----:B------:R-:W-:Y:S01]  /*7750*/  @P1 SHF.R.U32.HI R4, RZ, R10, R5 ;  /* 0x0000000aff041219 */ /* 0x000fe20000011605 */
[----:B------:R-:W-:Y:S01]  /*7760*/  UIMAD.WIDE.U32 UR8, UR17, UR12, UR10 ;  /* 0x0000000c110872a5 */ /* 0x000fe2000f8e000a */
[----:B------:R-:W-:Y:S01]  /*7770*/  IMAD R5, R184, 0x40, R17 ;  /* 0x00000040b8057824 */ /* 0x000fe200078e0211 */
[----:B------:R-:W-:Y:S01]  /*7780*/  UIMAD UR7, UR14, UR12, URZ ;  /* 0x0000000c0e0772a4 */ /* 0x000fe2000f8e023f */
[----:B-----5:R-:W-:Y:S01]  /*7790*/  IMAD R51, R7, R46, RZ ;  /* 0x0000002e07337224 */ /* 0x020fe200078e02ff */
[----:B------:R-:W-:Y:S01]  /*77a0*/  USEL UR15, UR15, URZ, !UP0 ;  /* 0x0000003f0f0f7287 */ /* 0x000fe2000c000000 */
[----:B------:R-:W-:Y:S01]  /*77b0*/  IMAD.MOV R9, RZ, RZ, -R4 ;  /* 0x000000ffff097224 */ /* 0x000fe200078e0a04 */
[----:B------:R-:W-:Y:S01]  /*77c0*/  UIMAD UR7, UR17, UR13, UR7 ;  /* 0x0000000d110772a4 */ /* 0x000fe2000f8e0207 */
[----:B------:R-:W-:Y:S01]  /*77d0*/  IMAD.WIDE R28, R5, 0x2, R28 ;  /* 0x00000002051c7825 */ /* 0x000fe200078e021c */
[----:B------:R-:W-:Y:S01]  /*77e0*/  SHF.R.S32.HI R5, RZ, 0x1f, R4 ;  /* 0x0000001fff057819 */ /* 0x000fe20000011404 */
[----:B------:R-:W-:Y:S01]  /*77f0*/  ULDC.64 UR12, c[0x0][0xb98] ;  /* 0x0002e600000c7ab9 */ /* 0x000fe20000000a00 */
[----:B------:R-:W-:Y:S01]  /*7800*/  UIADD3 UR9, UR9, UR7, URZ ;  /* 0x0000000709097290 */ /* 0x000fe2000fffe03f */
[----:B------:R-:W-:Y:S01]  /*7810*/  IMAD R9, R46, R9, R11 ;  /* 0x000000092e097224 */ /* 0x000fe200078e020b */
[----:B------:R-:W-:Y:S01]  /*7820*/  UIMAD UR7, UR15, UR12, URZ ;  /* 0x0000000c0f0772a4 */ /* 0x000fe2000f8e023f */
[----:B------:R-:W-:Y:S01]  /*7830*/  IADD3 R13, P3, R28, 0x2000, RZ ;  /* 0x000020001c0d7810 */ /* 0x000fe20007f7e0ff */
[----:B------:R-:W-:Y:S01]  /*7840*/  UIMAD.WIDE.U32 UR8, UR61, UR12, UR8 ;  /* 0x0000000c3d0872a5 */ /* 0x000fe2000f8e0008 */
[----:B------:R-:W-:Y:S01]  /*7850*/  IMAD.U32 R14, RZ, RZ, UR16 ;  /* 0x00000010ff0e7e24 */ /* 0x000fe2000f8e00ff */
[----:B------:R-:W-:Y:S01]  /*7860*/  UIMAD UR7, UR61, UR13, UR7 ;  /* 0x0000000d3d0772a4 */ /* 0x000fe2000f8e0207 */
[----:B------:R-:W-:-:S02]  /*7870*/  LOP3.LUT R8, R13, 0x380, RZ, 0xc0, !PT ;  /* 0x000003800d087812 */ /* 0x000fc400078ec0ff */
[----:B------:R-:W-:Y:S01]  /*7880*/  IADD3 R15, P0, R28, 0x1000, RZ ;  /* 0x000010001c0f7810 */ /* 0x000fe20007f1e0ff */
[----:B------:R-:W-:Y:S01]  /*7890*/  IMAD R14, R14, 0x80, R189 ;  /* 0x000000800e0e7824 */ /* 0x000fe200078e02bd */
[----:B------:R-:W-:Y:S01]  /*78a0*/  IADD3 R4, P2, R4, UR8, RZ ;  /* 0x0000000804047c10 */ /* 0x000fe2000ff5e0ff */
[----:B------:R-:W-:Y:S01]  /*78b0*/  IMAD.U32 R6, RZ, RZ, UR7 ;  /* 0x00000007ff067e24 */ /* 0x000fe2000f8e00ff */
[----:B------:R-:W-:Y:S01]  /*78c0*/  SHF.R.U64 R8, R8, 0x3, RZ ;  /* 0x0000000308087819 */ /* 0x000fe200000012ff */
[----:B------:R-:W-:Y:S01]  /*78d0*/  ULDC.64 UR12, c[0x0][0xaa0] ;  /* 0x0002a800000c7ab9 */ /* 0x000fe20000000a00 */
[----:B------:R-:W-:Y:S02]  /*78e0*/  IADD3 R41, P6, R28, 0x4000, RZ ;  /* 0x000040001c297810 */ /* 0x000fe40007fde0ff */
[----:B------:R-:W-:Y:S01]  /*78f0*/  IADD3.X R5, R5, UR9, R6, P2, !PT ;  /* 0x0000000905057c10 */ /* 0x000fe200097fe406 */
[----:B------:R-:W-:Y:S01]  /*7900*/  ULDC.64 UR8, c[0x0][0xb88] ;  /* 0x0002e20000087ab9 */ /* 0x000fe20000000a00 */
[----:B------:R-:W-:-:S02]  /*7910*/  SHF.R.S32.HI R6, RZ, 0x1f, R9 ;  /* 0x0000001fff067819 */ /* 0x000fc40000011409 */
[----:B------:R-:W-:Y:S01]  /*7920*/  IADD3 R11, P2, R28, 0x3000, RZ ;  /* 0x000030001c0b7810 */ /* 0x000fe20007f5e0ff */
[----:B------:R-:W-:Y:S01]  /*7930*/  IMAD.WIDE.U32 R4, R9, UR8, R4 ;  /* 0x0000000809047c25 */ /* 0x000fe2000f8e0004 */
[----:B------:R-:W-:Y:S01]  /*7940*/  LOP3.LUT R8, R8, R13, RZ, 0x3c, !PT ;  /* 0x0000000d08087212 */ /* 0x000fe200078e3cff */
[----:B------:R-:W-:Y:S01]  /*7950*/  UIMAD UR7, UR11, UR12, URZ ;  /* 0x0000000c0b0772a4 */ /* 0x000fe2000f8e023f */
[----:B------:R-:W-:Y:S01]  /*7960*/  IADD3 R37, P5, R28, 0x5000, RZ ;  /* 0x000050001c257810 */ /* 0x000fe20007fbe0ff */
[----:B------:R-:W-:Y:S01]  /*7970*/  IMAD R10, R6, UR8, RZ ;  /* 0x00000008060a7c24 */ /* 0x000fe2000f8e02ff */
[----:B------:R-:W-:Y:S01]  /*7980*/  LOP3.LUT R6, R11, 0x380, RZ, 0xc0, !PT ;  /* 0x000003800b067812 */ /* 0x000fe200078ec0ff */
[----:B------:R-:W-:Y:S01]  /*7990*/  IMAD.X R7, RZ, RZ, R29, P2 ;  /* 0x000000ffff077224 */ /* 0x000fe200010e061d */
[----:B------:R-:W-:Y:S01]  /*79a0*/  UIMAD UR7, UR4, UR13, UR7 ;  /* 0x0000000d040772a4 */ /* 0x000fe2000f8e0207 */
[----:B------:R-:W-:Y:S01]  /*79b0*/  IMAD R13, R9, UR9, R10 ;  /* 0x00000009090d7c24 */ /* 0x000fe2000f8e020a */
[----:B------:R-:W-:Y:S01]  /*79c0*/  ULDC.64 UR8, c[0x0][0xb50] ;  /* 0x0002d40000087ab9 */ /* 0x000fe20000000a00 */
[----:B------:R-:W-:Y:S01]  /*79d0*/  SHF.R.U64 R6, R6, 0x3, RZ ;  /* 0x0000000306067819 */ /* 0x000fe200000012ff */
[----:B------:R-:W-:Y:S01]  /*79e0*/  ULDC.64 UR10, c[0x0][0xae8] ;  /* 0x0002ba00000a7ab9 */ /* 0x000fe20000000a00 */
[----:B------:R-:W-:Y:S01]  /*79f0*/  IMAD.IADD R5, R5, 0x1, R13 ;  /* 0x0000000105057824 */ /* 0x000fe200078e020d */
[----:B------:R-:W-:Y:S01]  /*7a00*/  LEA R10, P4, R4, UR8, 0x2 ;  /* 0x00000008040a7c11 */ /* 0x000fe2000f8810ff */
[--C-:B------:R-:W-:Y:S01]  /*7a10*/  IMAD.X R13, RZ, RZ, R29.reuse, P0 ;  /* 0x000000ffff0d7224 */ /* 0x100fe200000e061d */
[----:B------:R-:W-:Y:S01]  /*7a20*/  LOP3.LUT R6, R6, R11, RZ, 0x3c, !PT ;  /* 0x0000000b06067212 */ /* 0x000fe200078e3cff */
[----:B------:R-:W-:Y:S01]  /*7a30*/  IMAD.X R9, RZ, RZ, R29, P3 ;  /* 0x000000ffff097224 */ /* 0x000fe200018e061d */
[----:B------:R-:W-:Y:S01]  /*7a40*/  LEA.HI.X R11, R4, UR9, R5, 0x2, P4 ;  /* 0x00000009040b7c11 */ /* 0x000fe2000a0f1405 */
[----:B------:R-:W-:Y:S01]  /*7a50*/  SHFL.IDX PT, R22, R10, RZ, 0x1c1f ;  /* 0x001c1fff0a167589 */ /* 0x000fe200000e0000 */
[----:B------:R-:W-:Y:S01]  /*7a60*/  LOP3.LUT P0, RZ, R187, 0x3, RZ, 0xc0, !PT ;  /* 0x00000003bbff7812 */ /* 0x000fe2000780c0ff */
[C---:B------:R-:W-:Y:S01]  /*7a70*/  VIADD R4, R14.reuse, 0x8 ;  /* 0x000000080e047836 */ /* 0x040fe20000000000 */
[----:B------:R-:W-:Y:S01]  /*7a80*/  LOP3.LUT R40, R41, 0x380, RZ, 0xc0, !PT ;  /* 0x0000038029287812 */ /* 0x000fe200078ec0ff */
[----:B------:R-:W1:Y:S01]  /*7a90*/  SHFL.IDX PT, R23, R11, RZ, 0x1c1f ;  /* 0x001c1fff0b177589 */ /* 0x000e6200000e0000 */
[----:B------:R-:W-:-:S02]  /*7aa0*/  ISETP.GE.OR P2, PT, R14, R51, P0 ;  /* 0x000000330e00720c */ /* 0x000fc40000746670 */
[----:B------:R-:W-:Y:S01]  /*7ab0*/  ISETP.GE.OR P0, PT, R4, R51, P0 ;  /* 0x000000330400720c */ /* 0x000fe20000706670 */
[----:B------:R-:W-:Y:S01]  /*7ac0*/  SHFL.IDX PT, R44, R10, 0x1, 0x1c1f ;  /* 0x003c1f000a2c7f89 */ /* 0x000fe200000e0000 */
[----:B------:R-:W-:Y:S01]  /*7ad0*/  UIMAD.WIDE.U32 UR8, UR4, UR12, URZ ;  /* 0x0000000c040872a5 */ /* 0x000fe2000f8e003f */
[C---:B------:R-:W-:Y:S02]  /*7ae0*/  IADD3 R33, P4, R28.reuse, 0x6000, RZ ;  /* 0x000060001c217810 */ /* 0x040fe40007f9e0ff */
[----:B------:R-:W2:Y:S01]  /*7af0*/  SHFL.IDX PT, R45, R11, 0x1, 0x1c1f ;  /* 0x003c1f000b2d7f89 */ /* 0x000ea200000e0000 */
[----:B------:R-:W-:Y:S01]  /*7b00*/  UIADD3 UR9, UR9, UR7, URZ ;  /* 0x0000000709097290 */ /* 0x000fe2000fffe03f */
[C---:B------:R-:W-:Y:S02]  /*7b10*/  IADD3 R5, P3, R28.reuse, 0x7000, RZ ;  /* 0x000070001c057810 */ /* 0x040fe40007f7e0ff */
[----:B------:R-:W-:Y:S02]  /*7b20*/  LOP3.LUT R36, R37, 0x380, RZ, 0xc0, !PT ;  /* 0x0000038025247812 */ /* 0x000fe400078ec0ff */
[----:B------:R-:W-:-:S02]  /*7b30*/  LOP3.LUT R25, R28, 0x380, RZ, 0xc0, !PT ;  /* 0x000003801c197812 */ /* 0x000fc400078ec0ff */
[----:B------:R-:W-:Y:S02]  /*7b40*/  LOP3.LUT R12, R15, 0x380, RZ, 0xc0, !PT ;  /* 0x000003800f0c7812 */ /* 0x000fe400078ec0ff */
[----:B------:R-:W-:Y:S01]  /*7b50*/  SHF.R.U64 R40, R40, 0x3, RZ ;  /* 0x0000000328287819 */ /* 0x000fe200000012ff */
[----:B-1----:R1:W-:Y:S01]  /*7b60*/  @!P2 ST.E desc[UR18][R22.64], R20 ;  /* 0x000000141600a985 */ /* 0x0023e2000c101912 */
[----:B------:R-:W-:Y:S01]  /*7b70*/  UIMAD UR4, UR14, UR10, URZ ;  /* 0x0000000a0e0472a4 */ /* 0x000fe2000f8e023f */
[----:B------:R-:W-:Y:S01]  /*7b80*/  LOP3.LUT R32, R33, 0x380, RZ, 0xc0, !PT ;  /* 0x0000038021207812 */ /* 0x000fe200078ec0ff */
[----:B------:R-:W-:Y:S01]  /*7b90*/  UIMAD.WIDE.U32 UR8, UR17, UR10, UR8 ;  /* 0x0000000a110872a5 */ /* 0x000fe2000f8e0008 */
[----:B------:R-:W-:Y:S01]  /*7ba0*/  LOP3.LUT R4, R5, 0x380, RZ, 0xc0, !PT ;  /* 0x0000038005047812 */ /* 0x000fe200078ec0ff */
[----:B------:R-:W-:Y:S01]  /*7bb0*/  IMAD.X R31, RZ, RZ, R29, P3 ;  /* 0x000000ffff1f7224 */ /* 0x000fe200018e061d */
[----:B------:R-:W-:Y:S01]  /*7bc0*/  SHF.R.U64 R36, R36, 0x3, RZ ;  /* 0x0000000324247819 */ /* 0x000fe200000012ff */
[----:B--2---:R2:W-:Y:S01]  /*7bd0*/  @!P0 ST.E desc[UR18][R44.64], R0 ;  /* 0x000000002c008985 */ /* 0x0045e2000c101912 */
[----:B------:R-:W-:-:S02]  /*7be0*/  SHF.R.U64 R25, R25, 0x3, RZ ;  /* 0x0000000319197819 */ /* 0x000fc400000012ff */
[----:B------:R-:W-:Y:S01]  /*7bf0*/  SHF.R.U64 R12, R12, 0x3, RZ ;  /* 0x000000030c0c7819 */ /* 0x000fe200000012ff */
[----:B-1----:R-:W-:Y:S01]  /*7c00*/  IMAD.U32 R23, RZ, RZ, UR16 ;  /* 0x00000010ff177e24 */ /* 0x002fe2000f8e00ff */
[----:B------:R-:W-:Y:S01]  /*7c10*/  UIMAD UR4, UR17, UR11, UR4 ;  /* 0x0000000b110472a4 */ /* 0x000fe2000f8e0204 */
[----:B------:R-:W-:Y:S01]  /*7c20*/  SHF.R.U64 R32, R32, 0x3, RZ ;  /* 0x0000000320207819 */ /* 0x000fe200000012ff */
[----:B------:R-:W5:Y:S01]  /*7c30*/  LD.E.128 R8, desc[UR18][R8.64] ;  /* 0x0000001208087980 */ /* 0x000f62000c101d00 */
[----:B------:R-:W-:Y:S01]  /*7c40*/  ULDC.64 UR10, c[0x0][0xaf0] ;  /* 0x0002bc00000a7ab9 */ /* 0x000fe20000000a00 */
[----:B------:R-:W-:Y:S02]  /*7c50*/  SHF.R.U64 R4, R4, 0x3, RZ ;  /* 0x0000000304047819 */ /* 0x000fe400000012ff */
[----:B------:R-:W-:Y:S01]  /*7c60*/  LOP3.LUT R40, R40, R41, RZ, 0x3c, !PT ;  /* 0x0000002928287212 */ /* 0x000fe200078e3cff */
[----:B--2---:R-:W1:Y:S01]  /*7c70*/  @P1 LDC R45, c[0x0][0xbf0] ;  /* 0x0002fc00ff2d1b82 */ /* 0x004e620000000800 */
[----:B------:R-:W-:Y:S01]  /*7c80*/  IMAD R0, R19, 0x20, R184 ;  /* 0x0000002013007824 */ /* 0x000fe200078e02b8 */
[----:B------:R-:W-:Y:S01]  /*7c90*/  UIADD3 UR9, UR9, UR4, URZ ;  /* 0x0000000409097290 */ /* 0x000fe2000fffe03f */
[----:B------:R-:W-:Y:S01]  /*7ca0*/  LOP3.LUT R36, R36, R37, RZ, 0x3c, !PT ;  /* 0x0000002524247212 */ /* 0x000fe200078e3cff */
[--C-:B------:R-:W-:Y:S01]  /*7cb0*/  IMAD.X R41, RZ, RZ, R29.reuse, P6 ;  /* 0x000000ffff297224 */ /* 0x100fe200030e061d */
[----:B------:R-:W-:Y:S01]  /*7cc0*/  LOP3.LUT R32, R32, R33, RZ, 0x3c, !PT ;  /* 0x0000002120207212 */ /* 0x000fe200078e3cff */
[----:B------:R-:W-:Y:S01]  /*7cd0*/  IMAD R22, R23, 0x80, R0 ;  /* 0x0000008017167824 */ /* 0x000fe200078e0200 */
[----:B------:R-:W-:Y:S01]  /*7ce0*/  UIMAD UR4, UR15, UR10, URZ ;  /* 0x0000000a0f0472a4 */ /* 0x000fe2000f8e023f */
[----:B------:R-:W-:Y:S01]  /*7cf0*/  LOP3.LUT R24, R25, R28, RZ, 0x3c, !PT ;  /* 0x0000001c19187212 */ /* 0x000fe200078e3cff */
[----:B------:R-:W-:Y:S01]  /*7d00*/  UIMAD.WIDE.U32 UR8, UR61, UR10, UR8 ;  /* 0x0000000a3d0872a5 */ /* 0x000fe2000f8e0008 */
[----:B0-----:R-:W-:Y:S01]  /*7d10*/  @P1 IMAD.HI.U32 R0, R22, R21, RZ ;  /* 0x0000001516001227 */ /* 0x001fe200078e00ff */
[----:B------:R-:W-:Y:S01]  /*7d20*/  UIMAD UR4, UR61, UR11, UR4 ;  /* 0x0000000b3d0472a4 */ /* 0x000fe2000f8e0204 */
[----:B------:R-:W-:Y:S01]  /*7d30*/  LOP3.LUT R12, R12, R15, RZ, 0x3c, !PT ;  /* 0x0000000f0c0c7212 */ /* 0x000fe200078e3cff */
[----:B------:R-:W5:Y:S01]  /*7d40*/  LD.E.128 R40, desc[UR18][R40.64] ;  /* 0x0000001228287980 */ /* 0x000f62000c101d00 */
[----:B------:R-:W-:Y:S01]  /*7d50*/  IMAD.MOV.U32 R23, RZ, RZ, R22 ;  /* 0x000000ffff177224 */ /* 0x000fe200078e0016 */
[----:B------:R-:W-:Y:S01]  /*7d60*/  UIADD3 UR4, UR9, UR4, URZ ;  /* 0x0000000409047290 */ /* 0x000fe2000fffe03f */
[--C-:B------:R-:W-:Y:S01]  /*7d70*/  IMAD.X R37, RZ, RZ, R29.reuse, P5 ;  /* 0x000000ffff257224 */ /* 0x100fe200028e061d */
[----:B------:R-:W-:Y:S01]  /*7d80*/  LOP3.LUT R30, R4, R5, RZ, 0x3c, !PT ;  /* 0x00000005041e7212 */ /* 0x000fe200078e3cff */
[--C-:B------:R-:W-:Y:S01]  /*7d90*/  IMAD.X R33, RZ, RZ, R29.reuse, P4 ;  /* 0x000000ffff217224 */ /* 0x100fe200020e061d */
[----:B------:R-:W5:Y:S01]  /*7da0*/  LD.E.128 R12, desc[UR18][R12.64] ;  /* 0x000000120c0c7980 */ /* 0x000f62000c101d00 */
[----:B------:R-:W-:-:S02]  /*7db0*/  IMAD.MOV.U32 R25, RZ, RZ, R29 ;  /* 0x000000ffff197224 */ /* 0x000fc400078e001d */
[----:B------:R-:W-:Y:S01]  /*7dc0*/  IMAD.U32 R20, RZ, RZ, UR8 ;  /* 0x00000008ff147e24 */ /* 0x000fe2000f8e00ff */
[----:B------:R-:W5:Y:S01]  /*7dd0*/  LD.E.128 R4, desc[UR18][R6.64] ;  /* 0x0000001206047980 */ /* 0x000f62000c101d00 */
[----:B-1----:R-:W-:Y:S01]  /*7de0*/  @P1 SHF.R.U32.HI R23, RZ, R45, R0 ;  /* 0x0000002dff171219 */ /* 0x002fe20000011600 */
[----:B------:R-:W-:Y:S01]  /*7df0*/  IMAD.U32 R21, RZ, RZ, UR9 ;  /* 0x00000009ff157e24 */ /* 0x000fe2000f8e00ff */
[----:B------:R-:W-:Y:S01]  /*7e00*/  ULDC.64 UR8, c[0x0][0xae0] ;  /* 0x0002b80000087ab9 */ /* 0x000fe20000000a00 */
[----:B------:R-:W5:Y:S01]  /*7e10*/  LD.E.128 R24, desc[UR18][R24.64] ;  /* 0x0000001218187980 */ /* 0x000f62000c101d00 */
[--C-:B------:R-:W-:Y:S01]  /*7e20*/  SHF.R.S32.HI R0, RZ, 0x1f, R23.reuse ;  /* 0x0000001fff007819 */ /* 0x100fe20000011417 */
[----:B------:R-:W-:Y:S02]  /*7e30*/  IMAD.MOV R45, RZ, RZ, -R23 ;  /* 0x000000ffff2d7224 */ /* 0x000fe400078e0a17 */
[----:B------:R-:W-:Y:S01]  /*7e40*/  IMAD.U32 R21, RZ, RZ, UR4 ;  /* 0x00000004ff157e24 */ /* 0x000fe2000f8e00ff */
[----:B------:R-:W5:Y:S01]  /*7e50*/  LD.E.128 R36, desc[UR18][R36.64] ;  /* 0x0000001224247980 */ /* 0x000f62000c101d00 */
[----:B------:R-:W-:-:S02]  /*7e60*/  IMAD R0, R0, UR8, RZ ;  /* 0x0000000800007c24 */ /* 0x000fc4000f8e02ff */
[----:B------:R-:W-:Y:S01]  /*7e70*/  IMAD R45, R46, R45, R22 ;  /* 0x0000002d2e2d7224 */ /* 0x000fe200078e0216 */
[----:B------:R-:W5:Y:S01]  /*7e80*/  LD.E.128 R32, desc[UR18][R32.64] ;  /* 0x0000001220207980 */ /* 0x000f62000c101d00 */
[----:B------:R-:W-:-:S03]  /*7e90*/  IMAD R49, R23, UR9, R0 ;  /* 0x0000000917317c24 */ /* 0x000fc6000f8e0200 */
[----:B------:R-:W5:Y:S01]  /*7ea0*/  LD.E.128 R28, desc[UR18][R30.64] ;  /* 0x000000121e1c7980 */ /* 0x000f62000c101d00 */
[----:B------:R-:W-:Y:S01]  /*7eb0*/  SHF.R.S32.HI R0, RZ, 0x1f, R45 ;  /* 0x0000001fff007819 */ /* 0x000fe2000001142d */
[----:B------:R-:W-:Y:S01]  /*7ec0*/  IMAD.WIDE.U32 R20, R23, UR8, R20 ;  /* 0x0000000817147c25 */ /* 0x000fe2000f8e0014 */
[----:B------:R-:W-:Y:S01]  /*7ed0*/  ULDC.64 UR8, c[0x0][0xad8] ;  /* 0x0002b60000087ab9 */ /* 0x000fe20000000a00 */
[----:B------:R-:W-:Y:S01]  /*7ee0*/  @!PT LDS RZ, [RZ] ;  /* 0x00000000fffff984 */ /* 0x000fe20000000800 */
[----:B------:R-:W-:Y:S01]  /*7ef0*/  @!PT LDS RZ, [RZ] ;  /* 0x00000000fffff984 */ /* 0x000fe20000000800 */
[----:B------:R-:W-:Y:S01]  /*7f00*/  @!PT LDS RZ, [RZ] ;  /* 0x00000000fffff984 */ /* 0x000fe20000000800 */
[----:B------:R-:W-:Y:S01]  /*7f10*/  @!PT LDS RZ, [RZ] ;  /* 0x00000000fffff984 */ /* 0x000fe20000000800 */
[----:B------:R0:W-:Y:S06]  /*7f20*/  MEMBAR.ALL.CTA ;  /* 0x0000000000007992 */ /* 0x0001ec0000008000 */
[----:B0-----:R-:W0:Y:S01]  /*7f30*/  FENCE.VIEW.ASYNC.S ;  /* 0x00000000000073c6 */ /* 0x001e220000000000 */
[----:B------:R-:W-:-:S02]  /*7f40*/  IMAD.U32 R53, RZ, RZ, UR16 ;  /* 0x00000010ff357e24 */ /* 0x000fc4000f8e00ff */
[----:B------:R-:W-:Y:S02]  /*7f50*/  IMAD.IADD R21, R21, 0x1, R49 ;  /* 0x0000000115157824 */ /* 0x000fe400078e0231 */
[----:B------:R-:W-:Y:S02]  /*7f60*/  IMAD R22, R0, UR8, RZ ;  /* 0x0000000800167c24 */ /* 0x000fe4000f8e02ff */
[----:B------:R-:W-:Y:S02]  /*7f70*/  IMAD R46, R53, 0x80, R184 ;  /* 0x00000080352e7824 */ /* 0x000fe400078e02b8 */
[C---:B------:R-:W-:Y:S02]  /*7f80*/  IMAD R23, R45.reuse, UR9, R22 ;  /* 0x000000092d177c24 */ /* 0x040fe4000f8e0216 */
[----:B------:R-:W-:Y:S01]  /*7f90*/  IMAD.WIDE.U32 R20, R45, UR8, R20 ;  /* 0x000000082d147c25 */ /* 0x000fe2000f8e0014 */
[----:B------:R-:W-:Y:S01]  /*7fa0*/  ISETP.GE.AND P2, PT, R46, R51, PT ;  /* 0x000000332e00720c */ /* 0x000fe20003f46270 */
[----:B------:R-:W-:-:S02]  /*7fb0*/  ULDC.64 UR8, c[0x0][0xa80] ;  /* 0x0002a00000087ab9 */ /* 0x000fc40000000a00 */
[----:B------:R-:W-:Y:S01]  /*7fc0*/  VIADD R0, R46, 0x20 ;  /* 0x000000202e007836 */ /* 0x000fe20000000000 */
[----:B------:R-:W-:Y:S01]  /*7fd0*/  LEA R44, P3, R20, UR8, 0x1 ;  /* 0x00000008142c7c11 */ /* 0x000fe2000f8608ff */
[----:B------:R-:W-:Y:S02]  /*7fe0*/  IMAD.IADD R21, R21, 0x1, R23 ;  /* 0x0000000115157824 */ /* 0x000fe400078e0217 */
[----:B------:R-:W-:Y:S01]  /*7ff0*/  VIADD R3, R3, 0x34820 ;  /* 0x0003482003037836 */ /* 0x000fe20000000000 */
[-C--:B------:R-:W-:Y:S01]  /*8000*/  ISETP.GE.AND P0, PT, R0, R51.reuse, PT ;  /* 0x000000330000720c */ /* 0x080fe20003f06270 */
[----:B------:R-:W-:Y:S01]  /*8010*/  VIADD R0, R46, 0x40 ;  /* 0x000000402e007836 */ /* 0x000fe20000000000 */
[----:B------:R-:W-:Y:S02]  /*8020*/  LEA.HI.X R45, R20, UR9, R21, 0x1, P3 ;  /* 0x00000009142d7c11 */ /* 0x000fe400098f0c15 */
[----:B------:R-:W-:Y:S01]  /*8030*/  PRMT R3, RZ, 0x654, R3 ;  /* 0x00000654ff037816 */ /* 0x000fe20000000003 */
[----:B0-----:R0:W1:Y:S01]  /*8040*/  SHFL.IDX PT, R22, R44, RZ, 0x181f ;  /* 0x00181fff2c167589 */ /* 0x00106200000e0000 */
[----:B------:R-:W-:Y:S01]  /*8050*/  ISETP.GE.AND P1, PT, R0, R51, PT ;  /* 0x000000330000720c */ /* 0x000fe20003f26270 */
[----:B------:R-:W-:Y:S01]  /*8060*/  BSSY B1, `(.L_x_393) ;  /* 0x000000e000017945 */ /* 0x000fe20003800000 */
[----:B------:R0:W-:Y:S01]  /*8070*/  SYNCS.ARRIVE.TRANS64.RED.A1T0 RZ, [R3+URZ], RZ ;  /* 0x000000ff03ff79a7 */ /* 0x0001e2000810043f */
[----:B------:R0:W2:Y:S02]  /*8080*/  SHFL.IDX PT, R0, R45, RZ, 0x181f ;  /* 0x00181fff2d007589 */ /* 0x0000a400000e0000 */
[----:B------:R-:W-:Y:S08]  /*8090*/  @P2 BRA `(.L_x_394) ;  /* 0x0000000000282947 */ /* 0x000ff00003800000 */
[----:B------:R-:W-:Y:S01]  /*80a0*/  ULDC UR4, c[0x0][0xac8] ;  /* 0x0002b20000047ab9 */ /* 0x000fe20000000800 */
[----:B------:R-:W-:Y:S01]  /*80b0*/  ULDC.64 UR8, c[0x0][0x208] ;  /* 0x0000820000087ab9 */ /* 0x000fe20000000a00 */
[----:B------:R-:W-:Y:S02]  /*80c0*/  ISETP.GE.AND P2, PT, R17, UR4, PT ;  /* 0x0000000411007c0c */ /* 0x000fe4000bf46270 */
[----:B------:R-:W-:-:S11]  /*80d0*/  ISETP.GE.AND P3, PT, R18, UR4, PT ;  /* 0x0000000412007c0c */ /* 0x000fd6000bf66270 */
[CC--:B-1----:R-:W-:Y:S02]  /*80e0*/  @!P2 LEA R20, P4, R17.reuse, R22.reuse, 0x1 ;  /* 0x000000161114a211 */ /* 0x0c2fe400078808ff */
[C---:B------:R-:W-:Y:S02]  /*80f0*/  @!P3 LEA R22, P5, R18.reuse, R22, 0x1 ;  /* 0x000000161216b211 */ /* 0x040fe400078a08ff */
[-C--:B--2---:R-:W-:Y:S02]  /*8100*/  @!P2 LEA.HI.X R21, R17, R0.reuse, R195, 0x1, P4 ;  /* 0x000000001115a211 */ /* 0x084fe400020f0cc3 */
[----:B------:R-:W-:-:S03]  /*8110*/  @!P3 LEA.HI.X R23, R18, R0, R194, 0x1, P5 ;  /* 0x000000001217b211 */ /* 0x000fc600028f0cc2 */
[----:B-----5:R3:W-:Y:S04]  /*8120*/  @!P2 ST.E.128 desc[UR8][R20.64], R24 ;  /* 0x000000181400a985 */ /* 0x0207e8000c101d08 */
[----:B------:R3:W-:Y:S02]  /*8130*/  @!P3 ST.E.128 desc[UR8][R22.64], R40 ;  /* 0x000000281600b985 */ /* 0x0007e4000c101d08 */
.L_x_394:
[----:B------:R-:W-:Y:S05]  /*8140*/  BSYNC B1 ;  /* 0x0000000000017941 */ /* 0x000fea0003800000 */
.L_x_393:
[----:B--2---:R2:W4:Y:S01]  /*8150*/  SHFL.IDX PT, R0, R45, 0x1, 0x181f ;  /* 0x00381f002d007f89 */ /* 0x00452200000e0000 */
[----:B------:R-:W-:Y:S03]  /*8160*/  BSSY B1, `(.L_x_395) ;  /* 0x000000d000017945 */ /* 0x000fe60003800000 */
[----:B-1-3--:R2:W1:Y:S01]  /*8170*/  SHFL.IDX PT, R22, R44, 0x1, 0x181f ;  /* 0x00381f002c167f89 */ /* 0x00a46200000e0000 */
[----:B------:R-:W-:Y:S05]  /*8180*/  @P0 BRA `(.L_x_396) ;  /* 0x0000000000280947 */ /* 0x000fea0003800000 */
[----:B------:R-:W-:Y:S01]  /*8190*/  ULDC UR4, c[0x0][0xac8] ;  /* 0x0002b20000047ab9 */ /* 0x000fe20000000800 */
[----:B------:R-:W-:Y:S01]  /*81a0*/  ULDC.64 UR8, c[0x0][0x208] ;  /* 0x0000820000087ab9 */ /* 0x000fe20000000a00 */
[----:B------:R-:W-:Y:S02]  /*81b0*/  ISETP.GE.AND P3, PT, R17, UR4, PT ;  /* 0x0000000411007c0c */ /* 0x000fe4000bf66270 */
[----:B------:R-:W-:-:S11]  /*81c0*/  ISETP.GE.AND P4, PT, R18, UR4, PT ;  /* 0x0000000412007c0c */ /* 0x000fd6000bf86270 */
[CC--:B-1----:R-:W-:Y:S02]  /*81d0*/  @!P3 LEA R20, P0, R17.reuse, R22.reuse, 0x1 ;  /* 0x000000161114b211 */ /* 0x0c2fe400078008ff */
[C---:B------:R-:W-:Y:S02]  /*81e0*/  @!P4 LEA R22, P2, R18.reuse, R22, 0x1 ;  /* 0x000000161216c211 */ /* 0x040fe400078408ff */
[-C--:B----4-:R-:W-:Y:S02]  /*81f0*/  @!P3 LEA.HI.X R21, R17, R0.reuse, R195, 0x1, P0 ;  /* 0x000000001115b211 */ /* 0x090fe400000f0cc3 */
[----:B------:R-:W-:-:S03]  /*8200*/  @!P4 LEA.HI.X R23, R18, R0, R194, 0x1, P2 ;  /* 0x000000001217c211 */ /* 0x000fc600010f0cc2 */
[----:B-----5:R3:W-:Y:S04]  /*8210*/  @!P3 ST.E.128 desc[UR8][R20.64], R12 ;  /* 0x0000000c1400b985 */ /* 0x0207e8000c101d08 */
[----:B------:R3:W-:Y:S02]  /*8220*/  @!P4 ST.E.128 desc[UR8][R22.64], R36 ;  /* 0x000000241600c985 */ /* 0x0007e4000c101d08 */
.L_x_396:
[----:B------:R-:W-:Y:S05]  /*8230*/  BSYNC B1 ;  /* 0x0000000000017941 */ /* 0x000fea0003800000 */
.L_x_395:
[----:B----4-:R4:W0:Y:S01]  /*8240*/  SHFL.IDX PT, R0, R45, 0x2, 0x181f ;  /* 0x00581f002d007f89 */ /* 0x01082200000e0000 */
[----:B------:R-:W-:Y:S03]  /*8250*/  BSSY B1, `(.L_x_397) ;  /* 0x000000d000017945 */ /* 0x000fe60003800000 */
[----:B---3-5:R4:W3:Y:S01]  /*8260*/  SHFL.IDX PT, R14, R44, 0x2, 0x181f ;  /* 0x00581f002c0e7f89 */ /* 0x0288e200000e0000 */
[----:B------:R-:W-:Y:S05]  /*8270*/  @P1 BRA `(.L_x_398) ;  /* 0x0000000000281947 */ /* 0x000fea0003800000 */
[----:B------:R-:W-:Y:S01]  /*8280*/  ULDC UR4, c[0x0][0xac8] ;  /* 0x0002b20000047ab9 */ /* 0x000fe20000000800 */
[----:B------:R-:W-:Y:S01]  /*8290*/  ULDC.64 UR8, c[0x0][0x208] ;  /* 0x0000820000087ab9 */ /* 0x000fe20000000a00 */
[----:B------:R-:W-:Y:S02]  /*82a0*/  ISETP.GE.AND P2, PT, R17, UR4, PT ;  /* 0x0000000411007c0c */ /* 0x000fe4000bf46270 */
[----:B------:R-:W-:-:S11]  /*82b0*/  ISETP.GE.AND P3, PT, R18, UR4, PT ;  /* 0x0000000412007c0c */ /* 0x000fd6000bf66270 */
[CC--:B---3--:R-:W-:Y:S02]  /*82c0*/  @!P2 LEA R12, P0, R17.reuse, R14.reuse, 0x1 ;  /* 0x0000000e110ca211 */ /* 0x0c8fe400078008ff */
[C---:B------:R-:W-:Y:S02]  /*82d0*/  @!P3 LEA R14, P1, R18.reuse, R14, 0x1 ;  /* 0x0000000e120eb211 */ /* 0x040fe400078208ff */
[-C--:B0-----:R-:W-:Y:S02]  /*82e0*/  @!P2 LEA.HI.X R13, R17, R0.reuse, R195, 0x1, P0 ;  /* 0x00000000110da211 */ /* 0x081fe400000f0cc3 */
[----:B------:R-:W-:-:S03]  /*82f0*/  @!P3 LEA.HI.X R15, R18, R0, R194, 0x1, P1 ;  /* 0x00000000120fb211 */ /* 0x000fc600008f0cc2 */
[----:B------:R0:W-:Y:S04]  /*8300*/  @!P2 ST.E.128 desc[UR8][R12.64], R8 ;  /* 0x000000080c00a985 */ /* 0x0001e8000c101d08 */
[----:B------:R0:W-:Y:S02]  /*8310*/  @!P3 ST.E.128 desc[UR8][R14.64], R32 ;  /* 0x000000200e00b985 */ /* 0x0001e4000c101d08 */
.L_x_398:
[----:B------:R-:W-:Y:S05]  /*8320*/  BSYNC B1 ;  /* 0x0000000000017941 */ /* 0x000fea0003800000 */
.L_x_397:
[----:B0-----:R-:W-:Y:S01]  /*8330*/  VIADD R0, R46, 0x60 ;  /* 0x000000602e007836 */ /* 0x001fe20000000000 */
[----:B--2-4-:R-:W0:Y:S04]  /*8340*/  SHFL.IDX PT, R45, R45, 0x3, 0x181f ;  /* 0x00781f002d2d7f89 */ /* 0x014e2800000e0000 */
[----:B------:R-:W-:Y:S01]  /*8350*/  ISETP.GE.AND P0, PT, R0, R51, PT ;  /* 0x000000330000720c */ /* 0x000fe20003f06270 */
[----:B------:R-:W2:-:S12]  /*8360*/  SHFL.IDX PT, R44, R44, 0x3, 0x181f ;  /* 0x00781f002c2c7f89 */ /* 0x000e9800000e0000 */
[----:B------:R-:W-:Y:S05]  /*8370*/  @P0 BRA `(.L_x_399) ;  /* 0x0000000c00500947 */ /* 0x000fea0003800000 */
[----:B------:R-:W-:Y:S01]  /*8380*/  ULDC UR4, c[0x0][0xac8] ;  /* 0x0002b20000047ab9 */ /* 0x000fe20000000800 */
[----:B------:R-:W-:Y:S01]  /*8390*/  ULDC.64 UR8, c[0x0][0x208] ;  /* 0x0000820000087ab9 */ /* 0x000fe20000000a00 */
[----:B------:R-:W-:-:S13]  /*83a0*/  ISETP.GE.AND P1, PT, R17, UR4, PT ;  /* 0x0000000411007c0c */ /* 0x000fda000bf26270 */
[----:B--2---:R-:W-:-:S04]  /*83b0*/  @!P1 LEA R8, P0, R17, R44, 0x1 ;  /* 0x0000002c11089211 */ /* 0x004fc800078008ff */
[----:B0-----:R-:W-:Y:S02]  /*83c0*/  @!P1 LEA.HI.X R9, R17, R45, R195, 0x1, P0 ;  /* 0x0000002d11099211 */ /* 0x001fe400000f0cc3 */
[----:B------:R-:W-:-:S03]  /*83d0*/  ISETP.GE.AND P0, PT, R18, UR4, PT ;  /* 0x0000000412007c0c */ /* 0x000fc6000bf06270 */
[----:B------:R4:W-:Y:S10]  /*83e0*/  @!P1 ST.E.128 desc[UR8][R8.64], R4 ;  /* 0x0000000408009985 */ /* 0x0009f4000c101d08 */
[----:B------:R-:W-:Y:S05]  /*83f0*/  @P0 BRA `(.L_x_399) ;  /* 0x0000000c00300947 */ /* 0x000fea0003800000 */
[----:B----4-:R-:W-:Y:S01]  /*8400*/  LEA R4, P0, R18, R44, 0x1 ;  /* 0x0000002c12047211 */ /* 0x010fe200078008ff */
[----:B------:R-:W-:-:S03]  /*8410*/  ULDC.64 UR8, c[0x0][0x208] ;  /* 0x0000820000087ab9 */ /* 0x000fc60000000a00 */
[----:B------:R-:W-:-:S05]  /*8420*/  LEA.HI.X R5, R18, R45, R194, 0x1, P0 ;  /* 0x0000002d12057211 */ /* 0x000fca00000f0cc2 */
[----:B------:R0:W-:Y:S01]  /*8430*/  ST.E.128 desc[UR8][R4.64], R28 ;  /* 0x0000001c04007985 */ /* 0x0001e2000c101d08 */
[----:B------:R-:W-:Y:S05]  /*8440*/  BRA `(.L_x_399) ;  /* 0x0000000c001c7947 */ /* 0x000fea0003800000 */
.L_x_391:
[----:B------:R-:W-:Y:S01]  /*8450*/  ULDC.64 UR8, c[0x0][0xc00] ;  /* 0x0003000000087ab9 */ /* 0x000fe20000000a00 */
[----:B------:R-:W-:Y:S01]  /*8460*/  ULDC.64 UR10, c[0x0][0x208] ;  /* 0x00008200000a7ab9 */ /* 0x000fe20000000a00 */
[----:B------:R-:W-:Y:S01]  /*8470*/  UISETP.NE.U32.AND UP0, UPT, UR8, URZ, UPT ;  /* 0x0000003f0800728c */ /* 0x000fe2000bf05070 */
[----:B------:R-:W0:Y:S01]  /*8480*/  LDC R11, c[0x0][0xbe8] ;  /* 0x0002fa00ff0b7b82 */ /* 0x000e220000000800 */
[----:B------:R-:W-:Y:S02]  /*8490*/  R2UR UR7, R23 ;  /* 0x00000000170772ca */ /* 0x000fe400000e0000 */
[----:B------:R-:W-:-:S03]  /*84a0*/  UISETP.NE.AND.EX UP0, UPT, UR9, URZ, UPT, UP0 ;  /* 0x0000003f0900728c */ /* 0x000fc6000bf05300 */
[----:B------:R-:W-:Y:S02]  /*84b0*/  ULDC.64 UR8, c[0x0][0xc00] ;  /* 0x0003000000087ab9 */ /* 0x000fe40000000a00 */
[----:B------:R-:W-:Y:S01]  /*84c0*/  UIMAD.WIDE UR8, UR61, 0x4, UR8 ;  /* 0x000000043d0878a5 */ /* 0x000fe2000f8e0208 */
[----:B------:R-:W-:-:S05]  /*84d0*/  PLOP3.LUT P2, PT, PT, PT, UP0, 0x80, 0x0 ;  /* 0x000000000000781c */ /* 0x000fca0003f4f008 */
[----:B------:R-:W-:Y:S02]  /*84e0*/  IMAD.U32 R4, RZ, RZ, UR8 ;  /* 0x00000008ff047e24 */ /* 0x000fe4000f8e00ff */
[----:B------:R-:W-:Y:S01]  /*84f0*/  IMAD.U32 R5, RZ, RZ, UR9 ;  /* 0x00000009ff057e24 */ /* 0x000fe2000f8e00ff */
[----:B------:R-:W-:-:S05]  /*8500*/  ULDC.64 UR8, c[0x0][0xc08] ;  /* 0x0003020000087ab9 */ /* 0x000fca0000000a00 */
[----:B------:R-:W2:Y:S01]  /*8510*/  @P2 LDG.E R3, desc[UR10][R4.64] ;  /* 0x0000000a04032981 */ /* 0x000ea2000c1e1900 */
[----:B------:R-:W-:Y:S01]  /*8520*/  UISETP.NE.U32.AND UP1, UPT, UR8, URZ, UPT ;  /* 0x0000003f0800728c */ /* 0x000fe2000bf25070 */
[----:B0-----:R-:W-:Y:S01]  /*8530*/  ISETP.NE.AND P0, PT, R11, 0x1, PT ;  /* 0x000000010b00780c */ /* 0x001fe20003f05270 */
[----:B------:R-:W-:Y:S02]  /*8540*/  ULDC UR4, c[0x0][0xa88] ;  /* 0x0002a20000047ab9 */ /* 0x000fe40000000800 */
[----:B------:R-:W-:Y:S01]  /*8550*/  UISETP.NE.AND.EX UP1, UPT, UR9, URZ, UPT, UP1 ;  /* 0x0000003f0900728c */ /* 0x000fe2000bf25310 */
[----:B------:R-:W-:Y:S01]  /*8560*/  IMAD.U32 R0, RZ, RZ, UR4 ;  /* 0x00000004ff007e24 */ /* 0x000fe2000f8e00ff */
[----:B------:R-:W-:-:S04]  /*8570*/  UMOV UR4, URZ ;  /* 0x0000003f00047c82 */ /* 0x000fc80008000000 */
[----:B------:R-:W-:-:S04]  /*8580*/  PLOP3.LUT P3, PT, PT, PT, UP1, 0x80, 0x0 ;  /* 0x000000000000781c */ /* 0x000fc80003f6f018 */
[----:B------:R-:W0:Y:S01]  /*8590*/  @P0 LDC R9, c[0x0][0xbec] ;  /* 0x0002fb00ff090b82 */ /* 0x000e220000000800 */
[----:B------:R-:W-:Y:S02]  /*85a0*/  @UP1 ULDC.64 UR8, c[0x0][0xc08] ;  /* 0x0003020000081ab9 */ /* 0x000fe40000000a00 */
[----:B------:R-:W-:-:S06]  /*85b0*/  @UP1 UIMAD.WIDE UR8, UR61, 0x4, UR8 ;  /* 0x000000043d0818a5 */ /* 0x000fcc000f8e0208 */
[----:B------:R-:W-:Y:S02]  /*85c0*/  IMAD.U32 R6, RZ, RZ, UR8 ;  /* 0x00000008ff067e24 */ /* 0x000fe4000f8e00ff */
[----:B------:R-:W-:Y:S01]  /*85d0*/  IMAD.U32 R7, RZ, RZ, UR9 ;  /* 0x00000009ff077e24 */ /* 0x000fe2000f8e00ff */
[----:B------:R-:W-:-:S04]  /*85e0*/  ISETP.GE.AND P1, PT, R196, 0x80, PT ;  /* 0x00000080c400780c */ /* 0x000fc80003f26270 */
[----:B------:R1:W5:Y:S01]  /*85f0*/  @P3 LDG.E R0, desc[UR10][R6.64] ;  /* 0x0000000a06003981 */ /* 0x000362000c1e1900 */
[----:B------:R-:W-:Y:S01]  /*8600*/  USHF.R.S32.HI UR11, URZ, 0x1f, UR7 ;  /* 0x0000001f3f0b7899 */ /* 0x000fe20008011407 */
[----:B--2---:R-:W-:-:S13]  /*8610*/  @P2 R2UR UR4, R3 ;  /* 0x00000000030422ca */ /* 0x004fda00000e0000 */
[----:B------:R-:W-:Y:S01]  /*8620*/  USHF.R.S32.HI UR10, URZ, 0x1f, UR4 ;  /* 0x0000001f3f0a7899 */ /* 0x000fe20008011404 */
[----:B01----:R-:W-:Y:S11]  /*8630*/  @P3 BRA `(.L_x_400) ;  /* 0x0000000000143947 */ /* 0x003ff60003800000 */
[----:B------:R-:W-:Y:S05]  /*8640*/  @!P2 BRA `(.L_x_400) ;  /* 0x000000000010a947 */ /* 0x000fea0003800000 */
[----:B------:R-:W-:Y:S02]  /*8650*/  ULDC.64 UR8, c[0x0][0x208] ;  /* 0x0000820000087ab9 */ /* 0x000fe40000000a00 */
[----:B------:R-:W2:Y:S04]  /*8660*/  LDG.E R3, desc[UR8][R4.64] ;  /* 0x0000000804037981 */ /* 0x000ea8000c1e1900 */
[----:B-----5:R-:W2:Y:S02]  /*8670*/  LDG.E R0, desc[UR8][R4.64+0x4] ;  /* 0x0000040804007981 */ /* 0x020ea4000c1e1900 */
[----:B--2---:R-:W-:-:S07]  /*8680*/  IMAD.IADD R0, R0, 0x1, -R3 ;  /* 0x0000000100007824 */ /* 0x004fce00078e0a03 */
.L_x_400:
[----:B------:R-:W-:Y:S01]  /*8690*/  R2UR UR7, R186 ;  /* 0x00000000ba0772ca */ /* 0x000fe200000e0000 */
[----:B------:R-:W-:Y:S01]  /*86a0*/  USEL UR61, UR61, URZ, !UP0 ;  /* 0x0000003f3d3d7287 */ /* 0x000fe2000c000000 */
[----:B------:R-:W-:Y:S11]  /*86b0*/  BSSY B1, `(.L_x_401) ;  /* 0x0000030000017945 */ /* 0x000ff60003800000 */
[----:B------:R-:W-:Y:S01]  /*86c0*/  USEL UR12, UR7, URZ, !UP0 ;  /* 0x0000003f070c7287 */ /* 0x000fe2000c000000 */
[----:B------:R-:W-:Y:S11]  /*86d0*/  @P1 BRA `(.L_x_402) ;  /* 0x0000000000b41947 */ /* 0x000ff60003800000 */
[----:B------:R-:W0:Y:S01]  /*86e0*/  S2R R4, SR_TID.X ;  /* 0x0000000000047919 */ /* 0x000e220000002100 */
[----:B------:R-:W1:Y:S01]  /*86f0*/  LDC R6, c[0x0][0xbe8] ;  /* 0x0002fa00ff067b82 */ /* 0x000e620000000800 */
[----:B------:R-:W-:-:S13]  /*8700*/  R2UR UR7, R22 ;  /* 0x00000000160772ca */ /* 0x000fda00000e0000 */
[----:B------:R-:W-:-:S04]  /*8710*/  IMAD.U32 R3, RZ, RZ, UR7 ;  /* 0x00000007ff037e24 */ /* 0x000fc8000f8e00ff */
[----:B0-----:R-:W-:Y:S02]  /*8720*/  IMAD R3, R3, 0x80, R4 ;  /* 0x0000008003037824 */ /* 0x001fe400078e0204 */
[----:B-1---5:R-:W-:Y:S02]  /*8730*/  IMAD R4, R0, R6, RZ ;  /* 0x0000000600047224 */ /* 0x022fe400078e02ff */
[----:B------:R-:W-:-:S05]  /*8740*/  VIADD R5, R3, 0xffffff80 ;  /* 0xffffff8003057836 */ /* 0x000fca0000000000 */
[----:B------:R-:W-:-:S13]  /*8750*/  ISETP.GE.AND P1, PT, R5, R4, PT ;  /* 0x000000040500720c */ /* 0x000fda0003f26270 */
[----:B------:R-:W-:Y:S05]  /*8760*/  @P1 BRA `(.L_x_402) ;  /* 0x0000000000901947 */ /* 0x000fea0003800000 */
[----:B------:R-:W-:Y:S01]  /*8770*/  ISETP.NE.AND P1, PT, R6, 0x1, PT ;  /* 0x000000010600780c */ /* 0x000fe20003f25270 */
[----:B------:R-:W-:Y:S01]  /*8780*/  ULDC.64 UR14, c[0x0][0xb90] ;  /* 0x0002e400000e7ab9 */ /* 0x000fe20000000a00 */
[----:B------:R-:W-:Y:S01]  /*8790*/  R2UR UR13, R23 ;  /* 0x00000000170d72ca */ /* 0x000fe200000e0000 */
[----:B------:R-:W-:Y:S01]  /*87a0*/  UIMAD UR7, UR11, UR14, URZ ;  /* 0x0000000e0b0772a4 */ /* 0x000fe2000f8e023f */
[----:B------:R-:W-:Y:S01]  /*87b0*/  UMOV UR8, UR4 ;  /* 0x0000000400087c82 */ /* 0x000fe20008000000 */
[----:B------:R-:W-:Y:S01]  /*87c0*/  UMOV UR9, UR10 ;  /* 0x0000000a00097c82 */ /* 0x000fe20008000000 */
[----:B------:R-:W-:-:S07]  /*87d0*/  ULDC.64 UR16, c[0x0][0x208] ;  /* 0x0000820000107ab9 */ /* 0x000fce0000000a00 */
[----:B------:R-:W0:Y:S02]  /*87e0*/  @P1 LDC R4, c[0x0][0xbec] ;  /* 0x0002fb00ff041b82 */ /* 0x000e240000000800 */
[----:B------:R-:W-:Y:S02]  /*87f0*/  UIMAD.WIDE.U32 UR8, UR13, UR14, UR8 ;  /* 0x0000000e0d0872a5 */ /* 0x000fe4000f8e0008 */
[----:B------:R-:W-:-:S03]  /*8800*/  UIMAD UR7, UR13, UR15, UR7 ;  /* 0x0000000f0d0772a4 */ /* 0x000fc6000f8e0207 */
[----:B------:R-:W-:Y:S01]  /*8810*/  ULDC.64 UR14, c[0x0][0xb98] ;  /* 0x0002e600000e7ab9 */ /* 0x000fe20000000a00 */
[----:B------:R-:W1:Y:S01]  /*8820*/  @P1 LDC R8, c[0x0][0xbf0] ;  /* 0x0002fc00ff081b82 */ /* 0x000e620000000800 */
[----:B------:R-:W-:Y:S02]  /*8830*/  UIADD3 UR9, UR9, UR7, URZ ;  /* 0x0000000709097290 */ /* 0x000fe4000fffe03f */
[----:B------:R-:W-:Y:S02]  /*8840*/  UIMAD UR7, UR12, UR14, URZ ;  /* 0x0000000e0c0772a4 */ /* 0x000fe4000f8e023f */
[----:B------:R-:W-:Y:S02]  /*8850*/  UIMAD.WIDE.U32 UR8, UR61, UR14, UR8 ;  /* 0x0000000e3d0872a5 */ /* 0x000fe4000f8e0008 */
[----:B------:R-:W-:-:S03]  /*8860*/  UIMAD UR7, UR61, UR15, UR7 ;  /* 0x0000000f3d0772a4 */ /* 0x000fc6000f8e0207 */
[----:B------:R-:W-:Y:S01]  /*8870*/  ULDC.64 UR14, c[0x0][0xb88] ;  /* 0x0002e200000e7ab9 */ /* 0x000fe20000000a00 */
[----:B0-----:R-:W-:-:S04]  /*8880*/  @P1 IMAD.HI.U32 R3, R5, R4, RZ ;  /* 0x0000000405031227 */ /* 0x001fc800078e00ff */
[----:B------:R-:W-:Y:S01]  /*8890*/  IMAD.MOV.U32 R4, RZ, RZ, R5 ;  /* 0x000000ffff047224 */ /* 0x000fe200078e0005 */
[----:B-1----:R-:W-:Y:S01]  /*88a0*/  @P1 SHF.R.U32.HI R4, RZ, R8, R3 ;  /* 0x00000008ff041219 */ /* 0x002fe20000011603 */
[----:B------:R-:W-:-:S04]  /*88b0*/  IMAD.U32 R8, RZ, RZ, UR7 ;  /* 0x00000007ff087e24 */ /* 0x000fc8000f8e00ff */
[----:B------:R-:W-:-:S04]  /*88c0*/  IMAD.MOV R3, RZ, RZ, -R4 ;  /* 0x000000ffff037224 */ /* 0x000fc800078e0a04 */
[----:B------:R-:W-:Y:S01]  /*88d0*/  IMAD R3, R6, R3, R5 ;  /* 0x0000000306037224 */ /* 0x000fe200078e0205 */
[----:B------:R-:W-:Y:S02]  /*88e0*/  SHF.R.S32.HI R5, RZ, 0x1f, R4 ;  /* 0x0000001fff057819 */ /* 0x000fe40000011404 */
[----:B------:R-:W-:Y:S02]  /*88f0*/  IADD3 R4, P1, R4, UR8, RZ ;  /* 0x0000000804047c10 */ /* 0x000fe4000ff3e0ff */
[----:B------:R-:W-:Y:S02]  /*8900*/  SHF.R.S32.HI R6, RZ, 0x1f, R3 ;  /* 0x0000001fff067819 */ /* 0x000fe40000011403 */
[----:B------:R-:W-:Y:S01]  /*8910*/  IADD3.X R5, R5, UR9, R8, P1, !PT ;  /* 0x0000000905057c10 */ /* 0x000fe20008ffe408 */
[----:B------:R-:W-:Y:S02]  /*8920*/  ULDC.64 UR8, c[0x0][0xb50] ;  /* 0x0002d40000087ab9 */ /* 0x000fe40000000a00 */
[----:B------:R-:W-:-:S02]  /*8930*/  IMAD R6, R6, UR14, RZ ;  /* 0x0000000e06067c24 */ /* 0x000fc4000f8e02ff */
[----:B------:R-:W-:-:S04]  /*8940*/  IMAD.WIDE.U32 R4, R3, UR14, R4 ;  /* 0x0000000e03047c25 */ /* 0x000fc8000f8e0004 */
[----:B------:R-:W-:Y:S01]  /*8950*/  IMAD R7, R3, UR15, R6 ;  /* 0x0000000f03077c24 */ /* 0x000fe2000f8e0206 */
[----:B------:R-:W-:-:S03]  /*8960*/  LEA R6, P1, R4, UR8, 0x2 ;  /* 0x0000000804067c11 */ /* 0x000fc6000f8210ff */
[----:B------:R-:W-:-:S05]  /*8970*/  IMAD.IADD R3, R5, 0x1, R7 ;  /* 0x0000000105037824 */ /* 0x000fca00078e0207 */
[----:B------:R-:W-:Y:S01]  /*8980*/  LEA.HI.X R7, R4, UR9, R3, 0x2, P1 ;  /* 0x0000000904077c11 */ /* 0x000fe200088f1403 */
[----:B------:R-:W-:-:S05]  /*8990*/  IMAD.MOV.U32 R3, RZ, RZ, -0x800000 ;  /* 0xff800000ff037424 */ /* 0x000fca00078e00ff */
[----:B------:R0:W-:Y:S02]  /*89a0*/  STG.E desc[UR16][R6.64], R3 ;  /* 0x0000000306007986 */ /* 0x0001e4000c101910 */
.L_x_402:
[----:B------:R-:W-:Y:S05]  /*89b0*/  BSYNC B1 ;  /* 0x0000000000017941 */ /* 0x000fea0003800000 */
.L_x_401:
[----:B------:R-:W-:Y:S01]  /*89c0*/  R2UR UR13, R22 ;  /* 0x00000000160d72ca */ /* 0x000fe200000e0000 */
[----:B------:R-:W1:Y:S01]  /*89d0*/  @P0 LDC R5, c[0x0][0xbf0] ;  /* 0x0002fc00ff050b82 */ /* 0x000e620000000800 */
[----:B------:R-:W-:Y:S01]  /*89e0*/  ULDC.64 UR14, c[0x0][0xaa0] ;  /* 0x0002a800000e7ab9 */ /* 0x000fe20000000a00 */
[----:B------:R-:W-:Y:S01]  /*89f0*/  R2UR UR16, R23 ;  /* 0x00000000171072ca */ /* 0x000fe200000e0000 */
[----:B------:R-:W-:Y:S01]  /*8a00*/  UIMAD UR7, UR10, UR14, URZ ;  /* 0x0000000e0a0772a4 */ /* 0x000fe2000f8e023f */
[----:B0-----:R-:W-:Y:S01]  /*8a10*/  IMAD R3, R19, 0x20, R184 ;  /* 0x0000002013037824 */ /* 0x001fe200078e02b8 */
[----:B------:R-:W-:Y:S01]  /*8a20*/  UIMAD.WIDE.U32 UR8, UR4, UR14, URZ ;  /* 0x0000000e040872a5 */ /* 0x000fe2000f8e003f */
[----:B------:R-:W-:Y:S01]  /*8a30*/  BSSY B1, `(.L_x_403) ;  /* 0x000003b000017945 */ /* 0x000fe20003800000 */
[----:B------:R-:W-:-:S03]  /*8a40*/  UIMAD UR7, UR4, UR15, UR7 ;  /* 0x0000000f040772a4 */ /* 0x000fc6000f8e0207 */
[----:B------:R-:W-:Y:S01]  /*8a50*/  ULDC.64 UR14, c[0x0][0xae8] ;  /* 0x0002ba00000e7ab9 */ /* 0x000fe20000000a00 */
[----:B------:R-:W-:Y:S01]  /*8a60*/  UIADD3 UR9, UR9, UR7, URZ ;  /* 0x0000000709097290 */ /* 0x000fe2000fffe03f */
[----:B------:R-:W-:Y:S01]  /*8a70*/  IMAD.U32 R8, RZ, RZ, UR13 ;  /* 0x0000000dff087e24 */ /* 0x000fe2000f8e00ff */
[----:B------:R-:W-:Y:S01]  /*8a80*/  UIMAD UR4, UR11, UR14, URZ ;  /* 0x0000000e0b0472a4 */ /* 0x000fe2000f8e023f */
[----:B------:R-:W-:Y:S01]  /*8a90*/  IMAD.U32 R13, RZ, RZ, UR13 ;  /* 0x0000000dff0d7e24 */ /* 0x000fe2000f8e00ff */
[----:B------:R-:W-:Y:S01]  /*8aa0*/  UIMAD.WIDE.U32 UR8, UR16, UR14, UR8 ;  /* 0x0000000e100872a5 */ /* 0x000fe2000f8e0008 */
[----:B------:R-:W-:Y:S01]  /*8ab0*/  IMAD R8, R8, 0x80, R3 ;  /* 0x0000008008087824 */ /* 0x000fe200078e0203 */
[----:B------:R-:W-:Y:S01]  /*8ac0*/  UIMAD UR4, UR16, UR15, UR4 ;  /* 0x0000000f100472a4 */ /* 0x000fe2000f8e0204 */
[----:B------:R-:W-:Y:S02]  /*8ad0*/  ULDC.64 UR10, c[0x0][0xaf0] ;  /* 0x0002bc00000a7ab9 */ /* 0x000fe40000000a00 */
[----:B------:R-:W-:Y:S01]  /*8ae0*/  @P0 IMAD.HI.U32 R4, R8, R9, RZ ;  /* 0x0000000908040227 */ /* 0x000fe200078e00ff */
[----:B------:R-:W-:-:S02]  /*8af0*/  UIADD3 UR9, UR9, UR4, URZ ;  /* 0x0000000409097290 */ /* 0x000fc4000fffe03f */
[----:B------:R-:W-:Y:S01]  /*8b00*/  UIMAD UR4, UR12, UR10, URZ ;  /* 0x0000000a0c0472a4 */ /* 0x000fe2000f8e023f */
[----:B------:R-:W-:Y:S01]  /*8b10*/  IMAD.MOV.U32 R3, RZ, RZ, R8 ;  /* 0x000000ffff037224 */ /* 0x000fe200078e0008 */
[----:B-1----:R-:W-:Y:S01]  /*8b20*/  @P0 SHF.R.U32.HI R3, RZ, R5, R4 ;  /* 0x00000005ff030219 */ /* 0x002fe20000011604 */
[----:B------:R-:W-:Y:S02]  /*8b30*/  UIMAD.WIDE.U32 UR8, UR61, UR10, UR8 ;  /* 0x0000000a3d0872a5 */ /* 0x000fe4000f8e0008 */
[----:B------:R-:W-:Y:S01]  /*8b40*/  UIMAD UR4, UR61, UR11, UR4 ;  /* 0x0000000b3d0472a4 */ /* 0x000fe2000f8e0204 */
[--C-:B------:R-:W-:Y:S01]  /*8b50*/  SHF.R.S32.HI R4, RZ, 0x1f, R3.reuse ;  /* 0x0000001fff047819 */ /* 0x100fe20000011403 */
[----:B------:R-:W-:Y:S01]  /*8b60*/  IMAD.MOV R7, RZ, RZ, -R3 ;  /* 0x000000ffff077224 */ /* 0x000fe200078e0a03 */
[----:B------:R-:W-:Y:S01]  /*8b70*/  ULDC.64 UR10, c[0x0][0xae0] ;  /* 0x0002b800000a7ab9 */ /* 0x000fe20000000a00 */
[----:B------:R-:W-:Y:S02]  /*8b80*/  UIADD3 UR4, UR9, UR4, URZ ;  /* 0x0000000409047290 */ /* 0x000fe4000fffe03f */
[----:B------:R-:W-:-:S02]  /*8b90*/  IMAD.U32 R5, RZ, RZ, UR9 ;  /* 0x00000009ff057e24 */ /* 0x000fc4000f8e00ff */
[----:B------:R-:W-:Y:S02]  /*8ba0*/  IMAD R6, R4, UR10, RZ ;  /* 0x0000000a04067c24 */ /* 0x000fe4000f8e02ff */
[----:B------:R-:W-:Y:S01]  /*8bb0*/  IMAD.U32 R4, RZ, RZ, UR8 ;  /* 0x00000008ff047e24 */ /* 0x000fe2000f8e00ff */
[----:B------:R-:W-:Y:S01]  /*8bc0*/  ULDC.64 UR8, c[0x0][0xad8] ;  /* 0x0002b60000087ab9 */ /* 0x000fe20000000a00 */
[----:B------:R-:W-:Y:S02]  /*8bd0*/  IMAD.U32 R5, RZ, RZ, UR4 ;  /* 0x00000004ff057e24 */ /* 0x000fe4000f8e00ff */
[----:B------:R-:W-:Y:S02]  /*8be0*/  IMAD R7, R11, R7, R8 ;  /* 0x000000070b077224 */ /* 0x000fe400078e0208 */
[C---:B------:R-:W-:Y:S02]  /*8bf0*/  IMAD R9, R3.reuse, UR11, R6 ;  /* 0x0000000b03097c24 */ /* 0x040fe4000f8e0206 */
[----:B------:R-:W-:Y:S01]  /*8c00*/  IMAD.WIDE.U32 R4, R3, UR10, R4 ;  /* 0x0000000a03047c25 */ /* 0x000fe2000f8e0004 */
[----:B------:R-:W-:-:S03]  /*8c10*/  SHF.R.S32.HI R3, RZ, 0x1f, R7 ;  /* 0x0000001fff037819 */ /* 0x000fc60000011407 */
[----:B------:R-:W-:Y:S02]  /*8c20*/  IMAD.IADD R5, R5, 0x1, R9 ;  /* 0x0000000105057824 */ /* 0x000fe400078e0209 */
[----:B------:R-:W-:Y:S02]  /*8c30*/  IMAD R6, R3, UR8, RZ ;  /* 0x0000000803067c24 */ /* 0x000fe4000f8e02ff */
[----:B------:R-:W-:Y:S02]  /*8c40*/  IMAD R8, R13, 0x80, R184 ;  /* 0x000000800d087824 */ /* 0x000fe400078e02b8 */
[----:B-----5:R-:W-:Y:S02]  /*8c50*/  IMAD R11, R0, R11, RZ ;  /* 0x0000000b000b7224 */ /* 0x020fe400078e02ff */
[C---:B------:R-:W-:Y:S02]  /*8c60*/  IMAD R3, R7.reuse, UR9, R6 ;  /* 0x0000000907037c24 */ /* 0x040fe4000f8e0206 */
[----:B------:R-:W-:Y:S01]  /*8c70*/  IMAD.WIDE.U32 R4, R7, UR8, R4 ;  /* 0x0000000807047c25 */ /* 0x000fe2000f8e0004 */
[----:B------:R-:W-:Y:S01]  /*8c80*/  ISETP.GE.AND P2, PT, R8, R11, PT ;  /* 0x0000000b0800720c */ /* 0x000fe20003f46270 */
[----:B------:R-:W-:-:S02]  /*8c90*/  ULDC.64 UR8, c[0x0][0xa80] ;  /* 0x0002a00000087ab9 */ /* 0x000fc40000000a00 */
[----:B------:R-:W-:Y:S01]  /*8ca0*/  VIADD R0, R8, 0x20 ;  /* 0x0000002008007836 */ /* 0x000fe20000000000 */
[----:B------:R-:W-:Y:S01]  /*8cb0*/  LEA R6, P3, R4, UR8, 0x1 ;  /* 0x0000000804067c11 */ /* 0x000fe2000f8608ff */
[----:B------:R-:W-:-:S03]  /*8cc0*/  IMAD.IADD R3, R5, 0x1, R3 ;  /* 0x0000000105037824 */ /* 0x000fc600078e0203 */
[-C--:B------:R-:W-:Y:S01]  /*8cd0*/  ISETP.GE.AND P1, PT, R0, R11.reuse, PT ;  /* 0x0000000b0000720c */ /* 0x080fe20003f26270 */
[----:B------:R-:W-:Y:S01]  /*8ce0*/  VIADD R0, R8, 0x40 ;  /* 0x0000004008007836 */ /* 0x000fe20000000000 */
[----:B------:R-:W-:Y:S02]  /*8cf0*/  LEA.HI.X R3, R4, UR9, R3, 0x1, P3 ;  /* 0x0000000904037c11 */ /* 0x000fe400098f0c03 */
[----:B------:R0:W1:Y:S02]  /*8d00*/  SHFL.IDX PT, R4, R6, RZ, 0x181f ;  /* 0x00181fff06047589 */ /* 0x00006400000e0000 */
[----:B------:R-:W-:Y:S02]  /*8d10*/  ISETP.GE.AND P0, PT, R0, R11, PT ;  /* 0x0000000b0000720c */ /* 0x000fe40003f06270 */
[----:B------:R0:W2:Y:S01]  /*8d20*/  SHFL.IDX PT, R0, R3, RZ, 0x181f ;  /* 0x00181fff03007589 */ /* 0x0000a200000e0000 */
[----:B------:R-:W-:Y:S10]  /*8d30*/  @P2 BRA `(.L_x_404) ;  /* 0x0000000000282947 */ /* 0x000ff40003800000 */
        /* <DEDUP_REMOVED lines=8> */
[----:B------:R3:W-:Y:S04]  /*8dc0*/  @!P4 ST.E.128 desc[UR8][R12.64], RZ ;  /* 0x000000ff0c00c985 */ /* 0x0007e8000c101d08 */
[----:B------:R3:W-:Y:S02]  /*8dd0*/  @!P5 ST.E.128 desc[UR8][R4.64], RZ ;  /* 0x000000ff0400d985 */ /* 0x0007e4000c101d08 */
.L_x_404:
[----:B------:R-:W-:Y:S05]  /*8de0*/  BSYNC B1 ;  /* 0x0000000000017941 */ /* 0x000fea0003800000 */
.L_x_403:
        /* <DEDUP_REMOVED lines=12> */
[----:B------:R3:W-:Y:S04]  /*8eb0*/  @!P3 ST.E.128 desc[UR8][R12.64], RZ ;  /* 0x000000ff0c00b985 */ /* 0x0007e8000c101d08 */
[----:B------:R3:W-:Y:S02]  /*8ec0*/  @!P4 ST.E.128 desc[UR8][R4.64], RZ ;  /* 0x000000ff0400c985 */ /* 0x0007e4000c101d08 */
.L_x_406:
[----:B------:R-:W-:Y:S05]  /*8ed0*/  BSYNC B1 ;  /* 0x0000000000017941 */ /* 0x000fea0003800000 */
.L_x_405:
[----:B----4-:R4:W0:Y:S01]  /*8ee0*/  SHFL.IDX PT, R0, R3, 0x2, 0x181f ;  /* 0x00581f0003007f89 */ /* 0x01082200000e0000 */
        /* <DEDUP_REMOVED lines=9> */
[-C--:B0-----:R-:W-:Y:S02]  /*8f80*/  @!P2 LEA.HI.X R13, R17, R0.reuse, R195, 0x1, P0 ;  /* 0x00000000110da211 */ /* 0x081fe400000f0cc3 */
[----:B------:R-:W-:-:S03]  /*8f90*/  @!P3 LEA.HI.X R5, R18, R0, R194, 0x1, P1 ;  /* 0x000000001205b211 */ /* 0x000fc600008f0cc2 */
[----:B------:R3:W-:Y:S04]  /*8fa0*/  @!P2 ST.E.128 desc[UR8][R12.64], RZ ;  /* 0x000000ff0c00a985 */ /* 0x0007e8000c101d08 */
[----:B------:R3:W-:Y:S02]  /*8fb0*/  @!P3 ST.E.128 desc[UR8][R4.64], RZ ;  /* 0x000000ff0400b985 */ /* 0x0007e4000c101d08 */
.L_x_408:
[----:B------:R-:W-:Y:S05]  /*8fc0*/  BSYNC B1 ;  /* 0x0000000000017941 */ /* 0x000fea0003800000 */
.L_x_407:
[----:B0-----:R-:W-:Y:S01]  /*8fd0*/  VIADD R0, R8, 0x60 ;  /* 0x0000006008007836 */ /* 0x001fe20000000000 */
[----:B--2-4-:R-:W0:Y:S04]  /*8fe0*/  SHFL.IDX PT, R3, R3, 0x3, 0x181f ;  /* 0x00781f0003037f89 */ /* 0x014e2800000e0000 */
[----:B------:R-:W-:Y:S01]  /*8ff0*/  ISETP.GE.AND P0, PT, R0, R11, PT ;  /* 0x0000000b0000720c */ /* 0x000fe20003f06270 */
[----:B-1-3--:R1:W2:-:S12]  /*9000*/  SHFL.IDX PT, R4, R6, 0x3, 0x181f ;  /* 0x00781f0006047f89 */ /* 0x00a29800000e0000 */
[----:B-1----:R-:W-:Y:S05]  /*9010*/  @P0 BRA `(.L_x_399) ;  /* 0x0000000000280947 */ /* 0x002fea0003800000 */
[----:B------:R-:W-:Y:S01]  /*9020*/  ULDC UR4, c[0x0][0xac8] ;  /* 0x0002b20000047ab9 */ /* 0x000fe20000000800 */
[----:B------:R-:W-:Y:S01]  /*9030*/  ULDC.64 UR8, c[0x0][0x208] ;  /* 0x0000820000087ab9 */ /* 0x000fe20000000a00 */
[----:B------:R-:W-:Y:S02]  /*9040*/  ISETP.GE.AND P2, PT, R17, UR4, PT ;  /* 0x0000000411007c0c */ /* 0x000fe4000bf46270 */
[----:B------:R-:W-:-:S11]  /*9050*/  ISETP.GE.AND P3, PT, R18, UR4, PT ;  /* 0x0000000412007c0c */ /* 0x000fd6000bf66270 */
[CC--:B--2---:R-:W-:Y:S02]  /*9060*/  @!P2 LEA R6, P0, R17.reuse, R4.reuse, 0x1 ;  /* 0x000000041106a211 */ /* 0x0c4fe400078008ff */
[C---:B------:R-:W-:Y:S02]  /*9070*/  @!P3 LEA R4, P1, R18.reuse, R4, 0x1 ;  /* 0x000000041204b211 */ /* 0x040fe400078208ff */
[-C--:B0-----:R-:W-:Y:S02]  /*9080*/  @!P2 LEA.HI.X R7, R17, R3.reuse, R195, 0x1, P0 ;  /* 0x000000031107a211 */ /* 0x081fe400000f0cc3 */
[----:B------:R-:W-:-:S03]  /*9090*/  @!P3 LEA.HI.X R5, R18, R3, R194, 0x1, P1 ;  /* 0x000000031205b211 */ /* 0x000fc600008f0cc2 */
[----:B------:R0:W-:Y:S04]  /*90a0*/  @!P2 ST.E.128 desc[UR8][R6.64], RZ ;  /* 0x000000ff0600a985 */ /* 0x0001e8000c101d08 */
[----:B------:R0:W-:Y:S02]  /*90b0*/  @!P3 ST.E.128 desc[UR8][R4.64], RZ ;  /* 0x000000ff0400b985 */ /* 0x0001e4000c101d08 */
.L_x_399:
[----:B------:R-:W-:Y:S05]  /*90c0*/  BSYNC B0 ;  /* 0x0000000000007941 */ /* 0x000fea0003800000 */
.L_x_390:
[----:B------:R-:W-:Y:S02]  /*90d0*/  ULDC UR4, c[0x0][0xc3c] ;  /* 0x00030f0000047ab9 */ /* 0x000fe40000000800 */
[----:B------:R-:W-:-:S13]  /*90e0*/  ISETP.GE.AND P0, PT, R47, UR4, PT ;  /* 0x000000042f007c0c */ /* 0x000fda000bf06270 */
[----:B------:R-:W-:Y:S05]  /*90f0*/  @!P0 BRA `(.L_x_409) ;  /* 0xffffff7c004c8947 */ /* 0x000fea000383ffff */
[----:B------:R-:W-:Y:S05]  /*9100*/  EXIT ;  /* 0x000000000000794d */ /* 0x000fea0003800000 */
.L_x_365:
[----:B------:R-:W-:-:S08]  /*9110*/  NOP ;  /* 0x0000000000007918 */ /* 0x000fd00000000000 */
[----:B0-----:R-:W0:-:S00]  /*9120*/  USETMAXREG.DEALLOC.CTAPOOL 0x18 ;  /* 0x00000018000079c8 */ /* 0x001e0000080e0500 */
[----:B0-----:R-:W2:Y:S01]  /*9130*/  LDL.LU R2, [R1+0x1c] ;  /* 0x00001c0001027983 */ /* 0x001ea20000300800 */
[----:B------:R-:W-:-:S06]  /*9140*/  LOP3.LUT R0, R0, 0x3, RZ, 0xc0, !PT ;  /* 0x0000000300007812 */ /* 0x000fcc00078ec0ff */
[----:B------:R-:W0:Y:S02]  /*9150*/  SHFL.IDX PT, R0, R0, RZ, 0x1f ;  /* 0x00001fff00007589 */ /* 0x000e2400000e0000 */
[----:B0-----:R-:W-:Y:S01]  /*9160*/  ISETP.NE.AND P0, PT, R0, RZ, PT ;  /* 0x000000ff0000720c */ /* 0x001fe20003f05270 */
[----:B------:R-:W-:Y:S01]  /*9170*/  IMAD.MOV.U32 R0, RZ, RZ, RZ ;  /* 0x000000ffff007224 */ /* 0x000fe200078e00ff */
[----:B--2---:R-:W-:-:S11]  /*9180*/  LOP3.LUT R2, R2, 0xfffffffd, RZ, 0xc0, !PT ;  /* 0xfffffffd02027812 */ /* 0x004fd600078ec0ff */
[----:B------:R-:W-:-:S05]  /*9190*/  @P0 LOP3.LUT R2, R2, 0x2, RZ, 0xfc, !PT ;  /* 0x0000000202020812 */ /* 0x000fca00078efcff */
[----:B------:R0:W-:Y:S01]  /*91a0*/  STL [R1+0x1c], R2 ;  /* 0x00001c0201007387 */ /* 0x0001e20000100800 */
[----:B------:R-:W-:Y:S05]  /*91b0*/  @!P0 BRA `(.L_x_410) ;  /* 0x00000000001c8947 */ /* 0x000fea0003800000 */
[----:B------:R-:W1:Y:S08]  /*91c0*/  S2UR UR5, SR_CgaCtaId ;  /* 0x00000000000579c3 */ /* 0x000e700000008800 */
[----:B------:R-:W-:Y:S06]  /*91d0*/  BAR.SYNC.DEFER_BLOCKING 0x5, 0x180 ;  /* 0x0146000000007b1d */ /* 0x000fec0000010000 */
[----:B------:R-:W-:-:S02]  /*91e0*/  UMOV UR4, 0x400 ;  /* 0x0000040000047882 */ /* 0x000fc40000000000 */
[----:B-1----:R-:W-:-:S09]  /*91f0*/  ULEA UR4, UR5, UR4, 0x18 ;  /* 0x0000000405047291 */ /* 0x002fd2000f8ec03f */
[----:B------:R-:W1:Y:S01]  /*9200*/  LDS.128 R16, [UR4+0x348d0] ;  /* 0x0348d004ff107984 */ /* 0x000e620008000c00 */
[----:B------:R-:W-:Y:S06]  /*9210*/  BAR.ARV 0x4, 0x180 ;  /* 0x0106000000007b1d */ /* 0x000fec0000002000 */
[----:B------:R-:W-:Y:S05]  /*9220*/  BRA `(.L_x_411) ;  /* 0x0000000800047947 */ /* 0x000fea0003800000 */
.L_x_410:
[----:B0-----:R-:W0:Y:S01]  /*9230*/  S2R R2, SR_TID.X ;  /* 0x0000000000027919 */ /* 0x001e220000002100 */
[----:B------:R-:W-:Y:S01]  /*9240*/  ULDC UR4, c[0x0][0xc3c] ;  /* 0x00030f0000047ab9 */ /* 0x000fe20000000800 */
[----:B------:R-:W-:Y:S01]  /*9250*/  ULDC.64 UR6, c[0x0][0x208] ;  /* 0x0000820000067ab9 */ /* 0x000fe20000000a00 */
[----:B------:R-:W-:Y:S01]  /*9260*/  ULDC UR5, c[0x0][0xc38] ;  /* 0x00030e0000057ab9 */ /* 0x000fe20000000800 */
[----:B0-----:R-:W-:-:S04]  /*9270*/  LOP3.LUT R5, R2, 0x1f, RZ, 0xc0, !PT ;  /* 0x0000001f02057812 */ /* 0x001fc800078ec0ff */
[----:B------:R-:W-:-:S04]  /*9280*/  ISETP.NE.AND P0, PT, R5, 0x1f, PT ;  /* 0x0000001f0500780c */ /* 0x000fc80003f05270 */
[----:B------:R-:W-:-:S13]  /*9290*/  ISETP.GE.OR P1, PT, R5, UR4, !P0 ;  /* 0x0000000405007c0c */ /* 0x000fda000c726670 */
[----:B------:R-:W0:Y:S02]  /*92a0*/  @!P1 LDC.64 R2, c[0x0][0xc80] ;  /* 0x00032000ff029b82 */ /* 0x000e240000000a00 */
[----:B0-----:R-:W-:-:S05]  /*92b0*/  @!P1 IMAD.WIDE.U32 R2, R5, 0x4, R2 ;  /* 0x0000000405029825 */ /* 0x001fca00078e0002 */
[----:B------:R-:W2:Y:S01]  /*92c0*/  @!P1 LDG.E R0, desc[UR6][R2.64] ;  /* 0x0000000602009981 */ /* 0x000ea2000c1e1900 */
[C---:B------:R-:W-:Y:S01]  /*92d0*/  ISETP.NE.AND P1, PT, R5.reuse, RZ, PT ;  /* 0x000000ff0500720c */ /* 0x040fe20003f25270 */
[----:B------:R-:W0:Y:S01]  /*92e0*/  S2UR UR6, SR_CTAID.X ;  /* 0x00000000000679c3 */ /* 0x000e220000002500 */
[C---:B------:R-:W-:Y:S01]  /*92f0*/  ISETP.GE.U32.AND P2, PT, R5.reuse, 0x2, PT ;  /* 0x000000020500780c */ /* 0x040fe20003f46070 */
[----:B------:R-:W-:Y:S01]  /*9300*/  UMOV UR4, URZ ;  /* 0x0000003f00047c82 */ /* 0x000fe20008000000 */
[C---:B------:R-:W-:Y:S01]  /*9310*/  ISETP.GE.U32.AND P3, PT, R5.reuse, 0x4, PT ;  /* 0x000000040500780c */ /* 0x040fe20003f66070 */
[----:B------:R-:W-:Y:S01]  /*9320*/  IMAD.MOV.U32 R16, RZ, RZ, RZ ;  /* 0x000000ffff107224 */ /* 0x000fe200078e00ff */
[C---:B------:R-:W-:Y:S02]  /*9330*/  ISETP.GE.U32.AND P4, PT, R5.reuse, 0x8, PT ;  /* 0x000000080500780c */ /* 0x040fe40003f86070 */
[----:B------:R-:W-:Y:S01]  /*9340*/  ISETP.GE.U32.AND P5, PT, R5, 0x10, PT ;  /* 0x000000100500780c */ /* 0x000fe20003fa6070 */
[----:B--2---:R-:W1:Y:S02]  /*9350*/  SHFL.UP PT, R4, R0, 0x1, RZ ;  /* 0x0420000000047989 */ /* 0x004e6400000e00ff */
[----:B-1----:R-:W-:-:S05]  /*9360*/  SEL R7, R4, RZ, P1 ;  /* 0x000000ff04077207 */ /* 0x002fca0000800000 */
[----:B------:R-:W-:-:S05]  /*9370*/  IMAD.IADD R7, R0, 0x1, R7 ;  /* 0x0000000100077824 */ /* 0x000fca00078e0207 */
[----:B------:R-:W1:Y:S02]  /*9380*/  SHFL.UP PT, R4, R7, 0x2, RZ ;  /* 0x0440000007047989 */ /* 0x000e6400000e00ff */
        /* <DEDUP_REMOVED lines=11> */
[----:B------:R-:W1:Y:S02]  /*9440*/  SHFL.IDX PT, R4, R2, 0x1f, 0x1f ;  /* 0x03e01f0002047f89 */ /* 0x000e6400000e0000 */
[----:B-1----:R-:W-:-:S04]  /*9450*/  IMAD R4, R4, UR5, RZ ;  /* 0x0000000504047c24 */ /* 0x002fc8000f8e02ff */
[----:B------:R-:W-:Y:S01]  /*9460*/  IMAD.MOV.U32 R7, RZ, RZ, R4 ;  /* 0x000000ffff077224 */ /* 0x000fe200078e0004 */
[----:B0-----:R-:W-:-:S13]  /*9470*/  ISETP.GT.AND P6, PT, R4, UR6, PT ;  /* 0x0000000604007c0c */ /* 0x001fda000bfc4270 */
[----:B------:R-:W-:Y:S05]  /*9480*/  @P6 BRA `(.L_x_412) ;  /* 0x0000000000a46947 */ /* 0x000fea0003800000 */
[----:B------:R-:W0:Y:S01]  /*9490*/  LDC R6, c[0x0][0xc3c] ;  /* 0x00030f00ff067b82 */ /* 0x000e220000000800 */
[----:B------:R-:W-:Y:S01]  /*94a0*/  IMAD.MOV.U32 R4, RZ, RZ, R7 ;  /* 0x000000ffff047224 */ /* 0x000fe200078e0007 */
[----:B------:R-:W-:Y:S01]  /*94b0*/  UMOV UR4, URZ ;  /* 0x0000003f00047c82 */ /* 0x000fe20008000000 */
[----:B------:R-:W-:Y:S01]  /*94c0*/  ULDC UR7, c[0x0][0xc3c] ;  /* 0x00030f0000077ab9 */ /* 0x000fe20000000800 */
[----:B------:R-:W-:-:S05]  /*94d0*/  ULDC UR5, c[0x0][0xc38] ;  /* 0x00030e0000057ab9 */ /* 0x000fca0000000800 */
.L_x_416:
[----:B------:R-:W-:Y:S01]  /*94e0*/  UIADD3 UR4, UR4, 0x1f, URZ ;  /* 0x0000001f04047890 */ /* 0x000fe2000fffe03f */
[----:B------:R-:W-:-:S05]  /*94f0*/  IMAD.U32 R19, RZ, RZ, UR7 ;  /* 0x00000007ff137e24 */ /* 0x000fca000f8e00ff */
[----:B0-----:R-:W-:-:S13]  /*9500*/  ISETP.LE.AND P6, PT, R6, UR4, PT ;  /* 0x0000000406007c0c */ /* 0x001fda000bfc3270 */
[----:B------:R-:W-:Y:S05]  /*9510*/  @P6 BRA `(.L_x_413) ;  /* 0x0000000400246947 */ /* 0x000fea0003800000 */
[----:B------:R-:W-:Y:S01]  /*9520*/  VIADD R7, R5, UR4 ;  /* 0x0000000405077c36 */ /* 0x000fe20008000000 */
[----:B------:R-:W-:Y:S01]  /*9530*/  BSSY B0, `(.L_x_414) ;  /* 0x0000008000007945 */ /* 0x000fe20003800000 */
[----:B------:R-:W-:-:S03]  /*9540*/  IMAD.MOV.U32 R0, RZ, RZ, RZ ;  /* 0x000000ffff007224 */ /* 0x000fc600078e00ff */
[----:B------:R-:W-:-:S13]  /*9550*/  ISETP.GE.OR P6, PT, R7, R6, !P0 ;  /* 0x000000060700720c */ /* 0x000fda00047c6670 */
[----:B------:R-:W-:Y:S05]  /*9560*/  @P6 BRA `(.L_x_415) ;  /* 0x0000000000106947 */ /* 0x000fea0003800000 */
[----:B------:R-:W0:Y:S01]  /*9570*/  LDC.64 R2, c[0x0][0xc80] ;  /* 0x00032000ff027b82 */ /* 0x000e220000000a00 */
[----:B------:R-:W-:Y:S01]  /*9580*/  ULDC.64 UR8, c[0x0][0x208] ;  /* 0x0000820000087ab9 */ /* 0x000fe20000000a00 */
[----:B0-----:R-:W-:-:S05]  /*9590*/  IMAD.WIDE R2, R7, 0x4, R2 ;  /* 0x0000000407027825 */ /* 0x001fca00078e0202 */
[----:B------:R0:W5:Y:S02]  /*95a0*/  LDG.E R0, desc[UR8][R2.64] ;  /* 0x0000000802007981 */ /* 0x000164000c1e1900 */
.L_x_415:
[----:B------:R-:W-:Y:S05]  /*95b0*/  BSYNC B0 ;  /* 0x0000000000007941 */ /* 0x000fea0003800000 */
.L_x_414:
[----:B0----5:R-:W0:Y:S02]  /*95c0*/  SHFL.UP PT, R2, R0, 0x1, RZ ;  /* 0x0420000000027989 */ /* 0x021e2400000e00ff */
[----:B0-----:R-:W-:-:S05]  /*95d0*/  SEL R3, R2, RZ, P1 ;  /* 0x000000ff02037207 */ /* 0x001fca0000800000 */
[----:B------:R-:W-:-:S05]  /*95e0*/  IMAD.IADD R3, R0, 0x1, R3 ;  /* 0x0000000100037824 */ /* 0x000fca00078e0203 */
[----:B------:R-:W0:Y:S02]  /*95f0*/  SHFL.UP PT, R2, R3, 0x2, RZ ;  /* 0x0440000003027989 */ /* 0x000e2400000e00ff */
        /* <DEDUP_REMOVED lines=11> */
[----:B------:R-:W0:Y:S02]  /*96b0*/  SHFL.IDX PT, R3, R9, 0x1f, 0x1f ;  /* 0x03e01f0009037f89 */ /* 0x000e2400000e0000 */
[----:B0-----:R-:W-:-:S04]  /*96c0*/  IMAD R3, R3, UR5, RZ ;  /* 0x0000000503037c24 */ /* 0x001fc8000f8e02ff */
[----:B------:R-:W-:-:S05]  /*96d0*/  IMAD.IADD R4, R3, 0x1, R4 ;  /* 0x0000000103047824 */ /* 0x000fca00078e0204 */
[----:B------:R-:W-:-:S13]  /*96e0*/  ISETP.GT.AND P6, PT, R4, UR6, PT ;  /* 0x0000000604007c0c */ /* 0x000fda000bfc4270 */
[----:B------:R-:W-:Y:S05]  /*96f0*/  @!P6 BRA `(.L_x_416) ;  /* 0xfffffffc0078e947 */ /* 0x000fea000383ffff */
[----:B------:R-:W-:Y:S02]  /*9700*/  IMAD.MOV.U32 R2, RZ, RZ, R9 ;  /* 0x000000ffff027224 */ /* 0x000fe400078e0009 */
[----:B------:R-:W-:-:S07]  /*9710*/  IMAD.MOV.U32 R7, RZ, RZ, R3 ;  /* 0x000000ffff077224 */ /* 0x000fce00078e0003 */
.L_x_412:
[----:B------:R-:W-:-:S04]  /*9720*/  IMAD.IADD R7, R4, 0x1, -R7 ;  /* 0x0000000104077824 */ /* 0x000fc800078e0a07 */
[----:B------:R-:W-:-:S05]  /*9730*/  IMAD R3, R2, UR5, R7 ;  /* 0x0000000502037c24 */ /* 0x000fca000f8e0207 */
[----:B------:R-:W-:-:S13]  /*9740*/  ISETP.GT.AND P0, PT, R3, UR6, PT ;  /* 0x0000000603007c0c */ /* 0x000fda000bf04270 */
[----:B------:R-:W-:-:S04]  /*9750*/  VOTE.ANY R6, PT, !P0 ;  /* 0x0000000000067806 */ /* 0x000fc800040e0100 */
[----:B------:R-:W0:Y:S01]  /*9760*/  POPC R19, R6 ;  /* 0x0000000600137309 */ /* 0x000e220000000000 */
[----:B------:R-:W-:Y:S01]  /*9770*/  ISETP.NE.AND P0, PT, R6, RZ, PT ;  /* 0x000000ff0600720c */ /* 0x000fe20003f05270 */
[----:B0-----:R-:W0:Y:S02]  /*9780*/  SHFL.IDX PT, R0, R0, R19, 0x1f ;  /* 0x00001f1300007589 */ /* 0x001e2400000e0000 */
[----:B0-----:R-:W-:-:S04]  /*9790*/  IABS R4, R0 ;  /* 0x0000000000047213 */ /* 0x001fc80000000000 */
[----:B------:R-:W0:Y:S08]  /*97a0*/  I2F.RP R8, R4 ;  /* 0x0000000400087306 */ /* 0x000e300000209400 */
[----:B0-----:R-:W0:Y:S02]  /*97b0*/  MUFU.RCP R8, R8 ;  /* 0x0000000800087308 */ /* 0x001e240000001000 */
[----:B0-----:R-:W-:-:S06]  /*97c0*/  VIADD R3, R8, 0xffffffe ;  /* 0x0ffffffe08037836 */ /* 0x001fcc0000000000 */
[----:B------:R-:W0:Y:S02]  /*97d0*/  F2I.FTZ.U32.TRUNC.NTZ R3, R3 ;  /* 0x0000000300037305 */ /* 0x000e24000021f000 */
[----:B0-----:R-:W-:Y:S01]  /*97e0*/  IMAD.MOV R11, RZ, RZ, -R3 ;  /* 0x000000ffff0b7224 */ /* 0x001fe200078e0a03 */
[----:B------:R-:W-:Y:S06]  /*97f0*/  @!P0 BRA `(.L_x_417) ;  /* 0x0000000000088947 */ /* 0x000fec0003800000 */
[----:B------:R-:W-:-:S05]  /*9800*/  VIADD R9, R19, 0xffffffff ;  /* 0xffffffff13097836 */ /* 0x000fca0000000000 */
[----:B------:R0:W1:Y:S02]  /*9810*/  SHFL.IDX PT, R16, R2, R9, 0x1f ;  /* 0x00001f0902107589 */ /* 0x00006400000e0000 */
.L_x_417:
[----:B-1----:R-:W-:Y:S01]  /*9820*/  IMAD R16, R16, UR5, R7 ;  /* 0x0000000510107c24 */ /* 0x002fe2000f8e0207 */
[----:B------:R-:W-:Y:S01]  /*9830*/  IABS R6, R0 ;  /* 0x0000000000067213 */ /* 0x000fe20000000000 */
[----:B------:R-:W-:Y:S02]  /*9840*/  IMAD R7, R11, R4, RZ ;  /* 0x000000040b077224 */ /* 0x000fe400078e02ff */
[----:B0-----:R-:W-:Y:S01]  /*9850*/  IMAD.MOV.U32 R2, RZ, RZ, RZ ;  /* 0x000000ffff027224 */ /* 0x001fe200078e00ff */
[----:B------:R-:W-:Y:S01]  /*9860*/  IADD3 R17, -R16, UR6, RZ ;  /* 0x0000000610117c10 */ /* 0x000fe2000fffe1ff */
[----:B------:R-:W-:Y:S02]  /*9870*/  IMAD.MOV R6, RZ, RZ, -R6 ;  /* 0x000000ffff067224 */ /* 0x000fe400078e0a06 */
[----:B------:R-:W-:Y:S01]  /*9880*/  IMAD.HI.U32 R2, R3, R7, R2 ;  /* 0x0000000703027227 */ /* 0x000fe200078e0002 */
[----:B------:R-:W-:-:S03]  /*9890*/  IABS R3, R17 ;  /* 0x0000001100037213 */ /* 0x000fc60000000000 */
[----:B------:R-:W-:Y:S02]  /*98a0*/  VIADD R19, R19, UR4 ;  /* 0x0000000413137c36 */ /* 0x000fe40008000000 */
[----:B------:R-:W-:-:S04]  /*98b0*/  IMAD.HI.U32 R2, R2, R3, RZ ;  /* 0x0000000302027227 */ /* 0x000fc800078e00ff */
[----:B------:R-:W-:-:S05]  /*98c0*/  IMAD R3, R2, R6, R3 ;  /* 0x0000000602037224 */ /* 0x000fca00078e0203 */
[----:B------:R-:W-:-:S13]  /*98d0*/  ISETP.GT.U32.AND P1, PT, R4, R3, PT ;  /* 0x000000030400720c */ /* 0x000fda0003f24070 */
[----:B------:R-:W-:Y:S02]  /*98e0*/  @!P1 IMAD.IADD R3, R3, 0x1, -R4 ;  /* 0x0000000103039824 */ /* 0x000fe400078e0a04 */
[----:B------:R-:W-:Y:S01]  /*98f0*/  @!P1 VIADD R2, R2, 0x1 ;  /* 0x0000000102029836 */ /* 0x000fe20000000000 */
[----:B------:R-:W-:Y:S02]  /*9900*/  ISETP.NE.AND P1, PT, R0, RZ, PT ;  /* 0x000000ff0000720c */ /* 0x000fe40003f25270 */
[----:B------:R-:W-:Y:S02]  /*9910*/  ISETP.GE.U32.AND P0, PT, R3, R4, PT ;  /* 0x000000040300720c */ /* 0x000fe40003f06070 */
[----:B------:R-:W-:-:S04]  /*9920*/  LOP3.LUT R3, R17, R0, RZ, 0x3c, !PT ;  /* 0x0000000011037212 */ /* 0x000fc800078e3cff */
[----:B------:R-:W-:-:S07]  /*9930*/  ISETP.GE.AND P2, PT, R3, RZ, PT ;  /* 0x000000ff0300720c */ /* 0x000fce0003f46270 */
[----:B------:R-:W-:-:S06]  /*9940*/  @P0 VIADD R2, R2, 0x1 ;  /* 0x0000000102020836 */ /* 0x000fcc0000000000 */
[----:B------:R-:W-:Y:S01]  /*9950*/  @!P2 IMAD.MOV R2, RZ, RZ, -R2 ;  /* 0x000000ffff02a224 */ /* 0x000fe200078e0a02 */
[----:B------:R-:W-:-:S05]  /*9960*/  @!P1 LOP3.LUT R2, RZ, R0, RZ, 0x33, !PT ;  /* 0x00000000ff029212 */ /* 0x000fca00078e33ff */
[--C-:B------:R-:W-:Y:S02]  /*9970*/  IMAD.MOV R3, RZ, RZ, -R2.reuse ;  /* 0x000000ffff037224 */ /* 0x100fe400078e0a02 */
[----:B------:R-:W-:Y:S02]  /*9980*/  IMAD.MOV.U32 R18, RZ, RZ, R2 ;  /* 0x000000ffff127224 */ /* 0x000fe400078e0002 */
[----:B------:R-:W-:Y:S01]  /*9990*/  IMAD R17, R0, R3, R17 ;  /* 0x0000000300117224 */ /* 0x000fe200078e0211 */
[----:B------:R-:W-:Y:S06]  /*99a0*/  BRA `(.L_x_418) ;  /* 0x00000000000c7947 */ /* 0x000fec0003800000 */
.L_x_413:
[----:B------:R-:W-:Y:S02]  /*99b0*/  IMAD.MOV.U32 R17, RZ, RZ, RZ ;  /* 0x000000ffff117224 */ /* 0x000fe400078e00ff */
[----:B------:R-:W-:Y:S02]  /*99c0*/  IMAD.U32 R16, RZ, RZ, UR6 ;  /* 0x00000006ff107e24 */ /* 0x000fe4000f8e00ff */
[----:B------:R-:W-:-:S07]  /*99d0*/  IMAD.MOV.U32 R18, RZ, RZ, RZ ;  /* 0x000000ffff127224 */ /* 0x000fce00078e00ff */
.L_x_418:
[----:B------:R-:W-:-:S13]  /*99e0*/  ISETP.NE.AND P0, PT, R5, RZ, PT ;  /* 0x000000ff0500720c */ /* 0x000fda0003f05270 */
[----:B------:R-:W0:Y:S01]  /*99f0*/  @!P0 S2R R3, SR_CgaCtaId ;  /* 0x0000000000038919 */ /* 0x000e220000008800 */
[----:B------:R-:W-:-:S04]  /*9a00*/  @!P0 MOV R0, 0x400 ;  /* 0x0000040000008802 */ /* 0x000fc80000000f00 */
[----:B0-----:R-:W-:-:S05]  /*9a10*/  @!P0 LEA R0, R3, R0, 0x18 ;  /* 0x0000000003008211 */ /* 0x001fca00078ec0ff */
[----:B------:R0:W-:Y:S01]  /*9a20*/  @!P0 STS.128 [R0+0x348d0], R16 ;  /* 0x0348d01000008388 */ /* 0x0001e20000000c00 */
[----:B------:R-:W-:Y:S06]  /*9a30*/  BAR.ARV 0x5, 0x180 ;  /* 0x0146000000007b1d */ /* 0x000fec0000002000 */
.L_x_411:
[----:B0-----:R-:W-:Y:S01]  /*9a40*/  IMAD.MOV.U32 R0, RZ, RZ, 0x1 ;  /* 0x00000001ff007424 */ /* 0x001fe200078e00ff */
[----:B------:R0:W-:Y:S01]  /*9a50*/  STL [R1+0x50], RZ ;  /* 0x000050ff01007387 */ /* 0x0001e20000100800 */
[----:B------:R-:W-:Y:S02]  /*9a60*/  ULDC UR4, c[0x0][0xc3c] ;  /* 0x00030f0000047ab9 */ /* 0x000fe40000000800 */
[----:B-1----:R-:W-:Y:S01]  /*9a70*/  ISETP.GE.AND P0, PT, R19, UR4, PT ;  /* 0x0000000413007c0c */ /* 0x002fe2000bf06270 */
[----:B------:R0:W-:Y:S04]  /*9a80*/  STL [R1+0x10], R0 ;  /* 0x0000100001007387 */ /* 0x0001e80000100800 */
[----:B------:R0:W-:Y:S08]  /*9a90*/  STL [R1+0x8], RZ ;  /* 0x000008ff01007387 */ /* 0x0001f00000100800 */
[----:B0-----:R-:W-:Y:S05]  /*9aa0*/  @P0 BRA `(.L_x_419) ;  /* 0x0000005400340947 */ /* 0x001fea0003800000 */
[----:B------:R-:W0:Y:S01]  /*9ab0*/  S2R R5, SR_TID.X ;  /* 0x0000000000057919 */ /* 0x000e220000002100 */
[----:B------:R-:W1:Y:S01]  /*9ac0*/  S2UR UR5, SR_CgaCtaId ;  /* 0x00000000000579c3 */ /* 0x000e620000008800 */
[----:B------:R-:W-:Y:S01]  /*9ad0*/  UMOV UR4, 0x400 ;  /* 0x0000040000047882 */ /* 0x000fe20000000000 */
[----:B------:R-:W-:Y:S01]  /*9ae0*/  BSSY B8, `(.L_x_419) ;  /* 0x0000549000087945 */ /* 0x000fe20003800000 */
[----:B------:R-:W-:Y:S01]  /*9af0*/  ULDC UR38, c[0x0][0xc] ;  /* 0x0000030000267ab9 */ /* 0x000fe20000000800 */
[----:B------:R-:W-:Y:S01]  /*9b00*/  ULDC.64 UR36, c[0x0][0x198] ;  /* 0x0000660000247ab9 */ /* 0x000fe20000000a00 */
[----:B-1----:R-:W-:Y:S01]  /*9b10*/  ULEA UR4, UR5, UR4, 0x18 ;  /* 0x0000000405047291 */ /* 0x002fe2000f8ec03f */
[C---:B0-----:R-:W-:Y:S01]  /*9b20*/  IMAD.SHL.U32 R0, R5.reuse, 0x8, RZ ;  /* 0x0000000805007824 */ /* 0x041fe200078e00ff */
[----:B------:R-:W-:-:S04]  /*9b30*/  LOP3.LUT R4, R5, 0x7f, RZ, 0xc0, !PT ;  /* 0x0000007f05047812 */ /* 0x000fc800078ec0ff */
[C---:B------:R-:W-:Y:S02]  /*9b40*/  LOP3.LUT R2, R0.reuse, 0x1f8, RZ, 0xc0, !PT ;  /* 0x000001f800027812 */ /* 0x040fe400078ec0ff */
[----:B------:R-:W-:Y:S02]  /*9b50*/  LOP3.LUT R0, R0, 0x38, RZ, 0xc0, !PT ;  /* 0x0000003800007812 */ /* 0x000fe400078ec0ff */
[----:B------:R-:W-:Y:S01]  /*9b60*/  LOP3.LUT R3, R2, 0x38, R5, 0x78, !PT ;  /* 0x0000003802037812 */ /* 0x000fe200078e7805 */
[----:B------:R-:W-:-:S05]  /*9b70*/  IMAD.SHL.U32 R2, R4, 0x8, RZ ;  /* 0x0000000804027824 */ /* 0x000fca00078e00ff */
[----:B------:R-:W-:Y:S01]  /*9b80*/  LOP3.LUT R3, R3, 0x200, R2, 0xf8, !PT ;  /* 0x0000020003037812 */ /* 0x000fe200078ef802 */
[----:B------:R-:W-:Y:S01]  /*9b90*/  IMAD.SHL.U32 R2, R5, 0x10, RZ ;  /* 0x0000001005027824 */ /* 0x000fe200078e00ff */
[----:B------:R-:W-:Y:S01]  /*9ba0*/  SHF.R.U32.HI R5, RZ, 0x3, R4 ;  /* 0x00000003ff057819 */ /* 0x000fe20000011604 */
[----:B------:R-:W-:-:S03]  /*9bb0*/  IMAD.U32 R4, RZ, RZ, UR4 ;  /* 0x00000004ff047e24 */ /* 0x000fc6000f8e00ff */
[----:B------:R-:W-:Y:S01]  /*9bc0*/  LOP3.LUT R2, R5, 0x70, R2, 0xf8, !PT ;  /* 0x0000007005027812 */ /* 0x000fe200078ef802 */
[----:B------:R-:W-:Y:S01]  /*9bd0*/  IMAD R3, R3, 0x2, R4 ;  /* 0x0000000203037824 */ /* 0x000fe200078e0204 */
[----:B------:R-:W-:Y:S01]  /*9be0*/  STL [R1+0x4], R4 ;  /* 0x0000040401007387 */ /* 0x000fe20000100800 */
[----:B------:R-:W-:-:S03]  /*9bf0*/  IMAD.MOV.U32 R2, RZ, RZ, 0x1 ;  /* 0x00000001ff027424 */ /* 0x000fc600078e00ff */
[----:B------:R-:W-:Y:S04]  /*9c00*/  STL [R1+0x24], R3 ;  /* 0x0000240301007387 */ /* 0x000fe80000100800 */
[----:B------:R-:W-:Y:S04]  /*9c10*/  STL [R1+0x8], RZ ;  /* 0x000008ff01007387 */ /* 0x000fe80000100800 */
[----:B------:R0:W-:Y:S04]  /*9c20*/  STL [R1+0x10], R2 ;  /* 0x0000100201007387 */ /* 0x0001e80000100800 */
[----:B------:R1:W-:Y:S01]  /*9c30*/  STL [R1+0x50], RZ ;  /* 0x000050ff01007387 */ /* 0x0003e20000100800 */
[----:B0-----:R-:W-:-:S02]  /*9c40*/  LOP3.LUT R2, R0, 0x40, RZ, 0xfc, !PT ;  /* 0x0000004000027812 */ /* 0x001fc400078efcff */
[----:B-1----:R-:W-:-:S07]  /*9c50*/  LOP3.LUT R0, R0, 0x80, RZ, 0xfc, !PT ;  /* 0x0000008000007812 */ /* 0x002fce00078efcff */
.L_x_521:
[----:B0--3--:R-:W0:Y:S01]  /*9c60*/  LDC.64 R2, c[0x0][0xc88] ;  /* 0x00032200ff027b82 */ /* 0x009e220000000a00 */
[----:B------:R-:W-:Y:S01]  /*9c70*/  ULDC.64 UR4, c[0x0][0x208] ;  /* 0x0000820000047ab9 */ /* 0x000fe20000000a00 */
[----:B0-----:R-:W-:-:S05]  /*9c80*/  IMAD.WIDE R2, R19, 0x4, R2 ;  /* 0x0000000413027825 */ /* 0x001fca00078e0202 */
[----:B------:R-:W2:Y:S01]  /*9c90*/  LDG.E R11, desc[UR4][R2.64] ;  /* 0x00000004020b7981 */ /* 0x000ea2000c1e1900 */
[----:B------:R-:W-:Y:S05]  /*9ca0*/  YIELD ;  /* 0x0000000000007946 */ /* 0x000fea0003800000 */
[----:B------:R-:W-:Y:S01]  /*9cb0*/  ULDC.64 UR4, c[0x0][0xa28] ;  /* 0x00028a0000047ab9 */ /* 0x000fe20000000a00 */
[----:B------:R-:W-:Y:S01]  /*9cc0*/  IMAD.MOV.U32 R0, RZ, RZ, RZ ;  /* 0x000000ffff007224 */ /* 0x000fe200078e00ff */
[----:B------:R-:W-:Y:S01]  /*9cd0*/  ISETP.NE.U32.AND P0, PT, RZ, UR4, PT ;  /* 0x00000004ff007c0c */ /* 0x000fe2000bf05070 */
[----:B------:R-:W-:Y:S01]  /*9ce0*/  ULDC.64 UR10, c[0x0][0x208] ;  /* 0x00008200000a7ab9 */ /* 0x000fe20000000a00 */
[----:B------:R-:W-:Y:S01]  /*9cf0*/  IMAD.MOV.U32 R6, RZ, RZ, RZ ;  /* 0x000000ffff067224 */ /* 0x000fe200078e00ff */
[----:B------:R-:W-:Y:S01]  /*9d00*/  ULDC.64 UR6, c[0x0][0xa18] ;  /* 0x0002860000067ab9 */ /* 0x000fe20000000a00 */
[----:B------:R-:W-:Y:S01]  /*9d10*/  ISETP.NE.AND.EX P0, PT, RZ, UR5, PT, P0 ;  /* 0x00000005ff007c0c */ /* 0x000fe2000bf05300 */
[----:B------:R-:W-:Y:S01]  /*9d20*/  ULDC.64 UR8, c[0x0][0xa08] ;  /* 0x0002820000087ab9 */ /* 0x000fe20000000a00 */
[----:B--2---:R-:W-:Y:S01]  /*9d30*/  SHF.R.S32.HI R4, RZ, 0x1f, R11 ;  /* 0x0000001fff047819 */ /* 0x004fe2000001140b */
[----:B------:R-:W-:-:S10]  /*9d40*/  IMAD.SHL.U32 R10, R11, 0x4, RZ ;  /* 0x000000040b0a7824 */ /* 0x000fd400078e00ff */
[C---:B------:R-:W-:Y:S01]  /*9d50*/  @P0 LEA R2, P1, R11.reuse, UR4, 0x2 ;  /* 0x000000040b020c11 */ /* 0x040fe2000f8210ff */
[----:B------:R-:W-:Y:S03]  /*9d60*/  STL [R1+0x28], R11 ;  /* 0x0000280b01007387 */ /* 0x000fe60000100800 */
[C-C-:B------:R-:W-:Y:S01]  /*9d70*/  @P0 LEA.HI.X R3, R11.reuse, UR5, R4.reuse, 0x2, P1 ;  /* 0x000000050b030c11 */ /* 0x140fe200088f1404 */
[----:B------:R-:W-:Y:S01]  /*9d80*/  ULDC.64 UR4, c[0x0][0xa00] ;  /* 0x0002800000047ab9 */ /* 0x000fe20000000a00 */
[----:B------:R-:W-:Y:S01]  /*9d90*/  SHF.L.U64.HI R9, R11, 0x2, R4 ;  /* 0x000000020b097819 */ /* 0x000fe20000010204 */
[----:B------:R0:W-:Y:S01]  /*9da0*/  STL [R1+0x38], R4 ;  /* 0x0000380401007387 */ /* 0x0001e20000100800 */
[----:B------:R-:W-:-:S03]  /*9db0*/  ISETP.NE.U32.AND P1, PT, RZ, UR4, PT ;  /* 0x00000004ff007c0c */ /* 0x000fc6000bf25070 */
[----:B-1---5:R1:W5:Y:S01]  /*9dc0*/  @P0 LDG.E R0, desc[UR10][R2.64] ;  /* 0x0000000a02000981 */ /* 0x022362000c1e1900 */
[----:B------:R-:W-:Y:S01]  /*9dd0*/  ISETP.NE.AND.EX P1, PT, RZ, UR5, PT, P1 ;  /* 0x00000005ff007c0c */ /* 0x000fe2000bf25310 */
[----:B----4-:R-:W-:Y:S01]  /*9de0*/  IMAD.MOV.U32 R8, RZ, RZ, RZ ;  /* 0x000000ffff087224 */ /* 0x010fe200078e00ff */
[----:B------:R-:W-:Y:S01]  /*9df0*/  ISETP.NE.U32.AND P2, PT, RZ, UR6, PT ;  /* 0x00000006ff007c0c */ /* 0x000fe2000bf45070 */
[----:B------:R-:W-:Y:S01]  /*9e00*/  STL [R1], R10 ;  /* 0x0000000a01007387 */ /* 0x000fe20000100800 */
[----:B------:R-:W-:Y:S02]  /*9e10*/  ISETP.NE.U32.AND P0, PT, RZ, UR8, PT ;  /* 0x00000008ff007c0c */ /* 0x000fe4000bf05070 */
[----:B------:R-:W-:Y:S01]  /*9e20*/  ISETP.NE.AND.EX P2, PT, RZ, UR7, PT, P2 ;  /* 0x00000007ff007c0c */ /* 0x000fe2000bf45320 */
[----:B------:R-:W-:Y:S01]  /*9e30*/  STL [R1+0x20], R9 ;  /* 0x0000200901007387 */ /* 0x000fe20000100800 */
[----:B------:R-:W-:Y:S02]  /*9e40*/  ISETP.NE.AND.EX P0, PT, RZ, UR9, PT, P0 ;  /* 0x00000009ff007c0c */ /* 0x000fe4000bf05300 */
[----:B-1----:R-:W-:-:S02]  /*9e50*/  IADD3 R2, P3, R10, UR4, RZ ;  /* 0x000000040a027c10 */ /* 0x002fc4000ff7e0ff */
[----:B0-----:R-:W-:Y:S02]  /*9e60*/  IADD3 R4, P4, R10, UR8, RZ ;  /* 0x000000080a047c10 */ /* 0x001fe4000ff9e0ff */
[C---:B------:R-:W-:Y:S01]  /*9e70*/  IADD3.X R3, R9.reuse, UR5, RZ, P3, !PT ;  /* 0x0000000509037c10 */ /* 0x040fe20009ffe4ff */
[----:B------:R-:W-:Y:S01]  /*9e80*/  ULDC UR4, c[0x0][0x288] ;  /* 0x0000a20000047ab9 */ /* 0x000fe20000000800 */
[----:B------:R-:W-:-:S03]  /*9e90*/  IADD3.X R5, R9, UR9, RZ, P4, !PT ;  /* 0x0000000909057c10 */ /* 0x000fc6000a7fe4ff */
[----:B------:R-:W2:Y:S01]  /*9ea0*/  @P1 LDG.E R6, desc[UR10][R2.64] ;  /* 0x0000000a02061981 */ /* 0x000ea2000c1e1900 */
[----:B------:R-:W-:Y:S01]  /*9eb0*/  IMAD.U32 R12, RZ, RZ, UR4 ;  /* 0x00000004ff0c7e24 */ /* 0x000fe2000f8e00ff */
[----:B------:R-:W-:Y:S02]  /*9ec0*/  ULDC.64 UR4, c[0x0][0x418] ;  /* 0x0001060000047ab9 */ /* 0x000fe40000000a00 */
[----:B------:R-:W5:Y:S04]  /*9ed0*/  @P0 LDG.E R8, desc[UR10][R4.64] ;  /* 0x0000000a04080981 */ /* 0x000f68000c1e1900 */
[----:B--2---:R0:W-:Y:S02]  /*9ee0*/  STL [R1+0x34], R6 ;  /* 0x0000340601007387 */ /* 0x0041e40000100800 */
[----:B0-----:R-:W-:-:S04]  /*9ef0*/  @P2 IADD3 R6, P3, R10, UR6, RZ ;  /* 0x000000060a062c10 */ /* 0x001fc8000ff7e0ff */
[----:B------:R-:W-:-:S05]  /*9f00*/  @P2 IADD3.X R7, R9, UR7, RZ, P3, !PT ;  /* 0x0000000709072c10 */ /* 0x000fca0009ffe4ff */
[----:B------:R0:W2:Y:S01]  /*9f10*/  @P2 LDG.E R12, desc[UR10][R6.64] ;  /* 0x0000000a060c2981 */ /* 0x0000a2000c1e1900 */
[----:B------:R-:W-:-:S03]  /*9f20*/  UISETP.NE.U32.AND UP0, UPT, UR4, URZ, UPT ;  /* 0x0000003f0400728c */ /* 0x000fc6000bf05070 */
[----:B------:R-:W-:Y:S01]  /*9f30*/  ULDC UR4, c[0x0][0x424] ;  /* 0x0001090000047ab9 */ /* 0x000fe20000000800 */
[----:B------:R-:W-:-:S03]  /*9f40*/  UISETP.NE.AND.EX UP0, UPT, UR5, URZ, UPT, UP0 ;  /* 0x0000003f0500728c */ /* 0x000fc6000bf05300 */
[----:B------:R-:W-:Y:S01]  /*9f50*/  ULDC UR5, c[0x0][0x2f0] ;  /* 0x0000bc0000057ab9 */ /* 0x000fe20000000800 */
[----:B------:R-:W-:-:S04]  /*9f60*/  USEL UR4, UR4, 0x1, UP0 ;  /* 0x0000000104047887 */ /* 0x000fc80008000000 */
[----:B------:R-:W-:-:S06]  /*9f70*/  UIMAD UR4, UR4, UR5, URZ ;  /* 0x00000005040472a4 */ /* 0x000fcc000f8e023f */
[----:B0-----:R-:W-:Y:S01]  /*9f80*/  IMAD.U32 R6, RZ, RZ, UR4 ;  /* 0x00000004ff067e24 */ /* 0x001fe2000f8e00ff */
[----:B--2---:R0:W-:Y:S01]  /*9f90*/  STL [R1+0x40], R12 ;  /* 0x0000400c01007387 */ /* 0x0041e20000100800 */
[----:B------:R-:W-:Y:S05]  /*9fa0*/  @P2 BRA `(.L_x_420) ;  /* 0x0000000000182947 */ /* 0x000fea0003800000 */
[----:B------:R-:W-:Y:S05]  /*9fb0*/  @!P1 BRA `(.L_x_420) ;  /* 0x0000000000149947 */ /* 0x000fea0003800000 */
[----:B------:R-:W-:Y:S02]  /*9fc0*/  ULDC.64 UR4, c[0x0][0x208] ;  /* 0x0000820000047ab9 */ /* 0x000fe40000000a00 */
[----:B------:R-:W2:Y:S04]  /*9fd0*/  LDG.E R7, desc[UR4][R2.64] ;  /* 0x0000000402077981 */ /* 0x000ea8000c1e1900 */
[----:B------:R-:W2:Y:S02]  /*9fe0*/  LDG.E R2, desc[UR4][R2.64+0x4] ;  /* 0x0000040402027981 */ /* 0x000ea4000c1e1900 */
[----:B--2---:R-:W-:-:S05]  /*9ff0*/  IMAD.IADD R2, R2, 0x1, -R7 ;  /* 0x0000000102027824 */ /* 0x004fca00078e0a07 */
[----:B------:R1:W-:Y:S02]  /*a000*/  STL [R1+0x40], R2 ;  /* 0x0000400201007387 */ /* 0x0003e40000100800 */
.L_x_420:
[----:B-1----:R-:W-:Y:S01]  /*a010*/  IMAD.MOV.U32 R2, RZ, RZ, R11 ;  /* 0x000000ffff027224 */ /* 0x002fe200078e000b */
[----:B------:R-:W-:Y:S01]  /*a020*/  ULDC.64 UR4, c[0x0][0xa20] ;  /* 0x0002880000047ab9 */ /* 0x000fe20000000a00 */
[----:B-----5:R-:W-:Y:S01]  /*a030*/  IMAD.IADD R3, R8, 0x1, R0 ;  /* 0x0000000108037824 */ /* 0x020fe200078e0200 */
[----:B------:R-:W-:Y:S02]  /*a040*/  ISETP.NE.U32.AND P1, PT, RZ, UR4, PT ;  /* 0x00000004ff007c0c */ /* 0x000fe4000bf25070 */
[----:B------:R1:W-:Y:S02]  /*a050*/  STL [R1+0xc], R2 ;  /* 0x00000c0201007387 */ /* 0x0003e40000100800 */
[----:B------:R-:W-:Y:S02]  /*a060*/  ISETP.NE.AND.EX P1, PT, RZ, UR5, PT, P1 ;  /* 0x00000005ff007c0c */ /* 0x000fe4000bf25310 */
[----:B------:R1:W-:Y:S11]  /*a070*/  STL [R1+0x18], R3 ;  /* 0x0000180301007387 */ /* 0x0003f60000100800 */
[----:B-1----:R-:W-:Y:S05]  /*a080*/  @!P1 BRA `(.L_x_421) ;  /* 0x0000000000149947 */ /* 0x002fea0003800000 */
[----:B------:R-:W-:Y:S01]  /*a090*/  IADD3 R6, P0, R10, UR4, RZ ;  /* 0x000000040a067c10 */ /* 0x000fe2000ff1e0ff */
[----:B------:R-:W-:-:S03]  /*a0a0*/  ULDC.64 UR6, c[0x0][0x208] ;  /* 0x0000820000067ab9 */ /* 0x000fc60000000a00 */
[----:B------:R-:W-:-:S05]  /*a0b0*/  IADD3.X R7, R9, UR5, RZ, P0, !PT ;  /* 0x0000000509077c10 */ /* 0x000fca00087fe4ff */
[----:B------:R1:W5:Y:S01]  /*a0c0*/  LDG.E R6, desc[UR6][R6.64] ;  /* 0x0000000606067981 */ /* 0x000362000c1e1900 */
[----:B------:R-:W-:Y:S05]  /*a0d0*/  BRA `(.L_x_422) ;  /* 0x0000000000147947 */ /* 0x000fea0003800000 */
.L_x_421:
[----:B------:R-:W-:Y:S05]  /*a0e0*/  @!P0 BRA `(.L_x_422) ;  /* 0x0000000000108947 */ /* 0x000fea0003800000 */
[----:B------:R-:W-:Y:S02]  /*a0f0*/  ULDC.64 UR4, c[0x0][0x208] ;  /* 0x0000820000047ab9 */ /* 0x000fe40000000a00 */
[----:B------:R-:W2:Y:S04]  /*a100*/  LDG.E R6, desc[UR4][R4.64] ;  /* 0x0000000404067981 */ /* 0x000ea8000c1e1900 */
[----:B------:R-:W2:Y:S02]  /*a110*/  LDG.E R4, desc[UR4][R4.64+0x4] ;  /* 0x0000040404047981 */ /* 0x000ea4000c1e1900 */
[----:B--2---:R-:W-:-:S07]  /*a120*/  IMAD.IADD R6, R4, 0x1, -R6 ;  /* 0x0000000104067824 */ /* 0x004fce00078e0a06 */
.L_x_422:
[----:B-----5:R-:W-:Y:S01]  /*a130*/  IMAD.IADD R3, R6, 0x1, -R0 ;  /* 0x0000000106037824 */ /* 0x020fe200078e0a00 */
[----:B------:R-:W-:Y:S03]  /*a140*/  BSSY B7, `(.L_x_423) ;  /* 0x000043e000077945 */ /* 0x000fe60003800000 */
[C---:B------:R-:W-:Y:S01]  /*a150*/  VIADD R0, R3.reuse, 0x7f ;  /* 0x0000007f03007836 */ /* 0x040fe20000000000 */
[----:B------:R2:W-:Y:S01]  /*a160*/  STL [R1+0x3c], R3 ;  /* 0x00003c0301007387 */ /* 0x0005e20000100800 */
[----:B------:R-:W-:-:S03]  /*a170*/  ISETP.GT.AND P0, PT, R3, RZ, PT ;  /* 0x000000ff0300720c */ /* 0x000fc60003f04270 */
[----:B------:R-:W-:-:S04]  /*a180*/  SHF.R.S32.HI R2, RZ, 0x1f, R0 ;  /* 0x0000001fff027819 */ /* 0x000fc80000011400 */
[----:B------:R-:W-:-:S04]  /*a190*/  LEA.HI R0, R2, R0, RZ, 0x7 ;  /* 0x0000000002007211 */ /* 0x000fc800078f38ff */
[----:B------:R-:W-:-:S05]  /*a1a0*/  SHF.R.S32.HI R0, RZ, 0x7, R0 ;  /* 0x00000007ff007819 */ /* 0x000fca0000011400 */
[----:B------:R2:W-:Y:S01]  /*a1b0*/  STL [R1+0x30], R0 ;  /* 0x0000300001007387 */ /* 0x0005e20000100800 */
[----:B------:R-:W-:Y:S05]  /*a1c0*/  @P0 BRA `(.L_x_424) ;  /* 0x0000000000480947 */ /* 0x000fea0003800000 */
[----:B--2---:R-:W2:Y:S02]  /*a1d0*/  S2R R3, SR_TID.X ;  /* 0x0000000000037919 */ /* 0x004ea40000002100 */
[----:B--2---:R-:W-:-:S04]  /*a1e0*/  LOP3.LUT R3, R3, 0x7f, RZ, 0xc0, !PT ;  /* 0x0000007f03037812 */ /* 0x004fc800078ec0ff */
[----:B------:R-:W-:-:S13]  /*a1f0*/  ISETP.NE.AND P0, PT, R3, RZ, PT ;  /* 0x000000ff0300720c */ /* 0x000fda0003f05270 */
[----:B------:R-:W-:Y:S05]  /*a200*/  @P0 BRA `(.L_x_425) ;  /* 0x0000004000c40947 */ /* 0x000fea0003800000 */
[----:B------:R-:W2:Y:S01]  /*a210*/  S2R R3, SR_LANEID ;  /* 0x0000000000037919 */ /* 0x000ea20000000000 */
[----:B------:R-:W-:Y:S01]  /*a220*/  VOTEU.ANY UR4, UPT, PT ;  /* 0x0000000000047886 */ /* 0x000fe200038e0100 */
[----:B------:R-:W-:Y:S01]  /*a230*/  ULDC.64 UR6, c[0x0][0x208] ;  /* 0x0000820000067ab9 */ /* 0x000fe20000000a00 */
[----:B------:R-:W2:Y:S08]  /*a240*/  FLO.U32 R0, UR4 ;  /* 0x0000000400007d00 */ /* 0x000eb000080e0000 */
[----:B------:R-:W3:Y:S01]  /*a250*/  POPC R5, UR4 ;  /* 0x0000000400057d09 */ /* 0x000ee20008000000 */
[----:B--2---:R-:W-:-:S02]  /*a260*/  ISETP.EQ.U32.AND P0, PT, R0, R3, PT ;  /* 0x000000030000720c */ /* 0x004fc40003f02070 */
[----:B------:R-:W3:Y:S11]  /*a270*/  LDC.64 R2, c[0x0][0xc60] ;  /* 0x00031800ff027b82 */ /* 0x000ef60000000a00 */
[----:B---3--:R-:W2:Y:S01]  /*a280*/  @P0 ATOMG.E.ADD.STRONG.GPU PT, R3, desc[UR6][R2.64], R5 ;  /* 0x00000005020309a8 */ /* 0x008ea200081ee1c6 */
[----:B------:R-:W3:Y:S02]  /*a290*/  S2R R4, SR_LTMASK ;  /* 0x0000000000047919 */ /* 0x000ee40000003900 */
[----:B---3--:R-:W-:-:S04]  /*a2a0*/  LOP3.LUT R4, R4, UR4, RZ, 0xc0, !PT ;  /* 0x0000000404047c12 */ /* 0x008fc8000f8ec0ff */
[----:B-1----:R-:W1:Y:S01]  /*a2b0*/  POPC R7, R4 ;  /* 0x0000000400077309 */ /* 0x002e620000000000 */
[----:B--2---:R-:W1:Y:S02]  /*a2c0*/  SHFL.IDX PT, R0, R3, R0, 0x1f ;  /* 0x00001f0003007589 */ /* 0x004e6400000e0000 */
[----:B-1----:R-:W-:Y:S01]  /*a2d0*/  IADD3 R16, R0, UR38, R7 ;  /* 0x0000002600107c10 */ /* 0x002fe2000fffe007 */
[----:B------:R-:W-:Y:S06]  /*a2e0*/  BRA `(.L_x_425) ;  /* 0x00000040008c7947 */ /* 0x000fec0003800000 */
.L_x_424:
[----:B--2---:R-:W2:Y:S01]  /*a2f0*/  LDL R0, [R1+0x4] ;  /* 0x0000040001007983 */ /* 0x004ea20000100800 */
[----:B------:R-:W-:Y:S01]  /*a300*/  BSSY B6, `(.L_x_426) ;  /* 0x0000014000067945 */ /* 0x000fe20003800000 */
[----:B--2---:R-:W-:-:S05]  /*a310*/  VIADD R0, R0, 0x1c400 ;  /* 0x0001c40000007836 */ /* 0x004fca0000000000 */
[----:B------:R-:W-:-:S13]  /*a320*/  LOP3.LUT P0, RZ, R0, 0x3ff, RZ, 0xc0, !PT ;  /* 0x000003ff00ff7812 */ /* 0x000fda000780c0ff */
[----:B------:R-:W-:Y:S05]  /*a330*/  @!P0 BRA `(.L_x_427) ;  /* 0x0000000000408947 */ /* 0x000fea0003800000 */
[----:B------:R-:W-:Y:S01]  /*a340*/  MOV R2, 0x0 ;  /* 0x0000000000027802 */ /* 0x000fe20000000f00 */
[----:B------:R-:W-:Y:S01]  /*a350*/  ULDC.64 UR6, c[0x4][0xb8] ;  /* 0x01002e0000067ab9 */ /* 0x000fe20000000a00 */
[----:B------:R-:W-:Y:S01]  /*a360*/  ULDC.64 UR8, c[0x4][0xc0] ;  /* 0x0100300000087ab9 */ /* 0x000fe20000000a00 */
[----:B------:R-:W-:Y:S01]  /*a370*/  ULDC.64 UR4, c[0x4][0x8] ;  /* 0x0100020000047ab9 */ /* 0x000fe20000000a00 */
[----:B------:R-:W-:Y:S02]  /*a380*/  IMAD.U32 R4, RZ, RZ, UR6 ;  /* 0x00000006ff047e24 */ /* 0x000fe4000f8e00ff */
[----:B------:R-:W2:Y:S01]  /*a390*/  LDC.64 R2, c[0x4][R2] ;  /* 0x0100000002027b82 */ /* 0x000ea20000000a00 */
[----:B------:R-:W-:Y:S02]  /*a3a0*/  IMAD.U32 R5, RZ, RZ, UR7 ;  /* 0x00000007ff057e24 */ /* 0x000fe4000f8e00ff */
[----:B------:R-:W-:Y:S02]  /*a3b0*/  IMAD.U32 R6, RZ, RZ, UR8 ;  /* 0x00000008ff067e24 */ /* 0x000fe4000f8e00ff */
[----:B-1----:R-:W-:-:S02]  /*a3c0*/  IMAD.U32 R7, RZ, RZ, UR9 ;  /* 0x00000009ff077e24 */ /* 0x002fc4000f8e00ff */
[----:B------:R-:W-:Y:S02]  /*a3d0*/  IMAD.U32 R10, RZ, RZ, UR4 ;  /* 0x00000004ff0a7e24 */ /* 0x000fe4000f8e00ff */
[----:B------:R-:W-:Y:S02]  /*a3e0*/  IMAD.U32 R11, RZ, RZ, UR5 ;  /* 0x00000005ff0b7e24 */ /* 0x000fe4000f8e00ff */
[----:B------:R-:W-:Y:S02]  /*a3f0*/  IMAD.MOV.U32 R8, RZ, RZ, 0x70 ;  /* 0x00000070ff087424 */ /* 0x000fe400078e00ff */
[----:B0-----:R-:W-:Y:S02]  /*a400*/  IMAD.MOV.U32 R12, RZ, RZ, 0x1 ;  /* 0x00000001ff0c7424 */ /* 0x001fe400078e00ff */
[----:B------:R-:W-:-:S07]  /*a410*/  IMAD.MOV.U32 R13, RZ, RZ, RZ ;  /* 0x000000ffff0d7224 */ /* 0x000fce00078e00ff */
[----:B------:R-:W-:-:S07]  /*a420*/  LEPC R20, `(.L_x_427) ;  /* 0x000000001014794e */ /* 0x000fce0000000000 */
[----:B--2---:R-:W-:Y:S05]  /*a430*/  CALL.ABS.NOINC R2 ;  /* 0x0000000002007343 */ /* 0x004fea0003c00000 */
.L_x_427:
[----:B------:R-:W-:Y:S05]  /*a440*/  BSYNC B6 ;  /* 0x0000000000067941 */ /* 0x000fea0003800000 */
.L_x_426:
[----:B------:R-:W2:Y:S01]  /*a450*/  LDL R2, [R1+0x4] ;  /* 0x0000040001027983 */ /* 0x000ea20000100800 */
        /* <DEDUP_REMOVED lines=12> */
[----:B-1----:R-:W-:-:S02]  /*a520*/  IMAD.U32 R7, RZ, RZ, UR9 ;  /* 0x00000009ff077e24 */ /* 0x002fc4000f8e00ff */
[----:B------:R-:W-:Y:S02]  /*a530*/  IMAD.U32 R10, RZ, RZ, UR4 ;  /* 0x00000004ff0a7e24 */ /* 0x000fe4000f8e00ff */
[----:B------:R-:W-:Y:S02]  /*a540*/  IMAD.U32 R11, RZ, RZ, UR5 ;  /* 0x00000005ff0b7e24 */ /* 0x000fe4000f8e00ff */
[----:B------:R-:W-:Y:S02]  /*a550*/  IMAD.MOV.U32 R8, RZ, RZ, 0x70 ;  /* 0x00000070ff087424 */ /* 0x000fe400078e00ff */
[----:B0-----:R-:W-:Y:S02]  /*a560*/  IMAD.MOV.U32 R12, RZ, RZ, 0x1 ;  /* 0x00000001ff0c7424 */ /* 0x001fe400078e00ff */
[----:B--2---:R-:W-:-:S07]  /*a570*/  IMAD.MOV.U32 R13, RZ, RZ, RZ ;  /* 0x000000ffff0d7224 */ /* 0x004fce00078e00ff */
[----:B------:R-:W-:-:S07]  /*a580*/  LEPC R20, `(.L_x_430) ;  /* 0x000000001014794e */ /* 0x000fce0000000000 */
[----:B---3--:R-:W-:Y:S05]  /*a590*/  CALL.ABS.NOINC R2 ;  /* 0x0000000002007343 */ /* 0x008fea0003c00000 */
.L_x_430:
[----:B------:R-:W-:Y:S01]  /*a5a0*/  MOV R2, 0x0 ;  /* 0x0000000000027802 */ /* 0x000fe20000000f00 */
[----:B------:R-:W-:Y:S01]  /*a5b0*/  ULDC.64 UR6, c[0x4][0xb8] ;  /* 0x01002e0000067ab9 */ /* 0x000fe20000000a00 */
[----:B------:R-:W-:Y:S01]  /*a5c0*/  ULDC.64 UR8, c[0x4][0xc0] ;  /* 0x0100300000087ab9 */ /* 0x000fe20000000a00 */
[----:B------:R-:W-:Y:S01]  /*a5d0*/  ULDC.64 UR4, c[0x4][0x18] ;  /* 0x0100060000047ab9 */ /* 0x000fe20000000a00 */
[----:B------:R-:W-:Y:S02]  /*a5e0*/  IMAD.U32 R4, RZ, RZ, UR6 ;  /* 0x00000006ff047e24 */ /* 0x000fe4000f8e00ff */
[----:B------:R-:W0:Y:S01]  /*a5f0*/  LDC.64 R2, c[0x4][R2] ;  /* 0x0100000002027b82 */ /* 0x000e220000000a00 */
        /* <DEDUP_REMOVED lines=9> */
[----:B0-----:R-:W-:Y:S05]  /*a690*/  CALL.ABS.NOINC R2 ;  /* 0x0000000002007343 */ /* 0x001fea0003c00000 */
.L_x_429:
[----:B------:R-:W-:Y:S05]  /*a6a0*/  BSYNC B6 ;  /* 0x0000000000067941 */ /* 0x000fea0003800000 */
.L_x_428:
[----:B------:R-:W2:Y:S01]  /*a6b0*/  LDL.LU R2, [R1] ;  /* 0x0000000001027983 */ /* 0x000ea20000300800 */
[----:B------:R-:W-:-:S03]  /*a6c0*/  ULDC.64 UR4, c[0x0][0x9f8] ;  /* 0x00027e0000047ab9 */ /* 0x000fc60000000a00 */
[----:B------:R-:W3:Y:S04]  /*a6d0*/  LDL.LU R4, [R1+0x20] ;  /* 0x0000200001047983 */ /* 0x000ee80000300800 */
[----:B-1----:R-:W4:Y:S01]  /*a6e0*/  LDL R7, [R1+0xc] ;  /* 0x00000c0001077983 */ /* 0x002f220000100800 */
[----:B------:R-:W-:Y:S01]  /*a6f0*/  ISETP.NE.U32.AND P0, PT, RZ, UR4, PT ;  /* 0x00000004ff007c0c */ /* 0x000fe2000bf05070 */
[----:B------:R-:W-:Y:S02]  /*a700*/  ULDC.64 UR6, c[0x0][0x208] ;  /* 0x0000820000067ab9 */ /* 0x000fe40000000a00 */
[----:B------:R-:W5:Y:S01]  /*a710*/  LDL R0, [R1+0x30] ;  /* 0x0000300001007983 */ /* 0x000f620000100800 */
[----:B------:R-:W-:-:S13]  /*a720*/  ISETP.NE.AND.EX P0, PT, RZ, UR5, PT, P0 ;  /* 0x00000005ff007c0c */ /* 0x000fda000bf05300 */
[----:B--2---:R-:W-:-:S04]  /*a730*/  @P0 IADD3 R2, P1, R2, UR4, RZ ;  /* 0x0000000402020c10 */ /* 0x004fc8000ff3e0ff */
[----:B---3--:R-:W-:Y:S01]  /*a740*/  @P0 IADD3.X R3, R4, UR5, RZ, P1, !PT ;  /* 0x0000000504030c10 */ /* 0x008fe20008ffe4ff */
[----:B------:R-:W-:-:S04]  /*a750*/  ULDC.64 UR4, c[0x0][0xa08] ;  /* 0x0002820000047ab9 */ /* 0x000fc80000000a00 */
[----:B----4-:R1:W2:Y:S01]  /*a760*/  @P0 LDG.E R7, desc[UR6][R2.64] ;  /* 0x0000000602070981 */ /* 0x0102a2000c1e1900 */
[----:B-----5:R-:W-:Y:S01]  /*a770*/  VIADD R9, R0, 0xffffffff ;  /* 0xffffffff00097836 */ /* 0x020fe20000000000 */
[----:B-1----:R-:W1:Y:S01]  /*a780*/  LDC.64 R2, c[0x0][0x418] ;  /* 0x00010600ff027b82 */ /* 0x002e620000000a00 */
[----:B--2---:R-:W-:Y:S01]  /*a790*/  SHF.R.S32.HI R8, RZ, 0x1f, R7 ;  /* 0x0000001fff087819 */ /* 0x004fe20000011407 */
[----:B------:R2:W-:Y:S04]  /*a7a0*/  @P0 STL [R1+0xc], R7 ;  /* 0x00000c0701000387 */ /* 0x0005e80000100800 */
[----:B------:R2:W-:Y:S04]  /*a7b0*/  STL [R1+0x2c], R9 ;  /* 0x00002c0901007387 */ /* 0x0005e80000100800 */
[----:B------:R2:W-:Y:S01]  /*a7c0*/  STL [R1+0x20], R8 ;  /* 0x0000200801007387 */ /* 0x0005e20000100800 */
[----:B-1----:R-:W-:Y:S01]  /*a7d0*/  LOP3.LUT P0, RZ, R2, UR4, RZ, 0xfc, !PT ;  /* 0x0000000402ff7c12 */ /* 0x002fe2000f80fcff */
[----:B------:R-:W-:-:S03]  /*a7e0*/  UMOV UR4, 0xffffffff ;  /* 0xffffffff00047882 */ /* 0x000fc60000000000 */
[----:B------:R-:W-:-:S04]  /*a7f0*/  LOP3.LUT P0, RZ, R3, UR5, RZ, 0xfc, P0 ;  /* 0x0000000503ff7c12 */ /* 0x000fc8000800fcff */
[----:B------:R-:W-:Y:S01]  /*a800*/  SEL R0, R7, RZ, !P0 ;  /* 0x000000ff07007207 */ /* 0x000fe20004000000 */
[----:B--2---:R-:W-:Y:S08]  /*a810*/  BRA.DIV UR4, `(.L_x_431) ;  /* 0x0000004e043c7947 */ /* 0x004ff0000b800000 */
[----:B------:R-:W1:Y:S02]  /*a820*/  S2R R4, SR_TID.X ;  /* 0x0000000000047919 */ /* 0x000e640000002100 */
[----:B-1----:R-:W-:-:S04]  /*a830*/  SHF.R.U32.HI R4, RZ, 0x5, R4 ;  /* 0x00000005ff047819 */ /* 0x002fc80000011604 */
[----:B------:R-:W-:-:S05]  /*a840*/  LOP3.LUT R4, R4, 0x3, RZ, 0xc0, !PT ;  /* 0x0000000304047812 */ /* 0x000fca00078ec0ff */
[----:B------:R1:W2:Y:S02]  /*a850*/  SHFL.IDX PT, R14, R4, RZ, 0x1f ;  /* 0x00001fff040e7589 */ /* 0x0002a400000e0000 */
.L_x_537:
[----:B-1----:R-:W3:Y:S01]  /*a860*/  LDL.LU R4, [R1+0x1c] ;  /* 0x00001c0001047983 */ /* 0x002ee20000300800 */
[----:B------:R-:W-:Y:S02]  /*a870*/  PLOP3.LUT P1, PT, PT, PT, PT, 0x8, 0x0 ;  /* 0x000000000000781c */ /* 0x000fe40003f2e170 */
[----:B--2---:R-:W-:Y:S01]  /*a880*/  ISETP.NE.AND P0, PT, R14, RZ, PT ;  /* 0x000000ff0e00720c */ /* 0x004fe20003f05270 */
[----:B------:R1:W-:Y:S01]  /*a890*/  STL [R1], R0 ;  /* 0x0000000001007387 */ /* 0x0003e20000100800 */
[----:B---3--:R-:W-:-:S09]  /*a8a0*/  LOP3.LUT R4, R4, 0xfffffffe, RZ, 0xc0, !PT ;  /* 0xfffffffe04047812 */ /* 0x008fd200078ec0ff */
[----:B------:R-:W-:-:S05]  /*a8b0*/  @P1 LOP3.LUT R4, R4, 0x1, RZ, 0xfc, !PT ;  /* 0x0000000104041812 */ /* 0x000fca00078efcff */
[----:B------:R1:W-:Y:S01]  /*a8c0*/  STL [R1+0x1c], R4 ;  /* 0x00001c0401007387 */ /* 0x0003e20000100800 */
[----:B------:R-:W-:Y:S05]  /*a8d0*/  @P0 BRA `(.L_x_432) ;  /* 0x0000000400540947 */ /* 0x000fea0003800000 */
[----:B------:R-:W-:-:S03]  /*a8e0*/  UMOV UR4, 0xffffffff ;  /* 0xffffffff00047882 */ /* 0x000fc60000000000 */
[----:B------:R-:W-:Y:S05]  /*a8f0*/  BRA.DIV UR4, `(.L_x_433) ;  /* 0x0000004e04387947 */ /* 0x000fea000b800000 */
[----:B------:R-:W-:-:S13]  /*a900*/  ELECT P6, URZ, PT ;  /* 0x00000000003f782f */ /* 0x000fda00038c0000 */
.L_x_540:
[----:B------:R-:W-:Y:S05]  /*a910*/  @!P6 BRA `(.L_x_432) ;  /* 0x000000040044e947 */ /* 0x000fea0003800000 */
[----:B------:R2:W-:Y:S01]  /*a920*/  STL [R1+0x14], R9 ;  /* 0x0000140901007387 */ /* 0x0005e20000100800 */
[----:B------:R-:W-:-:S04]  /*a930*/  ISETP.NE.U32.AND P0, PT, R2, RZ, PT ;  /* 0x000000ff0200720c */ /* 0x000fc80003f05070 */
[----:B------:R-:W-:-:S13]  /*a940*/  ISETP.NE.AND.EX P0, PT, R3, RZ, PT, P0 ;  /* 0x000000ff0300720c */ /* 0x000fda0003f05300 */
[----:B--2---:R-:W-:Y:S05]  /*a950*/  @!P0 BRA `(.L_x_434) ;  /* 0x0000000000548947 */ /* 0x004fea0003800000 */
[----:B------:R-:W2:Y:S01]  /*a960*/  LDC R6, c[0x0][0x43c] ;  /* 0x00010f00ff067b82 */ /* 0x000ea20000000800 */
[----:B-1----:R-:W-:Y:S01]  /*a970*/  IMAD.MOV.U32 R0, RZ, RZ, R9 ;  /* 0x000000ffff007224 */ /* 0x002fe200078e0009 */
[----:B------:R-:W-:Y:S01]  /*a980*/  ULDC.64 UR4, c[0x0][0x428] ;  /* 0x00010a0000047ab9 */ /* 0x000fe20000000a00 */
[----:B------:R-:W-:Y:S01]  /*a990*/  ULDC.64 UR6, c[0x0][0x208] ;  /* 0x0000820000067ab9 */ /* 0x000fe20000000a00 */
[----:B--2---:R-:W-:-:S13]  /*a9a0*/  ISETP.NE.AND P0, PT, R6, 0x1, PT ;  /* 0x000000010600780c */ /* 0x004fda0003f05270 */
        /* <DEDUP_REMOVED lines=14> */
[----:B------:R-:W2:Y:S04]  /*aa90*/  LDG.E R0, desc[UR6][R2.64] ;  /* 0x0000000602007981 */ /* 0x000ea8000c1e1900 */
[----:B--2---:R2:W-:Y:S02]  /*aaa0*/  STL [R1], R0 ;  /* 0x0000000001007387 */ /* 0x0045e40000100800 */
.L_x_434:
[----:B------:R-:W3:Y:S04]  /*aab0*/  LDL R7, [R1+0x4] ;  /* 0x0000040001077983 */ /* 0x000ee80000100800 */
[----:B-12---:R-:W3:Y:S04]  /*aac0*/  LDL R0, [R1+0x8] ;  /* 0x0000080001007983 */ /* 0x006ee80000100800 */
[----:B------:R-:W2:Y:S01]  /*aad0*/  LDL R2, [R1+0x10] ;  /* 0x0000100001027983 */ /* 0x000ea20000100800 */
[----:B---3--:R-:W-:Y:S01]  /*aae0*/  IMAD R0, R0, 0x8, R7 ;  /* 0x0000000800007824 */ /* 0x008fe200078e0207 */
[----:B--2---:R-:W-:-:S04]  /*aaf0*/  SHF.L.U32 R2, R2, 0x1f, RZ ;  /* 0x0000001f02027819 */ /* 0x004fc800000006ff */
[----:B------:R-:W1:Y:S02]  /*ab00*/  SYNCS.PHASECHK.TRANS64.TRYWAIT P0, [R0+URZ+0x34840], R2 ;  /* 0x03484002000075a7 */ /* 0x000e64000800017f */
[----:B-1----:R-:W-:Y:S05]  /*ab10*/  @!P0 BRA `(.L_x_435) ;  /* 0x0000004800d08947 */ /* 0x002fea0003800000 */
.L_x_541:
[----:B------:R-:W2:Y:S02]  /*ab20*/  S2R R3, SR_TID.X ;  /* 0x0000000000037919 */ /* 0x000ea40000002100 */
        /* <DEDUP_REMOVED lines=10> */
.L_x_436:
[----:B------:R-:W2:Y:S04]  /*abd0*/  LDL R7, [R1+0x4] ;  /* 0x0000040001077983 */ /* 0x000ea80000100800 */
[----:B------:R-:W2:Y:S04]  /*abe0*/  LDL R6, [R1+0x8] ;  /* 0x0000080001067983 */ /* 0x000ea80000100800 */
[----:B------:R-:W3:Y:S04]  /*abf0*/  LDL R5, [R1+0x14] ;  /* 0x0000140001057983 */ /* 0x000ee80000100800 */
[----:B------:R-:W4:Y:S04]  /*ac00*/  LDL R4, [R1+0x18] ;  /* 0x0000180001047983 */ /* 0x000f280000100800 */
[----:B------:R-:W5:Y:S04]  /*ac10*/  LDL R3, [R1] ;  /* 0x0000000001037983 */ /* 0x000f680000100800 */
[----:B-1----:R-:W5:Y:S01]  /*ac20*/  LDL.LU R2, [R1+0x1c] ;  /* 0x00001c0001027983 */ /* 0x002f620000300800 */
[----:B------:R-:W-:Y:S01]  /*ac30*/  R2UR UR9, R0 ;  /* 0x00000000000972ca */ /* 0x000fe200000e0000 */
[----:B------:R-:W-:Y:S01]  /*ac40*/  UIADD3 UR4, UP0, UR36, 0x370, URZ ;  /* 0x0000037024047890 */ /* 0x000fe2000ff1e03f */
[----:B------:R-:W-:Y:S01]  /*ac50*/  R2UR UR12, R18 ;  /* 0x00000000120c72ca */ /* 0x000fe200000e0000 */
[----:B------:R-:W-:Y:S01]  /*ac60*/  UMOV UR10, URZ ;  /* 0x0000003f000a7c82 */ /* 0x000fe20008000000 */
[----:B------:R-:W-:Y:S01]  /*ac70*/  PLOP3.LUT P0, PT, PT, PT, PT, 0x80, 0x0 ;  /* 0x000000000000781c */ /* 0x000fe20003f0f070 */
[----:B------:R-:W-:Y:S01]  /*ac80*/  UMOV UR6, 0x0 ;  /* 0x0000000000067882 */ /* 0x000fe20000000000 */
[----:B------:R-:W-:Y:S01]  /*ac90*/  UMOV UR7, 0x14f00000 ;  /* 0x14f0000000077882 */ /* 0x000fe20000000000 */
[----:B------:R-:W-:-:S06]  /*aca0*/  UMOV UR16, 0x40 ;  /* 0x0000004000107882 */ /* 0x000fcc0000000000 */
[----:B------:R-:W-:Y:S01]  /*acb0*/  UIADD3 UR9, UR9, 0x34830, URZ ;  /* 0x0003483009097890 */ /* 0x000fe2000fffe03f */
[----:B--2---:R-:W-:Y:S01]  /*acc0*/  IMAD R0, R6, 0xc000, R7 ;  /* 0x0000c00006007824 */ /* 0x004fe200078e0207 */
[----:B---3--:R-:W-:-:S04]  /*acd0*/  R2UR UR11, R5 ;  /* 0x00000000050b72ca */ /* 0x008fc800000e0000 */
[----:B------:R-:W-:Y:S02]  /*ace0*/  R2UR UR8, R0 ;  /* 0x00000000000872ca */ /* 0x000fe400000e0000 */
[----:B----4-:R-:W-:Y:S02]  /*acf0*/  R2UR UR5, R4 ;  /* 0x00000000040572ca */ /* 0x010fe400000e0000 */
[----:B-----5:R-:W-:Y:S02]  /*ad00*/  R2UR UR13, R3 ;  /* 0x00000000030d72ca */ /* 0x020fe400000e0000 */
[----:B------:R-:W-:-:S07]  /*ad10*/  LOP3.LUT R2, R2, 0xfffffffe, RZ, 0xc0, !PT ;  /* 0xfffffffe02027812 */ /* 0x000fce00078ec0ff */
[----:B------:R-:W-:Y:S01]  /*ad20*/  UIADD3 UR14, UR8, 0x1c400, URZ ;  /* 0x0001c400080e7890 */ /* 0x000fe2000fffe03f */
[----:B------:R-:W-:Y:S01]  /*ad30*/  @P0 LOP3.LUT R2, R2, 0x1, RZ, 0xfc, !PT ;  /* 0x0000000102020812 */ /* 0x000fe200078efcff */
[----:B------:R-:W-:Y:S02]  /*ad40*/  ULEA UR11, UR11, UR5, 0x7 ;  /* 0x000000050b0b7291 */ /* 0x000fe4000f8e383f */
[----:B------:R-:W-:Y:S02]  /*ad50*/  UIADD3.X UR5, URZ, UR37, URZ, UP0, !UPT ;  /* 0x000000253f057290 */ /* 0x000fe400087fe43f */
[----:B------:R-:W-:Y:S01]  /*ad60*/  UIADD3 UR15, UR8, 0x20400, URZ ;  /* 0x00020400080f7890 */ /* 0x000fe2000fffe03f */
[----:B------:R2:W-:Y:S01]  /*ad70*/  STL [R1+0x1c], R2 ;  /* 0x00001c0201007387 */ /* 0x0005e20000100800 */
[----:B------:R-:W-:-:S03]  /*ad80*/  UIADD3 UR17, UR8, 0x24400, URZ ;  /* 0x0002440008117890 */ /* 0x000fc6000fffe03f */
[----:B------:R-:W-:Y:S01]  /*ad90*/  UMOV UR8, UR14 ;  /* 0x0000000e00087c82 */ /* 0x000fe20008000000 */
[----:B------:R-:W-:Y:S01]  /*ada0*/  UMOV UR14, 0x80 ;  /* 0x00000080000e7882 */ /* 0x000fe20000000000 */
[----:B------:R1:W-:Y:S02]  /*adb0*/  UTMALDG.4D [UR8], [UR4], desc[UR6] ;  /* 0x00000608040075b4 */ /* 0x0003e40008019000 */
[----:B-1----:R-:W-:Y:S01]  /*adc0*/  UMOV UR8, UR15 ;  /* 0x0000000f00087c82 */ /* 0x002fe20008000000 */
[----:B------:R-:W-:Y:S02]  /*add0*/  UMOV UR10, UR16 ;  /* 0x00000010000a7c82 */ /* 0x000fe40008000000 */
[----:B------:R1:W-:Y:S02]  /*ade0*/  UTMALDG.4D [UR8], [UR4], desc[UR6] ;  /* 0x00000608040075b4 */ /* 0x0003e40008019000 */
[----:B-1----:R-:W-:Y:S01]  /*adf0*/  UMOV UR8, UR17 ;  /* 0x0000001100087c82 */ /* 0x002fe20008000000 */
[----:B------:R-:W-:-:S02]  /*ae00*/  UMOV UR10, UR14 ;  /* 0x0000000e000a7c82 */ /* 0x000fc40008000000 */
[----:B------:R2:W-:Y:S02]  /*ae10*/  UTMALDG.4D [UR8], [UR4], desc[UR6] ;  /* 0x00000608040075b4 */ /* 0x0005e40008019000 */
[----:B--2---:R-:W-:Y:S01]  /*ae20*/  NOP ;  /* 0x0000000000007918 */ /* 0x004fe20000000000 */
.L_x_432:
[----:B------:R-:W2:Y:S04]  /*ae30*/  LDL R2, [R1+0x4] ;  /* 0x0000040001027983 */ /* 0x000ea80000100800 */
[----:B------:R-:W3:Y:S04]  /*ae40*/  LDL.LU R3, [R1+0x34] ;  /* 0x0000340001037983 */ /* 0x000ee80000300800 */
[----:B------:R-:W4:Y:S04]  /*ae50*/  LDL.LU R5, [R1+0x28] ;  /* 0x0000280001057983 */ /* 0x000f280000300800 */
[----:B-1----:R-:W5:Y:S01]  /*ae60*/  LDL.LU R4, [R1+0x38] ;  /* 0x0000380001047983 */ /* 0x002f620000300800 */
[----:B------:R-:W-:Y:S05]  /*ae70*/  WARPSYNC.ALL ;  /* 0x0000000000007948 */ /* 0x000fea0003800000 */
[----:B------:R-:W-:Y:S01]  /*ae80*/  ULDC.64 UR4, c[0x0][0x298] ;  /* 0x0000a60000047ab9 */ /* 0x000fe20000000a00 */
[----:B------:R-:W-:Y:S01]  /*ae90*/  ULDC.64 UR6, c[0x0][0xa00] ;  /* 0x0002800000067ab9 */ /* 0x000fe20000000a00 */
[----:B------:R-:W-:Y:S01]  /*aea0*/  BSSY B6, `(.L_x_437) ;  /* 0x0000024000067945 */ /* 0x000fe20003800000 */
[----:B------:R-:W-:Y:S01]  /*aeb0*/  BAR.SYNC.DEFER_BLOCKING 0x8, 0x180 ;  /* 0x0206000000007b1d */ /* 0x000fe20000010000 */
[----:B------:R-:W-:-:S04]  /*aec0*/  ISETP.NE.U32.AND P0, PT, RZ, UR6, PT ;  /* 0x00000006ff007c0c */ /* 0x000fc8000bf05070 */
[----:B------:R-:W-:Y:S01]  /*aed0*/  ISETP.NE.AND.EX P0, PT, RZ, UR7, PT, P0 ;  /* 0x00000007ff007c0c */ /* 0x000fe2000bf05300 */
[----:B--2---:R-:W-:Y:S01]  /*aee0*/  VIADD R2, R2, 0x10400 ;  /* 0x0001040002027836 */ /* 0x004fe20000000000 */
[----:B---3--:R-:W-:-:S04]  /*aef0*/  SHF.R.S32.HI R0, RZ, 0x1f, R3 ;  /* 0x0000001fff007819 */ /* 0x008fc80000011403 */
[----:B------:R-:W-:Y:S02]  /*af00*/  LOP3.LUT P1, RZ, R2, 0x3ff, RZ, 0xc0, !PT ;  /* 0x000003ff02ff7812 */ /* 0x000fe4000782c0ff */
[----:B----4-:R-:W-:Y:S01]  /*af10*/  SEL R5, R5, RZ, !P0 ;  /* 0x000000ff05057207 */ /* 0x010fe20004000000 */
[----:B------:R-:W-:Y:S01]  /*af20*/  IMAD R0, R0, UR4, RZ ;  /* 0x0000000400007c24 */ /* 0x000fe2000f8e02ff */
[----:B-----5:R-:W-:-:S03]  /*af30*/  SEL R4, R4, RZ, !P0 ;  /* 0x000000ff04047207 */ /* 0x020fc60004000000 */
[C---:B------:R-:W-:Y:S02]  /*af40*/  IMAD R0, R3.reuse, UR5, R0 ;  /* 0x0000000503007c24 */ /* 0x040fe4000f8e0200 */
[----:B------:R-:W-:-:S05]  /*af50*/  IMAD.WIDE.U32 R2, R3, UR4, RZ ;  /* 0x0000000403027c25 */ /* 0x000fca000f8e00ff */
[----:B------:R1:W-:Y:S04]  /*af60*/  STL.64 [R1+0x48], R2 ;  /* 0x0000480201007387 */ /* 0x0003e80000100a00 */
[----:B------:R2:W-:Y:S04]  /*af70*/  STL [R1+0x28], R5 ;  /* 0x0000280501007387 */ /* 0x0005e80000100800 */
[----:B------:R2:W-:Y:S01]  /*af80*/  STL [R1+0x54], R4 ;  /* 0x0000540401007387 */ /* 0x0005e20000100800 */
[----:B-1----:R-:W-:Y:S01]  /*af90*/  IMAD.IADD R2, R3, 0x1, R0 ;  /* 0x0000000103027824 */ /* 0x002fe200078e0200 */
[----:B------:R-:W-:-:S05]  /*afa0*/  SHF.R.S32.HI R0, RZ, 0x1f, R18 ;  /* 0x0000001fff007819 */ /* 0x000fca0000011412 */
[----:B------:R2:W-:Y:S04]  /*afb0*/  STL [R1+0x38], R0 ;  /* 0x0000380001007387 */ /* 0x0005e80000100800 */
[----:B------:R2:W-:Y:S01]  /*afc0*/  STL [R1+0x34], R2 ;  /* 0x0000340201007387 */ /* 0x0005e20000100800 */
[----:B------:R-:W-:Y:S05]  /*afd0*/  @!P1 BRA `(.L_x_438) ;  /* 0x0000000000409947 */ /* 0x000fea0003800000 */
[----:B--2---:R-:W-:Y:S01]  /*afe0*/  MOV R2, 0x0 ;  /* 0x0000000000027802 */ /* 0x004fe20000000f00 */
        /* <DEDUP_REMOVED lines=11> */
[----:B0-----:R-:W-:Y:S02]  /*b0a0*/  IMAD.MOV.U32 R12, RZ, RZ, 0x1 ;  /* 0x00000001ff0c7424 */ /* 0x001fe400078e00ff */
[----:B------:R-:W-:-:S07]  /*b0b0*/  IMAD.MOV.U32 R13, RZ, RZ, RZ ;  /* 0x000000ffff0d7224 */ /* 0x000fce00078e00ff */
[----:B------:R-:W-:-:S07]  /*b0c0*/  LEPC R20, `(.L_x_438) ;  /* 0x000000001014794e */ /* 0x000fce0000000000 */
[----:B-1----:R-:W-:Y:S05]  /*b0d0*/  CALL.ABS.NOINC R2 ;  /* 0x0000000002007343 */ /* 0x002fea0003c00000 */
.L_x_438:
[----:B------:R-:W-:Y:S05]  /*b0e0*/  BSYNC B6 ;  /* 0x0000000000067941 */ /* 0x000fea0003800000 */
.L_x_437:
[----:B--2---:R-:W2:Y:S01]  /*b0f0*/  LDL.LU R4, [R1+0x34] ;  /* 0x0000340001047983 */ /* 0x004ea20000300800 */
[----:B------:R-:W1:Y:S01]  /*b100*/  LDC R7, c[0x0][0x448] ;  /* 0x00011200ff077b82 */ /* 0x000e620000000800 */
[----:B------:R-:W-:Y:S01]  /*b110*/  ULDC.64 UR4, c[0x0][0x2d8] ;  /* 0x0000b60000047ab9 */ /* 0x000fe20000000a00 */
[----:B------:R-:W-:Y:S01]  /*b120*/  IMAD.SHL.U32 R17, R17, 0x80, RZ ;  /* 0x0000008011117824 */ /* 0x000fe200078e00ff */
[----:B------:R-:W2:Y:S01]  /*b130*/  LDL.LU.64 R2, [R1+0x48] ;  /* 0x0000480001027983 */ /* 0x000ea20000300a00 */
[----:B------:R-:W-:-:S03]  /*b140*/  ULDC.64 UR6, c[0x0][0x280] ;  /* 0x0000a00000067ab9 */ /* 0x000fc60000000a00 */
[----:B------:R-:W3:Y:S04]  /*b150*/  LDL.LU R0, [R1+0x38] ;  /* 0x0000380001007983 */ /* 0x000ee80000300800 */
[----:B------:R-:W4:Y:S04]  /*b160*/  LDL.LU R6, [R1+0x54] ;  /* 0x0000540001067983 */ /* 0x000f280000300800 */
[----:B------:R-:W4:Y:S01]  /*b170*/  LDL.LU R5, [R1+0x28] ;  /* 0x0000280001057983 */ /* 0x000f220000300800 */
[----:B------:R-:W0:Y:S01]  /*b180*/  S2R R8, SR_TID.X ;  /* 0x0000000000087919 */ /* 0x000e220000002100 */
[----:B-1----:R-:W-:Y:S01]  /*b190*/  ISETP.NE.AND P0, PT, R7, 0x1, PT ;  /* 0x000000010700780c */ /* 0x002fe20003f05270 */
[----:B0-----:R-:W-:-:S05]  /*b1a0*/  IMAD.SHL.U32 R10, R8, 0x8, RZ ;  /* 0x00000008080a7824 */ /* 0x001fca00078e00ff */
[----:B------:R-:W-:-:S04]  /*b1b0*/  LOP3.LUT R10, R10, 0x38, RZ, 0xc0, !PT ;  /* 0x000000380a0a7812 */ /* 0x000fc800078ec0ff */
[C---:B------:R-:W-:Y:S02]  /*b1c0*/  LOP3.LUT R9, R10.reuse, 0x40, RZ, 0xfc, !PT ;  /* 0x000000400a097812 */ /* 0x040fe400078efcff */
[----:B------:R-:W-:Y:S01]  /*b1d0*/  LOP3.LUT R8, R10, 0x80, RZ, 0xfc, !PT ;  /* 0x000000800a087812 */ /* 0x000fe200078efcff */
[----:B--2---:R-:W-:Y:S02]  /*b1e0*/  IMAD.MOV.U32 R3, RZ, RZ, R4 ;  /* 0x000000ffff037224 */ /* 0x004fe400078e0004 */
[----:B------:R-:W0:Y:S01]  /*b1f0*/  S2R R4, SR_TID.X ;  /* 0x0000000000047919 */ /* 0x000e220000002100 */
[----:B---3--:R-:W-:Y:S02]  /*b200*/  IMAD R0, R0, UR4, RZ ;  /* 0x0000000400007c24 */ /* 0x008fe4000f8e02ff */
[----:B------:R-:W-:-:S04]  /*b210*/  IMAD.WIDE.U32 R2, R18, UR4, R2 ;  /* 0x0000000412027c25 */ /* 0x000fc8000f8e0002 */
[----:B------:R-:W-:Y:S01]  /*b220*/  IMAD R0, R18, UR5, R0 ;  /* 0x0000000512007c24 */ /* 0x000fe2000f8e0200 */
[----:B------:R-:W-:-:S03]  /*b230*/  ULDC.64 UR4, c[0x0][0x2e0] ;  /* 0x0000b80000047ab9 */ /* 0x000fc60000000a00 */
[----:B------:R-:W-:Y:S02]  /*b240*/  IMAD.IADD R3, R3, 0x1, R0 ;  /* 0x0000000103037824 */ /* 0x000fe400078e0200 */
[----:B----4-:R-:W-:Y:S02]  /*b250*/  IMAD R0, R6, UR4, RZ ;  /* 0x0000000406007c24 */ /* 0x010fe4000f8e02ff */
[C---:B------:R-:W-:Y:S01]  /*b260*/  IMAD.WIDE.U32 R2, R5.reuse, UR4, R2 ;  /* 0x0000000405027c25 */ /* 0x040fe2000f8e0002 */
[----:B------:R-:W1:Y:S03]  /*b270*/  @P0 LDC R6, c[0x0][0x450] ;  /* 0x00011400ff060b82 */ /* 0x000e660000000800 */
[----:B------:R-:W-:Y:S01]  /*b280*/  IMAD R0, R5, UR5, R0 ;  /* 0x0000000505007c24 */ /* 0x000fe2000f8e0200 */
[----:B------:R-:W-:-:S03]  /*b290*/  ULDC.64 UR4, c[0x0][0x2d0] ;  /* 0x0000b40000047ab9 */ /* 0x000fc60000000a00 */
[----:B------:R-:W-:Y:S01]  /*b2a0*/  IMAD.IADD R3, R3, 0x1, R0 ;  /* 0x0000000103037824 */ /* 0x000fe200078e0200 */
[C---:B0-----:R-:W-:Y:S01]  /*b2b0*/  LOP3.LUT R5, R4.reuse, 0x7f, RZ, 0xc0, !PT ;  /* 0x0000007f04057812 */ /* 0x041fe200078ec0ff */
[----:B------:R-:W-:-:S03]  /*b2c0*/  IMAD.SHL.U32 R4, R4, 0x10, RZ ;  /* 0x0000001004047824 */ /* 0x000fc600078e00ff */
[----:B------:R-:W-:-:S04]  /*b2d0*/  SHF.R.U32.HI R5, RZ, 0x3, R5 ;  /* 0x00000003ff057819 */ /* 0x000fc80000011605 */
[----:B------:R-:W-:Y:S02]  /*b2e0*/  LOP3.LUT R4, R5, 0x70, R4, 0xf8, !PT ;  /* 0x0000007005047812 */ /* 0x000fe400078ef804 */
[----:B------:R-:W0:Y:S02]  /*b2f0*/  @P0 LDC R5, c[0x0][0x44c] ;  /* 0x00011300ff050b82 */ /* 0x000e240000000800 */
[----:B------:R-:W-:-:S05]  /*b300*/  LOP3.LUT R0, R4, R17, RZ, 0xfc, !PT ;  /* 0x0000001104007212 */ /* 0x000fca00078efcff */
[----:B------:R-:W-:Y:S02]  /*b310*/  IMAD.MOV.U32 R4, RZ, RZ, R0 ;  /* 0x000000ffff047224 */ /* 0x000fe400078e0000 */
[----:B0-----:R-:W-:-:S05]  /*b320*/  @P0 IMAD.HI.U32 R5, R0, R5, RZ ;  /* 0x0000000500050227 */ /* 0x001fca00078e00ff */
[----:B-1----:R-:W-:-:S05]  /*b330*/  @P0 SHF.R.U32.HI R4, RZ, R6, R5 ;  /* 0x00000006ff040219 */ /* 0x002fca0000011605 */
[----:B------:R-:W-:Y:S02]  /*b340*/  IMAD.MOV R5, RZ, RZ, -R4 ;  /* 0x000000ffff057224 */ /* 0x000fe400078e0a04 */
[----:B------:R-:W-:-:S04]  /*b350*/  IMAD.WIDE.U32 R2, R4, UR4, R2 ;  /* 0x0000000404027c25 */ /* 0x000fc8000f8e0002 */
[----:B------:R-:W-:Y:S01]  /*b360*/  IMAD R0, R7, R5, R0 ;  /* 0x0000000507007224 */ /* 0x000fe200078e0200 */
[----:B------:R-:W-:-:S05]  /*b370*/  SHF.R.S32.HI R5, RZ, 0x1f, R4 ;  /* 0x0000001fff057819 */ /* 0x000fca0000011404 */
[----:B------:R-:W-:-:S04]  /*b380*/  IMAD R5, R5, UR4, RZ ;  /* 0x0000000405057c24 */ /* 0x000fc8000f8e02ff */
[----:B------:R-:W-:Y:S01]  /*b390*/  IMAD R4, R4, UR5, R5 ;  /* 0x0000000504047c24 */ /* 0x000fe2000f8e0205 */
[----:B------:R-:W-:-:S03]  /*b3a0*/  ULDC.64 UR4, c[0x0][0x2c8] ;  /* 0x0000b20000047ab9 */ /* 0x000fc60000000a00 */
[----:B------:R-:W-:Y:S01]  /*b3b0*/  IMAD.IADD R3, R3, 0x1, R4 ;  /* 0x0000000103037824 */ /* 0x000fe200078e0204 */
[----:B------:R-:W-:Y:S01]  /*b3c0*/  SHF.R.S32.HI R4, RZ, 0x1f, R0 ;  /* 0x0000001fff047819 */ /* 0x000fe20000011400 */
[----:B------:R-:W-:-:S04]  /*b3d0*/  IMAD.WIDE.U32 R2, R0, UR4, R2 ;  /* 0x0000000400027c25 */ /* 0x000fc8000f8e0002 */
[----:B------:R-:W-:Y:S01]  /*b3e0*/  IMAD R4, R4, UR4, RZ ;  /* 0x0000000404047c24 */ /* 0x000fe2000f8e02ff */
[----:B------:R-:W-:Y:S02]  /*b3f0*/  ULDC UR4, c[0x0][0x2b8] ;  /* 0x0000ae0000047ab9 */ /* 0x000fe40000000800 */
[----:B------:R-:W-:Y:S01]  /*b400*/  ISETP.GE.AND P2, PT, R10, UR4, PT ;  /* 0x000000040a007c0c */ /* 0x000fe2000bf46270 */
[----:B------:R-:W-:Y:S01]  /*b410*/  IMAD R0, R0, UR5, R4 ;  /* 0x0000000500007c24 */ /* 0x000fe2000f8e0204 */
[----:B------:R0:W5:Y:S01]  /*b420*/  LDL R10, [R1+0x24] ;  /* 0x00002400010a7983 */ /* 0x0001620000100800 */
[----:B------:R-:W-:Y:S02]  /*b430*/  LEA R4, P3, R2, UR6, 0x1 ;  /* 0x0000000602047c11 */ /* 0x000fe4000f8608ff */
[----:B------:R-:W-:Y:S01]  /*b440*/  IMAD.IADD R0, R3, 0x1, R0 ;  /* 0x0000000103007824 */ /* 0x000fe200078e0200 */
[----:B------:R-:W-:Y:S02]  /*b450*/  ISETP.GE.AND P1, PT, R9, UR4, PT ;  /* 0x0000000409007c0c */ /* 0x000fe4000bf26270 */
[----:B------:R-:W-:Y:S01]  /*b460*/  ISETP.GE.AND P0, PT, R8, UR4, PT ;  /* 0x0000000408007c0c */ /* 0x000fe2000bf06270 */
[----:B------:R-:W-:Y:S01]  /*b470*/  UMOV UR4, 0xffffffff ;  /* 0xffffffff00047882 */ /* 0x000fe20000000000 */
[----:B------:R-:W-:-:S02]  /*b480*/  LEA.HI.X R0, R2, UR7, R0, 0x1, P3 ;  /* 0x0000000702007c11 */ /* 0x000fc400098f0c00 */
[----:B0-----:R-:W-:Y:S09]  /*b490*/  BRA.DIV UR4, `(.L_x_439) ;  /* 0x0000004204847947 */ /* 0x001ff2000b800000 */
[----:B------:R-:W0:Y:S02]  /*b4a0*/  S2R R5, SR_TID.X ;  /* 0x0000000000057919 */ /* 0x000e240000002100 */
[----:B0-----:R-:W-:-:S04]  /*b4b0*/  LOP3.LUT R5, R5, 0x7f, RZ, 0xc0, !PT ;  /* 0x0000007f05057812 */ /* 0x001fc800078ec0ff */
[----:B------:R-:W-:Y:S02]  /*b4c0*/  SHF.R.U32.HI R6, RZ, 0x3, R5 ;  /* 0x00000003ff067819 */ /* 0x000fe40000011605 */
[----:B------:R-:W2:Y:S01]  /*b4d0*/  LDL.LU R5, [R1+0x40] ;  /* 0x0000400001057983 */ /* 0x000ea20000300800 */
[----:B------:R-:W-:Y:S02]  /*b4e0*/  ULDC.64 UR4, c[0x0][0x208] ;  /* 0x0000820000047ab9 */ /* 0x000fe40000000a00 */
[----:B------:R-:W-:Y:S01]  /*b4f0*/  IMAD.IADD R2, R6, 0x1, R17 ;  /* 0x0000000106027824 */ /* 0x000fe200078e0211 */
[----:B------:R-:W-:Y:S01]  /*b500*/  SHFL.IDX PT, R9, R0, 0x1, 0x181f ;  /* 0x00381f0000097f89 */ /* 0x000fe200000e0000 */
[----:B------:R-:W0:Y:S02]  /*b510*/  S2R R6, SR_TID.X ;  /* 0x0000000000067919 */ /* 0x000e240000002100 */
[----:B0-----:R-:W-:Y:S02]  /*b520*/  IMAD.SHL.U32 R11, R6, 0x8, RZ ;  /* 0x00000008060b7824 */ /* 0x001fe400078e00ff */
[----:B------:R-:W-:Y:S03]  /*b530*/  SHFL.IDX PT, R6, R0, RZ, 0x181f ;  /* 0x00181fff00067589 */ /* 0x000fe600000e0000 */
[----:B------:R-:W-:Y:S01]  /*b540*/  LOP3.LUT R11, R11, 0x38, RZ, 0xc0, !PT ;  /* 0x000000380b0b7812 */ /* 0x000fe200078ec0ff */
[----:B--2---:R-:W-:-:S02]  /*b550*/  IMAD R3, R5, R7, RZ ;  /* 0x0000000705037224 */ /* 0x004fc400078e02ff */
[----:B------:R-:W0:Y:S01]  /*b560*/  SHFL.IDX PT, R7, R4, RZ, 0x181f ;  /* 0x00181fff04077589 */ /* 0x000e2200000e0000 */
[C---:B------:R-:W-:Y:S02]  /*b570*/  VIADD R5, R2.reuse, 0x10 ;  /* 0x0000001002057836 */ /* 0x040fe40000000000 */
[----:B------:R-:W-:-:S03]  /*b580*/  ISETP.GE.AND P4, PT, R2, R3, PT ;  /* 0x000000030200720c */ /* 0x000fc60003f86270 */
[----:B------:R-:W-:Y:S02]  /*b590*/  ISETP.GE.AND P3, PT, R5, R3, PT ;  /* 0x000000030500720c */ /* 0x000fe40003f66270 */
[----:B------:R-:W1:Y:S08]  /*b5a0*/  SHFL.IDX PT, R5, R4, 0x1, 0x181f ;  /* 0x00381f0004057f89 */ /* 0x000e7000000e0000 */
[----:B0-----:R-:W-:-:S05]  /*b5b0*/  @!P4 LEA R7, P5, R11, R7, 0x1 ;  /* 0x000000070b07c211 */ /* 0x001fca00078a08ff */
[----:B------:R-:W-:Y:S01]  /*b5c0*/  @!P4 IMAD.X R6, RZ, RZ, R6, P5 ;  /* 0x000000ffff06c224 */ /* 0x000fe200028e0606 */
[----:B-1----:R-:W-:-:S04]  /*b5d0*/  @!P3 LEA R8, P5, R11, R5, 0x1 ;  /* 0x000000050b08b211 */ /* 0x002fc800078a08ff */
[----:B------:R-:W-:Y:S01]  /*b5e0*/  @!P4 LOP3.LUT R7, R7, R6, RZ, 0x3c, !PT ;  /* 0x000000060707c212 */ /* 0x000fe200078e3cff */
[----:B------:R-:W-:-:S03]  /*b5f0*/  @!P3 IMAD.X R5, RZ, RZ, R9, P5 ;  /* 0x000000ffff05b224 */ /* 0x000fc600028e0609 */
[----:B------:R-:W-:-:S04]  /*b600*/  @!P4 LOP3.LUT R6, R7, R6, RZ, 0x3c, !PT ;  /* 0x000000060706c212 */ /* 0x000fc800078e3cff */
[----:B------:R-:W-:-:S05]  /*b610*/  @!P4 LOP3.LUT R7, R7, R6, RZ, 0x3c, !PT ;  /* 0x000000060707c212 */ /* 0x000fca00078e3cff */
[----:B-----5:R-:W-:Y:S04]  /*b620*/  @!P4 LDGSTS.E.BYPASS.LTC128B.128 [R10+0x10400], desc[UR4][R6.64], !P2 ;  /* 0x10400000060acfae */ /* 0x020fe8000d101d44 */
[----:B------:R-:W-:Y:S04]  /*b630*/  @!P4 LDGSTS.E.BYPASS.LTC128B.128 [R10+0x14400], desc[UR4][R6.64+0x80], !P1 ;  /* 0x14400080060acfae */ /* 0x000fe8000c901d44 */
[----:B------:R0:W-:Y:S02]  /*b640*/  @!P4 LDGSTS.E.BYPASS.LTC128B.128 [R10+0x18400], desc[UR4][R6.64+0x100], !P0 ;  /* 0x18400100060acfae */ /* 0x0001e4000c101d44 */
[----:B0-----:R-:W-:-:S02]  /*b650*/  @!P3 IMAD.MOV.U32 R6, RZ, RZ, R8 ;  /* 0x000000ffff06b224 */ /* 0x001fc400078e0008 */
[----:B------:R-:W-:Y:S01]  /*b660*/  @!P3 IMAD.MOV.U32 R7, RZ, RZ, R5 ;  /* 0x000000ffff07b224 */ /* 0x000fe200078e0005 */
[----:B------:R-:W-:Y:S01]  /*b670*/  SHFL.IDX PT, R8, R0, 0x2, 0x181f ;  /* 0x00581f0000087f89 */ /* 0x000fe200000e0000 */
[----:B------:R-:W-:-:S03]  /*b680*/  VIADD R5, R2, 0x20 ;  /* 0x0000002002057836 */ /* 0x000fc60000000000 */
[----:B------:R-:W-:Y:S04]  /*b690*/  @!P3 LDGSTS.E.BYPASS.LTC128B.128 [R10+0x10c00], desc[UR4][R6.64], !P2 ;  /* 0x10c00000060abfae */ /* 0x000fe8000d101d44 */
[----:B------:R-:W-:Y:S04]  /*b6a0*/  @!P3 LDGSTS.E.BYPASS.LTC128B.128 [R10+0x14c00], desc[UR4][R6.64+0x80], !P1 ;  /* 0x14c00080060abfae */ /* 0x000fe8000c901d44 */
[----:B------:R0:W-:Y:S01]  /*b6b0*/  @!P3 LDGSTS.E.BYPASS.LTC128B.128 [R10+0x18c00], desc[UR4][R6.64+0x100], !P0 ;  /* 0x18c00100060abfae */ /* 0x0001e2000c101d44 */
[----:B------:R-:W-:-:S03]  /*b6c0*/  ISETP.GE.AND P3, PT, R5, R3, PT ;  /* 0x000000030500720c */ /* 0x000fc60003f66270 */
[----:B------:R-:W1:Y:S10]  /*b6d0*/  SHFL.IDX PT, R5, R4, 0x2, 0x181f ;  /* 0x00581f0004057f89 */ /* 0x000e7400000e0000 */
[----:B-1----:R-:W-:-:S05]  /*b6e0*/  @!P3 LEA R5, P4, R11, R5, 0x1 ;  /* 0x000000050b05b211 */ /* 0x002fca00078808ff */
[----:B0-----:R-:W-:-:S04]  /*b6f0*/  @!P3 IMAD.X R6, RZ, RZ, R8, P4 ;  /* 0x000000ffff06b224 */ /* 0x001fc800020e0608 */
[----:B------:R-:W-:Y:S02]  /*b700*/  @!P3 IMAD.MOV.U32 R7, RZ, RZ, R6 ;  /* 0x000000ffff07b224 */ /* 0x000fe400078e0006 */
[----:B------:R-:W-:Y:S02]  /*b710*/  @!P3 IMAD.MOV.U32 R6, RZ, RZ, R5 ;  /* 0x000000ffff06b224 */ /* 0x000fe400078e0005 */
[----:B------:R-:W-:-:S03]  /*b720*/  VIADD R5, R2, 0x30 ;  /* 0x0000003002057836 */ /* 0x000fc60000000000 */
[----:B------:R-:W-:Y:S04]  /*b730*/  @!P3 LDGSTS.E.BYPASS.LTC128B.128 [R10+0x11400], desc[UR4][R6.64], !P2 ;  /* 0x11400000060abfae */ /* 0x000fe8000d101d44 */
[----:B------:R-:W-:Y:S04]  /*b740*/  @!P3 LDGSTS.E.BYPASS.LTC128B.128 [R10+0x15400], desc[UR4][R6.64+0x80], !P1 ;  /* 0x15400080060abfae */ /* 0x000fe8000c901d44 */
[----:B------:R0:W-:Y:S01]  /*b750*/  @!P3 LDGSTS.E.BYPASS.LTC128B.128 [R10+0x19400], desc[UR4][R6.64+0x100], !P0 ;  /* 0x19400100060abfae */ /* 0x0001e2000c101d44 */
[----:B------:R-:W-:-:S03]  /*b760*/  ISETP.GE.AND P3, PT, R5, R3, PT ;  /* 0x000000030500720c */ /* 0x000fc60003f66270 */
[----:B------:R-:W1:Y:S04]  /*b770*/  SHFL.IDX PT, R5, R4, 0x3, 0x181f ;  /* 0x00781f0004057f89 */ /* 0x000e6800000e0000 */
[----:B0-----:R-:W0:Y:S06]  /*b780*/  SHFL.IDX PT, R6, R0, 0x3, 0x181f ;  /* 0x00781f0000067f89 */ /* 0x001e2c00000e0000 */
        /* <DEDUP_REMOVED lines=27> */
[----:B------:R-:W-:Y:S02]  /*b940*/  @!P3 LDGSTS.E.BYPASS.LTC128B.128 [R10+0x12c00], desc[UR4][R6.64], !P2 ;  /* 0x12c00000060abfae */ /* 0x000fe4000d101d44 */
[----:B------:R-:W-:Y:S02]  /*b950*/  ISETP.GE.AND P4, PT, R5, R3, PT ;  /* 0x000000030500720c */ /* 0x000fe40003f86270 */
[----:B------:R-:W0:Y:S04]  /*b960*/  SHFL.IDX PT, R5, R4, 0x6, 0x181f ;  /* 0x00d81f0004057f89 */ /* 0x000e2800000e0000 */
[----:B------:R-:W-:Y:S04]  /*b970*/  @!P3 LDGSTS.E.BYPASS.LTC128B.128 [R10+0x16c00], desc[UR4][R6.64+0x80], !P1 ;  /* 0x16c00080060abfae */ /* 0x000fe8000c901d44 */
[----:B------:R1:W-:Y:S04]  /*b980*/  @!P3 LDGSTS.E.BYPASS.LTC128B.128 [R10+0x1ac00], desc[UR4][R6.64+0x100], !P0 ;  /* 0x1ac00100060abfae */ /* 0x0003e8000c101d44 */
[----:B------:R-:W-:Y:S04]  /*b990*/  SHFL.IDX PT, R4, R4, 0x7, 0x181f ;  /* 0x00f81f0004047f89 */ /* 0x000fe800000e0000 */
[----:B-1----:R-:W1:Y:S01]  /*b9a0*/  SHFL.IDX PT, R6, R0, 0x6, 0x181f ;  /* 0x00d81f0000067f89 */ /* 0x002e6200000e0000 */
[----:B0-----:R-:W-:-:S03]  /*b9b0*/  @!P4 LEA R5, P3, R11, R5, 0x1 ;  /* 0x000000050b05c211 */ /* 0x001fc600078608ff */
[----:B------:R-:W0:Y:S02]  /*b9c0*/  SHFL.IDX PT, R0, R0, 0x7, 0x181f ;  /* 0x00f81f0000007f89 */ /* 0x000e2400000e0000 */
[----:B-1----:R-:W-:-:S04]  /*b9d0*/  @!P4 IMAD.X R6, RZ, RZ, R6, P3 ;  /* 0x000000ffff06c224 */ /* 0x002fc800018e0606 */
[----:B------:R-:W-:Y:S02]  /*b9e0*/  @!P4 IMAD.MOV.U32 R7, RZ, RZ, R6 ;  /* 0x000000ffff07c224 */ /* 0x000fe400078e0006 */
[----:B------:R-:W-:-:S05]  /*b9f0*/  @!P4 IMAD.MOV.U32 R6, RZ, RZ, R5 ;  /* 0x000000ffff06c224 */ /* 0x000fca00078e0005 */
[----:B------:R1:W-:Y:S04]  /*ba00*/  @!P4 LDGSTS.E.BYPASS.LTC128B.128 [R10+0x13400], desc[UR4][R6.64], !P2 ;  /* 0x13400000060acfae */ /* 0x0003e8000d101d44 */
[----:B------:R1:W-:Y:S04]  /*ba10*/  @!P4 LDGSTS.E.BYPASS.LTC128B.128 [R10+0x17400], desc[UR4][R6.64+0x80], !P1 ;  /* 0x17400080060acfae */ /* 0x0003e8000c901d44 */
[----:B0-----:R1:W-:Y:S02]  /*ba20*/  @!P4 LDGSTS.E.BYPASS.LTC128B.128 [R10+0x1b400], desc[UR4][R6.64+0x100], !P0 ;  /* 0x1b400100060acfae */ /* 0x0013e4000c101d44 */
.L_x_558:
[----:B------:R-:W-:Y:S01]  /*ba30*/  VIADD R2, R2, 0x70 ;  /* 0x0000007002027836 */ /* 0x000fe20000000000 */
[----:B------:R-:W-:Y:S04]  /*ba40*/  BSSY B0, `(.L_x_440) ;  /* 0x000000f000007945 */ /* 0x000fe80003800000 */
[----:B------:R-:W-:-:S13]  /*ba50*/  ISETP.GE.AND P3, PT, R2, R3, PT ;  /* 0x000000030200720c */ /* 0x000fda0003f66270 */
[----:B------:R-:W-:Y:S05]  /*ba60*/  @P3 BRA `(.L_x_441) ;  /* 0x0000000000303947 */ /* 0x000fea0003800000 */
[----:B------:R-:W0:Y:S01]  /*ba70*/  S2R R5, SR_TID.X ;  /* 0x0000000000057919 */ /* 0x000e220000002100 */
[----:B------:R-:W-:Y:S01]  /*ba80*/  ULDC.64 UR4, c[0x0][0x208] ;  /* 0x0000820000047ab9 */ /* 0x000fe20000000a00 */
[----:B0-----:R-:W-:-:S05]  /*ba90*/  IMAD.SHL.U32 R5, R5, 0x8, RZ ;  /* 0x0000000805057824 */ /* 0x001fca00078e00ff */
        /* <DEDUP_REMOVED lines=9> */
.L_x_441:
[----:B------:R-:W-:Y:S05]  /*bb30*/  BSYNC B0 ;  /* 0x0000000000007941 */ /* 0x000fea0003800000 */
.L_x_440:
[----:B01----:R-:W2:Y:S01]  /*bb40*/  LDL R10, [R1+0x4] ;  /* 0x00000400010a7983 */ /* 0x003ea20000100800 */
[----:B------:R-:W-:Y:S01]  /*bb50*/  PLOP3.LUT P0, PT, PT, PT, PT, 0x80, 0x0 ;  /* 0x000000000000781c */ /* 0x000fe20003f0f070 */
[----:B------:R-:W-:Y:S01]  /*bb60*/  NOP ;  /* 0x0000000000007918 */ /* 0x000fe20000000000 */
[----:B--2---:R-:W-:-:S11]  /*bb70*/  VIADD R6, R10, 0x34800 ;  /* 0x000348000a067836 */ /* 0x004fd60000000000 */
.L_x_442:
[----:B------:R-:W2:Y:S01]  /*bb80*/  LDL R2, [R1+0x4] ;  /* 0x0000040001027983 */ /* 0x000ea20000100800 */
[----:B------:R-:W-:Y:S02]  /*bb90*/  PLOP3.LUT P1, PT, P1, P0, PT, 0xa2, 0x0 ;  /* 0x000000000000781c */ /* 0x000fe40000f21472 */
[----:B--2---:R-:W-:-:S08]  /*bba0*/  @P0 R2UR P1, UR4, R2 ;  /* 0x00000000020402ca */ /* 0x004fd00000020000 */
[----:B------:R-:W-:-:S05]  /*bbb0*/  @P0 PLOP3.LUT P0, PT, P1, PT, PT, 0x80, 0x0 ;  /* 0x000000000000081c */ /* 0x000fca0000f0f070 */
[----:B------:R-:W-:Y:S01]  /*bbc0*/  @!P1 SYNCS.ARRIVE.TRANS64.RED.A0T1 RZ, [UR4+0x34800], RZ ;  /* 0x034800ffffff99a7 */ /* 0x000fe20008200404 */
[----:B------:R-:W-:Y:S07]  /*bbd0*/  @!P1 ARRIVES.LDGSTSBAR.64.TRANSCNT [UR4+0x34800] ;  /* 0x03480000ff0099b0 */ /* 0x000fee0008000a84 */
[----:B------:R-:W-:Y:S05]  /*bbe0*/  @P0 BRA.U.ANY `(.L_x_442) ;  /* 0xfffffffd00e40947 */ /* 0x000fea000393ffff */
[----:B------:R-:W2:Y:S02]  /*bbf0*/  LDL.LU R3, [R1+0x50] ;  /* 0x0000500001037983 */ /* 0x000ea40000300800 */
[----:B--2---:R-:W-:-:S05]  /*bc00*/  VIADD R3, R3, 0x1 ;  /* 0x0000000103037836 */ /* 0x004fca0000000000 */
[----:B------:R0:W-:Y:S01]  /*bc10*/  STL [R1+0x50], R3 ;  /* 0x0000500301007387 */ /* 0x0001e20000100800 */
[----:B------:R-:W-:-:S04]  /*bc20*/  LEA.HI R0, R3, R3, RZ, 0x1 ;  /* 0x0000000303007211 */ /* 0x000fc800078f08ff */
[----:B------:R-:W-:-:S05]  /*bc30*/  LOP3.LUT R0, R0, 0xfffffffe, RZ, 0xc0, !PT ;  /* 0xfffffffe00007812 */ /* 0x000fca00078ec0ff */
[----:B------:R-:W-:-:S05]  /*bc40*/  IMAD.IADD R0, R3, 0x1, -R0 ;  /* 0x0000000103007824 */ /* 0x000fca00078e0a00 */
[----:B------:R-:W-:Y:S01]  /*bc50*/  SHF.L.U32 R0, R0, 0x1f, RZ ;  /* 0x0000001f00007819 */ /* 0x000fe200000006ff */
[----:B------:R-:W-:Y:S01]  /*bc60*/  NOP ;  /* 0x0000000000007918 */ /* 0x000fe20000000000 */
[----:B------:R0:W-:Y:S01]  /*bc70*/  SYNCS.ARRIVE.TRANS64.A1T0 RZ, [R2+URZ+0x34800], RZ ;  /* 0x034800ff02ff79a7 */ /* 0x0001e2000810003f */
[----:B------:R-:W-:Y:S01]  /*bc80*/  BSSY B0, `(.L_x_443) ;  /* 0x0000003000007945 */ /* 0x000fe20003800000 */
[----:B------:R-:W1:Y:S03]  /*bc90*/  SYNCS.PHASECHK.TRANS64.TRYWAIT P0, [R2+URZ+0x34820], R0 ;  /* 0x03482000020075a7 */ /* 0x000e66000800017f */
[----:B01----:R-:W-:Y:S05]  /*bca0*/  @!P0 BRA `(.L_x_444) ;  /* 0x00000044007c8947 */ /* 0x003fea0003800000 */
.L_x_559:
[----:B------:R-:W-:Y:S05]  /*bcb0*/  BSYNC B0 ;  /* 0x0000000000007941 */ /* 0x000fea0003800000 */
.L_x_443:
[----:B0-----:R-:W2:Y:S01]  /*bcc0*/  LDL.LU R2, [R1+0x3c] ;  /* 0x00003c0001027983 */ /* 0x001ea20000300800 */
[----:B------:R-:W-:Y:S01]  /*bcd0*/  BSSY B0, `(.L_x_445) ;  /* 0x0000226000007945 */ /* 0x000fe20003800000 */
[----:B--2---:R-:W-:-:S13]  /*bce0*/  ISETP.GE.AND P0, PT, R2, 0x81, PT ;  /* 0x000000810200780c */ /* 0x004fda0003f06270 */
[----:B------:R-:W-:Y:S05]  /*bcf0*/  @!P0 BRA `(.L_x_446) ;  /* 0x00000020008c8947 */ /* 0x000fea0003800000 */
[----:B------:R-:W2:Y:S01]  /*bd00*/  LDL R2, [R1+0x30] ;  /* 0x0000300001027983 */ /* 0x000ea20000100800 */
[----:B------:R-:W-:Y:S01]  /*bd10*/  IMAD.MOV.U32 R0, RZ, RZ, 0x1 ;  /* 0x00000001ff007424 */ /* 0x000fe200078e00ff */
[----:B------:R-:W-:Y:S01]  /*bd20*/  BSSY B2, `(.L_x_447) ;  /* 0x00000bc000027945 */ /* 0x000fe20003800000 */
[----:B--2---:R-:W-:-:S05]  /*bd30*/  IMAD.MOV R9, RZ, RZ, -R2 ;  /* 0x000000ffff097224 */ /* 0x004fca00078e0a02 */
[----:B------:R-:W-:-:S05]  /*bd40*/  VIADDMNMX R9, R9, R0, 0xffffffff, !PT ;  /* 0xffffffff09097446 */ /* 0x000fca0007800100 */
[----:B------:R-:W-:-:S05]  /*bd50*/  IMAD.IADD R0, R2, 0x1, R9 ;  /* 0x0000000102007824 */ /* 0x000fca00078e0209 */
[----:B------:R-:W-:-:S04]  /*bd60*/  LOP3.LUT R0, R0, 0x1, RZ, 0xc0, !PT ;  /* 0x0000000100007812 */ /* 0x000fc800078ec0ff */
[----:B------:R-:W-:Y:S01]  /*bd70*/  ISETP.NE.U32.AND P0, PT, R0, 0x1, PT ;  /* 0x000000010000780c */ /* 0x000fe20003f05070 */
[----:B------:R-:W-:-:S12]  /*bd80*/  VIADD R0, R2, 0xfffffffe ;  /* 0xfffffffe02007836 */ /* 0x000fd80000000000 */
[----:B------:R-:W-:Y:S05]  /*bd90*/  @P0 BRA `(.L_x_448) ;  /* 0x0000000800d00947 */ /* 0x000fea0003800000 */
[----:B------:R-:W2:Y:S04]  /*bda0*/  LDL R4, [R1+0x1c] ;  /* 0x00001c0001047983 */ /* 0x000ea80000100800 */
[----:B------:R-:W3:Y:S04]  /*bdb0*/  LDL R3, [R1+0x8] ;  /* 0x0000080001037983 */ /* 0x000ee80000100800 */
[----:B------:R-:W4:Y:S01]  /*bdc0*/  LDL R2, [R1+0x10] ;  /* 0x0000100001027983 */ /* 0x000f220000100800 */
[----:B------:R-:W-:Y:S01]  /*bdd0*/  BSSY B1, `(.L_x_449) ;  /* 0x00000ac000017945 */ /* 0x000fe20003800000 */
[----:B--2---:R-:W-:Y:S01]  /*bde0*/  LOP3.LUT P1, RZ, R4, 0x1, RZ, 0xc0, !PT ;  /* 0x0000000104ff7812 */ /* 0x004fe2000782c0ff */
[----:B---3--:R-:W-:-:S05]  /*bdf0*/  VIADD R8, R3, 0x1 ;  /* 0x0000000103087836 */ /* 0x008fca0000000000 */
[----:B------:R-:W-:-:S04]  /*be00*/  ISETP.NE.AND P0, PT, R8, 0x2, PT ;  /* 0x000000020800780c */ /* 0x000fc80003f05270 */
[----:B------:R-:W-:Y:S02]  /*be10*/  SEL R10, RZ, 0x1, P0 ;  /* 0x00000001ff0a7807 */ /* 0x000fe40000000000 */
[----:B------:R-:W-:Y:S02]  /*be20*/  SEL R8, R8, RZ, P0 ;  /* 0x000000ff08087207 */ /* 0x000fe40000000000 */
[----:B----4-:R-:W-:Y:S01]  /*be30*/  LOP3.LUT R10, R2, R10, RZ, 0x3c, !PT ;  /* 0x0000000a020a7212 */ /* 0x010fe200078e3cff */
[----:B------:R-:W-:Y:S06]  /*be40*/  @!P1 BRA `(.L_x_450) ;  /* 0x0000000800909947 */ /* 0x000fec0003800000 */
[----:B------:R0:W5:Y:S01]  /*be50*/  LDL R4, [R1] ;  /* 0x0000000001047983 */ /* 0x0001620000100800 */
[----:B------:R-:W-:Y:S02]  /*be60*/  ULDC.64 UR4, c[0x0][0x418] ;  /* 0x0001060000047ab9 */ /* 0x000fe40000000a00 */
[----:B------:R-:W-:-:S04]  /*be70*/  ISETP.NE.U32.AND P0, PT, RZ, UR4, PT ;  /* 0x00000004ff007c0c */ /* 0x000fc8000bf05070 */
[----:B------:R-:W-:-:S13]  /*be80*/  ISETP.NE.AND.EX P0, PT, RZ, UR5, PT, P0 ;  /* 0x00000005ff007c0c */ /* 0x000fda000bf05300 */
[----:B0-----:R-:W-:Y:S05]  /*be90*/  @!P0 BRA `(.L_x_451) ;  /* 0x0000000000508947 */ /* 0x001fea0003800000 */
[----:B------:R-:W2:Y:S01]  /*bea0*/  LDL R11, [R1+0x20] ;  /* 0x00002000010b7983 */ /* 0x000ea20000100800 */
[----:B------:R-:W0:Y:S01]  /*beb0*/  LDC R5, c[0x0][0x43c] ;  /* 0x00010f00ff057b82 */ /* 0x000e220000000800 */
[----:B------:R-:W-:Y:S02]  /*bec0*/  ULDC.64 UR6, c[0x0][0x428] ;  /* 0x00010a0000067ab9 */ /* 0x000fe40000000a00 */
[----:B------:R-:W3:Y:S01]  /*bed0*/  LDL R7, [R1+0xc] ;  /* 0x00000c0001077983 */ /* 0x000ee20000100800 */
[----:B------:R-:W-:Y:S01]  /*bee0*/  ULDC.64 UR8, c[0x0][0x208] ;  /* 0x0000820000087ab9 */ /* 0x000fe20000000a00 */
[----:B0-----:R-:W-:-:S13]  /*bef0*/  ISETP.NE.AND P0, PT, R5, 0x1, PT ;  /* 0x000000010500780c */ /* 0x001fda0003f05270 */
[----:B------:R-:W0:Y:S02]  /*bf00*/  @P0 LDC.64 R2, c[0x0][0x440] ;  /* 0x00011000ff020b82 */ /* 0x000e240000000a00 */
[----:B0----5:R-:W-:-:S04]  /*bf10*/  @P0 IMAD.HI.U32 R4, R0, R2, RZ ;  /* 0x0000000200040227 */ /* 0x021fc800078e00ff */
[----:B------:R-:W-:Y:S01]  /*bf20*/  IMAD.MOV.U32 R2, RZ, RZ, R0 ;  /* 0x000000ffff027224 */ /* 0x000fe200078e0000 */
[----:B------:R-:W-:-:S05]  /*bf30*/  @P0 SHF.R.U32.HI R2, RZ, R3, R4 ;  /* 0x00000003ff020219 */ /* 0x000fca0000011604 */
[----:B------:R-:W-:-:S04]  /*bf40*/  IMAD.MOV R3, RZ, RZ, -R2 ;  /* 0x000000ffff037224 */ /* 0x000fc800078e0a02 */
[----:B------:R-:W-:Y:S01]  /*bf50*/  IMAD R0, R5, R3, R0 ;  /* 0x0000000305007224 */ /* 0x000fe200078e0200 */
[----:B------:R-:W-:Y:S01]  /*bf60*/  SHF.R.S32.HI R3, RZ, 0x1f, R2 ;  /* 0x0000001fff037819 */ /* 0x000fe20000011402 */
[----:B--2---:R-:W-:-:S04]  /*bf70*/  IMAD R4, R11, UR6, RZ ;  /* 0x000000060b047c24 */ /* 0x004fc8000f8e02ff */
[C---:B---3--:R-:W-:Y:S02]  /*bf80*/  IMAD R4, R7.reuse, UR7, R4 ;  /* 0x0000000707047c24 */ /* 0x048fe4000f8e0204 */
[----:B------:R-:W-:-:S04]  /*bf90*/  IMAD.WIDE.U32 R2, R7, UR6, R2 ;  /* 0x0000000607027c25 */ /* 0x000fc8000f8e0002 */
[----:B------:R-:W-:Y:S01]  /*bfa0*/  IMAD.IADD R3, R4, 0x1, R3 ;  /* 0x0000000104037824 */ /* 0x000fe200078e0203 */
[----:B------:R-:W-:-:S04]  /*bfb0*/  LEA R4, P0, R2, UR4, 0x2 ;  /* 0x0000000402047c11 */ /* 0x000fc8000f8010ff */
[----:B------:R-:W-:-:S05]  /*bfc0*/  LEA.HI.X R5, R2, UR5, R3, 0x2, P0 ;  /* 0x0000000502057c11 */ /* 0x000fca00080f1403 */
[----:B------:R0:W5:Y:S04]  /*bfd0*/  LDG.E R4, desc[UR8][R4.64] ;  /* 0x0000000804047981 */ /* 0x000168000c1e1900 */
.L_x_451:
[----:B------:R-:W2:Y:S01]  /*bfe0*/  LDL R2, [R1+0x4] ;  /* 0x0000040001027983 */ /* 0x000ea20000100800 */
[----:B------:R-:W-:Y:S01]  /*bff0*/  BSSY B3, `(.L_x_452) ;  /* 0x0000005000037945 */ /* 0x000fe20003800000 */
[----:B--2---:R-:W-:Y:S01]  /*c000*/  IMAD R3, R8, 0x8, R2 ;  /* 0x0000000808037824 */ /* 0x004fe200078e0202 */
[----:B------:R-:W-:-:S04]  /*c010*/  SHF.L.U32 R2, R10, 0x1f, RZ ;  /* 0x0000001f0a027819 */ /* 0x000fc800000006ff */
[----:B------:R-:W1:Y:S02]  /*c020*/  SYNCS.PHASECHK.TRANS64.TRYWAIT P0, [R3+URZ+0x34840], R2 ;  /* 0x03484002030075a7 */ /* 0x000e64000800017f */
[----:B-1----:R-:W-:Y:S05]  /*c030*/  @!P0 BRA `(.L_x_453) ;  /* 0x0000004000b08947 */ /* 0x002fea0003800000 */
.L_x_560:
[----:B------:R-:W-:Y:S05]  /*c040*/  BSYNC B3 ;  /* 0x0000000000037941 */ /* 0x000fea0003800000 */
.L_x_452:
        /* <DEDUP_REMOVED lines=12> */
.L_x_455:
[----:B------:R-:W-:Y:S05]  /*c110*/  BSYNC B3 ;  /* 0x0000000000037941 */ /* 0x000fea0003800000 */
.L_x_454:
[----:B------:R-:W2:Y:S04]  /*c120*/  LDL R5, [R1+0x4] ;  /* 0x0000040001057983 */ /* 0x000ea80000100800 */
[----:B-1----:R-:W3:Y:S01]  /*c130*/  LDL R2, [R1+0x18] ;  /* 0x0000180001027983 */ /* 0x002ee20000100800 */
        /* <DEDUP_REMOVED lines=8> */
[----:B--2---:R-:W-:-:S02]  /*c1c0*/  IMAD R7, R8, 0xc000, R5 ;  /* 0x0000c00008077824 */ /* 0x004fc400078e0205 */
[----:B---3--:R-:W-:Y:S02]  /*c1d0*/  IMAD R2, R0, 0x80, R2 ;  /* 0x0000008000027824 */ /* 0x008fe400078e0202 */
[----:B------:R-:W-:-:S08]  /*c1e0*/  VIADD R5, R7, 0x1c400 ;  /* 0x0001c40007057836 */ /* 0x000fd00000000000 */
.L_x_456:
        /* <DEDUP_REMOVED lines=16> */
.L_x_457:
        /* <DEDUP_REMOVED lines=15> */
.L_x_458:
        /* <DEDUP_REMOVED lines=10> */
[----:B------:R-:W2:Y:S04]  /*c480*/  LDL.LU R12, [R1+0x10] ;  /* 0x00001000010c7983 */ /* 0x000ea80000300800 */
[----:B------:R-:W3:Y:S01]  /*c490*/  LDL R7, [R1+0x8] ;  /* 0x0000080001077983 */ /* 0x000ee20000100800 */
[----:B------:R-:W-:Y:S01]  /*c4a0*/  BSSY B3, `(.L_x_459) ;  /* 0x0000005000037945 */ /* 0x000fe20003800000 */
[----:B--2---:R-:W-:Y:S01]  /*c4b0*/  SHF.L.U32 R2, R12, 0x1f, RZ ;  /* 0x0000001f0c027819 */ /* 0x004fe200000006ff */
[----:B---3--:R-:W-:-:S04]  /*c4c0*/  IMAD R3, R7, 0x8, R6 ;  /* 0x0000000807037824 */ /* 0x008fc800078e0206 */
[----:B------:R-:W0:Y:S02]  /*c4d0*/  SYNCS.PHASECHK.TRANS64.TRYWAIT P0, [R3+URZ+0x60], R2 ;  /* 0x00006002030075a7 */ /* 0x000e24000800017f */
[----:B0-----:R-:W-:Y:S05]  /*c4e0*/  @!P0 BRA `(.L_x_460) ;  /* 0x0000003c00988947 */ /* 0x001fea0003800000 */
.L_x_561:
[----:B------:R-:W-:Y:S05]  /*c4f0*/  BSYNC B3 ;  /* 0x0000000000037941 */ /* 0x000fea0003800000 */
.L_x_459:
[----:B------:R1:W5:Y:S04]  /*c500*/  LDL R17, [R1+0x4] ;  /* 0x0000040001117983 */ /* 0x0003680000100800 */
[----:B------:R1:W5:Y:S01]  /*c510*/  LDL R15, [R1+0x8] ;  /* 0x00000800010f7983 */ /* 0x0003620000100800 */
[----:B------:R-:W-:Y:S01]  /*c520*/  BSSY B3, `(.L_x_461) ;  /* 0x000000c000037945 */ /* 0x000fe20003800000 */
[----:B------:R-:W-:Y:S02]  /*c530*/  IMAD.MOV.U32 R12, RZ, RZ, 0x0 ;  /* 0x00000000ff0c7424 */ /* 0x000fe400078e00ff */
[----:B------:R-:W-:Y:S01]  /*c540*/  IMAD.MOV.U32 R13, RZ, RZ, 0x14f00000 ;  /* 0x14f00000ff0d7424 */ /* 0x000fe200078e00ff */
[----:B------:R-:W-:Y:S06]  /*c550*/  @P1 BRA `(.L_x_462) ;  /* 0x0000000000201947 */ /* 0x000fec0003800000 */
[----:B------:R-:W2:Y:S01]  /*c560*/  S2R R5, SR_TID.X ;  /* 0x0000000000057919 */ /* 0x000ea20000002100 */
[----:B0----5:R-:W-:Y:S02]  /*c570*/  IMAD R2, R15, 0x8, R17 ;  /* 0x000000080f027824 */ /* 0x021fe400078e0211 */
[----:B------:R-:W-:-:S04]  /*c580*/  IMAD.MOV.U32 R3, RZ, RZ, 0x8000 ;  /* 0x00008000ff037424 */ /* 0x000fc800078e00ff */
[----:B------:R3:W-:Y:S01]  /*c590*/  SYNCS.ARRIVE.TRANS64 RZ, [R2+URZ+0x34850], R3 ;  /* 0x0348500302ff79a7 */ /* 0x0007e2000800003f */
[----:B--2---:R-:W-:-:S04]  /*c5a0*/  LOP3.LUT R5, R5, 0x1f, RZ, 0xc0, !PT ;  /* 0x0000001f05057812 */ /* 0x004fc800078ec0ff */
[----:B------:R-:W-:-:S13]  /*c5b0*/  ISETP.NE.AND P0, PT, R5, RZ, PT ;  /* 0x000000ff0500720c */ /* 0x000fda0003f05270 */
[----:B---3--:R-:W-:Y:S05]  /*c5c0*/  @!P0 BRA `(.L_x_462) ;  /* 0x0000000000048947 */ /* 0x008fea0003800000 */
[----:B------:R-:W-:Y:S01]  /*c5d0*/  BPT.TRAP 0x1 ;  /* 0x000000040000795c */ /* 0x000fe20000300000 */
.L_x_462:
[----:B------:R-:W-:Y:S05]  /*c5e0*/  BSYNC B3 ;  /* 0x0000000000037941 */ /* 0x000fea0003800000 */
.L_x_461:
[----:B------:R-:W2:Y:S04]  /*c5f0*/  LDL R7, [R1+0x18] ;  /* 0x0000180001077983 */ /* 0x000ea80000100800 */
[----:B0-----:R-:W2:Y:S01]  /*c600*/  LDL.LU R3, [R1+0x14] ;  /* 0x0000140001037983 */ /* 0x001ea20000300800 */
[----:B------:R-:W-:Y:S01]  /*c610*/  R2UR UR10, R11 ;  /* 0x000000000b0a72ca */ /* 0x000fe200000e0000 */
[C-C-:B-----5:R-:W-:Y:S01]  /*c620*/  IMAD R5, R15.reuse, 0x8, R17.reuse ;  /* 0x000000080f057824 */ /* 0x160fe200078e0211 */
[----:B------:R-:W-:Y:S01]  /*c630*/  R2UR UR6, R12 ;  /* 0x000000000c0672ca */ /* 0x000fe200000e0000 */
[----:B------:R-:W-:Y:S01]  /*c640*/  IMAD R2, R15, 0x8000, R17 ;  /* 0x000080000f027824 */ /* 0x000fe200078e0211 */
[----:B------:R-:W-:Y:S01]  /*c650*/  R2UR UR7, R13 ;  /* 0x000000000d0772ca */ /* 0x000fe200000e0000 */
[----:B------:R-:W-:Y:S01]  /*c660*/  UIADD3 UR4, UP0, UR36, 0x470, URZ ;  /* 0x0000047024047890 */ /* 0x000fe2000ff1e03f */
[----:B------:R-:W-:Y:S01]  /*c670*/  PLOP3.LUT P0, PT, PT, PT, PT, 0x80, 0x0 ;  /* 0x000000000000781c */ /* 0x000fe20003f0f070 */
[----:B------:R-:W-:-:S02]  /*c680*/  VIADD R5, R5, 0x34850 ;  /* 0x0003485005057836 */ /* 0x000fc40000000000 */
[----:B------:R-:W-:Y:S01]  /*c690*/  UIADD3.X UR5, URZ, UR37, URZ, UP0, !UPT ;  /* 0x000000253f057290 */ /* 0x000fe200087fe43f */
[----:B--2---:R-:W-:Y:S02]  /*c6a0*/  IMAD R3, R3, 0x80, R7 ;  /* 0x0000008003037824 */ /* 0x004fe400078e0207 */
[----:B------:R-:W-:-:S09]  /*c6b0*/  VIADD R7, R2, 0x400 ;  /* 0x0000040002077836 */ /* 0x000fd20000000000 */
.L_x_463:
[----:B------:R-:W2:Y:S01]  /*c6c0*/  LDL R11, [R1] ;  /* 0x00000000010b7983 */ /* 0x000ea20000100800 */
[----:B------:R-:W-:-:S13]  /*c6d0*/  @P0 ELECT P1, URZ, PT ;  /* 0x00000000003f082f */ /* 0x000fda0003820000 */
[----:B------:R-:W-:Y:S02]  /*c6e0*/  @P1 R2UR UR12, R18 ;  /* 0x00000000120c12ca */ /* 0x000fe400000e0000 */
[----:B------:R-:W-:Y:S02]  /*c6f0*/  @P1 R2UR UR11, R3 ;  /* 0x00000000030b12ca */ /* 0x000fe400000e0000 */
[----:B------:R-:W-:Y:S02]  /*c700*/  @P1 R2UR UR9, R5 ;  /* 0x00000000050912ca */ /* 0x000fe400000e0000 */
[----:B------:R-:W-:Y:S02]  /*c710*/  @P1 R2UR UR8, R7 ;  /* 0x00000000070812ca */ /* 0x000fe400000e0000 */
[----:B------:R-:W-:Y:S02]  /*c720*/  @P1 PLOP3.LUT P0, PT, P1, PT, PT, 0x8, 0x0 ;  /* 0x000000000000181c */ /* 0x000fe40000f0e170 */
[----:B--2---:R-:W-:-:S02]  /*c730*/  @P1 R2UR UR13, R11 ;  /* 0x000000000b0d12ca */ /* 0x004fc400000e0000 */
[----:B------:R-:W-:-:S11]  /*c740*/  PLOP3.LUT P1, PT, PT, PT, PT, 0x8, 0x0 ;  /* 0x000000000000781c */ /* 0x000fd60003f2e170 */
[----:B------:R0:W-:Y:S02]  /*c750*/  UTMALDG.4D [UR8], [UR4], desc[UR6] ;  /* 0x00000608040075b4 */ /* 0x0001e40008019000 */
[----:B0-----:R-:W-:Y:S05]  /*c760*/  @P0 BRA.U.ANY `(.L_x_463) ;  /* 0xfffffffd00d40947 */ /* 0x001fea000393ffff */
[----:B------:R-:W-:Y:S01]  /*c770*/  R2UR UR10, R14 ;  /* 0x000000000e0a72ca */ /* 0x000fe200000e0000 */
[----:B------:R-:W-:Y:S01]  /*c780*/  VIADD R2, R2, 0x4400 ;  /* 0x0000440002027836 */ /* 0x000fe20000000000 */
[----:B------:R-:W-:Y:S02]  /*c790*/  R2UR UR6, R12 ;  /* 0x000000000c0672ca */ /* 0x000fe400000e0000 */
[----:B------:R-:W-:Y:S02]  /*c7a0*/  R2UR UR7, R13 ;  /* 0x000000000d0772ca */ /* 0x000fe400000e0000 */
[----:B------:R-:W-:-:S13]  /*c7b0*/  PLOP3.LUT P0, PT, PT, PT, PT, 0x80, 0x0 ;  /* 0x000000000000781c */ /* 0x000fda0003f0f070 */
.L_x_464:
        /* <DEDUP_REMOVED lines=11> */
[----:B------:R0:W-:Y:S04]  /*c870*/  STL [R1], R4 ;  /* 0x0000000401007387 */ /* 0x0001e80000100800 */
[----:B------:R0:W-:Y:S02]  /*c880*/  STL [R1+0x14], R0 ;  /* 0x0000140001007387 */ /* 0x0001e40000100800 */
.L_x_450:
[----:B------:R-:W-:Y:S05]  /*c890*/  BSYNC B1 ;  /* 0x0000000000017941 */ /* 0x000fea0003800000 */
.L_x_449:
[----:B0-----:R-:W2:Y:S04]  /*c8a0*/  LDL.LU R0, [R1+0x30] ;  /* 0x0000300001007983 */ /* 0x001ea80000300800 */
[----:B------:R0:W-:Y:S04]  /*c8b0*/  STL [R1+0x8], R8 ;  /* 0x0000080801007387 */ /* 0x0001e80000100800 */
[----:B------:R0:W-:Y:S02]  /*c8c0*/  STL [R1+0x10], R10 ;  /* 0x0000100a01007387 */ /* 0x0001e40000100800 */
[----:B0-2---:R-:W-:-:S07]  /*c8d0*/  VIADD R0, R0, 0xfffffffd ;  /* 0xfffffffd00007836 */ /* 0x005fce0000000000 */
.L_x_448:
[----:B------:R-:W-:Y:S05]  /*c8e0*/  BSYNC B2 ;  /* 0x0000000000027941 */ /* 0x000fea0003800000 */
.L_x_447:
[----:B------:R-:W2:Y:S01]  /*c8f0*/  LDL.LU R2, [R1+0x2c] ;  /* 0x00002c0001027983 */ /* 0x000ea20000300800 */
[----:B------:R-:W-:-:S05]  /*c900*/  IMAD.MOV R9, RZ, RZ, -R9 ;  /* 0x000000ffff097224 */ /* 0x000fca00078e0a09 */
[----:B--2---:R-:W-:-:S13]  /*c910*/  ISETP.NE.AND P0, PT, R2, R9, PT ;  /* 0x000000090200720c */ /* 0x004fda0003f05270 */
[----:B------:R-:W-:Y:S05]  /*c920*/  @!P0 BRA `(.L_x_446) ;  /* 0x0000001400808947 */ /* 0x000fea0003800000 */
[----:B------:R0:W5:Y:S02]  /*c930*/  LDL R8, [R1] ;  /* 0x0000000001087983 */ /* 0x0001640000100800 */
.L_x_497:
[----:B--2---:R-:W2:Y:S04]  /*c940*/  LDL R4, [R1+0x1c] ;  /* 0x00001c0001047983 */ /* 0x004ea80000100800 */
[----:B---3--:R-:W3:Y:S04]  /*c950*/  LDL R3, [R1+0x8] ;  /* 0x0000080001037983 */ /* 0x008ee80000100800 */
[----:B----4-:R-:W4:Y:S01]  /*c960*/  LDL R2, [R1+0x10] ;  /* 0x0000100001027983 */ /* 0x010f220000100800 */
[----:B------:R-:W-:Y:S05]  /*c970*/  YIELD ;  /* 0x0000000000007946 */ /* 0x000fea0003800000 */
        /* <DEDUP_REMOVED lines=8> */
[----:B------:R-:W-:Y:S01]  /*ca00*/  ULDC.64 UR4, c[0x0][0x418] ;  /* 0x0001060000047ab9 */ /* 0x000fe20000000a00 */
[----:B------:R-:W-:Y:S01]  /*ca10*/  IMAD.MOV.U32 R7, RZ, RZ, R0 ;  /* 0x000000ffff077224 */ /* 0x000fe200078e0000 */
[----:B------:R-:W-:-:S04]  /*ca20*/  ISETP.NE.U32.AND P0, PT, RZ, UR4, PT ;  /* 0x00000004ff007c0c */ /* 0x000fc8000bf05070 */
[----:B------:R-:W-:-:S13]  /*ca30*/  ISETP.NE.AND.EX P0, PT, RZ, UR5, PT, P0 ;  /* 0x00000005ff007c0c */ /* 0x000fda000bf05300 */
[----:B------:R-:W-:Y:S05]  /*ca40*/  @!P0 BRA `(.L_x_467) ;  /* 0x0000000000508947 */ /* 0x000fea0003800000 */
[----:B------:R-:W2:Y:S01]  /*ca50*/  LDL R10, [R1+0x20] ;  /* 0x00002000010a7983 */ /* 0x000ea20000100800 */
[----:B-----5:R-:W3:Y:S01]  /*ca60*/  LDC R8, c[0x0][0x43c] ;  /* 0x00010f00ff087b82 */ /* 0x020ee20000000800 */
[----:B------:R-:W-:Y:S02]  /*ca70*/  ULDC.64 UR6, c[0x0][0x428] ;  /* 0x00010a0000067ab9 */ /* 0x000fe40000000a00 */
[----:B------:R-:W4:Y:S01]  /*ca80*/  LDL R9, [R1+0xc] ;  /* 0x00000c0001097983 */ /* 0x000f220000100800 */
[----:B------:R-:W-:Y:S01]  /*ca90*/  ULDC.64 UR8, c[0x0][0x208] ;  /* 0x0000820000087ab9 */ /* 0x000fe20000000a00 */
[----:B---3--:R-:W-:-:S13]  /*caa0*/  ISETP.NE.AND P0, PT, R8, 0x1, PT ;  /* 0x000000010800780c */ /* 0x008fda0003f05270 */
[----:B------:R-:W3:Y:S02]  /*cab0*/  @P0 LDC.64 R2, c[0x0][0x440] ;  /* 0x00011000ff020b82 */ /* 0x000ee40000000a00 */
[----:B---3--:R-:W-:-:S04]  /*cac0*/  @P0 IMAD.HI.U32 R7, R0, R2, RZ ;  /* 0x0000000200070227 */ /* 0x008fc800078e00ff */
[----:B------:R-:W-:Y:S01]  /*cad0*/  IMAD.MOV.U32 R2, RZ, RZ, R0 ;  /* 0x000000ffff027224 */ /* 0x000fe200078e0000 */
[----:B------:R-:W-:-:S04]  /*cae0*/  @P0 SHF.R.U32.HI R2, RZ, R3, R7 ;  /* 0x00000003ff020219 */ /* 0x000fc80000011607 */
[--C-:B------:R-:W-:Y:S01]  /*caf0*/  SHF.R.S32.HI R3, RZ, 0x1f, R2.reuse ;  /* 0x0000001fff037819 */ /* 0x100fe20000011402 */
[----:B------:R-:W-:-:S04]  /*cb00*/  IMAD.MOV R7, RZ, RZ, -R2 ;  /* 0x000000ffff077224 */ /* 0x000fc800078e0a02 */
[----:B------:R-:W-:Y:S02]  /*cb10*/  IMAD R7, R8, R7, R0 ;  /* 0x0000000708077224 */ /* 0x000fe400078e0200 */
[----:B--2---:R-:W-:-:S04]  /*cb20*/  IMAD R8, R10, UR6, RZ ;  /* 0x000000060a087c24 */ /* 0x004fc8000f8e02ff */
[C---:B----4-:R-:W-:Y:S02]  /*cb30*/  IMAD R8, R9.reuse, UR7, R8 ;  /* 0x0000000709087c24 */ /* 0x050fe4000f8e0208 */
[----:B------:R-:W-:-:S04]  /*cb40*/  IMAD.WIDE.U32 R2, R9, UR6, R2 ;  /* 0x0000000609027c25 */ /* 0x000fc8000f8e0002 */
[----:B------:R-:W-:Y:S01]  /*cb50*/  IMAD.IADD R3, R8, 0x1, R3 ;  /* 0x0000000108037824 */ /* 0x000fe200078e0203 */
[----:B------:R-:W-:-:S04]  /*cb60*/  LEA R8, P0, R2, UR4, 0x2 ;  /* 0x0000000402087c11 */ /* 0x000fc8000f8010ff */
[----:B------:R-:W-:-:S05]  /*cb70*/  LEA.HI.X R9, R2, UR5, R3, 0x2, P0 ;  /* 0x0000000502097c11 */ /* 0x000fca00080f1403 */
[----:B------:R2:W5:Y:S04]  /*cb80*/  LDG.E R8, desc[UR8][R8.64] ;  /* 0x0000000808087981 */ /* 0x000568000c1e1900 */
.L_x_467:
[----:B------:R-:W3:Y:S01]  /*cb90*/  LDL R2, [R1+0x4] ;  /* 0x0000040001027983 */ /* 0x000ee20000100800 */
[----:B------:R-:W-:Y:S01]  /*cba0*/  BSSY B2, `(.L_x_468) ;  /* 0x0000005000027945 */ /* 0x000fe20003800000 */
[----:B---3--:R-:W-:Y:S01]  /*cbb0*/  IMAD R3, R4, 0x8, R2 ;  /* 0x0000000804037824 */ /* 0x008fe200078e0202 */
[----:B------:R-:W-:-:S04]  /*cbc0*/  SHF.L.U32 R2, R5, 0x1f, RZ ;  /* 0x0000001f05027819 */ /* 0x000fc800000006ff */
[----:B------:R-:W3:Y:S02]  /*cbd0*/  SYNCS.PHASECHK.TRANS64.TRYWAIT P0, [R3+URZ+0x34840], R2 ;  /* 0x03484002030075a7 */ /* 0x000ee4000800017f */
[----:B---3--:R-:W-:Y:S05]  /*cbe0*/  @!P0 BRA `(.L_x_469) ;  /* 0x0000003400ec8947 */ /* 0x008fea0003800000 */
.L_x_562:
[----:B------:R-:W-:Y:S05]  /*cbf0*/  BSYNC B2 ;  /* 0x0000000000027941 */ /* 0x000fea0003800000 */
.L_x_468:
[----:B--2---:R-:W2:Y:S01]  /*cc00*/  S2R R9, SR_TID.X ;  /* 0x0000000000097919 */ /* 0x004ea20000002100 */
[----:B------:R-:W-:Y:S01]  /*cc10*/  BSSY B2, `(.L_x_470) ;  /* 0x000000b000027945 */ /* 0x000fe20003800000 */
[----:B--2---:R-:W-:-:S04]  /*cc20*/  LOP3.LUT R9, R9, 0x7f, RZ, 0xc0, !PT ;  /* 0x0000007f09097812 */ /* 0x004fc800078ec0ff */
[----:B------:R-:W-:-:S13]  /*cc30*/  ISETP.NE.AND P1, PT, R9, RZ, PT ;  /* 0x000000ff0900720c */ /* 0x000fda0003f25270 */
[----:B------:R-:W-:Y:S05]  /*cc40*/  @P1 BRA `(.L_x_471) ;  /* 0x00000000001c1947 */ /* 0x000fea0003800000 */
[----:B------:R-:W2:Y:S01]  /*cc50*/  S2R R9, SR_TID.X ;  /* 0x0000000000097919 */ /* 0x000ea20000002100 */
[----:B---3--:R-:W-:-:S04]  /*cc60*/  IMAD.MOV.U32 R2, RZ, RZ, 0xc000 ;  /* 0x0000c000ff027424 */ /* 0x008fc800078e00ff */
[----:B------:R4:W-:Y:S01]  /*cc70*/  SYNCS.ARRIVE.TRANS64 RZ, [R3+URZ+0x34830], R2 ;  /* 0x0348300203ff79a7 */ /* 0x0009e2000800003f */
[----:B--2---:R-:W-:-:S04]  /*cc80*/  LOP3.LUT R9, R9, 0x1f, RZ, 0xc0, !PT ;  /* 0x0000001f09097812 */ /* 0x004fc800078ec0ff */
[----:B------:R-:W-:-:S13]  /*cc90*/  ISETP.NE.AND P0, PT, R9, RZ, PT ;  /* 0x000000ff0900720c */ /* 0x000fda0003f05270 */
[----:B----4-:R-:W-:Y:S05]  /*cca0*/  @!P0 BRA `(.L_x_471) ;  /* 0x0000000000048947 */ /* 0x010fea0003800000 */
[----:B------:R-:W-:Y:S01]  /*ccb0*/  BPT.TRAP 0x1 ;  /* 0x000000040000795c */ /* 0x000fe20000300000 */
.L_x_471:
[----:B------:R-:W-:Y:S05]  /*ccc0*/  BSYNC B2 ;  /* 0x0000000000027941 */ /* 0x000fea0003800000 */
.L_x_470:
[----:B------:R-:W2:Y:S04]  /*ccd0*/  LDL R9, [R1+0x4] ;  /* 0x0000040001097983 */ /* 0x000ea80000100800 */
[----:B---3--:R-:W3:Y:S01]  /*cce0*/  LDL R2, [R1+0x18] ;  /* 0x0000180001027983 */ /* 0x008ee20000100800 */
        /* <DEDUP_REMOVED lines=11> */
.L_x_472:
        /* <DEDUP_REMOVED lines=9> */
[----:B--2---:R-:W-:Y:S05]  /*ce30*/  @P0 BRA.U.ANY `(.L_x_472) ;  /* 0xfffffffd00d80947 */ /* 0x004fea000393ffff */
[----:B------:R-:W-:Y:S01]  /*ce40*/  IMAD.MOV.U32 R14, RZ, RZ, 0x40 ;  /* 0x00000040ff0e7424 */ /* 0x000fe200078e00ff */
[----:B------:R-:W-:Y:S01]  /*ce50*/  PLOP3.LUT P0, PT, PT, PT, PT, 0x80, 0x0 ;  /* 0x000000000000781c */ /* 0x000fe20003f0f070 */
[----:B------:R-:W-:Y:S01]  /*ce60*/  VIADD R10, R9, 0x20400 ;  /* 0x00020400090a7836 */ /* 0x000fe20000000000 */
[----:B------:R-:W-:Y:S01]  /*ce70*/  UMOV UR6, 0x0 ;  /* 0x0000000000067882 */ /* 0x000fe20000000000 */
[----:B------:R-:W-:Y:S01]  /*ce80*/  UMOV UR7, 0x14f00000 ;  /* 0x14f0000000077882 */ /* 0x000fe20000000000 */
[----:B------:R-:W-:-:S15]  /*ce90*/  R2UR UR10, R14 ;  /* 0x000000000e0a72ca */ /* 0x000fde00000e0000 */
.L_x_473:
        /* <DEDUP_REMOVED lines=10> */
[----:B------:R-:W-:Y:S01]  /*cf40*/  PLOP3.LUT P0, PT, PT, PT, PT, 0x80, 0x0 ;  /* 0x000000000000781c */ /* 0x000fe20003f0f070 */
[----:B------:R-:W-:Y:S01]  /*cf50*/  VIADD R9, R9, 0x24400 ;  /* 0x0002440009097836 */ /* 0x000fe20000000000 */
[----:B------:R-:W-:Y:S01]  /*cf60*/  UMOV UR6, 0x0 ;  /* 0x0000000000067882 */ /* 0x000fe20000000000 */
[----:B------:R-:W-:Y:S01]  /*cf70*/  UMOV UR7, 0x14f00000 ;  /* 0x14f0000000077882 */ /* 0x000fe20000000000 */
[----:B------:R-:W-:-:S09]  /*cf80*/  UMOV UR10, 0x80 ;  /* 0x00000080000a7882 */ /* 0x000fd20000000000 */
.L_x_474:
        /* <DEDUP_REMOVED lines=10> */
[----:B------:R-:W2:Y:S04]  /*d030*/  LDL.LU R12, [R1+0x10] ;  /* 0x00001000010c7983 */ /* 0x000ea80000300800 */
[----:B------:R-:W3:Y:S01]  /*d040*/  LDL R10, [R1+0x8] ;  /* 0x00000800010a7983 */ /* 0x000ee20000100800 */
[----:B------:R-:W-:Y:S01]  /*d050*/  BSSY B2, `(.L_x_475) ;  /* 0x0000005000027945 */ /* 0x000fe20003800000 */
[----:B--2---:R-:W-:Y:S01]  /*d060*/  SHF.L.U32 R3, R12, 0x1f, RZ ;  /* 0x0000001f0c037819 */ /* 0x004fe200000006ff */
[----:B---3--:R-:W-:-:S04]  /*d070*/  IMAD R2, R10, 0x8, R6 ;  /* 0x000000080a027824 */ /* 0x008fc800078e0206 */
[----:B------:R-:W2:Y:S02]  /*d080*/  SYNCS.PHASECHK.TRANS64.TRYWAIT P0, [R2+URZ+0x60], R3 ;  /* 0x00006003020075a7 */ /* 0x000ea4000800017f */
[----:B--2---:R-:W-:Y:S05]  /*d090*/  @!P0 BRA `(.L_x_476) ;  /* 0x0000003000d48947 */ /* 0x004fea0003800000 */
.L_x_563:
[----:B------:R-:W-:Y:S05]  /*d0a0*/  BSYNC B2 ;  /* 0x0000000000027941 */ /* 0x000fea0003800000 */
.L_x_475:
[----:B------:R-:W-:Y:S01]  /*d0b0*/  BSSY B2, `(.L_x_477) ;  /* 0x000000b000027945 */ /* 0x000fe20003800000 */
[----:B------:R-:W-:Y:S02]  /*d0c0*/  IMAD.MOV.U32 R12, RZ, RZ, 0x0 ;  /* 0x00000000ff0c7424 */ /* 0x000fe400078e00ff */
[----:B------:R-:W-:Y:S01]  /*d0d0*/  IMAD.MOV.U32 R13, RZ, RZ, 0x14f00000 ;  /* 0x14f00000ff0d7424 */ /* 0x000fe200078e00ff */
[----:B------:R-:W-:Y:S06]  /*d0e0*/  @P1 BRA `(.L_x_478) ;  /* 0x00000000001c1947 */ /* 0x000fec0003800000 */
[----:B------:R-:W3:Y:S01]  /*d0f0*/  S2R R9, SR_TID.X ;  /* 0x0000000000097919 */ /* 0x000ee20000002100 */
[----:B--2---:R-:W-:-:S04]  /*d100*/  IMAD.MOV.U32 R3, RZ, RZ, 0x8000 ;  /* 0x00008000ff037424 */ /* 0x004fc800078e00ff */
[----:B------:R4:W-:Y:S01]  /*d110*/  SYNCS.ARRIVE.TRANS64 RZ, [R2+URZ+0x50], R3 ;  /* 0x0000500302ff79a7 */ /* 0x0009e2000800003f */
[----:B---3--:R-:W-:-:S04]  /*d120*/  LOP3.LUT R9, R9, 0x1f, RZ, 0xc0, !PT ;  /* 0x0000001f09097812 */ /* 0x008fc800078ec0ff */
[----:B------:R-:W-:-:S13]  /*d130*/  ISETP.NE.AND P0, PT, R9, RZ, PT ;  /* 0x000000ff0900720c */ /* 0x000fda0003f05270 */
[----:B----4-:R-:W-:Y:S05]  /*d140*/  @!P0 BRA `(.L_x_478) ;  /* 0x0000000000048947 */ /* 0x010fea0003800000 */
[----:B------:R-:W-:Y:S01]  /*d150*/  BPT.TRAP 0x1 ;  /* 0x000000040000795c */ /* 0x000fe20000300000 */
.L_x_478:
[----:B------:R-:W-:Y:S05]  /*d160*/  BSYNC B2 ;  /* 0x0000000000027941 */ /* 0x000fea0003800000 */
.L_x_477:
[----:B------:R-:W3:Y:S04]  /*d170*/  LDL R15, [R1+0x4] ;  /* 0x00000400010f7983 */ /* 0x000ee80000100800 */
[----:B--2---:R-:W3:Y:S04]  /*d180*/  LDL.LU R3, [R1+0x8] ;  /* 0x0000080001037983 */ /* 0x004ee80000300800 */
[----:B------:R-:W2:Y:S04]  /*d190*/  LDL R10, [R1+0x18] ;  /* 0x00001800010a7983 */ /* 0x000ea80000100800 */
[----:B------:R-:W2:Y:S01]  /*d1a0*/  LDL.LU R9, [R1+0x14] ;  /* 0x0000140001097983 */ /* 0x000ea20000300800 */
[----:B------:R-:W-:Y:S01]  /*d1b0*/  R2UR UR10, R11 ;  /* 0x000000000b0a72ca */ /* 0x000fe200000e0000 */
[----:B------:R-:W-:Y:S01]  /*d1c0*/  UIADD3 UR4, UP0, UR36, 0x470, URZ ;  /* 0x0000047024047890 */ /* 0x000fe2000ff1e03f */
[----:B------:R-:W-:Y:S01]  /*d1d0*/  R2UR UR6, R12 ;  /* 0x000000000c0672ca */ /* 0x000fe200000e0000 */
[----:B------:R-:W-:Y:S01]  /*d1e0*/  VIADD R2, R2, 0x50 ;  /* 0x0000005002027836 */ /* 0x000fe20000000000 */
[----:B------:R-:W-:Y:S01]  /*d1f0*/  R2UR UR7, R13 ;  /* 0x000000000d0772ca */ /* 0x000fe200000e0000 */
[----:B------:R-:W-:Y:S01]  /*d200*/  UIADD3.X UR5, URZ, UR37, URZ, UP0, !UPT ;  /* 0x000000253f057290 */ /* 0x000fe200087fe43f */
[----:B------:R-:W-:Y:S01]  /*d210*/  PLOP3.LUT P0, PT, PT, PT, PT, 0x80, 0x0 ;  /* 0x000000000000781c */ /* 0x000fe20003f0f070 */
[----:B---3--:R-:W-:-:S02]  /*d220*/  IMAD R3, R3, 0x8000, R15 ;  /* 0x0000800003037824 */ /* 0x008fc400078e020f */
[----:B--2---:R-:W-:Y:S02]  /*d230*/  IMAD R9, R9, 0x80, R10 ;  /* 0x0000008009097824 */ /* 0x004fe400078e020a */
[----:B------:R-:W-:-:S08]  /*d240*/  VIADD R10, R3, 0x400 ;  /* 0x00000400030a7836 */ /* 0x000fd00000000000 */
.L_x_479:
        /* <DEDUP_REMOVED lines=10> */
[----:B--2---:R-:W-:Y:S05]  /*d2f0*/  @P0 BRA.U.ANY `(.L_x_479) ;  /* 0xfffffffd00d40947 */ /* 0x004fea000393ffff */
[----:B------:R-:W-:Y:S01]  /*d300*/  R2UR UR10, R14 ;  /* 0x000000000e0a72ca */ /* 0x000fe200000e0000 */
[----:B------:R-:W-:Y:S01]  /*d310*/  VIADD R3, R3, 0x4400 ;  /* 0x0000440003037836 */ /* 0x000fe20000000000 */
[----:B------:R-:W-:Y:S02]  /*d320*/  R2UR UR6, R12 ;  /* 0x000000000c0672ca */ /* 0x000fe400000e0000 */
[----:B------:R-:W-:Y:S02]  /*d330*/  R2UR UR7, R13 ;  /* 0x000000000d0772ca */ /* 0x000fe400000e0000 */
[----:B------:R-:W-:-:S13]  /*d340*/  PLOP3.LUT P0, PT, PT, PT, PT, 0x80, 0x0 ;  /* 0x000000000000781c */ /* 0x000fda0003f0f070 */
.L_x_480:
        /* <DEDUP_REMOVED lines=11> */
[----:B------:R2:W-:Y:S04]  /*d400*/  STL [R1+0x14], R7 ;  /* 0x0000140701007387 */ /* 0x0005e80000100800 */
[----:B------:R2:W-:Y:S02]  /*d410*/  STL [R1], R8 ;  /* 0x0000000801007387 */ /* 0x0005e40000100800 */
.L_x_466:
[----:B------:R-:W-:Y:S05]  /*d420*/  BSYNC B1 ;  /* 0x0000000000017941 */ /* 0x000fea0003800000 */
.L_x_465:
[----:B------:R-:W3:Y:S01]  /*d430*/  LDL R2, [R1+0x1c] ;  /* 0x00001c0001027983 */ /* 0x000ee20000100800 */
[----:B------:R-:W-:Y:S01]  /*d440*/  VIADD R3, R4, 0x1 ;  /* 0x0000000104037836 */ /* 0x000fe20000000000 */
[----:B------:R-:W-:Y:S04]  /*d450*/  BSSY B1, `(.L_x_481) ;  /* 0x00000aa000017945 */ /* 0x000fe80003800000 */
[----:B------:R-:W-:-:S04]  /*d460*/  ISETP.NE.AND P0, PT, R3, 0x2, PT ;  /* 0x000000020300780c */ /* 0x000fc80003f05270 */
[----:B------:R-:W-:Y:S02]  /*d470*/  SEL R11, R3, RZ, P0 ;  /* 0x000000ff030b7207 */ /* 0x000fe40000000000 */
[----:B---3--:R-:W-:Y:S02]  /*d480*/  LOP3.LUT P1, RZ, R2, 0x1, RZ, 0xc0, !PT ;  /* 0x0000000102ff7812 */ /* 0x008fe4000782c0ff */
[----:B------:R-:W-:-:S04]  /*d490*/  SEL R2, RZ, 0x1, P0 ;  /* 0x00000001ff027807 */ /* 0x000fc80000000000 */
[----:B------:R-:W-:-:S05]  /*d4a0*/  LOP3.LUT R10, R5, R2, RZ, 0x3c, !PT ;  /* 0x00000002050a7212 */ /* 0x000fca00078e3cff */
[----:B------:R3:W-:Y:S04]  /*d4b0*/  STL [R1+0x10], R10 ;  /* 0x0000100a01007387 */ /* 0x0007e80000100800 */
[----:B------:R3:W-:Y:S01]  /*d4c0*/  STL [R1+0x8], R11 ;  /* 0x0000080b01007387 */ /* 0x0007e20000100800 */
[----:B------:R-:W-:Y:S05]  /*d4d0*/  @!P1 BRA `(.L_x_482) ;  /* 0x0000000800849947 */ /* 0x000fea0003800000 */
[----:B------:R-:W-:Y:S01]  /*d4e0*/  ULDC.64 UR4, c[0x0][0x418] ;  /* 0x0001060000047ab9 */ /* 0x000fe20000000a00 */
[----:B--2---:R-:W-:Y:S01]  /*d4f0*/  VIADD R7, R0, 0xffffffff ;  /* 0xffffffff00077836 */ /* 0x004fe20000000000 */
[----:B------:R-:W-:-:S04]  /*d500*/  ISETP.NE.U32.AND P0, PT, RZ, UR4, PT ;  /* 0x00000004ff007c0c */ /* 0x000fc8000bf05070 */
[----:B------:R-:W-:-:S13]  /*d510*/  ISETP.NE.AND.EX P0, PT, RZ, UR5, PT, P0 ;  /* 0x00000005ff007c0c */ /* 0x000fda000bf05300 */
[----:B------:R-:W-:Y:S05]  /*d520*/  @!P0 BRA `(.L_x_483) ;  /* 0x0000000000508947 */ /* 0x000fea0003800000 */
[----:B------:R-:W2:Y:S01]  /*d530*/  LDL R13, [R1+0x20] ;  /* 0x00002000010d7983 */ /* 0x000ea20000100800 */
[----:B------:R-:W4:Y:S01]  /*d540*/  LDC R9, c[0x0][0x43c] ;  /* 0x00010f00ff097b82 */ /* 0x000f220000000800 */
[----:B------:R-:W-:Y:S02]  /*d550*/  ULDC.64 UR6, c[0x0][0x428] ;  /* 0x00010a0000067ab9 */ /* 0x000fe40000000a00 */
[----:B------:R-:W3:Y:S01]  /*d560*/  LDL R12, [R1+0xc] ;  /* 0x00000c00010c7983 */ /* 0x000ee20000100800 */
[----:B------:R-:W-:Y:S01]  /*d570*/  ULDC.64 UR8, c[0x0][0x208] ;  /* 0x0000820000087ab9 */ /* 0x000fe20000000a00 */
[----:B----4-:R-:W-:-:S13]  /*d580*/  ISETP.NE.AND P0, PT, R9, 0x1, PT ;  /* 0x000000010900780c */ /* 0x010fda0003f05270 */
[----:B------:R-:W4:Y:S02]  /*d590*/  @P0 LDC.64 R2, c[0x0][0x440] ;  /* 0x00011000ff020b82 */ /* 0x000f240000000a00 */
[----:B----45:R-:W-:-:S04]  /*d5a0*/  @P0 IMAD.HI.U32 R8, R7, R2, RZ ;  /* 0x0000000207080227 */ /* 0x030fc800078e00ff */
        /* <DEDUP_REMOVED lines=12> */
.L_x_483:
[----:B------:R-:W4:Y:S01]  /*d670*/  LDL R2, [R1+0x4] ;  /* 0x0000040001027983 */ /* 0x000f220000100800 */
[----:B------:R-:W-:Y:S01]  /*d680*/  SHF.L.U32 R3, R10, 0x1f, RZ ;  /* 0x0000001f0a037819 */ /* 0x000fe200000006ff */
[----:B------:R-:W-:Y:S01]  /*d690*/  BSSY B2, `(.L_x_484) ;  /* 0x0000004000027945 */ /* 0x000fe20003800000 */
[----:B----4-:R-:W-:-:S04]  /*d6a0*/  IMAD R2, R11, 0x8, R2 ;  /* 0x000000080b027824 */ /* 0x010fc800078e0202 */
[----:B------:R-:W4:Y:S02]  /*d6b0*/  SYNCS.PHASECHK.TRANS64.TRYWAIT P0, [R2+URZ+0x34840], R3 ;  /* 0x03484003020075a7 */ /* 0x000f24000800017f */
[----:B----4-:R-:W-:Y:S05]  /*d6c0*/  @!P0 BRA `(.L_x_485) ;  /* 0x0000002c005c8947 */ /* 0x010fea0003800000 */
.L_x_564:
[----:B------:R-:W-:Y:S05]  /*d6d0*/  BSYNC B2 ;  /* 0x0000000000027941 */ /* 0x000fea0003800000 */
.L_x_484:
[----:B--2---:R-:W2:Y:S01]  /*d6e0*/  S2R R9, SR_TID.X ;  /* 0x0000000000097919 */ /* 0x004ea20000002100 */
[----:B------:R-:W-:Y:S01]  /*d6f0*/  BSSY B2, `(.L_x_486) ;  /* 0x000000b000027945 */ /* 0x000fe20003800000 */
[----:B--2---:R-:W-:-:S04]  /*d700*/  LOP3.LUT R9, R9, 0x7f, RZ, 0xc0, !PT ;  /* 0x0000007f09097812 */ /* 0x004fc800078ec0ff */
[----:B------:R-:W-:-:S13]  /*d710*/  ISETP.NE.AND P1, PT, R9, RZ, PT ;  /* 0x000000ff0900720c */ /* 0x000fda0003f25270 */
[----:B------:R-:W-:Y:S05]  /*d720*/  @P1 BRA `(.L_x_487) ;  /* 0x00000000001c1947 */ /* 0x000fea0003800000 */
[----:B------:R-:W2:Y:S01]  /*d730*/  S2R R9, SR_TID.X ;  /* 0x0000000000097919 */ /* 0x000ea20000002100 */
[----:B----4-:R-:W-:-:S04]  /*d740*/  IMAD.MOV.U32 R3, RZ, RZ, 0xc000 ;  /* 0x0000c000ff037424 */ /* 0x010fc800078e00ff */
[----:B------:R4:W-:Y:S01]  /*d750*/  SYNCS.ARRIVE.TRANS64 RZ, [R2+URZ+0x34830], R3 ;  /* 0x0348300302ff79a7 */ /* 0x0009e2000800003f */
[----:B--2---:R-:W-:-:S04]  /*d760*/  LOP3.LUT R9, R9, 0x1f, RZ, 0xc0, !PT ;  /* 0x0000001f09097812 */ /* 0x004fc800078ec0ff */
[----:B------:R-:W-:-:S13]  /*d770*/  ISETP.NE.AND P0, PT, R9, RZ, PT ;  /* 0x000000ff0900720c */ /* 0x000fda0003f05270 */
[----:B----4-:R-:W-:Y:S05]  /*d780*/  @!P0 BRA `(.L_x_487) ;  /* 0x0000000000048947 */ /* 0x010fea0003800000 */
[----:B------:R-:W-:Y:S01]  /*d790*/  BPT.TRAP 0x1 ;  /* 0x000000040000795c */ /* 0x000fe20000300000 */
.L_x_487:
[----:B------:R-:W-:Y:S05]  /*d7a0*/  BSYNC B2 ;  /* 0x0000000000027941 */ /* 0x000fea0003800000 */
.L_x_486:
[----:B------:R-:W2:Y:S04]  /*d7b0*/  LDL R9, [R1+0x8] ;  /* 0x0000080001097983 */ /* 0x000ea80000100800 */
[----:B---3--:R-:W3:Y:S04]  /*d7c0*/  LDL R10, [R1+0x4] ;  /* 0x00000400010a7983 */ /* 0x008ee80000100800 */
[----:B----4-:R-:W4:Y:S01]  /*d7d0*/  LDL R2, [R1+0x18] ;  /* 0x0000180001027983 */ /* 0x010f220000100800 */
[----:B------:R-:W-:-:S05]  /*d7e0*/  IMAD.MOV.U32 R12, RZ, RZ, RZ ;  /* 0x000000ffff0c7224 */ /* 0x000fca00078e00ff */
[----:B------:R-:W-:Y:S01]  /*d7f0*/  R2UR UR10, R12 ;  /* 0x000000000c0a72ca */ /* 0x000fe200000e0000 */
[----:B------:R-:W-:Y:S01]  /*d800*/  UIADD3 UR4, UP0, UR36, 0x370, URZ ;  /* 0x0000037024047890 */ /* 0x000fe2000ff1e03f */
[----:B------:R-:W-:Y:S01]  /*d810*/  PLOP3.LUT P0, PT, PT, PT, PT, 0x80, 0x0 ;  /* 0x000000000000781c */ /* 0x000fe20003f0f070 */
[----:B------:R-:W-:Y:S01]  /*d820*/  UMOV UR6, 0x0 ;  /* 0x0000000000067882 */ /* 0x000fe20000000000 */
[----:B------:R-:W-:Y:S01]  /*d830*/  UMOV UR7, 0x14f00000 ;  /* 0x14f0000000077882 */ /* 0x000fe20000000000 */
[----:B------:R-:W-:Y:S01]  /*d840*/  UIADD3.X UR5, URZ, UR37, URZ, UP0, !UPT ;  /* 0x000000253f057290 */ /* 0x000fe200087fe43f */
[C---:B--2---:R-:W-:Y:S02]  /*d850*/  IMAD R3, R9.reuse, 0x8, R6 ;  /* 0x0000000809037824 */ /* 0x044fe400078e0206 */
[----:B---3--:R-:W-:Y:S02]  /*d860*/  IMAD R9, R9, 0xc000, R10 ;  /* 0x0000c00009097824 */ /* 0x008fe400078e020a */
[----:B------:R-:W-:-:S02]  /*d870*/  VIADD R3, R3, 0x30 ;  /* 0x0000003003037836 */ /* 0x000fc40000000000 */
[----:B----4-:R-:W-:Y:S02]  /*d880*/  IMAD R2, R7, 0x80, R2 ;  /* 0x0000008007027824 */ /* 0x010fe400078e0202 */
[----:B------:R-:W-:-:S07]  /*d890*/  VIADD R10, R9, 0x1c400 ;  /* 0x0001c400090a7836 */ /* 0x000fce0000000000 */
.L_x_488:
        /* <DEDUP_REMOVED lines=16> */
.L_x_489:
        /* <DEDUP_REMOVED lines=15> */
.L_x_490:
        /* <DEDUP_REMOVED lines=10> */
[----:B------:R-:W-:Y:S01]  /*db30*/  SHF.L.U32 R5, R5, 0x1f, RZ ;  /* 0x0000001f05057819 */ /* 0x000fe200000006ff */
[----:B------:R-:W-:Y:S01]  /*db40*/  IMAD R2, R4, 0x8, R6 ;  /* 0x0000000804027824 */ /* 0x000fe200078e0206 */
[----:B------:R-:W-:Y:S03]  /*db50*/  BSSY B2, `(.L_x_491) ;  /* 0x0000003000027945 */ /* 0x000fe60003800000 */
[----:B------:R-:W2:Y:S02]  /*db60*/  SYNCS.PHASECHK.TRANS64.TRYWAIT P0, [R2+URZ+0x60], R5 ;  /* 0x00006005020075a7 */ /* 0x000ea4000800017f */
[----:B--2---:R-:W-:Y:S05]  /*db70*/  @!P0 BRA `(.L_x_492) ;  /* 0x0000002800448947 */ /* 0x004fea0003800000 */
.L_x_565:
[----:B------:R-:W-:Y:S05]  /*db80*/  BSYNC B2 ;  /* 0x0000000000027941 */ /* 0x000fea0003800000 */
.L_x_491:
[----:B------:R-:W-:Y:S01]  /*db90*/  BSSY B2, `(.L_x_493) ;  /* 0x000000b000027945 */ /* 0x000fe20003800000 */
[----:B------:R-:W-:Y:S02]  /*dba0*/  IMAD.MOV.U32 R10, RZ, RZ, 0x0 ;  /* 0x00000000ff0a7424 */ /* 0x000fe400078e00ff */
[----:B------:R-:W-:Y:S01]  /*dbb0*/  IMAD.MOV.U32 R11, RZ, RZ, 0x14f00000 ;  /* 0x14f00000ff0b7424 */ /* 0x000fe200078e00ff */
[----:B------:R-:W-:Y:S06]  /*dbc0*/  @P1 BRA `(.L_x_494) ;  /* 0x00000000001c1947 */ /* 0x000fec0003800000 */
[----:B------:R-:W3:Y:S02]  /*dbd0*/  S2R R3, SR_TID.X ;  /* 0x0000000000037919 */ /* 0x000ee40000002100 */
[----:B---3--:R-:W-:Y:S01]  /*dbe0*/  LOP3.LUT R9, R3, 0x1f, RZ, 0xc0, !PT ;  /* 0x0000001f03097812 */ /* 0x008fe200078ec0ff */
[----:B------:R-:W-:-:S03]  /*dbf0*/  IMAD.MOV.U32 R3, RZ, RZ, 0x8000 ;  /* 0x00008000ff037424 */ /* 0x000fc600078e00ff */
[----:B------:R-:W-:Y:S01]  /*dc00*/  ISETP.NE.AND P0, PT, R9, RZ, PT ;  /* 0x000000ff0900720c */ /* 0x000fe20003f05270 */
[----:B------:R3:W-:-:S12]  /*dc10*/  SYNCS.ARRIVE.TRANS64 RZ, [R2+URZ+0x50], R3 ;  /* 0x0000500302ff79a7 */ /* 0x0007d8000800003f */
[----:B---3--:R-:W-:Y:S05]  /*dc20*/  @!P0 BRA `(.L_x_494) ;  /* 0x0000000000048947 */ /* 0x008fea0003800000 */
[----:B------:R-:W-:Y:S01]  /*dc30*/  BPT.TRAP 0x1 ;  /* 0x000000040000795c */ /* 0x000fe20000300000 */
.L_x_494:
[----:B------:R-:W-:Y:S05]  /*dc40*/  BSYNC B2 ;  /* 0x0000000000027941 */ /* 0x000fea0003800000 */
.L_x_493:
[----:B------:R-:W3:Y:S04]  /*dc50*/  LDL R9, [R1+0x4] ;  /* 0x0000040001097983 */ /* 0x000ee80000100800 */
[----:B--2---:R-:W2:Y:S04]  /*dc60*/  LDL R5, [R1+0x18] ;  /* 0x0000180001057983 */ /* 0x004ea80000100800 */
        /* <DEDUP_REMOVED lines=11> */
.L_x_495:
        /* <DEDUP_REMOVED lines=16> */
.L_x_496:
        /* <DEDUP_REMOVED lines=13> */
.L_x_482:
[----:B------:R-:W-:Y:S05]  /*def0*/  BSYNC B1 ;  /* 0x0000000000017941 */ /* 0x000fea0003800000 */
.L_x_481:
[C---:B------:R-:W-:Y:S01]  /*df00*/  ISETP.GT.AND P0, PT, R0.reuse, 0x1, PT ;  /* 0x000000010000780c */ /* 0x040fe20003f04270 */
[----:B------:R-:W-:-:S12]  /*df10*/  VIADD R0, R0, 0xfffffffe ;  /* 0xfffffffe00007836 */ /* 0x000fd80000000000 */
[----:B------:R-:W-:Y:S05]  /*df20*/  @P0 BRA `(.L_x_497) ;  /* 0xffffffe800840947 */ /* 0x000fea000383ffff */
.L_x_446:
[----:B------:R-:W-:Y:S05]  /*df30*/  BSYNC B0 ;  /* 0x0000000000007941 */ /* 0x000fea0003800000 */
.L_x_445:
[----:B------:R-:W0:Y:S01]  /*df40*/  S2R R2, SR_TID.X ;  /* 0x0000000000027919 */ /* 0x000e220000002100 */
[----:B------:R-:W-:Y:S01]  /*df50*/  BSSY B0, `(.L_x_498) ;  /* 0x0000011000007945 */ /* 0x000fe20003800000 */
[----:B0-----:R-:W-:-:S04]  /*df60*/  LOP3.LUT R3, R2, 0x7f, RZ, 0xc0, !PT ;  /* 0x0000007f02037812 */ /* 0x001fc800078ec0ff */
[----:B------:R-:W-:-:S13]  /*df70*/  ISETP.NE.AND P0, PT, R3, RZ, PT ;  /* 0x000000ff0300720c */ /* 0x000fda0003f05270 */
[----:B------:R-:W-:Y:S05]  /*df80*/  @P0 BRA `(.L_x_499) ;  /* 0x0000000000340947 */ /* 0x000fea0003800000 */
[----:B------:R-:W0:Y:S01]  /*df90*/  S2R R2, SR_LANEID ;  /* 0x0000000000027919 */ /* 0x000e220000000000 */
[----:B------:R-:W-:Y:S01]  /*dfa0*/  VOTEU.ANY UR4, UPT, PT ;  /* 0x0000000000047886 */ /* 0x000fe200038e0100 */
[----:B------:R-:W1:Y:S01]  /*dfb0*/  LDC.64 R4, c[0x0][0xc60] ;  /* 0x00031800ff047b82 */ /* 0x000e620000000a00 */
[----:B------:R-:W0:Y:S01]  /*dfc0*/  FLO.U32 R0, UR4 ;  /* 0x0000000400007d00 */ /* 0x000e2200080e0000 */
[----:B------:R-:W-:Y:S01]  /*dfd0*/  ULDC.64 UR6, c[0x0][0x208] ;  /* 0x0000820000067ab9 */ /* 0x000fe20000000a00 */
[----:B0-----:R-:W-:-:S06]  /*dfe0*/  ISETP.EQ.U32.AND P0, PT, R0, R2, PT ;  /* 0x000000020000720c */ /* 0x001fcc0003f02070 */
[----:B------:R-:W1:Y:S07]  /*dff0*/  POPC R2, UR4 ;  /* 0x0000000400027d09 */ /* 0x000e6e0008000000 */
[----:B-1----:R-:W2:Y:S04]  /*e000*/  @P0 ATOMG.E.ADD.STRONG.GPU PT, R2, desc[UR6][R4.64], R2 ;  /* 0x00000002040209a8 */ /* 0x002ea800081ee1c6 */
[----:B--2---:R0:W1:Y:S02]  /*e010*/  SHFL.IDX PT, R2, R2, R0, 0x1f ;  /* 0x00001f0002027589 */ /* 0x00406400000e0000 */
[----:B0-----:R-:W0:Y:S02]  /*e020*/  S2R R0, SR_LTMASK ;  /* 0x0000000000007919 */ /* 0x001e240000003900 */
[----:B0-----:R-:W-:-:S06]  /*e030*/  LOP3.LUT R0, R0, UR4, RZ, 0xc0, !PT ;  /* 0x0000000400007c12 */ /* 0x001fcc000f8ec0ff */
[----:B------:R-:W1:Y:S02]  /*e040*/  POPC R0, R0 ;  /* 0x0000000000007309 */ /* 0x000e640000000000 */
[----:B-1----:R-:W-:-:S07]  /*e050*/  IADD3 R16, R2, UR38, R0 ;  /* 0x0000002602107c10 */ /* 0x002fce000fffe000 */
.L_x_499:
[----:B------:R-:W-:Y:S05]  /*e060*/  BSYNC B0 ;  /* 0x0000000000007941 */ /* 0x000fea0003800000 */
.L_x_498:
[----:B------:R-:W2:Y:S01]  /*e070*/  LDL R0, [R1+0x1c] ;  /* 0x00001c0001007983 */ /* 0x000ea20000100800 */
[----:B------:R-:W-:Y:S01]  /*e080*/  BSSY B0, `(.L_x_500) ;  /* 0x0000040000007945 */ /* 0x000fe20003800000 */
[----:B--2---:R-:W-:-:S13]  /*e090*/  LOP3.LUT P0, RZ, R0, 0x1, RZ, 0xc0, !PT ;  /* 0x0000000100ff7812 */ /* 0x004fda000780c0ff */
[----:B------:R-:W-:Y:S05]  /*e0a0*/  @!P0 BRA `(.L_x_501) ;  /* 0x0000000000f48947 */ /* 0x000fea0003800000 */
[----:B------:R-:W2:Y:S04]  /*e0b0*/  LDL R4, [R1+0x4] ;  /* 0x0000040001047983 */ /* 0x000ea80000100800 */
[----:B------:R-:W2:Y:S04]  /*e0c0*/  LDL R0, [R1+0x8] ;  /* 0x0000080001007983 */ /* 0x000ea80000100800 */
[----:B------:R-:W3:Y:S01]  /*e0d0*/  LDL R2, [R1+0x10] ;  /* 0x0000100001027983 */ /* 0x000ee20000100800 */
[----:B------:R-:W-:Y:S01]  /*e0e0*/  BSSY B1, `(.L_x_502) ;  /* 0x0000006000017945 */ /* 0x000fe20003800000 */
[----:B------:R-:W-:Y:S01]  /*e0f0*/  ISETP.NE.AND P1, PT, R3, RZ, PT ;  /* 0x000000ff0300720c */ /* 0x000fe20003f25270 */
[----:B--2---:R-:W-:Y:S01]  /*e100*/  IMAD R0, R0, 0x8, R4 ;  /* 0x0000000800007824 */ /* 0x004fe200078e0204 */
[----:B---3--:R-:W-:-:S04]  /*e110*/  SHF.L.U32 R2, R2, 0x1f, RZ ;  /* 0x0000001f02027819 */ /* 0x008fc800000006ff */
[----:B------:R-:W0:Y:S02]  /*e120*/  SYNCS.PHASECHK.TRANS64.TRYWAIT P0, [R0+URZ+0x34860], R2 ;  /* 0x03486002000075a7 */ /* 0x000e24000800017f */
[----:B0-----:R-:W-:Y:S05]  /*e130*/  @!P0 BRA `(.L_x_503) ;  /* 0x0000002000e88947 */ /* 0x001fea0003800000 */
.L_x_566:
[----:B------:R-:W-:Y:S05]  /*e140*/  BSYNC B1 ;  /* 0x0000000000017941 */ /* 0x000fea0003800000 */
.L_x_502:
[----:B------:R-:W-:Y:S04]  /*e150*/  BSSY B1, `(.L_x_504) ;  /* 0x0000009000017945 */ /* 0x000fe80003800000 */
[----:B------:R-:W-:Y:S05]  /*e160*/  @P1 BRA `(.L_x_505) ;  /* 0x00000000001c1947 */ /* 0x000fea0003800000 */
[----:B------:R-:W2:Y:S01]  /*e170*/  S2R R3, SR_TID.X ;  /* 0x0000000000037919 */ /* 0x000ea20000002100 */
[----:B0-----:R-:W-:-:S04]  /*e180*/  IMAD.MOV.U32 R2, RZ, RZ, 0x8000 ;  /* 0x00008000ff027424 */ /* 0x001fc800078e00ff */
[----:B------:R3:W-:Y:S01]  /*e190*/  SYNCS.ARRIVE.TRANS64 RZ, [R0+URZ+0x34850], R2 ;  /* 0x0348500200ff79a7 */ /* 0x0007e2000800003f */
[----:B--2---:R-:W-:-:S04]  /*e1a0*/  LOP3.LUT R3, R3, 0x1f, RZ, 0xc0, !PT ;  /* 0x0000001f03037812 */ /* 0x004fc800078ec0ff */
[----:B------:R-:W-:-:S13]  /*e1b0*/  ISETP.NE.AND P0, PT, R3, RZ, PT ;  /* 0x000000ff0300720c */ /* 0x000fda0003f05270 */
[----:B---3--:R-:W-:Y:S05]  /*e1c0*/  @!P0 BRA `(.L_x_505) ;  /* 0x0000000000048947 */ /* 0x008fea0003800000 */
[----:B------:R-:W-:Y:S01]  /*e1d0*/  BPT.TRAP 0x1 ;  /* 0x000000040000795c */ /* 0x000fe20000300000 */
.L_x_505:
[----:B------:R-:W-:Y:S05]  /*e1e0*/  BSYNC B1 ;  /* 0x0000000000017941 */ /* 0x000fea0003800000 */
.L_x_504:
[----:B------:R-:W2:Y:S04]  /*e1f0*/  LDL.LU R5, [R1+0x18] ;  /* 0x0000180001057983 */ /* 0x000ea80000300800 */
[----:B------:R-:W3:Y:S04]  /*e200*/  LDL R4, [R1+0x4] ;  /* 0x0000040001047983 */ /* 0x000ee80000100800 */
[----:B0-----:R-:W3:Y:S04]  /*e210*/  LDL R2, [R1+0x8] ;  /* 0x0000080001027983 */ /* 0x001ee80000100800 */
[----:B------:R-:W2:Y:S01]  /*e220*/  LDL R3, [R1+0x14] ;  /* 0x0000140001037983 */ /* 0x000ea20000100800 */
[----:B------:R-:W-:Y:S01]  /*e230*/  UIADD3 UR4, UP0, UR36, 0x470, URZ ;  /* 0x0000047024047890 */ /* 0x000fe2000ff1e03f */
[----:B------:R-:W-:Y:S01]  /*e240*/  PLOP3.LUT P0, PT, PT, PT, PT, 0x80, 0x0 ;  /* 0x000000000000781c */ /* 0x000fe20003f0f070 */
[----:B------:R-:W-:Y:S01]  /*e250*/  VIADD R0, R0, 0x34850 ;  /* 0x0003485000007836 */ /* 0x000fe20000000000 */
[----:B------:R-:W-:Y:S01]  /*e260*/  UMOV UR6, 0x0 ;  /* 0x0000000000067882 */ /* 0x000fe20000000000 */
[----:B------:R-:W-:Y:S01]  /*e270*/  UIADD3.X UR5, URZ, UR37, URZ, UP0, !UPT ;  /* 0x000000253f057290 */ /* 0x000fe200087fe43f */
[----:B------:R-:W-:Y:S01]  /*e280*/  UMOV UR7, 0x14f00000 ;  /* 0x14f0000000077882 */ /* 0x000fe20000000000 */
[----:B------:R-:W-:Y:S01]  /*e290*/  UMOV UR10, URZ ;  /* 0x0000003f000a7c82 */ /* 0x000fe20008000000 */
[----:B---3--:R-:W-:-:S02]  /*e2a0*/  IMAD R2, R2, 0x8000, R4 ;  /* 0x0000800002027824 */ /* 0x008fc400078e0204 */
[----:B--2---:R-:W-:Y:S02]  /*e2b0*/  IMAD R3, R3, 0x80, R5 ;  /* 0x0000008003037824 */ /* 0x004fe400078e0205 */
[----:B------:R-:W-:-:S07]  /*e2c0*/  VIADD R4, R2, 0x400 ;  /* 0x0000040002047836 */ /* 0x000fce0000000000 */
.L_x_506:
        /* <DEDUP_REMOVED lines=11> */
[----:B------:R-:W-:Y:S01]  /*e380*/  PLOP3.LUT P0, PT, PT, PT, PT, 0x80, 0x0 ;  /* 0x000000000000781c */ /* 0x000fe20003f0f070 */
[----:B------:R-:W-:Y:S01]  /*e390*/  VIADD R2, R2, 0x4400 ;  /* 0x0000440002027836 */ /* 0x000fe20000000000 */
[----:B------:R-:W-:Y:S01]  /*e3a0*/  UMOV UR6, 0x0 ;  /* 0x0000000000067882 */ /* 0x000fe20000000000 */
[----:B------:R-:W-:Y:S01]  /*e3b0*/  UMOV UR7, 0x14f00000 ;  /* 0x14f0000000077882 */ /* 0x000fe20000000000 */
[----:B------:R-:W-:-:S09]  /*e3c0*/  UMOV UR10, 0x40 ;  /* 0x00000040000a7882 */ /* 0x000fd20000000000 */
.L_x_507:
        /* <DEDUP_REMOVED lines=11> */
.L_x_501:
[----:B------:R-:W-:Y:S05]  /*e480*/  BSYNC B0 ;  /* 0x0000000000007941 */ /* 0x000fea0003800000 */
.L_x_500:
[----:B------:R-:W2:Y:S04]  /*e490*/  LDL.LU R5, [R1+0x8] ;  /* 0x0000080001057983 */ /* 0x000ea80000300800 */
[----:B------:R-:W3:Y:S01]  /*e4a0*/  LDL.LU R4, [R1+0x10] ;  /* 0x0000100001047983 */ /* 0x000ee20000300800 */
[----:B--2---:R-:W-:-:S05]  /*e4b0*/  VIADD R0, R5, 0x1 ;  /* 0x0000000105007836 */ /* 0x004fca0000000000 */
[----:B------:R-:W-:-:S04]  /*e4c0*/  ISETP.NE.AND P0, PT, R0, 0x2, PT ;  /* 0x000000020000780c */ /* 0x000fc80003f05270 */
[----:B------:R-:W-:Y:S02]  /*e4d0*/  SEL R2, RZ, 0x1, P0 ;  /* 0x00000001ff027807 */ /* 0x000fe40000000000 */
[----:B------:R-:W-:Y:S02]  /*e4e0*/  SEL R0, R0, RZ, P0 ;  /* 0x000000ff00007207 */ /* 0x000fe40000000000 */
[----:B---3--:R-:W-:-:S03]  /*e4f0*/  LOP3.LUT R4, R4, R2, RZ, 0x3c, !PT ;  /* 0x0000000204047212 */ /* 0x008fc600078e3cff */
[----:B------:R0:W-:Y:S04]  /*e500*/  STL [R1+0x8], R0 ;  /* 0x0000080001007387 */ /* 0x0001e80000100800 */
[----:B------:R0:W-:Y:S02]  /*e510*/  STL [R1+0x10], R4 ;  /* 0x0000100401007387 */ /* 0x0001e40000100800 */
.L_x_425:
[----:B------:R-:W-:Y:S05]  /*e520*/  BSYNC B7 ;  /* 0x0000000000077941 */ /* 0x000fea0003800000 */
.L_x_423:
[----:B0-----:R-:W2:Y:S02]  /*e530*/  LDL R0, [R1+0x1c] ;  /* 0x00001c0001007983 */ /* 0x001ea40000100800 */
[----:B--2---:R-:W-:-:S13]  /*e540*/  LOP3.LUT P0, RZ, R0, 0x2, RZ, 0xc0, !PT ;  /* 0x0000000200ff7812 */ /* 0x004fda000780c0ff */
[----:B------:R-:W-:Y:S05]  /*e550*/  @!P0 BRA `(.L_x_508) ;  /* 0x0000000000288947 */ /* 0x000fea0003800000 */
[----:B------:R-:W-:Y:S05]  /*e560*/  WARPSYNC.ALL ;  /* 0x0000000000007948 */ /* 0x000fea0003800000 */
[----:B------:R-:W0:Y:S08]  /*e570*/  S2UR UR5, SR_CgaCtaId ;  /* 0x00000000000579c3 */ /* 0x000e300000008800 */
[----:B------:R-:W-:Y:S06]  /*e580*/  BAR.SYNC.DEFER_BLOCKING 0x5, 0x180 ;  /* 0x0146000000007b1d */ /* 0x000fec0000010000 */
[----:B------:R-:W-:-:S02]  /*e590*/  UMOV UR4, 0x400 ;  /* 0x0000040000047882 */ /* 0x000fc40000000000 */
[----:B0-----:R-:W-:-:S06]  /*e5a0*/  ULEA UR4, UR5, UR4, 0x18 ;  /* 0x0000000405047291 */ /* 0x001fcc000f8ec03f */
[----:B------:R-:W-:-:S05]  /*e5b0*/  IMAD.U32 R0, RZ, RZ, UR4 ;  /* 0x00000004ff007e24 */ /* 0x000fca000f8e00ff */
[----:B------:R0:W2:Y:S04]  /*e5c0*/  LDS.128 R16, [R0+0x348d0] ;  /* 0x0348d00000107984 */ /* 0x0000a80000000c00 */
[----:B------:R0:W-:Y:S01]  /*e5d0*/  STL [R1+0x4], R0 ;  /* 0x0000040001007387 */ /* 0x0001e20000100800 */
[----:B------:R-:W-:Y:S06]  /*e5e0*/  BAR.ARV 0x4, 0x180 ;  /* 0x0106000000007b1d */ /* 0x000fec0000002000 */
[----:B------:R-:W-:Y:S05]  /*e5f0*/  BRA `(.L_x_509) ;  /* 0x0000000800507947 */ /* 0x000fea0003800000 */
.L_x_508:
[----:B------:R-:W1:Y:S01]  /*e600*/  S2R R0, SR_TID.X ;  /* 0x0000000000007919 */ /* 0x000e620000002100 */
[----:B------:R-:W-:Y:S01]  /*e610*/  UMOV UR4, 0xffffffff ;  /* 0xffffffff00047882 */ /* 0x000fe20000000000 */
[----:B-1--4-:R-:W-:-:S04]  /*e620*/  LOP3.LUT R7, R0, 0x1f, RZ, 0xc0, !PT ;  /* 0x0000001f00077812 */ /* 0x012fc800078ec0ff */
[----:B------:R-:W-:Y:S01]  /*e630*/  ISETP.NE.AND P0, PT, R7, 0x1f, PT ;  /* 0x0000001f0700780c */ /* 0x000fe20003f05270 */
[----:B------:R-:W-:-:S12]  /*e640*/  BRA.DIV UR4, `(.L_x_510) ;  /* 0x0000001e04b87947 */ /* 0x000fd8000b800000 */
[----:B------:R-:W-:Y:S01]  /*e650*/  IMAD.IADD R5, R19, 0x1, R7 ;  /* 0x0000000113057824 */ /* 0x000fe200078e0207 */
[----:B------:R-:W-:Y:S01]  /*e660*/  ULDC UR4, c[0x0][0xc3c] ;  /* 0x00030f0000047ab9 */ /* 0x000fe20000000800 */
[----:B------:R-:W-:-:S03]  /*e670*/  ULDC.64 UR6, c[0x0][0x208] ;  /* 0x0000820000067ab9 */ /* 0x000fc60000000a00 */
[----:B------:R-:W-:-:S13]  /*e680*/  ISETP.GE.OR P1, PT, R5, UR4, !P0 ;  /* 0x0000000405007c0c */ /* 0x000fda000c726670 */
[----:B------:R-:W0:Y:S02]  /*e690*/  @!P1 LDC.64 R2, c[0x0][0xc80] ;  /* 0x00032000ff029b82 */ /* 0x000e240000000a00 */
[----:B0-----:R-:W-:-:S06]  /*e6a0*/  @!P1 IMAD.WIDE R2, R5, 0x4, R2 ;  /* 0x0000000405029825 */ /* 0x001fcc00078e0202 */
[----:B------:R0:W2:Y:S01]  /*e6b0*/  @!P1 LDG.E R3, desc[UR6][R2.64] ;  /* 0x0000000602039981 */ /* 0x0000a2000c1e1900 */
[C---:B------:R-:W-:Y:S02]  /*e6c0*/  ISETP.GE.U32.AND P2, PT, R7.reuse, 0x2, PT ;  /* 0x000000020700780c */ /* 0x040fe40003f46070 */
[C---:B------:R-:W-:Y:S01]  /*e6d0*/  ISETP.GE.U32.AND P3, PT, R7.reuse, 0x4, PT ;  /* 0x000000040700780c */ /* 0x040fe20003f66070 */
[----:B------:R-:W-:Y:S01]  /*e6e0*/  SHFL.IDX PT, R4, R16, 0x1, 0x1f ;  /* 0x00201f0010047f89 */ /* 0x000fe200000e0000 */
[C---:B------:R-:W-:Y:S02]  /*e6f0*/  ISETP.GE.U32.AND P4, PT, R7.reuse, 0x8, PT ;  /* 0x000000080700780c */ /* 0x040fe40003f86070 */
[C---:B------:R-:W-:Y:S01]  /*e700*/  ISETP.GE.U32.AND P5, PT, R7.reuse, 0x10, PT ;  /* 0x000000100700780c */ /* 0x040fe20003fa6070 */
[----:B0-----:R-:W-:Y:S02]  /*e710*/  IMAD.MOV.U32 R2, RZ, RZ, RZ ;  /* 0x000000ffff027224 */ /* 0x001fe400078e00ff */
[----:B--2---:R-:W-:Y:S01]  /*e720*/  @!P1 IMAD.MOV.U32 R2, RZ, RZ, R3 ;  /* 0x000000ffff029224 */ /* 0x004fe200078e0003 */
[----:B------:R-:W-:-:S04]  /*e730*/  ISETP.NE.AND P1, PT, R7, RZ, PT ;  /* 0x000000ff0700720c */ /* 0x000fc80003f25270 */
        /* <DEDUP_REMOVED lines=14> */
[----:B------:R-:W-:Y:S02]  /*e820*/  IMAD.IADD R3, R3, 0x1, R0 ;  /* 0x0000000103037824 */ /* 0x000fe400078e0200 */
[----:B------:R0:W1:Y:S04]  /*e830*/  SHFL.IDX PT, R0, R16, RZ, 0x1f ;  /* 0x00001fff10007589 */ /* 0x00006800000e0000 */
[----:B------:R0:W2:Y:S02]  /*e840*/  SHFL.IDX PT, R6, R3, 0x1f, 0x1f ;  /* 0x03e01f0003067f89 */ /* 0x0000a400000e0000 */
.L_x_576:
[----:B------:R-:W-:Y:S02]  /*e850*/  ULDC UR4, c[0x0][0xc38] ;  /* 0x00030e0000047ab9 */ /* 0x000fe40000000800 */
[----:B0-----:R-:W-:-:S04]  /*e860*/  IMAD.U32 R16, RZ, RZ, UR4 ;  /* 0x00000004ff107e24 */ /* 0x001fc8000f8e00ff */
[----:B--2---:R-:W-:-:S04]  /*e870*/  IMAD R6, R6, R16, RZ ;  /* 0x0000001006067224 */ /* 0x004fc800078e02ff */
[----:B------:R-:W-:-:S05]  /*e880*/  IMAD.IADD R4, R4, 0x1, R6 ;  /* 0x0000000104047824 */ /* 0x000fca00078e0206 */
[----:B-1----:R-:W-:-:S13]  /*e890*/  ISETP.GT.AND P6, PT, R4, R0, PT ;  /* 0x000000000400720c */ /* 0x002fda0003fc4270 */
[----:B------:R-:W-:Y:S05]  /*e8a0*/  @P6 BRA `(.L_x_511) ;  /* 0x0000000000a06947 */ /* 0x000fea0003800000 */
.L_x_516:
[----:B0-----:R-:W0:Y:S01]  /*e8b0*/  LDC R2, c[0x0][0xc3c] ;  /* 0x00030f00ff027b82 */ /* 0x001e220000000800 */
[----:B------:R-:W-:-:S05]  /*e8c0*/  VIADD R19, R19, 0x1f ;  /* 0x0000001f13137836 */ /* 0x000fca0000000000 */
[----:B0-----:R-:W-:-:S13]  /*e8d0*/  ISETP.GE.AND P6, PT, R19, R2, PT ;  /* 0x000000021300720c */ /* 0x001fda0003fc6270 */
[----:B------:R-:W-:Y:S05]  /*e8e0*/  @P6 BRA `(.L_x_512) ;  /* 0x0000000400486947 */ /* 0x000fea0003800000 */
[----:B------:R-:W0:Y:S01]  /*e8f0*/  S2R R3, SR_TID.X ;  /* 0x0000000000037919 */ /* 0x000e220000002100 */
[----:B------:R-:W-:Y:S01]  /*e900*/  BSSY B0, `(.L_x_513) ;  /* 0x000000a000007945 */ /* 0x000fe20003800000 */
[----:B0-----:R-:W-:-:S05]  /*e910*/  LOP3.LUT R3, R3, 0x1f, RZ, 0xc0, !PT ;  /* 0x0000001f03037812 */ /* 0x001fca00078ec0ff */
[----:B------:R-:W-:-:S05]  /*e920*/  IMAD.IADD R5, R19, 0x1, R3 ;  /* 0x0000000113057824 */ /* 0x000fca00078e0203 */
[----:B------:R-:W-:Y:S01]  /*e930*/  ISETP.GE.OR P6, PT, R5, R2, !P0 ;  /* 0x000000020500720c */ /* 0x000fe200047c6670 */
[----:B------:R-:W-:-:S12]  /*e940*/  IMAD.MOV.U32 R2, RZ, RZ, RZ ;  /* 0x000000ffff027224 */ /* 0x000fd800078e00ff */
[----:B------:R-:W-:Y:S05]  /*e950*/  @P6 BRA `(.L_x_514) ;  /* 0x0000000000106947 */ /* 0x000fea0003800000 */
[----:B------:R-:W0:Y:S01]  /*e960*/  LDC.64 R2, c[0x0][0xc80] ;  /* 0x00032000ff027b82 */ /* 0x000e220000000a00 */
[----:B------:R-:W-:Y:S01]  /*e970*/  ULDC.64 UR4, c[0x0][0x208] ;  /* 0x0000820000047ab9 */ /* 0x000fe20000000a00 */
[----:B0-----:R-:W-:-:S06]  /*e980*/  IMAD.WIDE R2, R5, 0x4, R2 ;  /* 0x0000000405027825 */ /* 0x001fcc00078e0202 */
[----:B------:R0:W5:Y:S02]  /*e990*/  LDG.E R2, desc[UR4][R2.64] ;  /* 0x0000000402027981 */ /* 0x000164000c1e1900 */
.L_x_514:
[----:B------:R-:W-:Y:S05]  /*e9a0*/  BSYNC B0 ;  /* 0x0000000000007941 */ /* 0x000fea0003800000 */
.L_x_513:
[----:B------:R-:W-:-:S03]  /*e9b0*/  UMOV UR4, 0xffffffff ;  /* 0xffffffff00047882 */ /* 0x000fc60000000000 */
[----:B------:R-:W-:Y:S05]  /*e9c0*/  BRA.DIV UR4, `(.L_x_515) ;  /* 0x0000002204187947 */ /* 0x000fea000b800000 */
[----:B-----5:R-:W0:Y:S02]  /*e9d0*/  SHFL.UP PT, R14, R2, 0x1, RZ ;  /* 0x04200000020e7989 */ /* 0x020e2400000e00ff */
        /* <DEDUP_REMOVED lines=14> */
[----:B------:R0:W1:Y:S02]  /*eac0*/  SHFL.IDX PT, R6, R3, 0x1f, 0x1f ;  /* 0x03e01f0003067f89 */ /* 0x00006400000e0000 */
.L_x_584:
[----:B------:R-:W-:Y:S02]  /*ead0*/  ULDC UR4, c[0x0][0xc38] ;  /* 0x00030e0000047ab9 */ /* 0x000fe40000000800 */
[----:B------:R-:W-:-:S04]  /*eae0*/  IMAD.U32 R16, RZ, RZ, UR4 ;  /* 0x00000004ff107e24 */ /* 0x000fc8000f8e00ff */
[----:B-1----:R-:W-:-:S04]  /*eaf0*/  IMAD R6, R6, R16, RZ ;  /* 0x0000001006067224 */ /* 0x002fc800078e02ff */
[----:B------:R-:W-:-:S05]  /*eb00*/  IMAD.IADD R4, R6, 0x1, R4 ;  /* 0x0000000106047824 */ /* 0x000fca00078e0204 */
[----:B------:R-:W-:-:S13]  /*eb10*/  ISETP.GT.AND P6, PT, R4, R0, PT ;  /* 0x000000000400720c */ /* 0x000fda0003fc4270 */
[----:B------:R-:W-:Y:S05]  /*eb20*/  @!P6 BRA `(.L_x_516) ;  /* 0xfffffffc0060e947 */ /* 0x000fea000383ffff */
.L_x_511:
[----:B------:R-:W-:Y:S01]  /*eb30*/  IMAD.IADD R6, R4, 0x1, -R6 ;  /* 0x0000000104067824 */ /* 0x000fe200078e0a06 */
[----:B------:R-:W-:-:S03]  /*eb40*/  UMOV UR4, 0xffffffff ;  /* 0xffffffff00047882 */ /* 0x000fc60000000000 */
[----:B------:R-:W-:-:S05]  /*eb50*/  IMAD R4, R3, R16, R6 ;  /* 0x0000001003047224 */ /* 0x000fca00078e0206 */
[----:B------:R-:W-:Y:S01]  /*eb60*/  ISETP.GT.AND P6, PT, R4, R0, PT ;  /* 0x000000000400720c */ /* 0x000fe20003fc4270 */
[----:B------:R-:W-:-:S12]  /*eb70*/  BRA.DIV UR4, `(.L_x_517) ;  /* 0x0000002204807947 */ /* 0x000fd8000b800000 */
[----:B------:R-:W-:-:S04]  /*eb80*/  VOTE.ANY R5, PT, !P6 ;  /* 0x0000000000057806 */ /* 0x000fc800070e0100 */
[----:B------:R-:W1:Y:S02]  /*eb90*/  POPC R4, R5 ;  /* 0x0000000500047309 */ /* 0x000e640000000000 */
[----:B-1----:R1:W2:Y:S02]  /*eba0*/  SHFL.IDX PT, R17, R2, R4, 0x1f ;  /* 0x00001f0402117589 */ /* 0x0022a400000e0000 */
.L_x_588:
[----:B------:R-:W-:Y:S01]  /*ebb0*/  ISETP.NE.AND P0, PT, R5, RZ, PT ;  /* 0x000000ff0500720c */ /* 0x000fe20003f05270 */
[----:B-1----:R-:W-:-:S12]  /*ebc0*/  IMAD.MOV.U32 R2, RZ, RZ, RZ ;  /* 0x000000ffff027224 */ /* 0x002fd800078e00ff */
[----:B------:R-:W-:Y:S05]  /*ebd0*/  @!P0 BRA `(.L_x_518) ;  /* 0x0000000000108947 */ /* 0x000fea0003800000 */
[----:B------:R-:W-:Y:S01]  /*ebe0*/  UMOV UR4, 0xffffffff ;  /* 0xffffffff00047882 */ /* 0x000fe20000000000 */
[----:B------:R-:W-:Y:S02]  /*ebf0*/  VIADD R12, R4, 0xffffffff ;  /* 0xffffffff040c7836 */ /* 0x000fe40000000000 */
[----:B------:R-:W-:Y:S05]  /*ec00*/  BRA.DIV UR4, `(.L_x_519) ;  /* 0x0000002204a47947 */ /* 0x000fea000b800000 */
[----:B------:R1:W3:Y:S02]  /*ec10*/  SHFL.IDX PT, R2, R3, R12, 0x1f ;  /* 0x00001f0c03027589 */ /* 0x0002e400000e0000 */
.L_x_518:
[----:B--2---:R-:W-:Y:S01]  /*ec20*/  IABS R5, R17 ;  /* 0x0000001100057213 */ /* 0x004fe20000000000 */
[----:B---3--:R-:W-:Y:S02]  /*ec30*/  IMAD R16, R2, R16, R6 ;  /* 0x0000001002107224 */ /* 0x008fe400078e0206 */
[----:B------:R-:W-:Y:S01]  /*ec40*/  IMAD.IADD R19, R4, 0x1, R19 ;  /* 0x0000000104137824 */ /* 0x000fe200078e0213 */
[----:B------:R-:W2:Y:S01]  /*ec50*/  I2F.RP R2, R5 ;  /* 0x0000000500027306 */ /* 0x000ea20000209400 */
[----:B------:R-:W-:-:S07]  /*ec60*/  IMAD.IADD R0, R0, 0x1, -R16 ;  /* 0x0000000100007824 */ /* 0x000fce00078e0a10 */
[----:B--2---:R-:W2:Y:S02]  /*ec70*/  MUFU.RCP R2, R2 ;  /* 0x0000000200027308 */ /* 0x004ea40000001000 */
[----:B--2---:R-:W-:-:S06]  /*ec80*/  VIADD R2, R2, 0xffffffe ;  /* 0x0ffffffe02027836 */ /* 0x004fcc0000000000 */
[----:B01----:R-:W0:Y:S02]  /*ec90*/  F2I.FTZ.U32.TRUNC.NTZ R3, R2 ;  /* 0x0000000200037305 */ /* 0x003e24000021f000 */
[----:B0-----:R-:W-:-:S04]  /*eca0*/  IMAD.MOV R2, RZ, RZ, -R3 ;  /* 0x000000ffff027224 */ /* 0x001fc800078e0a03 */
[----:B------:R-:W-:Y:S02]  /*ecb0*/  IMAD R6, R2, R5, RZ ;  /* 0x0000000502067224 */ /* 0x000fe400078e02ff */
[----:B------:R-:W-:-:S04]  /*ecc0*/  IMAD.MOV.U32 R2, RZ, RZ, RZ ;  /* 0x000000ffff027224 */ /* 0x000fc800078e00ff */
[----:B------:R-:W-:Y:S01]  /*ecd0*/  IMAD.HI.U32 R2, R3, R6, R2 ;  /* 0x0000000603027227 */ /* 0x000fe200078e0002 */
[----:B------:R-:W-:Y:S02]  /*ece0*/  IABS R6, R17 ;  /* 0x0000001100067213 */ /* 0x000fe40000000000 */
[----:B------:R-:W-:-:S03]  /*ecf0*/  IABS R3, R0 ;  /* 0x0000000000037213 */ /* 0x000fc60000000000 */
[----:B------:R-:W-:Y:S02]  /*ed00*/  IMAD.MOV R6, RZ, RZ, -R6 ;  /* 0x000000ffff067224 */ /* 0x000fe400078e0a06 */
        /* <DEDUP_REMOVED lines=16> */
.L_x_512:
[----:B------:R-:W-:Y:S01]  /*ee10*/  UMOV UR4, URZ ;  /* 0x0000003f00047c82 */ /* 0x000fe20008000000 */
[----:B------:R-:W-:Y:S01]  /*ee20*/  UMOV UR5, URZ ;  /* 0x0000003f00057c82 */ /* 0x000fe20008000000 */
[----:B------:R-:W-:Y:S01]  /*ee30*/  ULDC UR6, c[0x0][0xc3c] ;  /* 0x00030f0000067ab9 */ /* 0x000fe20000000800 */
[----:B------:R-:W-:Y:S02]  /*ee40*/  IMAD.MOV.U32 R16, RZ, RZ, R0 ;  /* 0x000000ffff107224 */ /* 0x000fe400078e0000 */
[----:B------:R-:W-:Y:S02]  /*ee50*/  IMAD.U32 R17, RZ, RZ, UR4 ;  /* 0x00000004ff117e24 */ /* 0x000fe4000f8e00ff */
[----:B------:R-:W-:Y:S02]  /*ee60*/  IMAD.U32 R18, RZ, RZ, UR5 ;  /* 0x00000005ff127e24 */ /* 0x000fe4000f8e00ff */
[----:B------:R-:W-:-:S07]  /*ee70*/  IMAD.U32 R19, RZ, RZ, UR6 ;  /* 0x00000006ff137e24 */ /* 0x000fce000f8e00ff */
.L_x_520:
[----:B------:R3:W2:Y:S01]  /*ee80*/  LDL R3, [R1+0x4] ;  /* 0x0000040001037983 */ /* 0x0006a20000100800 */
[----:B------:R-:W0:Y:S01]  /*ee90*/  S2R R0, SR_TID.X ;  /* 0x0000000000007919 */ /* 0x000e220000002100 */
[----:B------:R-:W-:Y:S05]  /*eea0*/  WARPSYNC.ALL ;  /* 0x0000000000007948 */ /* 0x000fea0003800000 */
[----:B0-----:R-:W-:Y:S01]  /*eeb0*/  LOP3.LUT R0, R0, 0x1f, RZ, 0xc0, !PT ;  /* 0x0000001f00007812 */ /* 0x001fe200078ec0ff */
[----:B------:R-:W-:Y:S03]  /*eec0*/  BAR.SYNC.DEFER_BLOCKING 0x4, 0x180 ;  /* 0x0106000000007b1d */ /* 0x000fe60000010000 */
[----:B------:R-:W-:-:S13]  /*eed0*/  ISETP.NE.AND P0, PT, R0, RZ, PT ;  /* 0x000000ff0000720c */ /* 0x000fda0003f05270 */
[----:B------:R-:W2:Y:S01]  /*eee0*/  @!P0 S2R R0, SR_CgaCtaId ;  /* 0x0000000000008919 */ /* 0x000ea20000008800 */
[----:B------:R-:W-:-:S04]  /*eef0*/  @!P0 MOV R2, 0x400 ;  /* 0x0000040000028802 */ /* 0x000fc80000000f00 */
[----:B--2---:R-:W-:-:S05]  /*ef00*/  @!P0 LEA R3, R0, R2, 0x18 ;  /* 0x0000000200038211 */ /* 0x004fca00078ec0ff */
[----:B------:R3:W-:Y:S04]  /*ef10*/  @!P0 STS.128 [R3+0x348d0], R16 ;  /* 0x0348d01003008388 */ /* 0x0007e80000000c00 */
[----:B------:R3:W-:Y:S01]  /*ef20*/  @!P0 STL [R1+0x4], R3 ;  /* 0x0000040301008387 */ /* 0x0007e20000100800 */
[----:B------:R-:W-:Y:S06]  /*ef30*/  BAR.ARV 0x5, 0x180 ;  /* 0x0146000000007b1d */ /* 0x000fec0000002000 */
.L_x_509:
[----:B------:R-:W-:Y:S02]  /*ef40*/  ULDC UR4, c[0x0][0xc3c] ;  /* 0x00030f0000047ab9 */ /* 0x000fe40000000800 */
[----:B--2---:R-:W-:-:S13]  /*ef50*/  ISETP.GE.AND P0, PT, R19, UR4, PT ;  /* 0x0000000413007c0c */ /* 0x004fda000bf06270 */
[----:B------:R-:W-:Y:S05]  /*ef60*/  @!P0 BRA `(.L_x_521) ;  /* 0xffffffac003c8947 */ /* 0x000fea000383ffff */
[----:B------:R-:W-:Y:S05]  /*ef70*/  BSYNC B8 ;  /* 0x0000000000087941 */ /* 0x000fea0003800000 */
.L_x_419:
[----:B0-----:R-:W2:Y:S01]  /*ef80*/  LDL.LU R0, [R1+0x50] ;  /* 0x0000500001007983 */ /* 0x001ea20000300800 */
[----:B------:R-:W-:Y:S01]  /*ef90*/  BSSY B0, `(.L_x_522) ;  /* 0x000000b000007945 */ /* 0x000fe20003800000 */
[----:B------:R-:W0:Y:S01]  /*efa0*/  S2R R5, SR_CgaCtaId ;  /* 0x0000000000057919 */ /* 0x000e220000008800 */
[----:B--2---:R-:W-:-:S05]  /*efb0*/  VIADD R0, R0, 0x1 ;  /* 0x0000000100007836 */ /* 0x004fca0000000000 */
[----:B------:R-:W-:-:S04]  /*efc0*/  LEA.HI R2, R0, R0, RZ, 0x1 ;  /* 0x0000000000027211 */ /* 0x000fc800078f08ff */
[----:B---3--:R-:W-:-:S05]  /*efd0*/  LOP3.LUT R3, R2, 0xfffffffe, RZ, 0xc0, !PT ;  /* 0xfffffffe02037812 */ /* 0x008fca00078ec0ff */
[----:B------:R-:W-:Y:S01]  /*efe0*/  IMAD.IADD R3, R0, 0x1, -R3 ;  /* 0x0000000100037824 */ /* 0x000fe200078e0a03 */
[----:B------:R-:W-:-:S04]  /*eff0*/  MOV R0, 0x400 ;  /* 0x0000040000007802 */ /* 0x000fc80000000f00 */
[----:B0-----:R-:W-:Y:S02]  /*f000*/  LEA R0, R5, R0, 0x18 ;  /* 0x0000000005007211 */ /* 0x001fe400078ec0ff */
[----:B------:R-:W-:-:S04]  /*f010*/  SHF.L.U32 R3, R3, 0x1f, RZ ;  /* 0x0000001f03037819 */ /* 0x000fc800000006ff */
[----:B------:R-:W0:Y:S02]  /*f020*/  SYNCS.PHASECHK.TRANS64.TRYWAIT P0, [R0+URZ+0x34820], R3 ;  /* 0x03482003000075a7 */ /* 0x000e24000800017f */
[----:B0-----:R-:W-:Y:S05]  /*f030*/  @!P0 BRA `(.L_x_523) ;  /* 0x0000001c00c08947 */ /* 0x001fea0003800000 */
.L_x_591:
[----:B------:R-:W-:Y:S05]  /*f040*/  BSYNC B0 ;  /* 0x0000000000007941 */ /* 0x000fea0003800000 */
.L_x_522:
[----:B------:R-:W-:-:S03]  /*f050*/  UMOV UR4, 0xffffffff ;  /* 0xffffffff00047882 */ /* 0x000fc60000000000 */
[----:B------:R-:W-:Y:S05]  /*f060*/  BRA.DIV UR4, `(.L_x_524) ;  /* 0x0000001e04c87947 */ /* 0x000fea000b800000 */
[----:B------:R-:W2:Y:S02]  /*f070*/  S2R R2, SR_TID.X ;  /* 0x0000000000027919 */ /* 0x000ea40000002100 */
[----:B--2---:R-:W-:-:S04]  /*f080*/  SHF.R.U32.HI R2, RZ, 0x5, R2 ;  /* 0x00000005ff027819 */ /* 0x004fc80000011602 */
[----:B------:R-:W-:-:S05]  /*f090*/  LOP3.LUT R2, R2, 0x3, RZ, 0xc0, !PT ;  /* 0x0000000302027812 */ /* 0x000fca00078ec0ff */
[----:B------:R2:W3:Y:S02]  /*f0a0*/  SHFL.IDX PT, R14, R2, RZ, 0x1f ;  /* 0x00001fff020e7589 */ /* 0x0004e400000e0000 */
.L_x_594:
[----:B---3--:R-:W-:Y:S01]  /*f0b0*/  ISETP.NE.AND P0, PT, R14, RZ, PT ;  /* 0x000000ff0e00720c */ /* 0x008fe20003f05270 */
[----:B------:R-:W-:-:S12]  /*f0c0*/  BSSY B0, `(.L_x_525) ;  /* 0x0000029000007945 */ /* 0x000fd80003800000 */
[----:B------:R-:W-:Y:S05]  /*f0d0*/  @P0 BRA `(.L_x_526) ;  /* 0x00000000009c0947 */ /* 0x000fea0003800000 */
[----:B------:R-:W-:-:S03]  /*f0e0*/  UMOV UR4, 0xffffffff ;  /* 0xffffffff00047882 */ /* 0x000fc60000000000 */
[----:B------:R-:W-:Y:S05]  /*f0f0*/  BRA.DIV UR4, `(.L_x_527) ;  /* 0x0000001e04d87947 */ /* 0x000fea000b800000 */
[----:B------:R-:W-:-:S13]  /*f100*/  ELECT P6, URZ, PT ;  /* 0x00000000003f782f */ /* 0x000fda00038c0000 */
.L_x_597:
        /* <DEDUP_REMOVED lines=8> */
.L_x_528:
[----:B0-----:R-:W2:Y:S04]  /*f190*/  LDL R3, [R1+0x8] ;  /* 0x0000080001037983 */ /* 0x001ea80000100800 */
[----:B-1--4-:R-:W3:Y:S01]  /*f1a0*/  LDL.LU R7, [R1+0x10] ;  /* 0x0000100001077983 */ /* 0x012ee20000300800 */
[----:B------:R-:W-:-:S04]  /*f1b0*/  VIADD R2, R0, 0x34840 ;  /* 0x0003484000027836 */ /* 0x000fc80000000000 */
[C---:B--2---:R-:W-:Y:S02]  /*f1c0*/  IMAD R6, R3.reuse, 0x8, R2 ;  /* 0x0000000803067824 */ /* 0x044fe400078e0202 */
[----:B------:R-:W-:Y:S01]  /*f1d0*/  VIADD R3, R3, 0x1 ;  /* 0x0000000103037836 */ /* 0x000fe20000000000 */
[----:B---3--:R-:W-:-:S04]  /*f1e0*/  SHF.L.U32 R5, R7, 0x1f, RZ ;  /* 0x0000001f07057819 */ /* 0x008fc800000006ff */
[C---:B------:R-:W-:Y:S01]  /*f1f0*/  ISETP.NE.AND P1, PT, R3.reuse, 0x2, PT ;  /* 0x000000020300780c */ /* 0x040fe20003f25270 */
[----:B------:R-:W0:Y:S03]  /*f200*/  SYNCS.PHASECHK.TRANS64.TRYWAIT P0, [R6+URZ], R5 ;  /* 0x00000005060075a7 */ /* 0x000e26000800017f */
[----:B------:R-:W-:Y:S02]  /*f210*/  SEL R4, RZ, 0x1, P1 ;  /* 0x00000001ff047807 */ /* 0x000fe40000800000 */
[----:B------:R-:W-:Y:S02]  /*f220*/  SEL R3, R3, RZ, P1 ;  /* 0x000000ff03037207 */ /* 0x000fe40000800000 */
[----:B------:R-:W-:-:S03]  /*f230*/  LOP3.LUT R4, R7, R4, RZ, 0x3c, !PT ;  /* 0x0000000407047212 */ /* 0x000fc600078e3cff */
[----:B------:R-:W-:Y:S01]  /*f240*/  IMAD R7, R3, 0x8, R2 ;  /* 0x0000000803077824 */ /* 0x000fe200078e0202 */
[----:B------:R-:W-:Y:S01]  /*f250*/  SHF.L.U32 R2, R4, 0x1f, RZ ;  /* 0x0000001f04027819 */ /* 0x000fe200000006ff */
[----:B0-----:R-:W-:Y:S06]  /*f260*/  @!P0 BRA `(.L_x_529) ;  /* 0x0000001c009c8947 */ /* 0x001fec0003800000 */
.L_x_598:
[----:B------:R-:W1:Y:S02]  /*f270*/  SYNCS.PHASECHK.TRANS64.TRYWAIT P0, [R7+URZ], R2 ;  /* 0x00000002070075a7 */ /* 0x000e64000800017f */
[----:B-1----:R-:W-:Y:S05]  /*f280*/  @!P0 BRA `(.L_x_530) ;  /* 0x0000001c00a88947 */ /* 0x002fea0003800000 */
.L_x_599:
[----:B------:R-:W-:Y:S05]  /*f290*/  @!P2 BRA `(.L_x_531) ;  /* 0x000000000004a947 */ /* 0x000fea0003800000 */
[----:B------:R-:W-:Y:S01]  /*f2a0*/  BPT.TRAP 0x1 ;  /* 0x000000040000795c */ /* 0x000fe20000300000 */
.L_x_531:
[----:B------:R-:W2:Y:S01]  /*f2b0*/  LDL.LU R4, [R1+0x8] ;  /* 0x0000080001047983 */ /* 0x000ea20000300800 */
[----:B------:R-:W-:-:S04]  /*f2c0*/  VIADD R0, R0, 0x34860 ;  /* 0x0003486000007836 */ /* 0x000fc80000000000 */
[----:B--2---:R-:W-:-:S04]  /*f2d0*/  IMAD R4, R4, 0x8, R0 ;  /* 0x0000000804047824 */ /* 0x004fc800078e0200 */
[----:B------:R-:W2:Y:S02]  /*f2e0*/  SYNCS.PHASECHK.TRANS64.TRYWAIT P0, [R4+URZ], R5 ;  /* 0x00000005040075a7 */ /* 0x000ea4000800017f */
[----:B--2---:R-:W-:Y:S05]  /*f2f0*/  @!P0 BRA `(.L_x_532) ;  /* 0x0000001c00a08947 */ /* 0x004fea0003800000 */
.L_x_600:
[----:B------:R-:W-:-:S07]  /*f300*/  IMAD R3, R3, 0x8, R0 ;  /* 0x0000000803037824 */ /* 0x000fce00078e0200 */
.L_x_533:
[----:B---3--:R3:W4:Y:S02]  /*f310*/  SYNCS.PHASECHK.TRANS64.TRYWAIT P0, [R3+URZ], R2 ;  /* 0x00000002030075a7 */ /* 0x008724000800017f */
[----:B----4-:R-:W-:Y:S05]  /*f320*/  @!P0 NANOSLEEP.SYNCS 0x989680 ;  /* 0x009896800000895d */ /* 0x010fea0003900000 */
[----:B------:R-:W4:Y:S02]  /*f330*/  @!P0 SYNCS.PHASECHK.TRANS64 P0, [R3+URZ], R2 ;  /* 0x00000002030085a7 */ /* 0x000f24000800007f */
[----:B----4-:R-:W-:Y:S05]  /*f340*/  @!P0 BRA `(.L_x_533) ;  /* 0xfffffffc00f08947 */ /* 0x010fea000383ffff */
.L_x_526:
[----:B------:R-:W-:Y:S05]  /*f350*/  BSYNC B0 ;  /* 0x0000000000007941 */ /* 0x000fea0003800000 */
.L_x_525:
[----:B------:R-:W-:Y:S05]  /*f360*/  EXIT ;  /* 0x000000000000794d */ /* 0x000fea0003800000 */
.L_x_371:
[----:B0-----:R0:W1:Y:S02]  /*f370*/  SYNCS.PHASECHK.TRANS64.TRYWAIT P1, [R0+URZ+0x34800], R3 ;  /* 0x03480003000075a7 */ /* 0x001064000802017f */
[----:B-1----:R-:W-:Y:S05]  /*f380*/  @!P1 NANOSLEEP.SYNCS 0x989680 ;  /* 0x009896800000995d */ /* 0x002fea0003900000 */
[----:B------:R-:W1:Y:S02]  /*f390*/  @!P1 SYNCS.PHASECHK.TRANS64 P1, [R0+URZ+0x34800], R3 ;  /* 0x03480003000095a7 */ /* 0x000e64000802007f */
[----:B-1----:R-:W-:Y:S05]  /*f3a0*/  @!P1 BRA `(.L_x_371) ;  /* 0xfffffffc00f09947 */ /* 0x002fea000383ffff */
[----:B------:R-:W-:Y:S05]  /*f3b0*/  BRA `(.L_x_534) ;  /* 0xffffff2000d47947 */ /* 0x000fea000383ffff */
.L_x_375:
[----:B0-----:R0:W2:Y:S02]  /*f3c0*/  SYNCS.PHASECHK.TRANS64.TRYWAIT P2, [R5+URZ+0x34830], R4 ;  /* 0x03483004050075a7 */ /* 0x0010a4000804017f */
[----:B--2---:R-:W-:Y:S05]  /*f3d0*/  @!P2 NANOSLEEP.SYNCS 0x989680 ;  /* 0x009896800000a95d */ /* 0x004fea0003900000 */
[----:B------:R-:W2:Y:S02]  /*f3e0*/  @!P2 SYNCS.PHASECHK.TRANS64 P2, [R5+URZ+0x34830], R4 ;  /* 0x034830040500a5a7 */ /* 0x000ea4000804007f */
[----:B--2---:R-:W-:Y:S05]  /*f3f0*/  @!P2 BRA `(.L_x_375) ;  /* 0xfffffffc00f0a947 */ /* 0x004fea000383ffff */
[----:B------:R-:W-:Y:S05]  /*f400*/  BRA `(.L_x_374) ;  /* 0xffffff2000f87947 */ /* 0x000fea000383ffff */
.L_x_380:
[----:B-1----:R-:W-:-:S04]  /*f410*/  IMAD.U32 R4, RZ, RZ, UR6 ;  /* 0x00000006ff047e24 */ /* 0x002fc8000f8e00ff */
[----:B------:R1:W2:Y:S03]  /*f420*/  SYNCS.PHASECHK.TRANS64.TRYWAIT P2, [R4+URZ+0x34830], R3 ;  /* 0x03483003040075a7 */ /* 0x0002a6000804017f */
[----:B--2---:R-:W-:Y:S05]  /*f430*/  @!P2 NANOSLEEP.SYNCS 0x989680 ;  /* 0x009896800000a95d */ /* 0x004fea0003900000 */
[----:B------:R-:W2:Y:S02]  /*f440*/  @!P2 SYNCS.PHASECHK.TRANS64 P2, [R4+URZ+0x34830], R3 ;  /* 0x034830030400a5a7 */ /* 0x000ea4000804007f */
[----:B--2---:R-:W-:Y:S05]  /*f450*/  @!P2 BRA `(.L_x_380) ;  /* 0xfffffffc00eca947 */ /* 0x004fea000383ffff */
[----:B------:R-:W-:Y:S05]  /*f460*/  BRA `(.L_x_379) ;  /* 0xffffff4800c07947 */ /* 0x000fea000383ffff */
.L_x_384:
[----:B-1----:R1:W2:Y:S02]  /*f470*/  SYNCS.PHASECHK.TRANS64.TRYWAIT P2, [R8+URZ+0x34850], R3 ;  /* 0x03485003080075a7 */ /* 0x0022a4000804017f */
[----:B--2---:R-:W-:Y:S05]  /*f480*/  @!P2 NANOSLEEP.SYNCS 0x989680 ;  /* 0x009896800000a95d */ /* 0x004fea0003900000 */
[----:B------:R-:W2:Y:S02]  /*f490*/  @!P2 SYNCS.PHASECHK.TRANS64 P2, [R8+URZ+0x34850], R3 ;  /* 0x034850030800a5a7 */ /* 0x000ea4000804007f */
[----:B--2---:R-:W-:Y:S05]  /*f4a0*/  @!P2 BRA `(.L_x_384) ;  /* 0xfffffffc00f0a947 */ /* 0x004fea000383ffff */
[----:B------:R-:W-:Y:S05]  /*f4b0*/  BRA `(.L_x_383) ;  /* 0xffffff5000e07947 */ /* 0x000fea000383ffff */
.L_x_389:
[----:B-1----:R1:W2:Y:S02]  /*f4c0*/  SYNCS.PHASECHK.TRANS64.TRYWAIT P0, [R14+URZ+0x34850], R7 ;  /* 0x034850070e0075a7 */ /* 0x0022a4000800017f */
[----:B--2---:R-:W-:Y:S05]  /*f4d0*/  @!P0 NANOSLEEP.SYNCS 0x989680 ;  /* 0x009896800000895d */ /* 0x004fea0003900000 */
[----:B------:R-:W2:Y:S02]  /*f4e0*/  @!P0 SYNCS.PHASECHK.TRANS64 P0, [R14+URZ+0x34850], R7 ;  /* 0x034850070e0085a7 */ /* 0x000ea4000800007f */
[----:B--2---:R-:W-:Y:S05]  /*f4f0*/  @!P0 BRA `(.L_x_389) ;  /* 0xfffffffc00f08947 */ /* 0x004fea000383ffff */
[----:B------:R-:W-:Y:S05]  /*f500*/  BRA `(.L_x_388) ;  /* 0xffffff6c00b07947 */ /* 0x000fea000383ffff */
.L_x_431:
[----:B------:R-:W1:Y:S01]  /*f510*/  S2R R4, SR_TID.X ;  /* 0x0000000000047919 */ /* 0x000e620000002100 */
[----:B------:R-:W-:Y:S01]  /*f520*/  BSSY B0, `(.L_x_535) ;  /* 0x000000a000007945 */ /* 0x000fe20003800000 */
[----:B0-----:R-:W-:Y:S02]  /*f530*/  IMAD.MOV.U32 R12, RZ, RZ, RZ ;  /* 0x000000ffff0c7224 */ /* 0x001fe400078e00ff */
[----:B------:R-:W-:Y:S02]  /*f540*/  IMAD.MOV.U32 R11, RZ, RZ, 0x1f ;  /* 0x0000001fff0b7424 */ /* 0x000fe400078e00ff */
[----:B------:R-:W-:Y:S01]  /*f550*/  IMAD.MOV.U32 R15, RZ, RZ, -0x1 ;  /* 0xffffffffff0f7424 */ /* 0x000fe200078e00ff */
[----:B-1----:R-:W-:-:S04]  /*f560*/  SHF.R.U32.HI R4, RZ, 0x5, R4 ;  /* 0x00000005ff047819 */ /* 0x002fc80000011604 */
[----:B------:R-:W-:-:S05]  /*f570*/  LOP3.LUT R4, R4, 0x3, RZ, 0xc0, !PT ;  /* 0x0000000304047812 */ /* 0x000fca00078ec0ff */
[----:B------:R-:W-:-:S07]  /*f580*/  IMAD.MOV.U32 R13, RZ, RZ, R4 ;  /* 0x000000ffff0d7224 */ /* 0x000fce00078e0004 */
[----:B------:R-:W-:Y:S05]  /*f590*/  WARPSYNC.COLLECTIVE R15, `(.L_x_536) ;  /* 0x000000000f087348 */ /* 0x000fea0003c00000 */
[----:B------:R0:W1:Y:S02]  /*f5a0*/  SHFL.IDX P6, R14, R13, R12, R11 ;  /* 0x0000000c0d0e7389 */ /* 0x00006400000c000b */
[----:B01----:R-:W-:Y:S01]  /*f5b0*/  ENDCOLLECTIVE ;  /* 0x000000000000791b */ /* 0x003fe20003800000 */
.L_x_536:
[----:B------:R-:W-:Y:S05]  /*f5c0*/  BSYNC B0 ;  /* 0x0000000000007941 */ /* 0x000fea0003800000 */
.L_x_535:
[----:B------:R-:W-:Y:S05]  /*f5d0*/  BRA `(.L_x_537) ;  /* 0xffffffb000a07947 */ /* 0x000fea000383ffff */
.L_x_433:
[----:B------:R-:W-:Y:S01]  /*f5e0*/  BSSY B0, `(.L_x_538) ;  /* 0x0000006000007945 */ /* 0x000fe20003800000 */
[----:B------:R-:W-:-:S07]  /*f5f0*/  IMAD.MOV.U32 R15, RZ, RZ, -0x1 ;  /* 0xffffffffff0f7424 */ /* 0x000fce00078e00ff */
[----:B01----:R-:W-:Y:S05]  /*f600*/  WARPSYNC.COLLECTIVE R15, `(.L_x_539) ;  /* 0x000000000f0c7348 */ /* 0x003fea0003c00000 */
[----:B------:R-:W-:Y:S02]  /*f610*/  ELECT P6, UR62, PT ;  /* 0x00000000003e782f */ /* 0x000fe400038c0000 */
[----:B------:R-:W-:Y:S01]  /*f620*/  MOV R14, UR62 ;  /* 0x0000003e000e7c02 */ /* 0x000fe20008000f00 */
[----:B01----:R-:W-:Y:S10]  /*f630*/  ENDCOLLECTIVE ;  /* 0x000000000000791b */ /* 0x003ff40003800000 */
.L_x_539:
[----:B------:R-:W-:Y:S05]  /*f640*/  BSYNC B0 ;  /* 0x0000000000007941 */ /* 0x000fea0003800000 */
.L_x_538:
[----:B------:R-:W-:Y:S05]  /*f650*/  BRA `(.L_x_540) ;  /* 0xffffffb000ac7947 */ /* 0x000fea000383ffff */
.L_x_435:
[----:B-1----:R1:W2:Y:S02]  /*f660*/  SYNCS.PHASECHK.TRANS64.TRYWAIT P0, [R0+URZ+0x34840], R2 ;  /* 0x03484002000075a7 */ /* 0x0022a4000800017f */
[----:B--2---:R-:W-:Y:S05]  /*f670*/  @!P0 NANOSLEEP.SYNCS 0x989680 ;  /* 0x009896800000895d */ /* 0x004fea0003900000 */
[----:B------:R-:W2:Y:S02]  /*f680*/  @!P0 SYNCS.PHASECHK.TRANS64 P0, [R0+URZ+0x34840], R2 ;  /* 0x03484002000085a7 */ /* 0x000ea4000800007f */
[----:B--2---:R-:W-:Y:S05]  /*f690*/  @!P0 BRA `(.L_x_435) ;  /* 0xfffffffc00f08947 */ /* 0x004fea000383ffff */
[----:B------:R-:W-:Y:S05]  /*f6a0*/  BRA `(.L_x_541) ;  /* 0xffffffb4001c7947 */ /* 0x000fea000383ffff */
.L_x_439:
[----:B------:R0:W5:Y:S01]  /*f6b0*/  LDL.LU R8, [R1+0x40] ;  /* 0x0000400001087983 */ /* 0x0001620000300800 */
[----:B------:R-:W-:Y:S02]  /*f6c0*/  IMAD.MOV.U32 R13, RZ, RZ, R0 ;  /* 0x000000ffff0d7224 */ /* 0x000fe400078e0000 */
[----:B------:R-:W-:Y:S01]  /*f6d0*/  IMAD.MOV.U32 R12, RZ, RZ, RZ ;  /* 0x000000ffff0c7224 */ /* 0x000fe200078e00ff */
[----:B------:R-:W1:Y:S01]  /*f6e0*/  S2R R5, SR_TID.X ;  /* 0x0000000000057919 */ /* 0x000e620000002100 */
[----:B------:R-:W-:Y:S02]  /*f6f0*/  IMAD.MOV.U32 R11, RZ, RZ, 0x181f ;  /* 0x0000181fff0b7424 */ /* 0x000fe400078e00ff */
[----:B------:R-:W-:-:S07]  /*f700*/  IMAD.MOV.U32 R15, RZ, RZ, -0x1 ;  /* 0xffffffffff0f7424 */ /* 0x000fce00078e00ff */
[----:B01---5:R-:W-:Y:S05]  /*f710*/  WARPSYNC.COLLECTIVE R15, `(.L_x_542) ;  /* 0x000000000f087348 */ /* 0x023fea0003c00000 */
[----:B------:R2:W3:Y:S02]  /*f720*/  SHFL.IDX P6, R14, R13, R12, R11 ;  /* 0x0000000c0d0e7389 */ /* 0x0004e400000c000b */
[----:B0123-5:R-:W-:Y:S01]  /*f730*/  ENDCOLLECTIVE ;  /* 0x000000000000791b */ /* 0x02ffe20003800000 */
.L_x_542:
[----:B------:R-:W-:Y:S02]  /*f740*/  IMAD.MOV.U32 R13, RZ, RZ, R4 ;  /* 0x000000ffff0d7224 */ /* 0x000fe400078e0004 */
[----:B------:R-:W-:-:S07]  /*f750*/  IMAD.MOV.U32 R6, RZ, RZ, R14 ;  /* 0x000000ffff067224 */ /* 0x000fce00078e000e */
[----:B------:R-:W-:Y:S05]  /*f760*/  WARPSYNC.COLLECTIVE R15, `(.L_x_543) ;  /* 0x000000000f087348 */ /* 0x000fea0003c00000 */
[----:B------:R0:W1:Y:S02]  /*f770*/  SHFL.IDX P6, R14, R13, R12, R11 ;  /* 0x0000000c0d0e7389 */ /* 0x00006400000c000b */
[----:B01----:R-:W-:Y:S01]  /*f780*/  ENDCOLLECTIVE ;  /* 0x000000000000791b */ /* 0x003fe20003800000 */
.L_x_543:
[----:B------:R-:W-:Y:S01]  /*f790*/  ULDC.64 UR4, c[0x0][0x208] ;  /* 0x0000820000047ab9 */ /* 0x000fe20000000a00 */
[----:B------:R-:W-:Y:S02]  /*f7a0*/  IMAD.MOV.U32 R13, RZ, RZ, R0 ;  /* 0x000000ffff0d7224 */ /* 0x000fe400078e0000 */
[----:B------:R-:W-:Y:S02]  /*f7b0*/  IMAD.MOV.U32 R12, RZ, RZ, 0x1 ;  /* 0x00000001ff0c7424 */ /* 0x000fe400078e00ff */
[----:B------:R-:W-:Y:S02]  /*f7c0*/  IMAD R3, R8, R7, RZ ;  /* 0x0000000708037224 */ /* 0x000fe400078e02ff */
[----:B------:R-:W0:Y:S01]  /*f7d0*/  S2R R8, SR_TID.X ;  /* 0x0000000000087919 */ /* 0x000e220000002100 */
[----:B------:R-:W-:Y:S01]  /*f7e0*/  IMAD.MOV.U32 R7, RZ, RZ, R14 ;  /* 0x000000ffff077224 */ /* 0x000fe200078e000e */
[----:B0-----:R-:W-:-:S04]  /*f7f0*/  LOP3.LUT R8, R8, 0x7f, RZ, 0xc0, !PT ;  /* 0x0000007f08087812 */ /* 0x001fc800078ec0ff */
[----:B------:R-:W-:-:S05]  /*f800*/  SHF.R.U32.HI R8, RZ, 0x3, R8 ;  /* 0x00000003ff087819 */ /* 0x000fca0000011608 */
[----:B------:R-:W-:Y:S02]  /*f810*/  IMAD.IADD R2, R8, 0x1, R17 ;  /* 0x0000000108027824 */ /* 0x000fe400078e0211 */
[----:B------:R-:W-:Y:S02]  /*f820*/  IMAD.SHL.U32 R17, R5, 0x8, RZ ;  /* 0x0000000805117824 */ /* 0x000fe400078e00ff */
[C---:B------:R-:W-:Y:S01]  /*f830*/  VIADD R5, R2.reuse, 0x10 ;  /* 0x0000001002057836 */ /* 0x040fe20000000000 */
[----:B------:R-:W-:Y:S02]  /*f840*/  ISETP.GE.AND P3, PT, R2, R3, PT ;  /* 0x000000030200720c */ /* 0x000fe40003f66270 */
[----:B------:R-:W-:-:S11]  /*f850*/  LOP3.LUT R17, R17, 0x38, RZ, 0xc0, !PT ;  /* 0x0000003811117812 */ /* 0x000fd600078ec0ff */
[----:B------:R-:W-:-:S05]  /*f860*/  @!P3 LEA R7, P5, R17, R7, 0x1 ;  /* 0x000000071107b211 */ /* 0x000fca00078a08ff */
[----:B------:R-:W-:-:S05]  /*f870*/  @!P3 IMAD.X R6, RZ, RZ, R6, P5 ;  /* 0x000000ffff06b224 */ /* 0x000fca00028e0606 */
[----:B------:R-:W-:-:S04]  /*f880*/  @!P3 LOP3.LUT R7, R7, R6, RZ, 0x3c, !PT ;  /* 0x000000060707b212 */ /* 0x000fc800078e3cff */
        /* <DEDUP_REMOVED lines=8> */
[----:B------:R-:W-:-:S13]  /*f910*/  ISETP.GE.AND P3, PT, R5, R3, PT ;  /* 0x000000030500720c */ /* 0x000fda0003f66270 */
[----:B0-----:R-:W-:Y:S05]  /*f920*/  WARPSYNC.COLLECTIVE R15, `(.L_x_544) ;  /* 0x000000000f087348 */ /* 0x001fea0003c00000 */
[----:B------:R1:W2:Y:S02]  /*f930*/  SHFL.IDX P6, R14, R13, R12, R11 ;  /* 0x0000000c0d0e7389 */ /* 0x0002a400000c000b */
[----:B012---:R-:W-:Y:S01]  /*f940*/  ENDCOLLECTIVE ;  /* 0x000000000000791b */ /* 0x007fe20003800000 */
.L_x_544:
[----:B------:R-:W-:Y:S02]  /*f950*/  IMAD.MOV.U32 R13, RZ, RZ, R4 ;  /* 0x000000ffff0d7224 */ /* 0x000fe400078e0004 */
[----:B------:R-:W-:-:S07]  /*f960*/  IMAD.MOV.U32 R9, RZ, RZ, R14 ;  /* 0x000000ffff097224 */ /* 0x000fce00078e000e */
[----:B------:R-:W-:Y:S05]  /*f970*/  WARPSYNC.COLLECTIVE R15, `(.L_x_545) ;  /* 0x000000000f087348 */ /* 0x000fea0003c00000 */
[----:B------:R0:W1:Y:S02]  /*f980*/  SHFL.IDX P6, R14, R13, R12, R11 ;  /* 0x0000000c0d0e7389 */ /* 0x00006400000c000b */
[----:B01----:R-:W-:Y:S01]  /*f990*/  ENDCOLLECTIVE ;  /* 0x000000000000791b */ /* 0x003fe20003800000 */
.L_x_545:
[----:B------:R-:W-:Y:S01]  /*f9a0*/  ULDC.64 UR4, c[0x0][0x208] ;  /* 0x0000820000047ab9 */ /* 0x000fe20000000a00 */
[----:B------:R-:W-:Y:S02]  /*f9b0*/  IMAD.MOV.U32 R13, RZ, RZ, R0 ;  /* 0x000000ffff0d7224 */ /* 0x000fe400078e0000 */
[----:B------:R-:W-:Y:S02]  /*f9c0*/  IMAD.MOV.U32 R12, RZ, RZ, 0x2 ;  /* 0x00000002ff0c7424 */ /* 0x000fe400078e00ff */
[----:B------:R-:W-:-:S05]  /*f9d0*/  IMAD.MOV.U32 R5, RZ, RZ, R14 ;  /* 0x000000ffff057224 */ /* 0x000fca00078e000e */
[----:B------:R-:W-:-:S05]  /*f9e0*/  @!P3 LEA R8, P5, R17, R5, 0x1 ;  /* 0x000000051108b211 */ /* 0x000fca00078a08ff */
[----:B------:R-:W-:Y:S02]  /*f9f0*/  @!P3 IMAD.X R5, RZ, RZ, R9, P5 ;  /* 0x000000ffff05b224 */ /* 0x000fe400028e0609 */
[----:B------:R-:W-:Y:S02]  /*fa00*/  @!P3 IMAD.MOV.U32 R6, RZ, RZ, R8 ;  /* 0x000000ffff06b224 */ /* 0x000fe400078e0008 */
[----:B------:R-:W-:Y:S02]  /*fa10*/  @!P3 IMAD.MOV.U32 R7, RZ, RZ, R5 ;  /* 0x000000ffff07b224 */ /* 0x000fe400078e0005 */
[----:B------:R-:W-:-:S03]  /*fa20*/  VIADD R5, R2, 0x20 ;  /* 0x0000002002057836 */ /* 0x000fc60000000000 */
        /* <DEDUP_REMOVED lines=10> */
.L_x_546:
[----:B------:R-:W-:Y:S02]  /*fad0*/  IMAD.MOV.U32 R13, RZ, RZ, R4 ;  /* 0x000000ffff0d7224 */ /* 0x000fe400078e0004 */
[----:B------:R-:W-:-:S07]  /*fae0*/  IMAD.MOV.U32 R8, RZ, RZ, R14 ;  /* 0x000000ffff087224 */ /* 0x000fce00078e000e */
[----:B------:R-:W-:Y:S05]  /*faf0*/  WARPSYNC.COLLECTIVE R15, `(.L_x_547) ;  /* 0x000000000f087348 */ /* 0x000fea0003c00000 */
[----:B------:R0:W1:Y:S02]  /*fb00*/  SHFL.IDX P6, R14, R13, R12, R11 ;  /* 0x0000000c0d0e7389 */ /* 0x00006400000c000b */
[----:B01----:R-:W-:Y:S01]  /*fb10*/  ENDCOLLECTIVE ;  /* 0x000000000000791b */ /* 0x003fe20003800000 */
.L_x_547:
[----:B------:R-:W-:Y:S01]  /*fb20*/  ULDC.64 UR4, c[0x0][0x208] ;  /* 0x0000820000047ab9 */ /* 0x000fe20000000a00 */
[----:B------:R-:W-:Y:S02]  /*fb30*/  IMAD.MOV.U32 R13, RZ, RZ, R0 ;  /* 0x000000ffff0d7224 */ /* 0x000fe400078e0000 */
[----:B------:R-:W-:Y:S02]  /*fb40*/  IMAD.MOV.U32 R12, RZ, RZ, 0x3 ;  /* 0x00000003ff0c7424 */ /* 0x000fe400078e00ff */
[----:B------:R-:W-:-:S05]  /*fb50*/  IMAD.MOV.U32 R5, RZ, RZ, R14 ;  /* 0x000000ffff057224 */ /* 0x000fca00078e000e */
[----:B------:R-:W-:-:S05]  /*fb60*/  @!P3 LEA R5, P4, R17, R5, 0x1 ;  /* 0x000000051105b211 */ /* 0x000fca00078808ff */
[----:B------:R-:W-:Y:S02]  /*fb70*/  @!P3 IMAD.X R6, RZ, RZ, R8, P4 ;  /* 0x000000ffff06b224 */ /* 0x000fe400020e0608 */
[C---:B------:R-:W-:Y:S02]  /*fb80*/  VIADD R8, R2.reuse, 0x60 ;  /* 0x0000006002087836 */ /* 0x040fe40000000000 */
        /* <DEDUP_REMOVED lines=13> */
.L_x_548:
[----:B------:R-:W-:Y:S02]  /*fc60*/  IMAD.MOV.U32 R13, RZ, RZ, R4 ;  /* 0x000000ffff0d7224 */ /* 0x000fe400078e0004 */
[----:B------:R-:W-:-:S07]  /*fc70*/  IMAD.MOV.U32 R6, RZ, RZ, R14 ;  /* 0x000000ffff067224 */ /* 0x000fce00078e000e */
[----:B------:R-:W-:Y:S05]  /*fc80*/  WARPSYNC.COLLECTIVE R15, `(.L_x_549) ;  /* 0x000000000f087348 */ /* 0x000fea0003c00000 */
[----:B------:R0:W1:Y:S02]  /*fc90*/  SHFL.IDX P6, R14, R13, R12, R11 ;  /* 0x0000000c0d0e7389 */ /* 0x00006400000c000b */
[----:B01----:R-:W-:Y:S01]  /*fca0*/  ENDCOLLECTIVE ;  /* 0x000000000000791b */ /* 0x003fe20003800000 */
.L_x_549:
[----:B------:R-:W-:Y:S01]  /*fcb0*/  ULDC.64 UR4, c[0x0][0x208] ;  /* 0x0000820000047ab9 */ /* 0x000fe20000000a00 */
[----:B------:R-:W-:Y:S02]  /*fcc0*/  IMAD.MOV.U32 R13, RZ, RZ, R0 ;  /* 0x000000ffff0d7224 */ /* 0x000fe400078e0000 */
[----:B------:R-:W-:Y:S02]  /*fcd0*/  IMAD.MOV.U32 R12, RZ, RZ, 0x4 ;  /* 0x00000004ff0c7424 */ /* 0x000fe400078e00ff */
[----:B------:R-:W-:-:S05]  /*fce0*/  IMAD.MOV.U32 R5, RZ, RZ, R14 ;  /* 0x000000ffff057224 */ /* 0x000fca00078e000e */
[----:B------:R-:W-:-:S05]  /*fcf0*/  @!P3 LEA R5, P4, R17, R5, 0x1 ;  /* 0x000000051105b211 */ /* 0x000fca00078808ff */
[----:B------:R-:W-:-:S04]  /*fd00*/  @!P3 IMAD.X R6, RZ, RZ, R6, P4 ;  /* 0x000000ffff06b224 */ /* 0x000fc800020e0606 */
        /* <DEDUP_REMOVED lines=13> */
.L_x_550:
[----:B------:R-:W-:Y:S02]  /*fde0*/  IMAD.MOV.U32 R13, RZ, RZ, R4 ;  /* 0x000000ffff0d7224 */ /* 0x000fe400078e0004 */
[----:B------:R-:W-:-:S07]  /*fdf0*/  IMAD.MOV.U32 R6, RZ, RZ, R14 ;  /* 0x000000ffff067224 */ /* 0x000fce00078e000e */
[----:B------:R-:W-:Y:S05]  /*fe00*/  WARPSYNC.COLLECTIVE R15, `(.L_x_551) ;  /* 0x000000000f087348 */ /* 0x000fea0003c00000 */
[----:B------:R0:W1:Y:S02]  /*fe10*/  SHFL.IDX P6, R14, R13, R12, R11 ;  /* 0x0000000c0d0e7389 */ /* 0x00006400000c000b */
[----:B01----:R-:W-:Y:S01]  /*fe20*/  ENDCOLLECTIVE ;  /* 0x000000000000791b */ /* 0x003fe20003800000 */
.L_x_551:
        /* <DEDUP_REMOVED lines=19> */
.L_x_552:
[----:B------:R-:W-:Y:S02]  /*ff60*/  IMAD.MOV.U32 R13, RZ, RZ, R4 ;  /* 0x000000ffff0d7224 */ /* 0x000fe400078e0004 */
[----:B------:R-:W-:-:S07]  /*ff70*/  IMAD.MOV.U32 R6, RZ, RZ, R14 ;  /* 0x000000ffff067224 */ /* 0x000fce00078e000e */
[----:B------:R-:W-:Y:S05]  /*ff80*/  WARPSYNC.COLLECTIVE R15, `(.L_x_553) ;  /* 0x000000000f087348 */ /* 0x000fea0003c00000 */
[----:B------:R0:W1:Y:S02]  /*ff90*/  SHFL.IDX P6, R14, R13, R12, R11 ;  /* 0x0000000c0d0e7389 */ /* 0x00006400000c000b */
[----:B01----:R-:W-:Y:S01]  /*ffa0*/  ENDCOLLECTIVE ;  /* 0x000000000000791b */ /* 0x003fe20003800000 */
.L_x_553:
[----:B------:R-:W-:Y:S01]  /*ffb0*/  ULDC.64 UR4, c[0x0][0x208] ;  /* 0x0000820000047ab9 */ /* 0x000fe20000000a00 */
[----:B------:R-:W-:Y:S02]  /*ffc0*/  IMAD.MOV.U32 R13, RZ, RZ, R0 ;  /* 0x000000ffff0d7224 */ /* 0x000fe400078e0000 */
[----:B------:R-:W-:Y:S02]  /*ffd0*/  IMAD.MOV.U32 R12, RZ, RZ, 0x6 ;  /* 0x00000006ff0c7424 */ /* 0x000fe400078e00ff */
[----:B------:R-:W-:-:S05]  /*ffe0*/  IMAD.MOV.U32 R5, RZ, RZ, R14 ;  /* 0x000000ffff057224 */ /* 0x000fca00078e000e */
[----:B------:R-:W-:-:S05]  /*fff0*/  @!P3 LEA R5, P4, R17, R5, 0x1 ;  /* 0x000000051105b211 */ /* 0x000fca00078808ff */
[----:B------:R-:W-:Y:S01]  /*10000*/  @!P3 IMAD.X R6, RZ, RZ, R6, P4 ;  /* 0x000000ffff06b224 */ /* 0x000fe200020e0606 */
[----:B------:R-:W-:-:S03]  /*10010*/  ISETP.GE.AND P4, PT, R8, R3, PT ;  /* 0x000000030800720c */ /* 0x000fc60003f86270 */
[----:B------:R-:W-:Y:S02]  /*10020*/  @!P3 IMAD.MOV.U32 R7, RZ, RZ, R6 ;  /* 0x000000ffff07b224 */ /* 0x000fe400078e0006 */
[----:B------:R-:W-:-:S05]  /*10030*/  @!P3 IMAD.MOV.U32 R6, RZ, RZ, R5 ;  /* 0x000000ffff06b224 */ /* 0x000fca00078e0005 */
[----:B------:R-:W-:Y:S01]  /*10040*/  @!PT LDS RZ, [RZ] ;  /* 0x00000000fffff984 */ /* 0x000fe20000000800 */
[----:B------:R-:W-:Y:S01]  /*10050*/  @!PT LDS RZ, [RZ] ;  /* 0x00000000fffff984 */ /* 0x000fe20000000800 */
[----:B------:R-:W-:Y:S01]  /*10060*/  @!PT LDS RZ, [RZ] ;  /* 0x00000000fffff984 */ /* 0x000fe20000000800 */
[----:B------:R0:W-:Y:S04]  /*10070*/  @!P3 LDGSTS.E.BYPASS.LTC128B.128 [R10+0x12c00], desc[UR4][R6.64], !P2 ;  /* 0x12c00000060abfae */ /* 0x0001e8000d101d44 */
[----:B------:R0:W-:Y:S04]  /*10080*/  @!P3 LDGSTS.E.BYPASS.LTC128B.128 [R10+0x16c00], desc[UR4][R6.64+0x80], !P1 ;  /* 0x16c00080060abfae */ /* 0x0001e8000c901d44 */
[----:B------:R0:W-:Y:S02]  /*10090*/  @!P3 LDGSTS.E.BYPASS.LTC128B.128 [R10+0x1ac00], desc[UR4][R6.64+0x100], !P0 ;  /* 0x1ac00100060abfae */ /* 0x0001e4000c101d44 */
[----:B0-----:R-:W-:Y:S05]  /*100a0*/  WARPSYNC.COLLECTIVE R15, `(.L_x_554) ;  /* 0x000000000f087348 */ /* 0x001fea0003c00000 */
[----:B------:R1:W2:Y:S02]  /*100b0*/  SHFL.IDX P6, R14, R13, R12, R11 ;  /* 0x0000000c0d0e7389 */ /* 0x0002a400000c000b */
[----:B012---:R-:W-:Y:S01]  /*100c0*/  ENDCOLLECTIVE ;  /* 0x000000000000791b */ /* 0x007fe20003800000 */
.L_x_554:
[----:B------:R-:W-:Y:S02]  /*100d0*/  IMAD.MOV.U32 R13, RZ, RZ, R4 ;  /* 0x000000ffff0d7224 */ /* 0x000fe400078e0004 */
[----:B------:R-:W-:-:S07]  /*100e0*/  IMAD.MOV.U32 R6, RZ, RZ, R14 ;  /* 0x000000ffff067224 */ /* 0x000fce00078e000e */
[----:B------:R-:W-:Y:S05]  /*100f0*/  WARPSYNC.COLLECTIVE R15, `(.L_x_555) ;  /* 0x000000000f087348 */ /* 0x000fea0003c00000 */
[----:B------:R0:W1:Y:S02]  /*10100*/  SHFL.IDX P6, R14, R13, R12, R11 ;  /* 0x0000000c0d0e7389 */ /* 0x00006400000c000b */
[----:B01----:R-:W-:Y:S01]  /*10110*/  ENDCOLLECTIVE ;  /* 0x000000000000791b */ /* 0x003fe20003800000 */
.L_x_555:
[----:B------:R-:W-:Y:S01]  /*10120*/  ULDC.64 UR4, c[0x0][0x208] ;  /* 0x0000820000047ab9 */ /* 0x000fe20000000a00 */
[----:B------:R-:W-:Y:S02]  /*10130*/  IMAD.MOV.U32 R13, RZ, RZ, R0 ;  /* 0x000000ffff0d7224 */ /* 0x000fe400078e0000 */
[----:B------:R-:W-:Y:S02]  /*10140*/  IMAD.MOV.U32 R12, RZ, RZ, 0x7 ;  /* 0x00000007ff0c7424 */ /* 0x000fe400078e00ff */
[----:B------:R-:W-:-:S05]  /*10150*/  IMAD.MOV.U32 R5, RZ, RZ, R14 ;  /* 0x000000ffff057224 */ /* 0x000fca00078e000e */
[----:B------:R-:W-:-:S05]  /*10160*/  @!P4 LEA R5, P3, R17, R5, 0x1 ;  /* 0x000000051105c211 */ /* 0x000fca00078608ff */
[----:B------:R-:W-:-:S04]  /*10170*/  @!P4 IMAD.X R6, RZ, RZ, R6, P3 ;  /* 0x000000ffff06c224 */ /* 0x000fc800018e0606 */
        /* <DEDUP_REMOVED lines=11> */
.L_x_556:
[----:B------:R-:W-:Y:S02]  /*10230*/  IMAD.MOV.U32 R13, RZ, RZ, R4 ;  /* 0x000000ffff0d7224 */ /* 0x000fe400078e0004 */
[----:B------:R-:W-:-:S07]  /*10240*/  IMAD.MOV.U32 R0, RZ, RZ, R14 ;  /* 0x000000ffff007224 */ /* 0x000fce00078e000e */
[----:B------:R-:W-:Y:S05]  /*10250*/  WARPSYNC.COLLECTIVE R15, `(.L_x_557) ;  /* 0x000000000f087348 */ /* 0x000fea0003c00000 */
[----:B------:R0:W1:Y:S02]  /*10260*/  SHFL.IDX P6, R14, R13, R12, R11 ;  /* 0x0000000c0d0e7389 */ /* 0x00006400000c000b */
[----:B01----:R-:W-:Y:S01]  /*10270*/  ENDCOLLECTIVE ;  /* 0x000000000000791b */ /* 0x003fe20003800000 */
.L_x_557:
[----:B------:R-:W-:Y:S01]  /*10280*/  IMAD.MOV.U32 R4, RZ, RZ, R14 ;  /* 0x000000ffff047224 */ /* 0x000fe200078e000e */
[----:B------:R-:W-:Y:S06]  /*10290*/  BRA `(.L_x_558) ;  /* 0xffffffb400e47947 */ /* 0x000fec000383ffff */
.L_x_444:
[----:B0-----:R-:W2:Y:S02]  /*102a0*/  LDL R2, [R1+0x4] ;  /* 0x0000040001027983 */ /* 0x001ea40000100800 */
[----:B--2---:R0:W1:Y:S02]  /*102b0*/  SYNCS.PHASECHK.TRANS64.TRYWAIT P0, [R2+URZ+0x34820], R0 ;  /* 0x03482000020075a7 */ /* 0x004064000800017f */
[----:B-1----:R-:W-:Y:S05]  /*102c0*/  @!P0 NANOSLEEP.SYNCS 0x989680 ;  /* 0x009896800000895d */ /* 0x002fea0003900000 */
[----:B------:R-:W1:Y:S02]  /*102d0*/  @!P0 SYNCS.PHASECHK.TRANS64 P0, [R2+URZ+0x34820], R0 ;  /* 0x03482000020085a7 */ /* 0x000e64000800007f */
[----:B-1----:R-:W-:Y:S05]  /*102e0*/  @!P0 BRA `(.L_x_444) ;  /* 0xfffffffc00ec8947 */ /* 0x002fea000383ffff */
[----:B------:R-:W-:Y:S05]  /*102f0*/  BRA `(.L_x_559) ;  /* 0xffffffb8006c7947 */ /* 0x000fea000383ffff */
.L_x_453:
[----:B-1----:R1:W2:Y:S02]  /*10300*/  SYNCS.PHASECHK.TRANS64.TRYWAIT P0, [R3+URZ+0x34840], R2 ;  /* 0x03484002030075a7 */ /* 0x0022a4000800017f */
[----:B--2---:R-:W-:Y:S05]  /*10310*/  @!P0 NANOSLEEP.SYNCS 0x989680 ;  /* 0x009896800000895d */ /* 0x004fea0003900000 */
[----:B------:R-:W2:Y:S02]  /*10320*/  @!P0 SYNCS.PHASECHK.TRANS64 P0, [R3+URZ+0x34840], R2 ;  /* 0x03484002030085a7 */ /* 0x000ea4000800007f */
[----:B--2---:R-:W-:Y:S05]  /*10330*/  @!P0 BRA `(.L_x_453) ;  /* 0xfffffffc00f08947 */ /* 0x004fea000383ffff */
[----:B------:R-:W-:Y:S05]  /*10340*/  BRA `(.L_x_560) ;  /* 0xffffffbc003c7947 */ /* 0x000fea000383ffff */
.L_x_460:
[----:B0-----:R0:W1:Y:S02]  /*10350*/  SYNCS.PHASECHK.TRANS64.TRYWAIT P0, [R3+URZ+0x60], R2 ;  /* 0x00006002030075a7 */ /* 0x001064000800017f */
[----:B-1----:R-:W-:Y:S05]  /*10360*/  @!P0 NANOSLEEP.SYNCS 0x989680 ;  /* 0x009896800000895d */ /* 0x002fea0003900000 */
[----:B------:R-:W1:Y:S02]  /*10370*/  @!P0 SYNCS.PHASECHK.TRANS64 P0, [R3+URZ+0x60], R2 ;  /* 0x00006002030085a7 */ /* 0x000e64000800007f */
[----:B-1----:R-:W-:Y:S05]  /*10380*/  @!P0 BRA `(.L_x_460) ;  /* 0xfffffffc00f08947 */ /* 0x002fea000383ffff */
[----:B------:R-:W-:Y:S05]  /*10390*/  BRA `(.L_x_561) ;  /* 0xffffffc000547947 */ /* 0x000fea000383ffff */
.L_x_469:
[----:B---3--:R3:W4:Y:S02]  /*103a0*/  SYNCS.PHASECHK.TRANS64.TRYWAIT P0, [R3+URZ+0x34840], R2 ;  /* 0x03484002030075a7 */ /* 0x008724000800017f */
[----:B----4-:R-:W-:Y:S05]  /*103b0*/  @!P0 NANOSLEEP.SYNCS 0x989680 ;  /* 0x009896800000895d */ /* 0x010fea0003900000 */
[----:B------:R-:W4:Y:S02]  /*103c0*/  @!P0 SYNCS.PHASECHK.TRANS64 P0, [R3+URZ+0x34840], R2 ;  /* 0x03484002030085a7 */ /* 0x000f24000800007f */
[----:B----4-:R-:W-:Y:S05]  /*103d0*/  @!P0 BRA `(.L_x_469) ;  /* 0xfffffffc00f08947 */ /* 0x010fea000383ffff */
[----:B------:R-:W-:Y:S05]  /*103e0*/  BRA `(.L_x_562) ;  /* 0xffffffc800007947 */ /* 0x000fea000383ffff */
.L_x_476:
[----:B--2---:R2:W3:Y:S02]  /*103f0*/  SYNCS.PHASECHK.TRANS64.TRYWAIT P0, [R2+URZ+0x60], R3 ;  /* 0x00006003020075a7 */ /* 0x0044e4000800017f */
[----:B---3--:R-:W-:Y:S05]  /*10400*/  @!P0 NANOSLEEP.SYNCS 0x989680 ;  /* 0x009896800000895d */ /* 0x008fea0003900000 */
[----:B------:R-:W3:Y:S02]  /*10410*/  @!P0 SYNCS.PHASECHK.TRANS64 P0, [R2+URZ+0x60], R3 ;  /* 0x00006003020085a7 */ /* 0x000ee4000800007f */
[----:B---3--:R-:W-:Y:S05]  /*10420*/  @!P0 BRA `(.L_x_476) ;  /* 0xfffffffc00f08947 */ /* 0x008fea000383ffff */
[----:B------:R-:W-:Y:S05]  /*10430*/  BRA `(.L_x_563) ;  /* 0xffffffcc00187947 */ /* 0x000fea000383ffff */
.L_x_485:
[----:B----4-:R4:W0:Y:S02]  /*10440*/  SYNCS.PHASECHK.TRANS64.TRYWAIT P0, [R2+URZ+0x34840], R3 ;  /* 0x03484003020075a7 */ /* 0x010824000800017f */
[----:B0-----:R-:W-:Y:S05]  /*10450*/  @!P0 NANOSLEEP.SYNCS 0x989680 ;  /* 0x009896800000895d */ /* 0x001fea0003900000 */
[----:B------:R-:W0:Y:S02]  /*10460*/  @!P0 SYNCS.PHASECHK.TRANS64 P0, [R2+URZ+0x34840], R3 ;  /* 0x03484003020085a7 */ /* 0x000e24000800007f */
[----:B0-----:R-:W-:Y:S05]  /*10470*/  @!P0 BRA `(.L_x_485) ;  /* 0xfffffffc00f08947 */ /* 0x001fea000383ffff */
[----:B------:R-:W-:Y:S05]  /*10480*/  BRA `(.L_x_564) ;  /* 0xffffffd000907947 */ /* 0x000fea000383ffff */
.L_x_492:
[----:B--2---:R2:W3:Y:S02]  /*10490*/  SYNCS.PHASECHK.TRANS64.TRYWAIT P0, [R2+URZ+0x60], R5 ;  /* 0x00006005020075a7 */ /* 0x0044e4000800017f */
[----:B---3--:R-:W-:Y:S05]  /*104a0*/  @!P0 NANOSLEEP.SYNCS 0x989680 ;  /* 0x009896800000895d */ /* 0x008fea0003900000 */
[----:B------:R-:W3:Y:S02]  /*104b0*/  @!P0 SYNCS.PHASECHK.TRANS64 P0, [R2+URZ+0x60], R5 ;  /* 0x00006005020085a7 */ /* 0x000ee4000800007f */
[----:B---3--:R-:W-:Y:S05]  /*104c0*/  @!P0 BRA `(.L_x_492) ;  /* 0xfffffffc00f08947 */ /* 0x008fea000383ffff */
[----:B------:R-:W-:Y:S05]  /*104d0*/  BRA `(.L_x_565) ;  /* 0xffffffd400a87947 */ /* 0x000fea000383ffff */
.L_x_503:
[----:B0-----:R0:W2:Y:S02]  /*104e0*/  SYNCS.PHASECHK.TRANS64.TRYWAIT P0, [R0+URZ+0x34860], R2 ;  /* 0x03486002000075a7 */ /* 0x0010a4000800017f */
[----:B--2---:R-:W-:Y:S05]  /*104f0*/  @!P0 NANOSLEEP.SYNCS 0x989680 ;  /* 0x009896800000895d */ /* 0x004fea0003900000 */
[----:B------:R-:W2:Y:S02]  /*10500*/  @!P0 SYNCS.PHASECHK.TRANS64 P0, [R0+URZ+0x34860], R2 ;  /* 0x03486002000085a7 */ /* 0x000ea4000800007f */
[----:B--2---:R-:W-:Y:S05]  /*10510*/  @!P0 BRA `(.L_x_503) ;  /* 0xfffffffc00f08947 */ /* 0x004fea000383ffff */
[----:B------:R-:W-:Y:S05]  /*10520*/  BRA `(.L_x_566) ;  /* 0xffffffdc00047947 */ /* 0x000fea000383ffff */
.L_x_510:
[----:B------:R-:W-:Y:S01]  /*10530*/  BSSY B0, `(.L_x_567) ;  /* 0x0000008000007945 */ /* 0x000fe20003800000 */
[----:B------:R-:W-:Y:S02]  /*10540*/  IMAD.MOV.U32 R13, RZ, RZ, R16 ;  /* 0x000000ffff0d7224 */ /* 0x000fe400078e0010 */
[----:B------:R-:W-:Y:S02]  /*10550*/  IMAD.MOV.U32 R12, RZ, RZ, RZ ;  /* 0x000000ffff0c7224 */ /* 0x000fe400078e00ff */
[----:B------:R-:W-:Y:S02]  /*10560*/  IMAD.MOV.U32 R11, RZ, RZ, 0x1f ;  /* 0x0000001fff0b7424 */ /* 0x000fe400078e00ff */
[----:B------:R-:W-:-:S07]  /*10570*/  IMAD.MOV.U32 R15, RZ, RZ, -0x1 ;  /* 0xffffffffff0f7424 */ /* 0x000fce00078e00ff */
[----:B-----5:R-:W-:Y:S05]  /*10580*/  WARPSYNC.COLLECTIVE R15, `(.L_x_568) ;  /* 0x000000000f087348 */ /* 0x020fea0003c00000 */
[----:B------:R0:W1:Y:S02]  /*10590*/  SHFL.IDX P6, R14, R13, R12, R11 ;  /* 0x0000000c0d0e7389 */ /* 0x00006400000c000b */
[----:B01---5:R-:W-:Y:S01]  /*105a0*/  ENDCOLLECTIVE ;  /* 0x000000000000791b */ /* 0x023fe20003800000 */
.L_x_568:
[----:B------:R-:W-:Y:S05]  /*105b0*/  BSYNC B0 ;  /* 0x0000000000007941 */ /* 0x000fea0003800000 */
.L_x_567:
[----:B------:R-:W-:Y:S02]  /*105c0*/  IMAD.MOV.U32 R13, RZ, RZ, R16 ;  /* 0x000000ffff0d7224 */ /* 0x000fe400078e0010 */
[----:B------:R-:W-:Y:S02]  /*105d0*/  IMAD.MOV.U32 R12, RZ, RZ, 0x1 ;  /* 0x00000001ff0c7424 */ /* 0x000fe400078e00ff */
[----:B------:R-:W-:Y:S02]  /*105e0*/  IMAD.MOV.U32 R11, RZ, RZ, 0x1f ;  /* 0x0000001fff0b7424 */ /* 0x000fe400078e00ff */
[----:B------:R-:W-:Y:S02]  /*105f0*/  IMAD.MOV.U32 R15, RZ, RZ, -0x1 ;  /* 0xffffffffff0f7424 */ /* 0x000fe400078e00ff */
[----:B------:R-:W-:Y:S02]  /*10600*/  IMAD.IADD R5, R19, 0x1, R7 ;  /* 0x0000000113057824 */ /* 0x000fe400078e0207 */
[----:B------:R-:W-:-:S07]  /*10610*/  IMAD.MOV.U32 R0, RZ, RZ, R14 ;  /* 0x000000ffff007224 */ /* 0x000fce00078e000e */
[----:B------:R-:W-:Y:S05]  /*10620*/  WARPSYNC.COLLECTIVE R15, `(.L_x_569) ;  /* 0x000000000f087348 */ /* 0x000fea0003c00000 */
[----:B------:R0:W1:Y:S02]  /*10630*/  SHFL.IDX P6, R14, R13, R12, R11 ;  /* 0x0000000c0d0e7389 */ /* 0x00006400000c000b */
[----:B01----:R-:W-:Y:S01]  /*10640*/  ENDCOLLECTIVE ;  /* 0x000000000000791b */ /* 0x003fe20003800000 */
.L_x_569:
[----:B------:R-:W-:Y:S01]  /*10650*/  ULDC UR4, c[0x0][0xc3c] ;  /* 0x00030f0000047ab9 */ /* 0x000fe20000000800 */
[----:B------:R-:W-:Y:S01]  /*10660*/  ULDC.64 UR6, c[0x0][0x208] ;  /* 0x0000820000067ab9 */ /* 0x000fe20000000a00 */
[----:B------:R-:W-:-:S13]  /*10670*/  ISETP.GE.OR P1, PT, R5, UR4, !P0 ;  /* 0x0000000405007c0c */ /* 0x000fda000c726670 */
[----:B------:R-:W0:Y:S01]  /*10680*/  @!P1 LDC.64 R2, c[0x0][0xc80] ;  /* 0x00032000ff029b82 */ /* 0x000e220000000a00 */
[----:B------:R-:W-:Y:S02]  /*10690*/  IMAD.MOV.U32 R11, RZ, RZ, RZ ;  /* 0x000000ffff0b7224 */ /* 0x000fe400078e00ff */
[----:B------:R-:W-:Y:S02]  /*106a0*/  IMAD.MOV.U32 R4, RZ, RZ, R14 ;  /* 0x000000ffff047224 */ /* 0x000fe400078e000e */
[----:B0-----:R-:W-:-:S06]  /*106b0*/  @!P1 IMAD.WIDE R2, R5, 0x4, R2 ;  /* 0x0000000405029825 */ /* 0x001fcc00078e0202 */
[----:B------:R0:W2:Y:S01]  /*106c0*/  @!P1 LDG.E R3, desc[UR6][R2.64] ;  /* 0x0000000602039981 */ /* 0x0000a2000c1e1900 */
[C---:B------:R-:W-:Y:S02]  /*106d0*/  ISETP.GE.U32.AND P2, PT, R7.reuse, 0x2, PT ;  /* 0x000000020700780c */ /* 0x040fe40003f46070 */
[C---:B------:R-:W-:Y:S02]  /*106e0*/  ISETP.GE.U32.AND P3, PT, R7.reuse, 0x4, PT ;  /* 0x000000040700780c */ /* 0x040fe40003f66070 */
[C---:B------:R-:W-:Y:S02]  /*106f0*/  ISETP.GE.U32.AND P4, PT, R7.reuse, 0x8, PT ;  /* 0x000000080700780c */ /* 0x040fe40003f86070 */
[C---:B------:R-:W-:Y:S01]  /*10700*/  ISETP.GE.U32.AND P5, PT, R7.reuse, 0x10, PT ;  /* 0x000000100700780c */ /* 0x040fe20003fa6070 */
[----:B0-----:R-:W-:Y:S02]  /*10710*/  IMAD.MOV.U32 R2, RZ, RZ, RZ ;  /* 0x000000ffff027224 */ /* 0x001fe400078e00ff */
[----:B--2---:R-:W-:Y:S01]  /*10720*/  @!P1 IMAD.MOV.U32 R2, RZ, RZ, R3 ;  /* 0x000000ffff029224 */ /* 0x004fe200078e0003 */
[----:B------:R-:W-:-:S03]  /*10730*/  ISETP.NE.AND P1, PT, R7, RZ, PT ;  /* 0x000000ff0700720c */ /* 0x000fc60003f25270 */
[----:B------:R-:W-:-:S10]  /*10740*/  IMAD.MOV.U32 R13, RZ, RZ, R2 ;  /* 0x000000ffff0d7224 */ /* 0x000fd400078e0002 */
[----:B------:R-:W-:Y:S05]  /*10750*/  WARPSYNC.COLLECTIVE R15, `(.L_x_570) ;  /* 0x000000000f087348 */ /* 0x000fea0003c00000 */
[----:B------:R0:W1:Y:S02]  /*10760*/  SHFL.UP P6, R14, R13, R12, R11 ;  /* 0x0400000c0d0e7389 */ /* 0x00006400000c000b */
[----:B01----:R-:W-:Y:S01]  /*10770*/  ENDCOLLECTIVE ;  /* 0x000000000000791b */ /* 0x003fe20003800000 */
.L_x_570:
[----:B------:R-:W-:Y:S02]  /*10780*/  IMAD.MOV.U32 R12, RZ, RZ, 0x2 ;  /* 0x00000002ff0c7424 */ /* 0x000fe400078e00ff */
[----:B------:R-:W-:-:S05]  /*10790*/  IMAD.MOV.U32 R3, RZ, RZ, R14 ;  /* 0x000000ffff037224 */ /* 0x000fca00078e000e */
[----:B------:R-:W-:-:S05]  /*107a0*/  SEL R5, R3, RZ, P1 ;  /* 0x000000ff03057207 */ /* 0x000fca0000800000 */
[----:B------:R-:W-:-:S04]  /*107b0*/  IMAD.IADD R3, R2, 0x1, R5 ;  /* 0x0000000102037824 */ /* 0x000fc800078e0205 */
[----:B------:R-:W-:-:S07]  /*107c0*/  IMAD.MOV.U32 R13, RZ, RZ, R3 ;  /* 0x000000ffff0d7224 */ /* 0x000fce00078e0003 */
[----:B------:R-:W-:Y:S05]  /*107d0*/  WARPSYNC.COLLECTIVE R15, `(.L_x_571) ;  /* 0x000000000f087348 */ /* 0x000fea0003c00000 */
[----:B------:R0:W1:Y:S02]  /*107e0*/  SHFL.UP P6, R14, R13, R12, R11 ;  /* 0x0400000c0d0e7389 */ /* 0x00006400000c000b */
[----:B01----:R-:W-:Y:S01]  /*107f0*/  ENDCOLLECTIVE ;  /* 0x000000000000791b */ /* 0x003fe20003800000 */
.L_x_571:
        /* <DEDUP_REMOVED lines=8> */
.L_x_572:
        /* <DEDUP_REMOVED lines=8> */
.L_x_573:
        /* <DEDUP_REMOVED lines=8> */
.L_x_574:
[----:B------:R-:W-:Y:S02]  /*10980*/  IMAD.MOV.U32 R12, RZ, RZ, 0x1f ;  /* 0x0000001fff0c7424 */ /* 0x000fe400078e00ff */
[----:B------:R-:W-:Y:S02]  /*10990*/  IMAD.MOV.U32 R11, RZ, RZ, 0x1f ;  /* 0x0000001fff0b7424 */ /* 0x000fe400078e00ff */
[----:B------:R-:W-:-:S05]  /*109a0*/  IMAD.MOV.U32 R5, RZ, RZ, R14 ;  /* 0x000000ffff057224 */ /* 0x000fca00078e000e */
[----:B------:R-:W-:-:S05]  /*109b0*/  SEL R5, R5, RZ, P5 ;  /* 0x000000ff05057207 */ /* 0x000fca0002800000 */
[----:B------:R-:W-:-:S04]  /*109c0*/  IMAD.IADD R3, R3, 0x1, R5 ;  /* 0x0000000103037824 */ /* 0x000fc800078e0205 */
[----:B------:R-:W-:-:S07]  /*109d0*/  IMAD.MOV.U32 R13, RZ, RZ, R3 ;  /* 0x000000ffff0d7224 */ /* 0x000fce00078e0003 */
[----:B------:R-:W-:Y:S05]  /*109e0*/  WARPSYNC.COLLECTIVE R15, `(.L_x_575) ;  /* 0x000000000f087348 */ /* 0x000fea0003c00000 */
[----:B------:R0:W1:Y:S02]  /*109f0*/  SHFL.IDX P6, R14, R13, R12, R11 ;  /* 0x0000000c0d0e7389 */ /* 0x00006400000c000b */
[----:B01----:R-:W-:Y:S01]  /*10a00*/  ENDCOLLECTIVE ;  /* 0x000000000000791b */ /* 0x003fe20003800000 */
.L_x_575:
[----:B------:R-:W-:Y:S01]  /*10a10*/  IMAD.MOV.U32 R6, RZ, RZ, R14 ;  /* 0x000000ffff067224 */ /* 0x000fe200078e000e */
[----:B------:R-:W-:Y:S06]  /*10a20*/  BRA `(.L_x_576) ;  /* 0xffffffdc00887947 */ /* 0x000fec000383ffff */
.L_x_515:
[----:B------:R-:W-:Y:S01]  /*10a30*/  BSSY B0, `(.L_x_577) ;  /* 0x0000008000007945 */ /* 0x000fe20003800000 */
[----:B-----5:R-:W-:Y:S02]  /*10a40*/  IMAD.MOV.U32 R13, RZ, RZ, R2 ;  /* 0x000000ffff0d7224 */ /* 0x020fe400078e0002 */
[----:B------:R-:W-:Y:S02]  /*10a50*/  IMAD.MOV.U32 R12, RZ, RZ, 0x1 ;  /* 0x00000001ff0c7424 */ /* 0x000fe400078e00ff */
[----:B------:R-:W-:Y:S02]  /*10a60*/  IMAD.MOV.U32 R11, RZ, RZ, RZ ;  /* 0x000000ffff0b7224 */ /* 0x000fe400078e00ff */
[----:B------:R-:W-:-:S07]  /*10a70*/  IMAD.MOV.U32 R15, RZ, RZ, -0x1 ;  /* 0xffffffffff0f7424 */ /* 0x000fce00078e00ff */
[----:B0-----:R-:W-:Y:S05]  /*10a80*/  WARPSYNC.COLLECTIVE R15, `(.L_x_578) ;  /* 0x000000000f087348 */ /* 0x001fea0003c00000 */
[----:B------:R1:W2:Y:S02]  /*10a90*/  SHFL.UP P6, R14, R13, R12, R11 ;  /* 0x0400000c0d0e7389 */ /* 0x0002a400000c000b */
[----:B012---:R-:W-:Y:S01]  /*10aa0*/  ENDCOLLECTIVE ;  /* 0x000000000000791b */ /* 0x007fe20003800000 */
.L_x_578:
[----:B------:R-:W-:Y:S05]  /*10ab0*/  BSYNC B0 ;  /* 0x0000000000007941 */ /* 0x000fea0003800000 */
.L_x_577:
[----:B------:R-:W-:Y:S01]  /*10ac0*/  SEL R3, R14, RZ, P1 ;  /* 0x000000ff0e037207 */ /* 0x000fe20000800000 */
[----:B------:R-:W-:Y:S02]  /*10ad0*/  IMAD.MOV.U32 R12, RZ, RZ, 0x2 ;  /* 0x00000002ff0c7424 */ /* 0x000fe400078e00ff */
[----:B------:R-:W-:Y:S02]  /*10ae0*/  IMAD.MOV.U32 R11, RZ, RZ, RZ ;  /* 0x000000ffff0b7224 */ /* 0x000fe400078e00ff */
[----:B------:R-:W-:Y:S02]  /*10af0*/  IMAD.IADD R3, R2, 0x1, R3 ;  /* 0x0000000102037824 */ /* 0x000fe400078e0203 */
[----:B------:R-:W-:Y:S02]  /*10b00*/  IMAD.MOV.U32 R15, RZ, RZ, -0x1 ;  /* 0xffffffffff0f7424 */ /* 0x000fe400078e00ff */
[----:B------:R-:W-:-:S07]  /*10b10*/  IMAD.MOV.U32 R13, RZ, RZ, R3 ;  /* 0x000000ffff0d7224 */ /* 0x000fce00078e0003 */
[----:B------:R-:W-:Y:S05]  /*10b20*/  WARPSYNC.COLLECTIVE R15, `(.L_x_579) ;  /* 0x000000000f087348 */ /* 0x000fea0003c00000 */
[----:B------:R0:W1:Y:S02]  /*10b30*/  SHFL.UP P6, R14, R13, R12, R11 ;  /* 0x0400000c0d0e7389 */ /* 0x00006400000c000b */
[----:B01----:R-:W-:Y:S01]  /*10b40*/  ENDCOLLECTIVE ;  /* 0x000000000000791b */ /* 0x003fe20003800000 */
.L_x_579:
        /* <DEDUP_REMOVED lines=8> */
.L_x_580:
        /* <DEDUP_REMOVED lines=8> */
.L_x_581:
        /* <DEDUP_REMOVED lines=8> */
.L_x_582:
        /* <DEDUP_REMOVED lines=9> */
.L_x_583:
[----:B------:R-:W-:Y:S01]  /*10d60*/  IMAD.MOV.U32 R6, RZ, RZ, R14 ;  /* 0x000000ffff067224 */ /* 0x000fe200078e000e */
[----:B------:R-:W-:Y:S06]  /*10d70*/  BRA `(.L_x_584) ;  /* 0xffffffdc00547947 */ /* 0x000fec000383ffff */
.L_x_517:
[----:B------:R-:W-:Y:S01]  /*10d80*/  BSSY B0, `(.L_x_585) ;  /* 0x0000006000007945 */ /* 0x000fe20003800000 */
[----:B------:R-:W-:Y:S01]  /*10d90*/  PLOP3.LUT P6, PT, P6, PT, PT, 0x8, 0x0 ;  /* 0x000000000000781c */ /* 0x000fe200037ce170 */
[----:B------:R-:W-:-:S12]  /*10da0*/  IMAD.MOV.U32 R15, RZ, RZ, -0x1 ;  /* 0xffffffffff0f7424 */ /* 0x000fd800078e00ff */
[----:B0----5:R-:W-:Y:S05]  /*10db0*/  WARPSYNC.COLLECTIVE R15, `(.L_x_586) ;  /* 0x000000000f087348 */ /* 0x021fea0003c00000 */
[----:B------:R-:W-:Y:S01]  /*10dc0*/  VOTE.ANY R14, PT, P6 ;  /* 0x00000000000e7806 */ /* 0x000fe200030e0100 */
[----:B0----5:R-:W-:Y:S06]  /*10dd0*/  ENDCOLLECTIVE ;  /* 0x000000000000791b */ /* 0x021fec0003800000 */
.L_x_586:
[----:B------:R-:W-:Y:S05]  /*10de0*/  BSYNC B0 ;  /* 0x0000000000007941 */ /* 0x000fea0003800000 */
.L_x_585:
[----:B------:R-:W-:Y:S02]  /*10df0*/  IMAD.MOV.U32 R5, RZ, RZ, R14 ;  /* 0x000000ffff057224 */ /* 0x000fe400078e000e */
[----:B------:R-:W-:Y:S02]  /*10e00*/  IMAD.MOV.U32 R13, RZ, RZ, R2 ;  /* 0x000000ffff0d7224 */ /* 0x000fe400078e0002 */
[----:B------:R-:W0:Y:S01]  /*10e10*/  POPC R4, R5 ;  /* 0x0000000500047309 */ /* 0x000e220000000000 */
[----:B------:R-:W-:Y:S02]  /*10e20*/  IMAD.MOV.U32 R11, RZ, RZ, 0x1f ;  /* 0x0000001fff0b7424 */ /* 0x000fe400078e00ff */
[----:B------:R-:W-:Y:S02]  /*10e30*/  IMAD.MOV.U32 R15, RZ, RZ, -0x1 ;  /* 0xffffffffff0f7424 */ /* 0x000fe400078e00ff */
[----:B0-----:R-:W-:-:S07]  /*10e40*/  IMAD.MOV.U32 R12, RZ, RZ, R4 ;  /* 0x000000ffff0c7224 */ /* 0x001fce00078e0004 */
[----:B------:R-:W-:Y:S05]  /*10e50*/  WARPSYNC.COLLECTIVE R15, `(.L_x_587) ;  /* 0x000000000f087348 */ /* 0x000fea0003c00000 */
[----:B------:R0:W1:Y:S02]  /*10e60*/  SHFL.IDX P6, R14, R13, R12, R11 ;  /* 0x0000000c0d0e7389 */ /* 0x00006400000c000b */
[----:B01----:R-:W-:Y:S01]  /*10e70*/  ENDCOLLECTIVE ;  /* 0x000000000000791b */ /* 0x003fe20003800000 */
.L_x_587:
[----:B------:R-:W-:Y:S01]  /*10e80*/  IMAD.MOV.U32 R17, RZ, RZ, R14 ;  /* 0x000000ffff117224 */ /* 0x000fe200078e000e */
[----:B------:R-:W-:Y:S06]  /*10e90*/  BRA `(.L_x_588) ;  /* 0xffffffdc00447947 */ /* 0x000fec000383ffff */
.L_x_519:
[----:B------:R-:W-:Y:S01]  /*10ea0*/  BSSY B0, `(.L_x_589) ;  /* 0x0000007000007945 */ /* 0x000fe20003800000 */
[----:B------:R-:W-:Y:S02]  /*10eb0*/  IMAD.MOV.U32 R13, RZ, RZ, R3 ;  /* 0x000000ffff0d7224 */ /* 0x000fe400078e0003 */
[----:B------:R-:W-:Y:S02]  /*10ec0*/  IMAD.MOV.U32 R11, RZ, RZ, 0x1f ;  /* 0x0000001fff0b7424 */ /* 0x000fe400078e00ff */
[----:B------:R-:W-:-:S07]  /*10ed0*/  IMAD.MOV.U32 R15, RZ, RZ, -0x1 ;  /* 0xffffffffff0f7424 */ /* 0x000fce00078e00ff */
[----:B0-2--5:R-:W-:Y:S05]  /*10ee0*/  WARPSYNC.COLLECTIVE R15, `(.L_x_590) ;  /* 0x000000000f087348 */ /* 0x025fea0003c00000 */
[----:B------:R1:W3:Y:S02]  /*10ef0*/  SHFL.IDX P6, R14, R13, R12, R11 ;  /* 0x0000000c0d0e7389 */ /* 0x0002e400000c000b */
[----:B0123-5:R-:W-:Y:S01]  /*10f00*/  ENDCOLLECTIVE ;  /* 0x000000000000791b */ /* 0x02ffe20003800000 */
.L_x_590:
[----:B------:R-:W-:Y:S05]  /*10f10*/  BSYNC B0 ;  /* 0x0000000000007941 */ /* 0x000fea0003800000 */
.L_x_589:
[----:B------:R-:W-:Y:S01]  /*10f20*/  IMAD.MOV.U32 R2, RZ, RZ, R14 ;  /* 0x000000ffff027224 */ /* 0x000fe200078e000e */
[----:B------:R-:W-:Y:S06]  /*10f30*/  BRA `(.L_x_518) ;  /* 0xffffffdc00387947 */ /* 0x000fec000383ffff */
.L_x_523:
[----:B0-----:R0:W2:Y:S02]  /*10f40*/  SYNCS.PHASECHK.TRANS64.TRYWAIT P0, [R0+URZ+0x34820], R3 ;  /* 0x03482003000075a7 */ /* 0x0010a4000800017f */
[----:B--2---:R-:W-:Y:S05]  /*10f50*/  @!P0 NANOSLEEP.SYNCS 0x989680 ;  /* 0x009896800000895d */ /* 0x004fea0003900000 */
[----:B------:R-:W2:Y:S02]  /*10f60*/  @!P0 SYNCS.PHASECHK.TRANS64 P0, [R0+URZ+0x34820], R3 ;  /* 0x03482003000085a7 */ /* 0x000ea4000800007f */
[----:B--2---:R-:W-:Y:S05]  /*10f70*/  @!P0 BRA `(.L_x_523) ;  /* 0xfffffffc00f08947 */ /* 0x004fea000383ffff */
[----:B------:R-:W-:Y:S05]  /*10f80*/  BRA `(.L_x_591) ;  /* 0xffffffe0002c7947 */ /* 0x000fea000383ffff */
.L_x_524:
        /* <DEDUP_REMOVED lines=8> */
[----:B01--45:R-:W-:Y:S05]  /*11010*/  WARPSYNC.COLLECTIVE R15, `(.L_x_593) ;  /* 0x000000000f087348 */ /* 0x033fea0003c00000 */
[----:B------:R2:W3:Y:S02]  /*11020*/  SHFL.IDX P6, R14, R13, R12, R11 ;  /* 0x0000000c0d0e7389 */ /* 0x0004e400000c000b */
[----:B012345:R-:W-:Y:S01]  /*11030*/  ENDCOLLECTIVE ;  /* 0x000000000000791b */ /* 0x03ffe20003800000 */
.L_x_593:
[----:B------:R-:W-:Y:S05]  /*11040*/  BSYNC B0 ;  /* 0x0000000000007941 */ /* 0x000fea0003800000 */
.L_x_592:
[----:B------:R-:W-:Y:S05]  /*11050*/  BRA `(.L_x_594) ;  /* 0xffffffe000147947 */ /* 0x000fea000383ffff */
.L_x_527:
[----:B------:R-:W-:Y:S01]  /*11060*/  BSSY B1, `(.L_x_595) ;  /* 0x0000006000017945 */ /* 0x000fe20003800000 */
[----:B------:R-:W-:-:S07]  /*11070*/  IMAD.MOV.U32 R15, RZ, RZ, -0x1 ;  /* 0xffffffffff0f7424 */ /* 0x000fce00078e00ff */
[----:B012-45:R-:W-:Y:S05]  /*11080*/  WARPSYNC.COLLECTIVE R15, `(.L_x_596) ;  /* 0x000000000f0c7348 */ /* 0x037fea0003c00000 */
[----:B------:R-:W-:Y:S02]  /*11090*/  ELECT P6, UR62, PT ;  /* 0x00000000003e782f */ /* 0x000fe400038c0000 */
[----:B------:R-:W-:Y:S01]  /*110a0*/  MOV R14, UR62 ;  /* 0x0000003e000e7c02 */ /* 0x000fe20008000f00 */
[----:B012-45:R-:W-:Y:S10]  /*110b0*/  ENDCOLLECTIVE ;  /* 0x000000000000791b */ /* 0x037ff40003800000 */
.L_x_596:
[----:B------:R-:W-:Y:S05]  /*110c0*/  BSYNC B1 ;  /* 0x0000000000017941 */ /* 0x000fea0003800000 */
.L_x_595:
[----:B------:R-:W-:Y:S05]  /*110d0*/  BRA `(.L_x_597) ;  /* 0xffffffe0000c7947 */ /* 0x000fea000383ffff */
.L_x_529:
[----:B0-----:R0:W1:Y:S02]  /*110e0*/  SYNCS.PHASECHK.TRANS64.TRYWAIT P0, [R6+URZ], R5 ;  /* 0x00000005060075a7 */ /* 0x001064000800017f */
[----:B-1----:R-:W-:Y:S05]  /*110f0*/  @!P0 NANOSLEEP.SYNCS 0x989680 ;  /* 0x009896800000895d */ /* 0x002fea0003900000 */
[----:B------:R-:W1:Y:S02]  /*11100*/  @!P0 SYNCS.PHASECHK.TRANS64 P0, [R6+URZ], R5 ;  /* 0x00000005060085a7 */ /* 0x000e64000800007f */
[----:B-1----:R-:W-:Y:S05]  /*11110*/  @!P0 BRA `(.L_x_529) ;  /* 0xfffffffc00f08947 */ /* 0x002fea000383ffff */
[----:B------:R-:W-:Y:S05]  /*11120*/  BRA `(.L_x_598) ;  /* 0xffffffe000507947 */ /* 0x000fea000383ffff */
.L_x_530:
[----:B-1----:R1:W2:Y:S02]  /*11130*/  SYNCS.PHASECHK.TRANS64.TRYWAIT P0, [R7+URZ], R2 ;  /* 0x00000002070075a7 */ /* 0x0022a4000800017f */
[----:B--2---:R-:W-:Y:S05]  /*11140*/  @!P0 NANOSLEEP.SYNCS 0x989680 ;  /* 0x009896800000895d */ /* 0x004fea0003900000 */
[----:B------:R-:W2:Y:S02]  /*11150*/  @!P0 SYNCS.PHASECHK.TRANS64 P0, [R7+URZ], R2 ;  /* 0x00000002070085a7 */ /* 0x000ea4000800007f */
[----:B--2---:R-:W-:Y:S05]  /*11160*/  @!P0 BRA `(.L_x_530) ;  /* 0xfffffffc00f08947 */ /* 0x004fea000383ffff */
[----:B------:R-:W-:Y:S05]  /*11170*/  BRA `(.L_x_599) ;  /* 0xffffffe000447947 */ /* 0x000fea000383ffff */
.L_x_532:
[----:B--2---:R2:W3:Y:S02]  /*11180*/  SYNCS.PHASECHK.TRANS64.TRYWAIT P0, [R4+URZ], R5 ;  /* 0x00000005040075a7 */ /* 0x0044e4000800017f */
[----:B---3--:R-:W-:Y:S05]  /*11190*/  @!P0 NANOSLEEP.SYNCS 0x989680 ;  /* 0x009896800000895d */ /* 0x008fea0003900000 */
[----:B------:R-:W3:Y:S02]  /*111a0*/  @!P0 SYNCS.PHASECHK.TRANS64 P0, [R4+URZ], R5 ;  /* 0x00000005040085a7 */ /* 0x000ee4000800007f */
[----:B---3--:R-:W-:Y:S05]  /*111b0*/  @!P0 BRA `(.L_x_532) ;  /* 0xfffffffc00f08947 */ /* 0x008fea000383ffff */
[----:B------:R-:W-:Y:S05]  /*111c0*/  BRA `(.L_x_600) ;  /* 0xffffffe0004c7947 */ /* 0x000fea000383ffff */
.L_x_601:
        /* <DEDUP_REMOVED lines=11> */
.L_x_3195:


//--------------------- .text._ZN7cutlass13device_kernelIN5flash11enable_sm90INS1_16FlashAttnFwdSm90INS1_25CollectiveMainloopFwdSm90ILi2EN4cute5tupleIJNS5_1CILi1EEES8_S8_EEENS6_IJNS7_ILi128EEESA_NS7_ILi192EEEEEELi128ENS_10bfloat16_tEfNS_4arch4Sm90ELb0ELb0ELb0ELb1ELb0ELb1ELb0ELb1ELb1ELb1ELb0ELb0EEENS1_21CollectiveEpilogueFwdINS6_IJSA_SA_SA_EEES9_SD_SF_Li256ELb1ELb1ELb0ELb0EEENS1_36VarlenDynamicPersistentTileSchedulerILi128ELi128ELi256ELi128ELb0ELb1ELb1ELb0ELb1ELb1EEEEEEEEEvNT_6ParamsE --------------------------
	.section	.text._ZN7cutlass13device_kernelIN5flash11enable_sm90INS1_16FlashAttnFwdSm90INS1_25CollectiveMainloopFwdSm90ILi2EN4cute5tupleIJNS5_1CILi1EEES8_S8_EEENS6_IJNS7_ILi128EEESA_NS7_ILi192EEEEEELi128ENS_10bfloat16_tEfNS_4arch4Sm90ELb0ELb0ELb0ELb1ELb0ELb1ELb0ELb1ELb1ELb1ELb0ELb0EEENS1_21CollectiveEpilogueFwdINS6_IJSA_SA_SA_EEES9_SD_SF_Li256ELb1ELb1ELb0ELb0EEENS1_36VarlenDynamicPersistentTileSchedulerILi128ELi128ELi256ELi128ELb0ELb1ELb1ELb0ELb1ELb1EEEEEEEEEvNT_6ParamsE,"ax",@progbits
	.align	128
.text._ZN7cutlass13device_kernelIN5flash11enable_sm90INS1_16FlashAttnFwdSm90INS1_25CollectiveMainloopFwdSm90ILi2EN4cute5tupleIJNS5_1CILi1EEES8_S8_EEENS6_IJNS7_ILi128EEESA_NS7_ILi192EEEEEELi128ENS_10bfloat16_tEfNS_4arch4Sm90ELb0ELb0ELb0ELb1ELb0ELb1ELb0ELb1ELb1ELb1ELb0ELb0EEENS1_21CollectiveEpilogueFwdINS6_IJSA_SA_SA_EEES9_SD_SF_Li256ELb1ELb1ELb0ELb0EEENS1_36VarlenDynamicPersistentTileSchedulerILi128ELi128ELi256ELi128ELb0ELb1ELb1ELb0ELb1ELb1EEEEEEEEEvNT_6ParamsE:
        .type           _ZN7cutlass13device_kernelIN5flash11enable_sm90INS1_16FlashAttnFwdSm90INS1_25CollectiveMainloopFwdSm90ILi2EN4cute5tupleIJNS5_1CILi1EEES8_S8_EEENS6_IJNS7_ILi128EEESA_NS7_ILi192EEEEEELi128ENS_10bfloat16_tEfNS_4arch4Sm90ELb0ELb0ELb0ELb1ELb0ELb1ELb0ELb1ELb1ELb1ELb0ELb0EEENS1_21CollectiveEpilogueFwdINS6_IJSA_SA_SA_EEES9_SD_SF_Li256ELb1ELb1ELb0ELb0EEENS1_36VarlenDynamicPersistentTileSchedulerILi128ELi128ELi256ELi128ELb0ELb1ELb1ELb0ELb1ELb1EEEEEEEEEvNT_6ParamsE,@function
        .size           _ZN7cutlass13device_kernelIN5flash11enable_sm90INS1_16FlashAttnFwdSm90INS1_25CollectiveMainloopFwdSm90ILi2EN4cute5tupleIJNS5_1CILi1EEES8_S8_EEENS6_IJNS7_ILi128EEESA_NS7_ILi192EEEEEELi128ENS_10bfloat16_tEfNS_4arch4Sm90ELb0ELb0ELb0ELb1ELb0ELb1ELb0ELb1ELb1ELb1ELb0ELb0EEENS1_21CollectiveEpilogueFwdINS6_IJSA_SA_SA_EEES9_SD_SF_Li256ELb1ELb1ELb0ELb0EEENS1_36VarlenDynamicPersistentTileSchedulerILi128ELi128ELi256ELi128ELb0ELb1ELb1ELb0ELb1ELb1EEEEEEEEEvNT_6ParamsE,(.L_x_3196 - _ZN7cutlass13device_kernelIN5flash11enable_sm90INS1_16FlashAttnFwdSm90INS1_25CollectiveMainloopFwdSm90ILi2EN4cute5tupleIJNS5_1CILi1EEES8_S8_EEENS6_IJNS7_ILi128EEESA_NS7_ILi192EEEEEELi128ENS_10bfloat16_tEfNS_4arch4Sm90ELb0ELb0ELb0ELb1ELb0ELb1ELb0ELb1ELb1ELb1ELb0ELb0EEENS1_21CollectiveEpilogueFwdINS6_IJSA_SA_SA_EEES9_SD_SF_Li256ELb1ELb1ELb0ELb0EEENS1_36VarlenDynamicPersistentTileSchedulerILi128ELi128ELi256ELi128ELb0ELb1ELb1ELb0ELb1ELb1EEEEEEEEEvNT_6ParamsE)
        .other          _ZN7cutlass13device_kernelIN5flash11enable_sm90INS1_16FlashAttnFwdSm90INS1_25CollectiveMainloopFwdSm90ILi2EN4cute5tupleIJNS5_1CILi1EEES8_S8_EEENS6_IJNS7_ILi128EEESA_NS7_ILi192EEEEEELi128ENS_10bfloat16_tEfNS_4arch4Sm90ELb0ELb0ELb0ELb1ELb0ELb1ELb0ELb1ELb1ELb1ELb0ELb0EEENS1_21CollectiveEpilogueFwdINS6_IJSA_SA_SA_EEES9_SD_SF_Li256ELb1ELb1ELb0ELb0EEENS1_36VarlenDynamicPersistentTileSchedulerILi128ELi128ELi256ELi128ELb0ELb1ELb1ELb0ELb1ELb1EEEEEEEEEvNT_6ParamsE,@"STO_CUDA_ENTRY STV_DEFAULT"
_ZN7cutlass13device_kernelIN5flash11enable_sm90INS1_16FlashAttnFwdSm90INS1_25CollectiveMainloopFwdSm90ILi2EN4cute5tupleIJNS5_1CILi1EEES8_S8_EEENS6_IJNS7_ILi128EEESA_NS7_ILi192EEEEEELi128ENS_10bfloat16_tEfNS_4arch4Sm90ELb0ELb0ELb0ELb1ELb0ELb1ELb0ELb1ELb1ELb1ELb0ELb0EEENS1_21CollectiveEpilogueFwdINS6_IJSA_SA_SA_EEES9_SD_SF_Li256ELb1ELb1ELb0ELb0EEENS1_36VarlenDynamicPersistentTileSchedulerILi128ELi128ELi256ELi128ELb0ELb1ELb1ELb0ELb1ELb1EEEEEEEEEvNT_6ParamsE:
[----:B------:R-:W0:Y:S02]  /*0000*/  LDC R1, c[0x0][0x28] ;  /* 0x00000a00ff017b82 */ /* 0x000e240000000800 */
[----:B0-----:R-:W-:Y:S01]  /*0010*/  VIADD R1, R1, 0xffffff70 ;  /* 0xffffff7001017836 */ /* 0x001fe20000000000 */
[----:B------:R-:W0:Y:S01]  /*0020*/  S2R R0, SR_TID.X ;  /* 0x0000000000007919 */ /* 0x000e220000002100 */
[----:B------:R-:W-:Y:S01]  /*0030*/  ELECT P0, URZ, PT ;  /* 0x00000000003f782f */ /* 0x000fe20003800000 */
[----:B------:R-:W-:Y:S01]  /*0040*/  BSSY B0, `(.L_x_602) ;  /* 0x0000014000007945 */ /* 0x000fe20003800000 */
[--C-:B0-----:R-:W-:Y:S02]  /*0050*/  SHF.R.U32.HI R2, RZ, 0x5, R0.reuse ;  /* 0x00000005ff027819 */ /* 0x101fe40000011600 */
[----:B------:R-:W-:-:S03]  /*0060*/  SHF.R.U32.HI R4, RZ, 0x7, R0 ;  /* 0x00000007ff047819 */ /* 0x000fc60000011600 */
[----:B------:R-:W0:Y:S02]  /*0070*/  SHFL.IDX PT, R3, R2, RZ, 0x1f ;  /* 0x00001fff02037589 */ /* 0x000e2400000e0000 */
[----:B0-----:R-:W-:-:S13]  /*0080*/  ISETP.EQ.AND P0, PT, R3, RZ, P0 ;  /* 0x000000ff0300720c */ /* 0x001fda0000702270 */
[----:B------:R-:W-:Y:S05]  /*0090*/  @!P0 BRA `(.L_x_603) ;  /* 0x0000000000388947 */ /* 0x000fea0003800000 */
[----:B------:R-:W-:Y:S02]  /*00a0*/  ULDC.64 UR4, c[0x0][0x198] ;  /* 0x0000660000047ab9 */ /* 0x000fe40000000a00 */
[----:B------:R-:W-:Y:S02]  /*00b0*/  UIADD3 UR6, UP0, UR4, 0x370, URZ ;  /* 0x0000037004067890 */ /* 0x000fe4000ff1e03f */
[----:B------:R-:W-:Y:S02]  /*00c0*/  UIADD3 UR8, UP1, UR4, 0x470, URZ ;  /* 0x0000047004087890 */ /* 0x000fe4000ff3e03f */
[----:B------:R-:W-:Y:S02]  /*00d0*/  UIADD3 UR10, UP2, UR4, 0x570, URZ ;  /* 0x00000570040a7890 */ /* 0x000fe4000ff5e03f */
[----:B------:R-:W-:Y:S02]  /*00e0*/  UIADD3 UR4, UP3, UR4, 0x670, URZ ;  /* 0x0000067004047890 */ /* 0x000fe4000ff7e03f */
[----:B------:R-:W-:-:S02]  /*00f0*/  UIADD3.X UR7, URZ, UR5, URZ, UP0, !UPT ;  /* 0x000000053f077290 */ /* 0x000fc400087fe43f */
[----:B------:R-:W-:Y:S02]  /*0100*/  UIADD3.X UR9, URZ, UR5, URZ, UP1, !UPT ;  /* 0x000000053f097290 */ /* 0x000fe40008ffe43f */
[----:B------:R-:W-:Y:S02]  /*0110*/  UIADD3.X UR11, URZ, UR5, URZ, UP2, !UPT ;  /* 0x000000053f0b7290 */ /* 0x000fe400097fe43f */
[----:B------:R-:W-:-:S03]  /*0120*/  UIADD3.X UR5, URZ, UR5, URZ, UP3, !UPT ;  /* 0x000000053f057290 */ /* 0x000fc60009ffe43f */
[----:B------:R0:W-:Y:S02]  /*0130*/  UTMACCTL.PF [UR6] ;  /* 0x00000000060079b9 */ /* 0x0001e40008040000 */
[----:B------:R0:W-:Y:S02]  /*0140*/  UTMACCTL.PF [UR8] ;  /* 0x00000000080079b9 */ /* 0x0001e40008040000 */
[----:B------:R0:W-:Y:S02]  /*0150*/  UTMACCTL.PF [UR10] ;  /* 0x000000000a0079b9 */ /* 0x0001e40008040000 */
[----:B------:R0:W-:Y:S02]  /*0160*/  UTMACCTL.PF [UR4] ;  /* 0x00000000040079b9 */ /* 0x0001e40008040000 */
[----:B0-----:R-:W-:Y:S01]  /*0170*/  NOP ;  /* 0x0000000000007918 */ /* 0x001fe20000000000 */
.L_x_603:
[----:B------:R-:W-:Y:S05]  /*0180*/  BSYNC B0 ;  /* 0x0000000000007941 */ /* 0x000fea0003800000 */
.L_x_602:
        /* <DEDUP_REMOVED lines=41> */
.L_x_604:
        /* <DEDUP_REMOVED lines=22> */
.L_x_605:
        /* <DEDUP_REMOVED lines=18> */
.L_x_606:
        /* <DEDUP_REMOVED lines=22> */
.L_x_607:
        /* <DEDUP_REMOVED lines=22> */
.L_x_608:
[----:B------:R-:W-:Y:S01]  /*0960*/  PLOP3.LUT P0, PT, PT, PT, UP0, 0x80, 0x0 ;  /* 0x000000000000781c */ /* 0x000fe20003f0f008 */
[----:B------:R-:W-:Y:S01]  /*0970*/  UMOV UR61, 0x1 ;  /* 0x00000001003d7882 */ /* 0x000fe20000000000 */
[----:B------:R-:W-:Y:S01]  /*0980*/  NOP ;  /* 0x0000000000007918 */ /* 0x000fe20000000000 */
[----:B------:R-:W-:Y:S01]  /*0990*/  USEL UR61, UR61, 0x2, !UP0 ;  /* 0x000000023d3d7887 */ /* 0x000fe2000c000000 */
[----:B------:R-:W-:Y:S01]  /*09a0*/  BSSY B9, `(.L_x_609) ;  /* 0x0001f2f000097945 */ /* 0x000fe20003800000 */
[----:B------:R-:W-:Y:S01]  /*09b0*/  ULDC.64 UR40, c[0x0][0x208] ;  /* 0x0000820000287ab9 */ /* 0x000fe20000000a00 */
[----:B012-4-:R-:W-:Y:S07]  /*09c0*/  BAR.SYNC.DEFER_BLOCKING 0x0 ;  /* 0x0000000000007b1d */ /* 0x017fee0000010000 */
[----:B------:R-:W-:Y:S05]  /*09d0*/  @!P0 BRA `(.L_x_610) ;  /* 0x0000017c00008947 */ /* 0x000fea0003800000 */
.L_x_611:
[----:B------:R-:W-:-:S08]  /*09e0*/  NOP ;  /* 0x0000000000007918 */ /* 0x000fd00000000000 */
[----:B------:R-:W0:Y:S02]  /*09f0*/  USETMAXREG.TRY_ALLOC.CTAPOOL UP0, 0xf0 ;  /* 0x000000f0000079c8 */ /* 0x000e240008000600 */
[----:B0-----:R-:W-:-:S13]  /*0a00*/  PLOP3.LUT P0, PT, PT, PT, UP0, 0x80, 0x0 ;  /* 0x000000000000781c */ /* 0x001fda0003f0f008 */
[----:B------:R-:W-:Y:S05]  /*0a10*/  @!P0 BRA `(.L_x_611) ;  /* 0xfffffffc00f08947 */ /* 0x000fea000383ffff */
[----:B------:R-:W0:Y:S08]  /*0a20*/  S2UR UR5, SR_CgaCtaId ;  /* 0x00000000000579c3 */ /* 0x000e300000008800 */
[----:B------:R-:W-:Y:S06]  /*0a30*/  BAR.ARV 0x8, 0x180 ;  /* 0x0206000000007b1d */ /* 0x000fec0000002000 */
[----:B------:R-:W-:-:S02]  /*0a40*/  UMOV UR4, 0x400 ;  /* 0x0000040000047882 */ /* 0x000fc40000000000 */
[----:B------:R-:W-:Y:S01]  /*0a50*/  BAR.SYNC.DEFER_BLOCKING 0x5, 0x180 ;  /* 0x0146000000007b1d */ /* 0x000fe20000010000 */
[----:B0-----:R-:W-:-:S06]  /*0a60*/  ULEA UR4, UR5, UR4, 0x18 ;  /* 0x0000000405047291 */ /* 0x001fcc000f8ec03f */
[----:B------:R-:W-:Y:S01]  /*0a70*/  IMAD.U32 R2, RZ, RZ, UR4 ;  /* 0x00000004ff027e24 */ /* 0x000fe2000f8e00ff */
[----:B------:R-:W-:-:S04]  /*0a80*/  ULDC UR4, c[0x0][0xc3c] ;  /* 0x00030f0000047ab9 */ /* 0x000fc80000000800 */
[----:B------:R-:W0:Y:S01]  /*0a90*/  LDS.128 R124, [R2+0x348d0] ;  /* 0x0348d000027c7984 */ /* 0x000e220000000c00 */
[----:B------:R-:W-:Y:S06]  /*0aa0*/  BAR.ARV 0x4, 0x180 ;  /* 0x0106000000007b1d */ /* 0x000fec0000002000 */
[----:B0-----:R-:W-:-:S13]  /*0ab0*/  ISETP.GE.AND P0, PT, R127, UR4, PT ;  /* 0x000000047f007c0c */ /* 0x001fda000bf06270 */
[----:B------:R-:W-:Y:S05]  /*0ac0*/  @P0 BRA `(.L_x_612) ;  /* 0x000001f000700947 */ /* 0x000fea0003800000 */
[----:B------:R-:W-:Y:S01]  /*0ad0*/  VIADD R11, R0, 0xffffff80 ;  /* 0xffffff80000b7836 */ /* 0x000fe20000000000 */
[----:B------:R-:W-:Y:S01]  /*0ae0*/  R2UR UR60, R2 ;  /* 0x00000000023c72ca */ /* 0x000fe200000e0000 */
[----:B------:R-:W-:Y:S01]  /*0af0*/  IMAD.MOV.U32 R14, RZ, RZ, -0x2 ;  /* 0xfffffffeff0e7424 */ /* 0x000fe200078e00ff */
[----:B------:R-:W-:Y:S01]  /*0b00*/  ULOP3.LUT UR46, UR61, 0x1, URZ, 0xfc, !UPT ;  /* 0x000000013d2e7892 */ /* 0x000fe2000f8efc3f */
[----:B------:R-:W-:Y:S01]  /*0b10*/  IMAD.MOV.U32 R204, RZ, RZ, RZ ;  /* 0x000000ffffcc7224 */ /* 0x000fe200078e00ff */
[----:B------:R-:W-:Y:S01]  /*0b20*/  SHF.R.S32.HI R0, RZ, 0x1f, R11 ;  /* 0x0000001fff007819 */ /* 0x000fe2000001140b */
[----:B------:R-:W-:Y:S02]  /*0b30*/  IMAD.MOV.U32 R16, RZ, RZ, RZ ;  /* 0x000000ffff107224 */ /* 0x000fe400078e00ff */
[----:B------:R-:W-:Y:S01]  /*0b40*/  IMAD.MOV.U32 R184, RZ, RZ, RZ ;  /* 0x000000ffffb87224 */ /* 0x000fe200078e00ff */
[CC--:B------:R-:W-:Y:S01]  /*0b50*/  LEA.HI R3, R0.reuse, R11.reuse, RZ, 0x4 ;  /* 0x0000000b00037211 */ /* 0x0c0fe200078f20ff */
[----:B------:R-:W-:Y:S01]  /*0b60*/  IMAD.MOV.U32 R196, RZ, RZ, RZ ;  /* 0x000000ffffc47224 */ /* 0x000fe200078e00ff */
[----:B------:R-:W-:Y:S01]  /*0b70*/  LEA.HI R4, R0, R11, RZ, 0x7 ;  /* 0x0000000b00047211 */ /* 0x000fe200078f38ff */
[----:B------:R-:W-:Y:S01]  /*0b80*/  IMAD.MOV.U32 R194, RZ, RZ, RZ ;  /* 0x000000ffffc27224 */ /* 0x000fe200078e00ff */
[----:B------:R-:W-:Y:S01]  /*0b90*/  SHF.R.S32.HI R6, RZ, 0x4, R3 ;  /* 0x00000004ff067819 */ /* 0x000fe20000011403 */
[----:B------:R-:W-:Y:S01]  /*0ba0*/  UIADD3 UR60, UR60, 0x10400, URZ ;  /* 0x000104003c3c7890 */ /* 0x000fe2000fffe03f */
[----:B------:R-:W-:-:S02]  /*0bb0*/  LOP3.LUT R214, R4, 0xffffff80, RZ, 0xc0, !PT ;  /* 0xffffff8004d67812 */ /* 0x000fc400078ec0ff */
[----:B------:R-:W-:Y:S02]  /*0bc0*/  LEA.HI R5, R3, R6, RZ, 0x1 ;  /* 0x0000000603057211 */ /* 0x000fe400078f08ff */
[CC--:B------:R-:W-:Y:S01]  /*0bd0*/  LEA.HI R8, R0.reuse, R11.reuse, RZ, 0x2 ;  /* 0x0000000b00087211 */ /* 0x0c0fe200078f10ff */
[----:B------:R-:W-:Y:S01]  /*0be0*/  IMAD.IADD R214, R11, 0x1, -R214 ;  /* 0x000000010bd67824 */ /* 0x000fe200078e0ad6 */
[----:B------:R-:W-:Y:S02]  /*0bf0*/  LOP3.LUT R5, R5, 0x1ffffffe, RZ, 0xc0, !PT ;  /* 0x1ffffffe05057812 */ /* 0x000fe400078ec0ff */
[----:B------:R-:W-:Y:S02]  /*0c00*/  LEA.HI R192, R0, R11, RZ, 0x5 ;  /* 0x0000000b00c07211 */ /* 0x000fe400078f28ff */
[----:B------:R-:W-:Y:S01]  /*0c10*/  LOP3.LUT R3, R3, 0x3fffff0, RZ, 0xc0, !PT ;  /* 0x03fffff003037812 */ /* 0x000fe200078ec0ff */
[----:B------:R-:W-:Y:S01]  /*0c20*/  IMAD.IADD R5, R6, 0x1, -R5 ;  /* 0x0000000106057824 */ /* 0x000fe200078e0a05 */
[----:B------:R-:W-:-:S02]  /*0c30*/  LOP3.LUT R209, R8, 0xfffffffc, RZ, 0xc0, !PT ;  /* 0xfffffffc08d17812 */ /* 0x000fc400078ec0ff */
[----:B------:R-:W-:Y:S01]  /*0c40*/  SHF.R.S32.HI R7, RZ, 0x1f, R214 ;  /* 0x0000001fff077819 */ /* 0x000fe200000114d6 */
[C---:B------:R-:W-:Y:S01]  /*0c50*/  IMAD.IADD R3, R11.reuse, 0x1, -R3 ;  /* 0x000000010b037824 */ /* 0x040fe200078e0a03 */
[----:B------:R-:W-:Y:S01]  /*0c60*/  SHF.R.S32.HI R192, RZ, 0x5, R192 ;  /* 0x00000005ffc07819 */ /* 0x000fe200000114c0 */
[----:B------:R-:W-:Y:S01]  /*0c70*/  IMAD.IADD R209, R11, 0x1, -R209 ;  /* 0x000000010bd17824 */ /* 0x000fe200078e0ad1 */
[-C--:B------:R-:W-:Y:S02]  /*0c80*/  LEA.HI R6, R7, R214.reuse, RZ, 0x2 ;  /* 0x000000d607067211 */ /* 0x080fe400078f10ff */
[----:B------:R-:W-:Y:S01]  /*0c90*/  SHF.R.S32.HI R17, RZ, 0x2, R8 ;  /* 0x00000002ff117819 */ /* 0x000fe20000011408 */
[----:B------:R-:W-:Y:S01]  /*0ca0*/  IMAD R12, R192, 0x10, R3 ;  /* 0x00000010c00c7824 */ /* 0x000fe200078e0203 */
[----:B------:R-:W-:Y:S01]  /*0cb0*/  LOP3.LUT R9, R6, 0x7ffffffc, RZ, 0xc0, !PT ;  /* 0x7ffffffc06097812 */ /* 0x000fe200078ec0ff */
[----:B------:R-:W-:Y:S01]  /*0cc0*/  IMAD.SHL.U32 R22, R209, 0x4, RZ ;  /* 0x00000004d1167824 */ /* 0x000fe200078e00ff */
[--C-:B------:R-:W-:Y:S01]  /*0cd0*/  SHF.R.S32.HI R3, RZ, 0x2, R6.reuse ;  /* 0x00000002ff037819 */ /* 0x100fe20000011406 */
[----:B------:R-:W-:Y:S01]  /*0ce0*/  IMAD R235, R12, 0x8, R5 ;  /* 0x000000080ceb7824 */ /* 0x000fe200078e0205 */
[----:B------:R-:W-:Y:S01]  /*0cf0*/  SHF.R.S32.HI R6, RZ, 0x1f, R6 ;  /* 0x0000001fff067819 */ /* 0x000fe20000011406 */
[----:B------:R-:W-:Y:S01]  /*0d00*/  VIADD R186, R22, 0x20 ;  /* 0x0000002016ba7836 */ /* 0x000fe20000000000 */
[----:B------:R-:W-:Y:S01]  /*0d10*/  SHF.R.S32.HI R8, RZ, 0x1f, R8 ;  /* 0x0000001fff087819 */ /* 0x000fe20000011408 */
[----:B------:R-:W-:Y:S01]  /*0d20*/  IMAD.IADD R9, R214, 0x1, -R9 ;  /* 0x00000001d6097824 */ /* 0x000fe200078e0a09 */
[----:B------:R-:W-:Y:S01]  /*0d30*/  LEA.HI R6, R6, R3, RZ, 0x3 ;  /* 0x0000000306067211 */ /* 0x000fe200078f18ff */
[C---:B------:R-:W-:Y:S01]  /*0d40*/  IMAD.IADD R10, R22.reuse, 0x1, R186 ;  /* 0x00000001160a7824 */ /* 0x040fe200078e02ba */
[----:B------:R-:W-:Y:S01]  /*0d50*/  LEA.HI R7, R7, R214, RZ, 0x5 ;  /* 0x000000d607077211 */ /* 0x000fe200078f28ff */
[----:B------:R-:W-:Y:S01]  /*0d60*/  VIADD R188, R22, 0x40 ;  /* 0x0000004016bc7836 */ /* 0x000fe20000000000 */
[----:B------:R-:W-:Y:S01]  /*0d70*/  LOP3.LUT R6, R6, 0xfffffff8, RZ, 0xc0, !PT ;  /* 0xfffffff806067812 */ /* 0x000fe200078ec0ff */
[----:B------:R-:W-:Y:S01]  /*0d80*/  IMAD R233, R9, R14, 0x80 ;  /* 0x0000008009e97424 */ /* 0x000fe200078e020e */
[----:B------:R-:W-:Y:S01]  /*0d90*/  LEA.HI R8, R8, R17, RZ, 0x3 ;  /* 0x0000001108087211 */ /* 0x000fe200078f18ff */
[----:B------:R-:W-:Y:S01]  /*0da0*/  IMAD.IADD R5, R22, 0x1, R188 ;  /* 0x0000000116057824 */ /* 0x000fe200078e02bc */
[----:B------:R-:W-:Y:S01]  /*0db0*/  SHF.R.S32.HI R9, RZ, 0x1f, R10 ;  /* 0x0000001fff097819 */ /* 0x000fe2000001140a */
[----:B------:R-:W-:Y:S01]  /*0dc0*/  IMAD.IADD R6, R3, 0x1, -R6 ;  /* 0x0000000103067824 */ /* 0x000fe200078e0a06 */
[----:B------:R-:W-:Y:S01]  /*0dd0*/  SHF.R.S32.HI R7, RZ, 0x5, R7 ;  /* 0x00000005ff077819 */ /* 0x000fe20000011407 */
[----:B------:R-:W-:Y:S01]  /*0de0*/  VIADD R205, R17, 0x40 ;  /* 0x0000004011cd7836 */ /* 0x000fe20000000000 */
[----:B------:R-:W-:Y:S01]  /*0df0*/  LOP3.LUT R8, R8, 0xfffffff8, RZ, 0xc0, !PT ;  /* 0xfffffff808087812 */ /* 0x000fe200078ec0ff */
[----:B------:R-:W-:Y:S01]  /*0e00*/  IMAD.SHL.U32 R18, R209, 0x8, RZ ;  /* 0x00000008d1127824 */ /* 0x000fe200078e00ff */
[-C--:B------:R-:W-:Y:S01]  /*0e10*/  LEA.HI R12, R9, R10.reuse, RZ, 0x3 ;  /* 0x0000000a090c7211 */ /* 0x080fe200078f18ff */
[----:B------:R-:W-:Y:S01]  /*0e20*/  IMAD R7, R7, 0x10, R6 ;  /* 0x0000001007077824 */ /* 0x000fe200078e0206 */
[----:B------:R-:W-:Y:S01]  /*0e30*/  LEA.HI R9, R9, R10, RZ, 0x6 ;  /* 0x0000000a09097211 */ /* 0x000fe200078f30ff */
[----:B------:R-:W-:Y:S01]  /*0e40*/  IMAD.IADD R213, R17, 0x1, -R8 ;  /* 0x0000000111d57824 */ /* 0x000fe200078e0a08 */
[----:B------:R-:W-:Y:S01]  /*0e50*/  SHF.R.S32.HI R10, RZ, 0x1f, R5 ;  /* 0x0000001fff0a7819 */ /* 0x000fe20000011405 */
[----:B------:R-:W-:Y:S01]  /*0e60*/  IMAD.SHL.U32 R185, R205, 0x40, RZ ;  /* 0x00000040cdb97824 */ /* 0x000fe200078e00ff */
[----:B------:R-:W-:Y:S01]  /*0e70*/  SHF.R.S32.HI R6, RZ, 0x1f, R205 ;  /* 0x0000001fff067819 */ /* 0x000fe200000114cd */
[----:B------:R-:W-:Y:S01]  /*0e80*/  IMAD.SHL.U32 R191, R213, 0x40, RZ ;  /* 0x00000040d5bf7824 */ /* 0x000fe200078e00ff */
[----:B------:R-:W-:Y:S01]  /*0e90*/  LEA.HI R212, R10, R5, RZ, 0x3 ;  /* 0x000000050ad47211 */ /* 0x000fe200078f18ff */
[----:B------:R-:W-:Y:S01]  /*0ea0*/  IMAD.SHL.U32 R9, R9, 0x80, RZ ;  /* 0x0000008009097824 */ /* 0x000fe200078e00ff */
[----:B------:R-:W-:Y:S01]  /*0eb0*/  LEA.HI R6, R6, R205, RZ, 0x3 ;  /* 0x000000cd06067211 */ /* 0x000fe200078f18ff */
[----:B------:R-:W-:Y:S01]  /*0ec0*/  VIADD R187, R22, 0x10 ;  /* 0x0000001016bb7836 */ /* 0x000fe20000000000 */
[----:B------:R-:W-:Y:S01]  /*0ed0*/  LEA.HI R5, R10, R5, RZ, 0x6 ;  /* 0x000000050a057211 */ /* 0x000fe200078f30ff */
[----:B------:R-:W-:Y:S01]  /*0ee0*/  VIADD R189, R22, 0x30 ;  /* 0x0000003016bd7836 */ /* 0x000fe20000000000 */
[----:B------:R-:W-:Y:S01]  /*0ef0*/  SHF.R.S32.HI R231, RZ, 0x7, R4 ;  /* 0x00000007ffe77819 */ /* 0x000fe20000011404 */
[----:B------:R-:W-:Y:S01]  /*0f00*/  IMAD.SHL.U32 R6, R6, 0x40, RZ ;  /* 0x0000004006067824 */ /* 0x000fe200078e00ff */
[----:B------:R-:W-:Y:S01]  /*0f10*/  LOP3.LUT R185, R185, 0x1c0, RZ, 0xc0, !PT ;  /* 0x000001c0b9b97812 */ /* 0x000fe200078ec0ff */
[----:B------:R-:W-:Y:S01]  /*0f20*/  IMAD.SHL.U32 R5, R5, 0x80, RZ ;  /* 0x0000008005057824 */ /* 0x000fe200078e00ff */
[----:B------:R-:W-:Y:S01]  /*0f30*/  LOP3.LUT R191, R191, 0x1c0, RZ, 0xc0, !PT ;  /* 0x000001c0bfbf7812 */ /* 0x000fe200078ec0ff */
[----:B------:R-:W-:Y:S01]  /*0f40*/  VIADD R190, R22, 0x50 ;  /* 0x0000005016be7836 */ /* 0x000fe20000000000 */
[----:B------:R-:W-:Y:S01]  /*0f50*/  LOP3.LUT R195, R6, 0xfffffe00, RZ, 0xc0, !PT ;  /* 0xfffffe0006c37812 */ /* 0x000fe200078ec0ff */
[----:B------:R-:W-:Y:S01]  /*0f60*/  IMAD.SHL.U32 R216, R187, 0x2, RZ ;  /* 0x00000002bbd87824 */ /* 0x000fe200078e00ff */
[----:B------:R-:W-:Y:S01]  /*0f70*/  LEA.HI R4, R4, R231, RZ, 0x1 ;  /* 0x000000e704047211 */ /* 0x000fe200078f08ff */
[----:B------:R-:W-:Y:S01]  /*0f80*/  IMAD.SHL.U32 R218, R186, 0x2, RZ ;  /* 0x00000002bada7824 */ /* 0x000fe200078e00ff */
[----:B------:R-:W-:Y:S01]  /*0f90*/  SHF.R.U32.HI R230, RZ, 0x3, R185 ;  /* 0x00000003ffe67819 */ /* 0x000fe200000116b9 */
[----:B------:R-:W-:Y:S01]  /*0fa0*/  IMAD.SHL.U32 R220, R189, 0x2, RZ ;  /* 0x00000002bddc7824 */ /* 0x000fe200078e00ff */
[----:B------:R-:W-:Y:S01]  /*0fb0*/  SHF.R.U32.HI R193, RZ, 0x3, R191 ;  /* 0x00000003ffc17819 */ /* 0x000fe200000116bf */
[----:B------:R-:W-:Y:S01]  /*0fc0*/  IMAD.SHL.U32 R222, R188, 0x2, RZ ;  /* 0x00000002bcde7824 */ /* 0x000fe200078e00ff */
[----:B------:R-:W-:Y:S01]  /*0fd0*/  LOP3.LUT R3, R185, 0x38, R12, 0xf8, !PT ;  /* 0x00000038b9037812 */ /* 0x000fe200078ef80c */
[----:B------:R-:W-:Y:S01]  /*0fe0*/  IMAD.SHL.U32 R224, R190, 0x2, RZ ;  /* 0x00000002bee07824 */ /* 0x000fe200078e00ff */
[----:B------:R-:W-:Y:S01]  /*0ff0*/  LOP3.LUT R6, R191, 0x38, R212, 0xf8, !PT ;  /* 0x00000038bf067812 */ /* 0x000fe200078ef8d4 */
[----:B------:R-:W-:Y:S01]  /*1000*/  IMAD.SHL.U32 R235, R235, 0x8, RZ ;  /* 0x00000008ebeb7824 */ /* 0x000fe200078e00ff */
[----:B------:R-:W-:-:S02]  /*1010*/  LOP3.LUT R5, R5, 0xffffe000, RZ, 0xc0, !PT ;  /* 0xffffe00005057812 */ /* 0x000fc400078ec0ff */
[----:B------:R-:W-:Y:S02]  /*1020*/  LOP3.LUT R4, R4, 0x3fffffe, RZ, 0xc0, !PT ;  /* 0x03fffffe04047812 */ /* 0x000fe400078ec0ff */
[----:B------:R-:W-:Y:S01]  /*1030*/  LOP3.LUT R8, R3, R230, RZ, 0x3c, !PT ;  /* 0x000000e603087212 */ /* 0x000fe200078e3cff */
[----:B------:R-:W-:Y:S01]  /*1040*/  IMAD R3, R192, 0x200, R5 ;  /* 0x00000200c0037824 */ /* 0x000fe200078e0205 */
[----:B------:R-:W-:Y:S01]  /*1050*/  LOP3.LUT R6, R6, R193, RZ, 0x3c, !PT ;  /* 0x000000c106067212 */ /* 0x000fe200078e3cff */
[----:B------:R-:W-:Y:S01]  /*1060*/  IMAD.IADD R4, R231, 0x1, -R4 ;  /* 0x00000001e7047824 */ /* 0x000fe200078e0a04 */
[----:B------:R-:W-:Y:S02]  /*1070*/  LEA.HI R0, R0, R11, RZ, 0x3 ;  /* 0x0000000b00007211 */ /* 0x000fe400078f18ff */
[----:B------:R-:W-:Y:S01]  /*1080*/  LOP3.LUT R9, R9, 0xffffe000, RZ, 0xc0, !PT ;  /* 0xffffe00009097812 */ /* 0x000fe200078ec0ff */
[----:B------:R-:W-:Y:S01]  /*1090*/  IMAD.IADD R6, R3, 0x1, R6 ;  /* 0x0000000103067824 */ /* 0x000fe200078e0206 */
[----:B------:R-:W-:Y:S01]  /*10a0*/  LOP3.LUT R199, R0, 0xfffffff8, RZ, 0xc0, !PT ;  /* 0xfffffff800c77812 */ /* 0x000fe200078ec0ff */
[----:B------:R-:W-:Y:S01]  /*10b0*/  IMAD R232, R4, 0x40, R7 ;  /* 0x0000004004e87824 */ /* 0x000fe200078e0207 */
[----:B------:R-:W-:-:S02]  /*10c0*/  LEA.HI R3, R209, R209, RZ, 0x1 ;  /* 0x000000d1d1037211 */ /* 0x000fc400078f08ff */
[----:B------:R-:W-:Y:S01]  /*10d0*/  SHF.R.S32.HI R207, RZ, 0x3, R0 ;  /* 0x00000003ffcf7819 */ /* 0x000fe20000011400 */
[----:B------:R-:W-:Y:S01]  /*10e0*/  IMAD.IADD R199, R11, 0x1, -R199 ;  /* 0x000000010bc77824 */ /* 0x000fe200078e0ac7 */
[----:B------:R-:W-:Y:S02]  /*10f0*/  LOP3.LUT R4, R191, 0x38, R12, 0xf8, !PT ;  /* 0x00000038bf047812 */ /* 0x000fe400078ef80c */
[----:B------:R-:W-:Y:S01]  /*1100*/  LOP3.LUT R0, R3, 0x1ffffffe, RZ, 0xc0, !PT ;  /* 0x1ffffffe03007812 */ /* 0x000fe200078ec0ff */
[----:B------:R-:W-:Y:S01]  /*1110*/  IMAD.SHL.U32 R197, R199, 0x8, RZ ;  /* 0x00000008c7c57824 */ /* 0x000fe200078e00ff */
[----:B------:R-:W-:Y:S02]  /*1120*/  LOP3.LUT R7, R185, 0x38, R212, 0xf8, !PT ;  /* 0x00000038b9077812 */ /* 0x000fe400078ef8d4 */
[----:B------:R-:W-:Y:S01]  /*1130*/  LOP3.LUT R4, R4, R193, RZ, 0x3c, !PT ;  /* 0x000000c104047212 */ /* 0x000fe200078e3cff */
[----:B------:R-:W-:Y:S01]  /*1140*/  IMAD.IADD R3, R209, 0x1, -R0 ;  /* 0x00000001d1037824 */ /* 0x000fe200078e0a00 */
[----:B------:R-:W-:Y:S01]  /*1150*/  IADD3 R8, R8, R9, R195 ;  /* 0x0000000908087210 */ /* 0x000fe20007ffe0c3 */
[----:B------:R-:W-:Y:S01]  /*1160*/  IMAD R9, R192, 0x200, R9 ;  /* 0x00000200c0097824 */ /* 0x000fe200078e0209 */
[----:B------:R-:W-:Y:S01]  /*1170*/  LOP3.LUT R10, R7, R230, RZ, 0x3c, !PT ;  /* 0x000000e6070a7212 */ /* 0x000fe200078e3cff */
[----:B------:R-:W-:Y:S01]  /*1180*/  VIADD R198, R197, 0x40 ;  /* 0x00000040c5c67836 */ /* 0x000fe20000000000 */
[----:B------:R-:W-:Y:S01]  /*1190*/  LOP3.LUT R0, R185, 0x38, R18, 0xf8, !PT ;  /* 0x00000038b9007812 */ /* 0x000fe200078ef812 */
[----:B------:R-:W-:Y:S01]  /*11a0*/  IMAD.IADD R4, R9, 0x1, R4 ;  /* 0x0000000109047824 */ /* 0x000fe200078e0204 */
[----:B------:R-:W-:Y:S01]  /*11b0*/  IADD3 R10, R10, R5, R195 ;  /* 0x000000050a0a7210 */ /* 0x000fe20007ffe0c3 */
[----:B------:R-:W-:Y:S01]  /*11c0*/  IMAD R234, R3, 0x8, R232 ;  /* 0x0000000803ea7824 */ /* 0x000fe200078e02e8 */
[----:B------:R-:W-:-:S02]  /*11d0*/  SHF.R.S32.HI R14, RZ, 0x1f, R187 ;  /* 0x0000001fff0e7819 */ /* 0x000fc400000114bb */
[----:B------:R-:W-:Y:S02]  /*11e0*/  SHF.R.S32.HI R217, RZ, 0x1f, R186 ;  /* 0x0000001fffd97819 */ /* 0x000fe400000114ba */
[----:B------:R-:W-:Y:S02]  /*11f0*/  SHF.R.S32.HI R20, RZ, 0x1f, R189 ;  /* 0x0000001fff147819 */ /* 0x000fe400000114bd */
[----:B------:R-:W-:Y:S02]  /*1200*/  SHF.R.S32.HI R221, RZ, 0x1f, R188 ;  /* 0x0000001fffdd7819 */ /* 0x000fe400000114bc */
[----:B------:R-:W-:Y:S02]  /*1210*/  SHF.R.S32.HI R223, RZ, 0x1f, R190 ;  /* 0x0000001fffdf7819 */ /* 0x000fe400000114be */
[----:B------:R-:W-:Y:S02]  /*1220*/  LOP3.LUT R0, R195, R0, R230, 0xf6, !PT ;  /* 0x00000000c3007212 */ /* 0x000fe400078ef6e6 */
[----:B------:R-:W-:-:S02]  /*1230*/  SHF.R.S32.HI R237, RZ, 0x1f, R197 ;  /* 0x0000001fffed7819 */ /* 0x000fc400000114c5 */
[----:B------:R-:W-:Y:S02]  /*1240*/  SHF.R.S32.HI R236, RZ, 0x1f, R198 ;  /* 0x0000001fffec7819 */ /* 0x000fe400000114c6 */
[----:B------:R-:W-:Y:S02]  /*1250*/  SHF.L.U64.HI R215, R187, 0x1, R14 ;  /* 0x00000001bbd77819 */ /* 0x000fe4000001020e */
[----:B------:R-:W-:Y:S02]  /*1260*/  SHF.L.U64.HI R217, R186, 0x1, R217 ;  /* 0x00000001bad97819 */ /* 0x000fe400000102d9 */
[----:B------:R-:W-:Y:S02]  /*1270*/  SHF.L.U64.HI R219, R189, 0x1, R20 ;  /* 0x00000001bddb7819 */ /* 0x000fe40000010214 */
[----:B------:R-:W-:Y:S02]  /*1280*/  SHF.L.U64.HI R221, R188, 0x1, R221 ;  /* 0x00000001bcdd7819 */ /* 0x000fe400000102dd */
[----:B------:R-:W-:-:S02]  /*1290*/  SHF.L.U64.HI R223, R190, 0x1, R223 ;  /* 0x00000001bedf7819 */ /* 0x000fc400000102df */
[----:B------:R-:W-:Y:S02]  /*12a0*/  SHF.R.S32.HI R211, RZ, 0x3, R12 ;  /* 0x00000003ffd37819 */ /* 0x000fe4000001140c */
[----:B------:R-:W-:Y:S02]  /*12b0*/  SHF.R.S32.HI R212, RZ, 0x3, R212 ;  /* 0x00000003ffd47819 */ /* 0x000fe400000114d4 */
[----:B------:R-:W-:Y:S02]  /*12c0*/  LEA R228, R0, UR60, 0x1 ;  /* 0x0000003c00e47c11 */ /* 0x000fe4000f8e08ff */
[----:B------:R-:W-:Y:S02]  /*12d0*/  LEA R226, R8, UR60, 0x1 ;  /* 0x0000003c08e27c11 */ /* 0x000fe4000f8e08ff */
[----:B------:R-:W-:Y:S02]  /*12e0*/  LEA R225, R10, UR60, 0x1 ;  /* 0x0000003c0ae17c11 */ /* 0x000fe4000f8e08ff */
[----:B------:R-:W-:-:S02]  /*12f0*/  LEA R229, R4, UR60, 0x1 ;  /* 0x0000003c04e57c11 */ /* 0x000fc4000f8e08ff */
[----:B------:R-:W-:-:S07]  /*1300*/  LEA R227, R6, UR60, 0x1 ;  /* 0x0000003c06e37c11 */ /* 0x000fce000f8e08ff */
.L_x_817:
[----:B0--34-:R-:W0:Y:S01]  /*1310*/  LDC.64 R4, c[0x0][0xc88] ;  /* 0x00032200ff047b82 */ /* 0x019e220000000a00 */
[----:B------:R-:W-:Y:S01]  /*1320*/  ULDC.64 UR4, c[0x0][0xa28] ;  /* 0x00028a0000047ab9 */ /* 0x000fe20000000a00 */
[----:B------:R-:W-:Y:S01]  /*1330*/  ULDC.64 UR8, c[0x0][0xa18] ;  /* 0x0002860000087ab9 */ /* 0x000fe20000000a00 */
[----:B------:R-:W-:Y:S01]  /*1340*/  ULDC.64 UR6, c[0x0][0xa08] ;  /* 0x0002820000067ab9 */ /* 0x000fe20000000a00 */
[----:B0-----:R-:W-:-:S05]  /*1350*/  IMAD.WIDE R4, R127, 0x4, R4 ;  /* 0x000000047f047825 */ /* 0x001fca00078e0204 */
[----:B--2---:R-:W2:Y:S01]  /*1360*/  LDG.E R203, desc[UR40][R4.64] ;  /* 0x0000002804cb7981 */ /* 0x004ea2000c1e1900 */
[----:B------:R-:W-:Y:S01]  /*1370*/  ISETP.NE.U32.AND P2, PT, RZ, UR4, PT ;  /* 0x00000004ff007c0c */ /* 0x000fe2000bf45070 */
[----:B------:R-:W-:Y:S01]  /*1380*/  IMAD.MOV.U32 R3, RZ, RZ, RZ ;  /* 0x000000ffff037224 */ /* 0x000fe200078e00ff */
[----:B------:R-:W-:Y:S01]  /*1390*/  ISETP.NE.U32.AND P1, PT, RZ, UR8, PT ;  /* 0x00000008ff007c0c */ /* 0x000fe2000bf25070 */
[----:B------:R-:W-:Y:S01]  /*13a0*/  IMAD.MOV.U32 R29, RZ, RZ, RZ ;  /* 0x000000ffff1d7224 */ /* 0x000fe200078e00ff */
[----:B------:R-:W-:Y:S02]  /*13b0*/  ISETP.NE.AND.EX P2, PT, RZ, UR5, PT, P2 ;  /* 0x00000005ff007c0c */ /* 0x000fe4000bf45320 */
[----:B------:R-:W-:Y:S02]  /*13c0*/  ISETP.NE.AND.EX P1, PT, RZ, UR9, PT, P1 ;  /* 0x00000009ff007c0c */ /* 0x000fe4000bf25310 */
[----:B------:R-:W-:-:S04]  /*13d0*/  ISETP.NE.U32.AND P0, PT, RZ, UR6, PT ;  /* 0x00000006ff007c0c */ /* 0x000fc8000bf05070 */
[----:B------:R-:W-:Y:S02]  /*13e0*/  ISETP.NE.AND.EX P0, PT, RZ, UR7, PT, P0 ;  /* 0x00000007ff007c0c */ /* 0x000fe4000bf05300 */
[----:B--2---:R-:W-:Y:S01]  /*13f0*/  SHF.R.S32.HI R208, RZ, 0x1f, R203 ;  /* 0x0000001fffd07819 */ /* 0x004fe200000114cb */
[C---:B------:R-:W-:Y:S02]  /*1400*/  IMAD.SHL.U32 R201, R203.reuse, 0x4, RZ ;  /* 0x00000004cbc97824 */ /* 0x040fe400078e00ff */
[C---:B------:R-:W-:Y:S02]  /*1410*/  @P2 LEA R4, P3, R203.reuse, UR4, 0x2 ;  /* 0x00000004cb042c11 */ /* 0x040fe4000f8610ff */
[C-C-:B------:R-:W-:Y:S02]  /*1420*/  SHF.L.U64.HI R202, R203.reuse, 0x2, R208.reuse ;  /* 0x00000002cbca7819 */ /* 0x140fe400000102d0 */
[----:B------:R-:W-:Y:S01]  /*1430*/  @P2 LEA.HI.X R5, R203, UR5, R208, 0x2, P3 ;  /* 0x00000005cb052c11 */ /* 0x000fe200098f14d0 */
[----:B------:R-:W-:Y:S01]  /*1440*/  ULDC UR4, c[0x0][0x288] ;  /* 0x0000a20000047ab9 */ /* 0x000fe20000000800 */
[----:B------:R-:W-:-:S03]  /*1450*/  IADD3 R8, P4, R201, UR6, RZ ;  /* 0x00000006c9087c10 */ /* 0x000fc6000ff9e0ff */
[----:B------:R0:W5:Y:S01]  /*1460*/  @P2 LDG.E R3, desc[UR40][R4.64] ;  /* 0x0000002804032981 */ /* 0x000162000c1e1900 */
[----:B------:R-:W-:Y:S01]  /*1470*/  @P1 IADD3 R6, P2, R201, UR8, RZ ;  /* 0x00000008c9061c10 */ /* 0x000fe2000ff5e0ff */
[----:B------:R-:W-:Y:S01]  /*1480*/  IMAD.U32 R149, RZ, RZ, UR4 ;  /* 0x00000004ff957e24 */ /* 0x000fe2000f8e00ff */
[C---:B------:R-:W-:Y:S01]  /*1490*/  IADD3.X R9, R202.reuse, UR7, RZ, P4, !PT ;  /* 0x00000007ca097c10 */ /* 0x040fe2000a7fe4ff */
[----:B------:R-:W-:Y:S01]  /*14a0*/  ULDC.64 UR4, c[0x0][0x418] ;  /* 0x0001060000047ab9 */ /* 0x000fe20000000a00 */
[----:B------:R-:W-:-:S03]  /*14b0*/  @P1 IADD3.X R7, R202, UR9, RZ, P2, !PT ;  /* 0x00000009ca071c10 */ /* 0x000fc600097fe4ff */
[----:B------:R0:W5:Y:S01]  /*14c0*/  @P0 LDG.E R29, desc[UR40][R8.64] ;  /* 0x00000028081d0981 */ /* 0x000162000c1e1900 */
[----:B------:R-:W-:Y:S01]  /*14d0*/  UISETP.NE.U32.AND UP0, UPT, UR4, URZ, UPT ;  /* 0x0000003f0400728c */ /* 0x000fe2000bf05070 */
[----:B------:R-:W-:Y:S02]  /*14e0*/  ULDC.64 UR8, c[0x0][0xa20] ;  /* 0x0002880000087ab9 */ /* 0x000fe40000000a00 */
[----:B------:R0:W5:Y:S01]  /*14f0*/  @P1 LDG.E R149, desc[UR40][R6.64] ;  /* 0x0000002806951981 */ /* 0x000162000c1e1900 */
[----:B------:R-:W-:Y:S01]  /*1500*/  UISETP.NE.AND.EX UP0, UPT, UR5, URZ, UPT, UP0 ;  /* 0x0000003f0500728c */ /* 0x000fe2000bf05300 */
[----:B------:R-:W-:Y:S01]  /*1510*/  ULDC UR4, c[0x0][0x424] ;  /* 0x0001090000047ab9 */ /* 0x000fe20000000800 */
[----:B------:R-:W-:Y:S02]  /*1520*/  ISETP.NE.U32.AND P2, PT, RZ, UR8, PT ;  /* 0x00000008ff007c0c */ /* 0x000fe4000bf45070 */
[----:B------:R-:W-:Y:S01]  /*1530*/  USEL UR4, UR4, 0x1, UP0 ;  /* 0x0000000104047887 */ /* 0x000fe20008000000 */
[----:B------:R-:W-:Y:S01]  /*1540*/  ULDC UR5, c[0x0][0x2f0] ;  /* 0x0000bc0000057ab9 */ /* 0x000fe20000000800 */
[----:B------:R-:W-:-:S02]  /*1550*/  ISETP.NE.AND.EX P2, PT, RZ, UR9, PT, P2 ;  /* 0x00000009ff007c0c */ /* 0x000fc4000bf45320 */
[----:B------:R-:W-:-:S03]  /*1560*/  UIMAD UR4, UR4, UR5, URZ ;  /* 0x00000005040472a4 */ /* 0x000fc6000f8e023f */
[----:B------:R-:W-:Y:S01]  /*1570*/  ULDC UR5, c[0x0][0x348] ;  /* 0x0000d20000057ab9 */ /* 0x000fe20000000800 */
[----:B------:R-:W-:Y:S02]  /*1580*/  IMAD.MOV.U32 R206, RZ, RZ, R125 ;  /* 0x000000ffffce7224 */ /* 0x000fe400078e007d */
[----:B------:R-:W-:Y:S02]  /*1590*/  IMAD.MOV.U32 R200, RZ, RZ, R126 ;  /* 0x000000ffffc87224 */ /* 0x000fe400078e007e */
[----:B------:R-:W-:Y:S01]  /*15a0*/  IMAD.MOV.U32 R27, RZ, RZ, R203 ;  /* 0x000000ffff1b7224 */ /* 0x000fe200078e00cb */
[----:B0-----:R-:W-:Y:S06]  /*15b0*/  @P1 BRA `(.L_x_613) ;  /* 0x0000000000241947 */ /* 0x001fec0003800000 */
[----:B------:R-:W-:Y:S02]  /*15c0*/  ULDC.64 UR6, c[0x0][0xa00] ;  /* 0x0002800000067ab9 */ /* 0x000fe40000000a00 */
[----:B------:R-:W-:-:S04]  /*15d0*/  ISETP.NE.U32.AND P1, PT, RZ, UR6, PT ;  /* 0x00000006ff007c0c */ /* 0x000fc8000bf25070 */
[----:B------:R-:W-:-:S13]  /*15e0*/  ISETP.NE.AND.EX P1, PT, RZ, UR7, PT, P1 ;  /* 0x00000007ff007c0c */ /* 0x000fda000bf25310 */
[----:B------:R-:W-:Y:S05]  /*15f0*/  @!P1 BRA `(.L_x_613) ;  /* 0x0000000000149947 */ /* 0x000fea0003800000 */
[----:B------:R-:W0:Y:S02]  /*1600*/  LDC.64 R4, c[0x0][0xa00] ;  /* 0x00028000ff047b82 */ /* 0x000e240000000a00 */
[----:B0-----:R-:W-:-:S05]  /*1610*/  IMAD.WIDE R4, R27, 0x4, R4 ;  /* 0x000000041b047825 */ /* 0x001fca00078e0204 */
[----:B-----5:R-:W2:Y:S04]  /*1620*/  LDG.E R149, desc[UR40][R4.64] ;  /* 0x0000002804957981 */ /* 0x020ea8000c1e1900 */
[----:B------:R-:W2:Y:S02]  /*1630*/  LDG.E R0, desc[UR40][R4.64+0x4] ;  /* 0x0000042804007981 */ /* 0x000ea4000c1e1900 */
[----:B--2---:R-:W-:-:S07]  /*1640*/  IMAD.IADD R149, R0, 0x1, -R149 ;  /* 0x0000000100957824 */ /* 0x004fce00078e0a95 */
.L_x_613:
[----:B------:R-:W-:Y:S02]  /*1650*/  IMAD.U32 R25, RZ, RZ, UR5 ;  /* 0x00000005ff197e24 */ /* 0x000fe4000f8e00ff */
[----:B------:R-:W-:Y:S01]  /*1660*/  IMAD.U32 R26, RZ, RZ, UR4 ;  /* 0x00000004ff1a7e24 */ /* 0x000fe2000f8e00ff */
[----:B------:R-:W-:Y:S06]  /*1670*/  @!P2 BRA `(.L_x_614) ;  /* 0x000000000010a947 */ /* 0x000fec0003800000 */
[----:B------:R-:W-:-:S04]  /*1680*/  IADD3 R4, P0, R201, UR8, RZ ;  /* 0x00000008c9047c10 */ /* 0x000fc8000ff1e0ff */
[----:B------:R-:W-:-:S05]  /*1690*/  IADD3.X R5, R202, UR9, RZ, P0, !PT ;  /* 0x00000009ca057c10 */ /* 0x000fca00087fe4ff */
[----:B------:R0:W5:Y:S01]  /*16a0*/  LDG.E R26, desc[UR40][R4.64] ;  /* 0x00000028041a7981 */ /* 0x000162000c1e1900 */
[----:B------:R-:W-:Y:S05]  /*16b0*/  BRA `(.L_x_615) ;  /* 0x0000000000107947 */ /* 0x000fea0003800000 */
.L_x_614:
[----:B------:R-:W-:Y:S05]  /*16c0*/  @!P0 BRA `(.L_x_615) ;  /* 0x00000000000c8947 */ /* 0x000fea0003800000 */
[----:B------:R-:W2:Y:S04]  /*16d0*/  LDG.E R5, desc[UR40][R8.64] ;  /* 0x0000002808057981 */ /* 0x000ea8000c1e1900 */
[----:B------:R-:W2:Y:S02]  /*16e0*/  LDG.E R26, desc[UR40][R8.64+0x4] ;  /* 0x00000428081a7981 */ /* 0x000ea4000c1e1900 */
[----:B--2---:R-:W-:-:S07]  /*16f0*/  IMAD.IADD R26, R26, 0x1, -R5 ;  /* 0x000000011a1a7824 */ /* 0x004fce00078e0a05 */
.L_x_615:
[----:B------:R-:W-:Y:S02]  /*1700*/  ULDC.64 UR4, c[0x0][0xa10] ;  /* 0x0002840000047ab9 */ /* 0x000fe40000000a00 */
[----:B------:R-:W-:-:S04]  /*1710*/  ISETP.NE.U32.AND P0, PT, RZ, UR4, PT ;  /* 0x00000004ff007c0c */ /* 0x000fc8000bf05070 */
[----:B------:R-:W-:Y:S01]  /*1720*/  ISETP.NE.AND.EX P0, PT, RZ, UR5, PT, P0 ;  /* 0x00000005ff007c0c */ /* 0x000fe2000bf05300 */
[----:B------:R-:W-:-:S12]  /*1730*/  ULDC.64 UR4, c[0x0][0xa30] ;  /* 0x00028c0000047ab9 */ /* 0x000fd80000000a00 */
[----:B0-----:R-:W0:Y:S02]  /*1740*/  @P0 LDC.64 R4, c[0x0][0xa10] ;  /* 0x00028400ff040b82 */ /* 0x001e240000000a00 */
[----:B0-----:R-:W-:-:S05]  /*1750*/  @P0 IMAD.WIDE R4, R27, 0x4, R4 ;  /* 0x000000041b040825 */ /* 0x001fca00078e0204 */
[----:B------:R-:W2:Y:S04]  /*1760*/  @P0 LDG.E R0, desc[UR40][R4.64] ;  /* 0x0000002804000981 */ /* 0x000ea8000c1e1900 */
[----:B------:R-:W2:Y:S01]  /*1770*/  @P0 LDG.E R9, desc[UR40][R4.64+0x4] ;  /* 0x0000042804090981 */ /* 0x000ea2000c1e1900 */
[----:B------:R-:W-:Y:S01]  /*1780*/  ISETP.NE.U32.AND P1, PT, RZ, UR4, PT ;  /* 0x00000004ff007c0c */ /* 0x000fe2000bf25070 */
[----:B-----5:R-:W-:-:S03]  /*1790*/  IMAD.MOV.U32 R144, RZ, RZ, R26 ;  /* 0x000000ffff907224 */ /* 0x020fc600078e001a */
[----:B------:R-:W-:-:S13]  /*17a0*/  ISETP.NE.AND.EX P1, PT, RZ, UR5, PT, P1 ;  /* 0x00000005ff007c0c */ /* 0x000fda000bf25310 */
[----:B------:R-:W-:-:S04]  /*17b0*/  @P1 IADD3 R6, P2, R201, UR4, RZ ;  /* 0x00000004c9061c10 */ /* 0x000fc8000ff5e0ff */
[----:B------:R-:W-:-:S05]  /*17c0*/  @P1 IADD3.X R7, R202, UR5, RZ, P2, !PT ;  /* 0x00000005ca071c10 */ /* 0x000fca00097fe4ff */
[----:B------:R0:W5:Y:S01]  /*17d0*/  @P1 LDG.E R144, desc[UR40][R6.64] ;  /* 0x0000002806901981 */ /* 0x000162000c1e1900 */
[----:B------:R-:W-:Y:S01]  /*17e0*/  IMAD.IADD R8, R26, 0x1, -R3 ;  /* 0x000000011a087824 */ /* 0x000fe200078e0a03 */
[----:B------:R-:W-:-:S03]  /*17f0*/  PLOP3.LUT P2, PT, PT, PT, PT, 0x80, 0x0 ;  /* 0x000000000000781c */ /* 0x000fc60003f4f070 */
[----:B------:R-:W-:-:S05]  /*1800*/  IMAD.MOV R123, RZ, RZ, -R8 ;  /* 0x000000ffff7b7224 */ /* 0x000fca00078e0a08 */
[----:B------:R-:W-:Y:S01]  /*1810*/  VIMNMX R123, RZ, R123, !PT ;  /* 0x0000007bff7b7248 */ /* 0x000fe20007fe0100 */
[----:B--2---:R-:W-:-:S04]  /*1820*/  @P0 IMAD.IADD R25, R9, 0x1, -R0 ;  /* 0x0000000109190824 */ /* 0x004fc800078e0a00 */
[----:B------:R-:W-:-:S04]  /*1830*/  IMAD.IADD R150, R8, 0x1, R25 ;  /* 0x0000000108967824 */ /* 0x000fc800078e0219 */
[----:B------:R-:W-:-:S05]  /*1840*/  VIADD R0, R150, 0x7f ;  /* 0x0000007f96007836 */ /* 0x000fca0000000000 */
[----:B------:R-:W-:-:S04]  /*1850*/  SHF.R.S32.HI R3, RZ, 0x1f, R0 ;  /* 0x0000001fff037819 */ /* 0x000fc80000011400 */
[----:B------:R-:W-:-:S04]  /*1860*/  LEA.HI R3, R3, R0, RZ, 0x7 ;  /* 0x0000000003037211 */ /* 0x000fc800078f38ff */
[----:B------:R-:W-:Y:S02]  /*1870*/  LOP3.LUT R0, R3, 0xffffff80, RZ, 0xc0, !PT ;  /* 0xffffff8003007812 */ /* 0x000fe400078ec0ff */
[----:B------:R-:W-:Y:S02]  /*1880*/  SHF.R.S32.HI R210, RZ, 0x7, R3 ;  /* 0x00000007ffd27819 */ /* 0x000fe40000011403 */
[----:B------:R-:W-:-:S04]  /*1890*/  VIADDMNMX R0, R0, -R8, R25, PT ;  /* 0x8000000800007246 */ /* 0x000fc80003800119 */
[----:B------:R-:W-:Y:S02]  /*18a0*/  ISETP.GT.AND P0, PT, R0, R123, PT ;  /* 0x0000007b0000720c */ /* 0x000fe40003f04270 */
[----:B------:R-:W-:-:S05]  /*18b0*/  SHF.R.U32.HI R123, RZ, 0x7, R123 ;  /* 0x00000007ff7b7819 */ /* 0x000fca000001167b */
[----:B------:R-:W-:-:S06]  /*18c0*/  IMAD.MOV.U32 R24, RZ, RZ, R123 ;  /* 0x000000ffff187224 */ /* 0x000fcc00078e007b */
[----:B------:R-:W-:-:S05]  /*18d0*/  @P0 VIADD R0, R0, 0x7f ;  /* 0x0000007f00000836 */ /* 0x000fca0000000000 */
[----:B------:R-:W-:-:S04]  /*18e0*/  @P0 SHF.R.S32.HI R5, RZ, 0x1f, R0 ;  /* 0x0000001fff050819 */ /* 0x000fc80000011400 */
[----:B------:R-:W-:-:S04]  /*18f0*/  @P0 LEA.HI R5, R5, R0, RZ, 0x7 ;  /* 0x0000000005050211 */ /* 0x000fc800078f38ff */
[----:B------:R-:W-:-:S04]  /*1900*/  @P0 SHF.R.S32.HI R24, RZ, 0x7, R5 ;  /* 0x00000007ff180819 */ /* 0x000fc80000011405 */
[----:B------:R-:W-:-:S13]  /*1910*/  ISETP.GT.AND P0, PT, R24, R123, PT ;  /* 0x0000007b1800720c */ /* 0x000fda0003f04270 */
[----:B0-----:R-:W-:Y:S05]  /*1920*/  @!P0 BRA `(.L_x_616) ;  /* 0x0000009000088947 */ /* 0x001fea0003800000 */
[----:B------:R-:W-:Y:S01]  /*1930*/  VIADD R116, R2, 0x1c400 ;  /* 0x0001c40002747836 */ /* 0x000fe20000000000 */
[----:B------:R-:W-:Y:S04]  /*1940*/  BSSY B6, `(.L_x_617) ;  /* 0x0000013000067945 */ /* 0x000fe80003800000 */
[----:B------:R-:W-:-:S13]  /*1950*/  LOP3.LUT P0, RZ, R116, 0x3ff, RZ, 0xc0, !PT ;  /* 0x000003ff74ff7812 */ /* 0x000fda000780c0ff */
[----:B------:R-:W-:Y:S05]  /*1960*/  @!P0 BRA `(.L_x_618) ;  /* 0x0000000000408947 */ /* 0x000fea0003800000 */
        /* <DEDUP_REMOVED lines=15> */
[----:B-1---5:R-:W-:Y:S05]  /*1a60*/  CALL.ABS.NOINC R14 ;  /* 0x000000000e007343 */ /* 0x022fea0003c00000 */
.L_x_618:
[----:B------:R-:W-:Y:S05]  /*1a70*/  BSYNC B6 ;  /* 0x0000000000067941 */ /* 0x000fea0003800000 */
.L_x_617:
        /* <DEDUP_REMOVED lines=20> */
.L_x_620:
[----:B------:R-:W-:Y:S05]  /*1bc0*/  BSYNC B6 ;  /* 0x0000000000067941 */ /* 0x000fea0003800000 */
.L_x_619:
[----:B------:R-:W-:Y:S01]  /*1bd0*/  ULDC.64 UR4, c[0x0][0x9f8] ;  /* 0x00027e0000047ab9 */ /* 0x000fe20000000a00 */
[----:B------:R-:W2:Y:S01]  /*1be0*/  LDL.LU R20, [R1+0x10] ;  /* 0x0000100001147983 */ /* 0x000ea20000300800 */
[----:B------:R-:W-:Y:S01]  /*1bf0*/  ISETP.NE.U32.AND P0, PT, RZ, UR4, PT ;  /* 0x00000004ff007c0c */ /* 0x000fe2000bf05070 */
[----:B------:R-:W0:Y:S01]  /*1c00*/  LDC.64 R134, c[0x0][0x300] ;  /* 0x0000c000ff867b82 */ /* 0x000e220000000a00 */
[----:B------:R-:W-:Y:S01]  /*1c10*/  SHF.R.S32.HI R8, RZ, 0x1f, R126 ;  /* 0x0000001fff087819 */ /* 0x000fe2000001147e */
[C---:B------:R-:W-:Y:S01]  /*1c20*/  VIADD R0, R18.reuse, 0x80 ;  /* 0x0000008012007836 */ /* 0x040fe20000000000 */
[----:B------:R-:W-:Y:S01]  /*1c30*/  ISETP.NE.AND.EX P0, PT, RZ, UR5, PT, P0 ;  /* 0x00000005ff007c0c */ /* 0x000fe2000bf05300 */
[C---:B------:R-:W-:Y:S01]  /*1c40*/  VIADD R101, R18.reuse, 0x20 ;  /* 0x0000002012657836 */ /* 0x040fe20000000000 */
[----:B------:R-:W-:Y:S01]  /*1c50*/  ULDC.64 UR6, c[0x0][0x330] ;  /* 0x0000cc0000067ab9 */ /* 0x000fe20000000a00 */
[----:B------:R-:W-:Y:S01]  /*1c60*/  SHF.R.S32.HI R19, RZ, 0x1f, R18 ;  /* 0x0000001fff137819 */ /* 0x000fe20000011412 */
[----:B------:R-:W-:Y:S01]  /*1c70*/  IMAD.IADD R118, R29, 0x1, R26 ;  /* 0x000000011d767824 */ /* 0x000fe200078e021a */
[----:B------:R-:W1:Y:S08]  /*1c80*/  LDC R21, c[0x0][0x3f4] ;  /* 0x0000fd00ff157b82 */ /* 0x000e700000000800 */
[----:B------:R-:W-:Y:S01]  /*1c90*/  @P0 IADD3 R4, P1, R201, UR4, RZ ;  /* 0x00000004c9040c10 */ /* 0x000fe2000ff3e0ff */
[----:B------:R-:W-:Y:S01]  /*1ca0*/  ULDC UR4, c[0x0][0x2f4] ;  /* 0x0000bd0000047ab9 */ /* 0x000fe20000000800 */
[----:B------:R-:W-:Y:S01]  /*1cb0*/  VIADD R100, R18, 0x40 ;  /* 0x0000004012647836 */ /* 0x000fe20000000000 */
[----:B------:R-:W3:Y:S01]  /*1cc0*/  LDC.64 R36, c[0x0][0x408] ;  /* 0x00010200ff247b82 */ /* 0x000ee20000000a00 */
[----:B------:R-:W-:-:S05]  /*1cd0*/  @P0 IADD3.X R5, R202, UR5, RZ, P1, !PT ;  /* 0x00000005ca050c10 */ /* 0x000fca0008ffe4ff */
[----:B------:R4:W2:Y:S01]  /*1ce0*/  @P0 LDG.E R27, desc[UR40][R4.64] ;  /* 0x00000028041b0981 */ /* 0x0008a2000c1e1900 */
[----:B------:R-:W-:Y:S01]  /*1cf0*/  ISETP.GE.AND P3, PT, R0, UR4, PT ;  /* 0x0000000400007c0c */ /* 0x000fe2000bf66270 */
[----:B------:R-:W-:Y:S01]  /*1d00*/  IMAD R3, R8, UR6, RZ ;  /* 0x0000000608037c24 */ /* 0x000fe2000f8e02ff */
[----:B------:R-:W-:Y:S01]  /*1d10*/  ISETP.GE.AND P1, PT, R101, UR4, PT ;  /* 0x0000000465007c0c */ /* 0x000fe2000bf26270 */
[C---:B------:R-:W-:Y:S01]  /*1d20*/  VIADD R0, R18.reuse, 0xa0 ;  /* 0x000000a012007836 */ /* 0x040fe20000000000 */
[----:B------:R-:W-:Y:S01]  /*1d30*/  ISETP.GE.AND P0, PT, R18, UR4, PT ;  /* 0x0000000412007c0c */ /* 0x000fe2000bf06270 */
[C---:B------:R-:W-:Y:S01]  /*1d40*/  IMAD R3, R126.reuse, UR7, R3 ;  /* 0x000000077e037c24 */ /* 0x040fe2000f8e0203 */
[----:B------:R-:W-:Y:S01]  /*1d50*/  SEL R14, RZ, 0x10, P3 ;  /* 0x00000010ff0e7807 */ /* 0x000fe20001800000 */
[----:B------:R-:W-:Y:S01]  /*1d60*/  IMAD.WIDE.U32 R104, R126, UR6, R18 ;  /* 0x000000067e687c25 */ /* 0x000fe2000f8e0012 */
[----:B------:R-:W-:Y:S01]  /*1d70*/  ISETP.GE.AND P2, PT, R0, UR4, PT ;  /* 0x0000000400007c0c */ /* 0x000fe2000bf46270 */
[----:B------:R-:W-:Y:S01]  /*1d80*/  ULDC.64 UR6, c[0x0][0xa08] ;  /* 0x0002820000067ab9 */ /* 0x000fe20000000a00 */
[----:B----4-:R-:W-:Y:S01]  /*1d90*/  SEL R4, RZ, 0xffffffff, P1 ;  /* 0xffffffffff047807 */ /* 0x010fe20000800000 */
[----:B------:R-:W-:Y:S01]  /*1da0*/  VIADD R99, R18, 0x60 ;  /* 0x0000006012637836 */ /* 0x000fe20000000000 */
[----:B------:R-:W-:Y:S01]  /*1db0*/  SHF.R.S32.HI R0, RZ, 0x1f, R118 ;  /* 0x0000001fff007819 */ /* 0x000fe20000011476 */
[----:B------:R-:W-:Y:S01]  /*1dc0*/  IMAD.IADD R105, R105, 0x1, R3 ;  /* 0x0000000169697824 */ /* 0x000fe200078e0203 */
[----:B------:R-:W-:Y:S01]  /*1dd0*/  SEL R3, RZ, 0x1, P0 ;  /* 0x00000001ff037807 */ /* 0x000fe20000000000 */
[----:B------:R-:W-:Y:S01]  /*1de0*/  IMAD.SHL.U32 R4, R4, 0x2, RZ ;  /* 0x0000000204047824 */ /* 0x000fe200078e00ff */
[----:B------:R-:W-:Y:S01]  /*1df0*/  ISETP.GE.AND P0, PT, R100, UR4, PT ;  /* 0x0000000464007c0c */ /* 0x000fe2000bf06270 */
[-C--:B0-----:R-:W-:Y:S01]  /*1e00*/  IMAD R9, R0, R134.reuse, RZ ;  /* 0x0000008600097224 */ /* 0x081fe200078e02ff */
[----:B------:R-:W-:Y:S01]  /*1e10*/  ISETP.GE.AND P1, PT, R99, UR4, PT ;  /* 0x0000000463007c0c */ /* 0x000fe2000bf26270 */
[----:B------:R-:W-:Y:S01]  /*1e20*/  ULDC.64 UR4, c[0x0][0x308] ;  /* 0x0000c20000047ab9 */ /* 0x000fe20000000a00 */
[----:B------:R-:W-:Y:S01]  /*1e30*/  LOP3.LUT R3, R4, 0x2, R3, 0xe2, !PT ;  /* 0x0000000204037812 */ /* 0x000fe200078ee203 */
[----:B------:R-:W-:Y:S01]  /*1e40*/  IMAD.WIDE.U32 R4, R118, R134, RZ ;  /* 0x0000008676047225 */ /* 0x000fe200078e00ff */
[----:B------:R-:W-:-:S02]  /*1e50*/  SEL R6, RZ, 0x4, P0 ;  /* 0x00000004ff067807 */ /* 0x000fc40000000000 */
[----:B------:R-:W-:Y:S01]  /*1e60*/  SEL R7, RZ, 0x8, P1 ;  /* 0x00000008ff077807 */ /* 0x000fe20000800000 */
[----:B------:R-:W-:Y:S01]  /*1e70*/  IMAD R9, R118, R135, R9 ;  /* 0x0000008776097224 */ /* 0x000fe200078e0209 */
[----:B------:R-:W-:Y:S01]  /*1e80*/  ISETP.NE.U32.AND P0, PT, RZ, UR6, PT ;  /* 0x00000006ff007c0c */ /* 0x000fe2000bf05070 */
[----:B---3--:R-:W-:Y:S01]  /*1e90*/  IMAD.WIDE.U32 R108, R17, R36, R18 ;  /* 0x00000024116c7225 */ /* 0x008fe200078e0012 */
[----:B------:R-:W-:Y:S02]  /*1ea0*/  LOP3.LUT R3, R7, R3, R6, 0xfe, !PT ;  /* 0x0000000307037212 */ /* 0x000fe400078efe06 */
[----:B------:R-:W-:Y:S01]  /*1eb0*/  ISETP.NE.AND.EX P0, PT, RZ, UR7, PT, P0 ;  /* 0x00000007ff007c0c */ /* 0x000fe2000bf05300 */
[----:B------:R-:W-:Y:S01]  /*1ec0*/  IMAD.IADD R5, R5, 0x1, R9 ;  /* 0x0000000105057824 */ /* 0x000fe200078e0209 */
[----:B------:R-:W-:Y:S01]  /*1ed0*/  LOP3.LUT R14, R3, R14, RZ, 0xfc, !PT ;  /* 0x0000000e030e7212 */ /* 0x000fe200078efcff */
[----:B------:R-:W-:Y:S01]  /*1ee0*/  IMAD R7, R8, UR4, RZ ;  /* 0x0000000408077c24 */ /* 0x000fe2000f8e02ff */
[----:B------:R-:W-:Y:S01]  /*1ef0*/  SHF.R.S32.HI R145, RZ, 0x1f, R17 ;  /* 0x0000001fff917819 */ /* 0x000fe20000011411 */
[----:B------:R-:W-:Y:S01]  /*1f00*/  IMAD.MOV.U32 R124, RZ, RZ, 0x20 ;  /* 0x00000020ff7c7424 */ /* 0x000fe200078e00ff */
[----:B------:R-:W-:Y:S01]  /*1f10*/  SHF.R.S32.HI R23, RZ, 0x1f, R22 ;  /* 0x0000001fff177819 */ /* 0x000fe20000011416 */
[----:B------:R-:W-:Y:S01]  /*1f20*/  IMAD R9, R126, UR5, R7 ;  /* 0x000000057e097c24 */ /* 0x000fe2000f8e0207 */
[-C--:B-1----:R-:W-:Y:S01]  /*1f30*/  ISETP.GE.AND P4, PT, R100, R21.reuse, PT ;  /* 0x000000156400720c */ /* 0x082fe20003f86270 */
[----:B------:R-:W-:Y:S01]  /*1f40*/  IMAD.WIDE.U32 R6, R126, UR4, R4 ;  /* 0x000000047e067c25 */ /* 0x000fe2000f8e0004 */
[----:B------:R-:W-:Y:S01]  /*1f50*/  ULDC.64 UR4, c[0x0][0x310] ;  /* 0x0000c40000047ab9 */ /* 0x000fe20000000a00 */
[----:B------:R-:W0:Y:S01]  /*1f60*/  LDC.64 R4, c[0x0][0x3f8] ;  /* 0x0000fe00ff047b82 */ /* 0x000e220000000a00 */
[----:B------:R-:W-:Y:S01]  /*1f70*/  ISETP.GE.AND P1, PT, R101, R21, PT ;  /* 0x000000156500720c */ /* 0x000fe20003f26270 */
[----:B------:R-:W-:Y:S01]  /*1f80*/  IMAD.IADD R7, R7, 0x1, R9 ;  /* 0x0000000107077824 */ /* 0x000fe200078e0209 */
[----:B------:R-:W-:Y:S01]  /*1f90*/  LOP3.LUT P3, RZ, R213, 0x4, RZ, 0xc0, !PT ;  /* 0x00000004d5ff7812 */ /* 0x000fe2000786c0ff */
[-C--:B------:R-:W-:Y:S01]  /*1fa0*/  IMAD R10, R145, R36.reuse, RZ ;  /* 0x00000024910a7224 */ /* 0x080fe200078e02ff */
[----:B------:R-:W-:Y:S01]  /*1fb0*/  SHF.L.U64.HI R130, R134, 0x7, R135 ;  /* 0x0000000786827819 */ /* 0x000fe20000010287 */
[----:B------:R-:W-:Y:S01]  /*1fc0*/  IMAD.WIDE.U32 R106, R17, R36, R22 ;  /* 0x00000024116a7225 */ /* 0x000fe200078e0016 */
[----:B------:R-:W-:-:S02]  /*1fd0*/  SEL R124, R124, 0xffffffe0, !P3 ;  /* 0xffffffe07c7c7807 */ /* 0x000fc40005800000 */
[----:B------:R-:W-:Y:S01]  /*1fe0*/  SHF.L.U64.HI R38, R36, 0x6, R37 ;  /* 0x0000000624267819 */ /* 0x000fe20000010225 */
[----:B------:R-:W-:Y:S01]  /*1ff0*/  IMAD R9, R17, R37, R10 ;  /* 0x0000002511097224 */ /* 0x000fe200078e020a */
[----:B------:R-:W-:Y:S01]  /*2000*/  SHF.R.S32.HI R146, RZ, 0x1f, R205 ;  /* 0x0000001fff927819 */ /* 0x000fe200000114cd */
[----:B------:R-:W-:Y:S02]  /*2010*/  IMAD.SHL.U32 R122, R21, 0x2, RZ ;  /* 0x00000002157a7824 */ /* 0x000fe400078e00ff */
[----:B------:R-:W-:Y:S02]  /*2020*/  IMAD.IADD R107, R107, 0x1, R9 ;  /* 0x000000016b6b7824 */ /* 0x000fe400078e0209 */
[----:B------:R-:W-:Y:S01]  /*2030*/  IMAD.IADD R109, R9, 0x1, R109 ;  /* 0x00000001096d7824 */ /* 0x000fe200078e026d */
[----:B------:R-:W-:Y:S01]  /*2040*/  SEL R9, R21, RZ, P4 ;  /* 0x000000ff15097207 */ /* 0x000fe20002000000 */
[----:B-----5:R-:W-:-:S04]  /*2050*/  IMAD.WIDE.U32 R106, R144, R36, R106 ;  /* 0x00000024906a7225 */ /* 0x020fc800078e006a */
[----:B------:R-:W-:Y:S02]  /*2060*/  IMAD.IADD R9, R100, 0x1, R9 ;  /* 0x0000000164097824 */ /* 0x000fe400078e0209 */
[CC--:B0-----:R-:W-:Y:S01]  /*2070*/  IMAD.WIDE.U32 R110, R17.reuse, R4.reuse, R22 ;  /* 0x00000004116e7225 */ /* 0x0c1fe200078e0016 */
[C-C-:B------:R-:W-:Y:S02]  /*2080*/  SHF.L.U64.HI R131, R4.reuse, 0x7, R5.reuse ;  /* 0x0000000704837819 */ /* 0x140fe40000010205 */
[----:B------:R-:W-:Y:S01]  /*2090*/  SHF.L.U64.HI R35, R4, 0x6, R5 ;  /* 0x0000000604237819 */ /* 0x000fe20000010205 */
[----:B------:R-:W-:-:S04]  /*20a0*/  IMAD.WIDE.U32 R112, R17, R4, R18 ;  /* 0x0000000411707225 */ /* 0x000fc800078e0012 */
[C---:B------:R-:W-:Y:S02]  /*20b0*/  IMAD.SHL.U32 R34, R4.reuse, 0x80, RZ ;  /* 0x0000008004227824 */ /* 0x040fe400078e00ff */
[----:B------:R-:W-:Y:S02]  /*20c0*/  IMAD.SHL.U32 R33, R4, 0x40, RZ ;  /* 0x0000004004217824 */ /* 0x000fe400078e00ff */
[----:B------:R-:W-:-:S04]  /*20d0*/  IMAD.WIDE.U32 R108, R144, R36, R108 ;  /* 0x00000024906c7225 */ /* 0x000fc800078e006c */
[C---:B------:R-:W-:Y:S02]  /*20e0*/  IMAD.SHL.U32 R39, R134.reuse, 0x80, RZ ;  /* 0x0000008086277824 */ /* 0x040fe400078e00ff */
[----:B------:R-:W-:Y:S01]  /*20f0*/  IMAD.SHL.U32 R136, R134, 0x40, RZ ;  /* 0x0000004086887824 */ /* 0x000fe200078e00ff */
[----:B--2---:R-:W-:-:S04]  /*2100*/  LOP3.LUT R20, R20, 0xfffffffe, RZ, 0xc0, !PT ;  /* 0xfffffffe14147812 */ /* 0x004fc800078ec0ff */
[----:B------:R-:W-:Y:S02]  /*2110*/  @P4 LOP3.LUT R20, R20, 0x1, RZ, 0xfc, !PT ;  /* 0x0000000114144812 */ /* 0x000fe400078efcff */
[----:B------:R-:W-:-:S03]  /*2120*/  IADD3 R118, P4, R17, R118, RZ ;  /* 0x0000007611767210 */ /* 0x000fc60007f9e0ff */
[----:B------:R0:W-:Y:S02]  /*2130*/  STL [R1+0x10], R20 ;  /* 0x0000101401007387 */ /* 0x0001e40000100800 */
[----:B------:R-:W-:Y:S01]  /*2140*/  IMAD.X R119, R0, 0x1, R145, P4 ;  /* 0x0000000100777824 */ /* 0x000fe200020e0691 */
[----:B0-----:R-:W-:-:S04]  /*2150*/  SHF.R.S32.HI R20, RZ, 0x1f, R9 ;  /* 0x0000001fff147819 */ /* 0x001fc80000011409 */
[----:B------:R-:W-:Y:S02]  /*2160*/  LEA.HI R40, R20, R9, RZ, 0x3 ;  /* 0x0000000914287211 */ /* 0x000fe400078f18ff */
[----:B------:R-:W-:Y:S02]  /*2170*/  SHF.R.S32.HI R3, RZ, 0x1f, R27 ;  /* 0x0000001fff037819 */ /* 0x000fe4000001141b */
[--C-:B------:R-:W-:Y:S02]  /*2180*/  LOP3.LUT R26, R191, 0x38, R40.reuse, 0xf8, !PT ;  /* 0x00000038bf1a7812 */ /* 0x100fe400078ef828 */
[----:B------:R-:W-:Y:S02]  /*2190*/  SEL R8, R3, RZ, !P0 ;  /* 0x000000ff03087207 */ /* 0x000fe40004000000 */
[----:B------:R-:W-:Y:S02]  /*21a0*/  SEL R3, R27, RZ, !P0 ;  /* 0x000000ff1b037207 */ /* 0x000fe40004000000 */
[----:B------:R-:W0:Y:S01]  /*21b0*/  S2R R27, SR_TID.X ;  /* 0x00000000001b7919 */ /* 0x000e220000002100 */
[----:B------:R-:W-:Y:S01]  /*21c0*/  IMAD R12, R8, UR4, RZ ;  /* 0x00000004080c7c24 */ /* 0x000fe2000f8e02ff */
[----:B------:R-:W-:Y:S01]  /*21d0*/  LOP3.LUT R15, R185, 0x38, R40, 0xf8, !PT ;  /* 0x00000038b90f7812 */ /* 0x000fe200078ef828 */
[----:B------:R-:W-:-:S03]  /*21e0*/  IMAD.WIDE.U32 R102, R3, UR4, R6 ;  /* 0x0000000403667c25 */ /* 0x000fc6000f8e0006 */
[----:B------:R-:W-:Y:S01]  /*21f0*/  LOP3.LUT R138, R15, R230, RZ, 0x3c, !PT ;  /* 0x000000e60f8a7212 */ /* 0x000fe200078e3cff */
[----:B------:R-:W-:Y:S01]  /*2200*/  IMAD R97, R3, UR5, R12 ;  /* 0x0000000503617c24 */ /* 0x000fe2000f8e020c */
[----:B------:R-:W-:Y:S01]  /*2210*/  ULDC.64 UR4, c[0x0][0x338] ;  /* 0x0000ce0000047ab9 */ /* 0x000fe20000000a00 */
[-C--:B------:R-:W-:Y:S01]  /*2220*/  IMAD R12, R145, R134.reuse, RZ ;  /* 0x00000086910c7224 */ /* 0x080fe200078e02ff */
[----:B------:R-:W-:Y:S01]  /*2230*/  LOP3.LUT R15, R40, 0xfffffff8, RZ, 0xc0, !PT ;  /* 0xfffffff8280f7812 */ /* 0x000fe200078ec0ff */
[----:B------:R-:W-:-:S04]  /*2240*/  IMAD.WIDE.U32 R6, R17, R134, R18 ;  /* 0x0000008611067225 */ /* 0x000fc800078e0012 */
[----:B------:R-:W-:Y:S01]  /*2250*/  IMAD R12, R17, R135, R12 ;  /* 0x00000087110c7224 */ /* 0x000fe200078e020c */
[----:B------:R-:W-:Y:S01]  /*2260*/  IADD3 R98, P0, R102, R6, RZ ;  /* 0x0000000666627210 */ /* 0x000fe20007f1e0ff */
[----:B------:R-:W-:Y:S01]  /*2270*/  IMAD.IADD R97, R103, 0x1, R97 ;  /* 0x0000000167617824 */ /* 0x000fe200078e0261 */
[----:B------:R-:W-:Y:S01]  /*2280*/  SHF.L.U64.HI R135, R134, 0x6, R135 ;  /* 0x0000000686877819 */ /* 0x000fe20000010287 */
[----:B------:R-:W-:Y:S01]  /*2290*/  IMAD R8, R8, UR4, RZ ;  /* 0x0000000408087c24 */ /* 0x000fe2000f8e02ff */
[----:B------:R-:W-:Y:S01]  /*22a0*/  SHF.L.U64.HI R134, R36, 0x7, R37 ;  /* 0x0000000724867819 */ /* 0x000fe20000010225 */
[----:B------:R-:W-:Y:S01]  /*22b0*/  IMAD.WIDE.U32 R104, R3, UR4, R104 ;  /* 0x0000000403687c25 */ /* 0x000fe2000f8e0068 */
[----:B------:R-:W-:Y:S02]  /*22c0*/  IADD3.X R96, R97, R7, R12, P0, !PT ;  /* 0x0000000761607210 */ /* 0x000fe400007fe40c */
[----:B------:R-:W-:Y:S01]  /*22d0*/  ISETP.GE.AND P0, PT, R18, R21, PT ;  /* 0x000000151200720c */ /* 0x000fe20003f06270 */
[----:B------:R-:W-:-:S02]  /*22e0*/  IMAD R41, R3, UR5, R8 ;  /* 0x0000000503297c24 */ /* 0x000fc4000f8e0208 */
[----:B------:R-:W-:Y:S01]  /*22f0*/  IMAD R6, R145, R4, RZ ;  /* 0x0000000491067224 */ /* 0x000fe200078e02ff */
[----:B------:R-:W-:-:S03]  /*2300*/  SEL R3, R21, RZ, P0 ;  /* 0x000000ff15037207 */ /* 0x000fc60000000000 */
[----:B------:R-:W-:Y:S01]  /*2310*/  IMAD R7, R17, R5, R6 ;  /* 0x0000000511077224 */ /* 0x000fe200078e0206 */
[----:B------:R-:W-:Y:S01]  /*2320*/  SEL R6, R21, RZ, P1 ;  /* 0x000000ff15067207 */ /* 0x000fe20000800000 */
[----:B------:R-:W-:Y:S01]  /*2330*/  IMAD.IADD R3, R18, 0x1, R3 ;  /* 0x0000000112037824 */ /* 0x000fe200078e0203 */
[----:B0-----:R-:W-:Y:S01]  /*2340*/  SHF.R.U32.HI R27, RZ, 0x7, R27 ;  /* 0x00000007ff1b7819 */ /* 0x001fe2000001161b */
[----:B------:R-:W-:Y:S02]  /*2350*/  IMAD.IADD R111, R111, 0x1, R7 ;  /* 0x000000016f6f7824 */ /* 0x000fe400078e0207 */
[----:B------:R-:W-:Y:S02]  /*2360*/  IMAD.IADD R113, R7, 0x1, R113 ;  /* 0x0000000107717824 */ /* 0x000fe400078e0271 */
[----:B------:R-:W-:Y:S01]  /*2370*/  IMAD.IADD R7, R101, 0x1, R6 ;  /* 0x0000000165077824 */ /* 0x000fe200078e0206 */
[----:B------:R-:W-:Y:S01]  /*2380*/  SHF.R.S32.HI R6, RZ, 0x1f, R3 ;  /* 0x0000001fff067819 */ /* 0x000fe20000011403 */
[----:B------:R-:W-:-:S03]  /*2390*/  IMAD.WIDE.U32 R110, R144, R4, R110 ;  /* 0x00000004906e7225 */ /* 0x000fc600078e006e */
[-C--:B------:R-:W-:Y:S01]  /*23a0*/  LEA.HI R8, R6, R3.reuse, RZ, 0x3 ;  /* 0x0000000306087211 */ /* 0x080fe200078f18ff */
[----:B------:R-:W-:Y:S01]  /*23b0*/  IMAD.WIDE.U32 R112, R144, R4, R112 ;  /* 0x0000000490707225 */ /* 0x000fe200078e0070 */
[----:B------:R-:W-:Y:S02]  /*23c0*/  LEA.HI R3, R6, R3, RZ, 0x6 ;  /* 0x0000000306037211 */ /* 0x000fe400078f30ff */
[----:B------:R-:W-:Y:S01]  /*23d0*/  SHF.R.S32.HI R10, RZ, 0x1f, R7 ;  /* 0x0000001fff0a7819 */ /* 0x000fe20000011407 */
[----:B------:R-:W-:Y:S01]  /*23e0*/  VIADD R151, R27, 0x8 ;  /* 0x000000081b977836 */ /* 0x000fe20000000000 */
[----:B------:R-:W-:Y:S01]  /*23f0*/  LEA.HI R6, R20, R9, RZ, 0x6 ;  /* 0x0000000914067211 */ /* 0x000fe200078f30ff */
[----:B------:R-:W-:Y:S01]  /*2400*/  IMAD.SHL.U32 R3, R3, 0x80, RZ ;  /* 0x0000008003037824 */ /* 0x000fe200078e00ff */
[----:B------:R-:W-:Y:S02]  /*2410*/  LOP3.LUT R9, R185, 0x38, R8, 0xf8, !PT ;  /* 0x00000038b9097812 */ /* 0x000fe400078ef808 */
[-C--:B------:R-:W-:Y:S01]  /*2420*/  LEA.HI R12, R10, R7.reuse, RZ, 0x3 ;  /* 0x000000070a0c7211 */ /* 0x080fe200078f18ff */
[----:B------:R-:W-:Y:S01]  /*2430*/  IMAD.SHL.U32 R11, R6, 0x80, RZ ;  /* 0x00000080060b7824 */ /* 0x000fe200078e00ff */
[----:B------:R-:W-:-:S02]  /*2440*/  LEA.HI R7, R10, R7, RZ, 0x6 ;  /* 0x000000070a077211 */ /* 0x000fc400078f30ff */
[----:B------:R-:W-:Y:S02]  /*2450*/  LOP3.LUT R3, R3, 0xffffe000, RZ, 0xc0, !PT ;  /* 0xffffe00003037812 */ /* 0x000fe400078ec0ff */
[----:B------:R-:W-:Y:S01]  /*2460*/  LOP3.LUT R6, R191, 0x38, R8, 0xf8, !PT ;  /* 0x00000038bf067812 */ /* 0x000fe200078ef808 */
[----:B------:R-:W-:Y:S01]  /*2470*/  IMAD.SHL.U32 R7, R7, 0x80, RZ ;  /* 0x0000008007077824 */ /* 0x000fe200078e00ff */
[----:B------:R-:W-:Y:S01]  /*2480*/  LOP3.LUT R20, R9, R230, RZ, 0x3c, !PT ;  /* 0x000000e609147212 */ /* 0x000fe200078e3cff */
[----:B------:R-:W-:Y:S01]  /*2490*/  IMAD R143, R192, 0x200, R3 ;  /* 0x00000200c08f7824 */ /* 0x000fe200078e0203 */
[----:B------:R-:W-:Y:S02]  /*24a0*/  LOP3.LUT R6, R6, R193, RZ, 0x3c, !PT ;  /* 0x000000c106067212 */ /* 0x000fe400078e3cff */
[----:B------:R-:W-:Y:S02]  /*24b0*/  IADD3 R141, R20, R3, R195 ;  /* 0x00000003148d7210 */ /* 0x000fe40007ffe0c3 */
[----:B------:R-:W-:Y:S01]  /*24c0*/  LOP3.LUT R10, R191, 0x38, R12, 0xf8, !PT ;  /* 0x00000038bf0a7812 */ /* 0x000fe200078ef80c */
[----:B------:R-:W-:Y:S01]  /*24d0*/  IMAD.IADD R143, R143, 0x1, R6 ;  /* 0x000000018f8f7824 */ /* 0x000fe200078e0206 */
[----:B------:R-:W-:-:S02]  /*24e0*/  SHF.R.S32.HI R3, RZ, 0x1f, R144 ;  /* 0x0000001fff037819 */ /* 0x000fc40000011490 */
[----:B------:R-:W-:Y:S02]  /*24f0*/  LOP3.LUT R13, R185, 0x38, R12, 0xf8, !PT ;  /* 0x00000038b90d7812 */ /* 0x000fe400078ef80c */
[----:B------:R-:W-:Y:S01]  /*2500*/  LOP3.LUT R7, R7, 0xffffe000, RZ, 0xc0, !PT ;  /* 0xffffe00007077812 */ /* 0x000fe200078ec0ff */
[C---:B------:R-:W-:Y:S01]  /*2510*/  IMAD R6, R3.reuse, R36, RZ ;  /* 0x0000002403067224 */ /* 0x040fe200078e02ff */
[----:B------:R-:W-:Y:S01]  /*2520*/  LOP3.LUT R9, R10, R193, RZ, 0x3c, !PT ;  /* 0x000000c10a097212 */ /* 0x000fe200078e3cff */
[----:B------:R-:W-:Y:S01]  /*2530*/  IMAD R3, R3, R4, RZ ;  /* 0x0000000403037224 */ /* 0x000fe200078e02ff */
[----:B------:R-:W-:Y:S01]  /*2540*/  LOP3.LUT R10, R13, R230, RZ, 0x3c, !PT ;  /* 0x000000e60d0a7212 */ /* 0x000fe200078e3cff */
[----:B------:R-:W-:Y:S01]  /*2550*/  IMAD R142, R192, 0x200, R7 ;  /* 0x00000200c08e7824 */ /* 0x000fe200078e0207 */
[----:B------:R-:W-:Y:S02]  /*2560*/  LOP3.LUT R4, R191, 0x18, R18, 0xf8, !PT ;  /* 0x00000018bf047812 */ /* 0x000fe400078ef812 */
[----:B------:R-:W-:Y:S01]  /*2570*/  IADD3 R139, R10, R7, R195 ;  /* 0x000000070a8b7210 */ /* 0x000fe20007ffe0c3 */
[----:B------:R-:W-:Y:S01]  /*2580*/  IMAD R7, R144, R5, R3 ;  /* 0x0000000590077224 */ /* 0x000fe200078e0203 */
[----:B------:R-:W-:Y:S01]  /*2590*/  LOP3.LUT R3, R4, R193, RZ, 0x3c, !PT ;  /* 0x000000c104037212 */ /* 0x000fe200078e3cff */
[----:B------:R-:W-:Y:S01]  /*25a0*/  IMAD.IADD R142, R142, 0x1, R9 ;  /* 0x000000018e8e7824 */ /* 0x000fe200078e0209 */
[----:B------:R-:W-:Y:S01]  /*25b0*/  LOP3.LUT R11, R11, 0xffffe000, RZ, 0xc0, !PT ;  /* 0xffffe0000b0b7812 */ /* 0x000fe200078ec0ff */
[----:B------:R-:W-:Y:S01]  /*25c0*/  IMAD R9, R144, R37, R6 ;  /* 0x0000002590097224 */ /* 0x000fe200078e0206 */
[----:B------:R-:W-:Y:S01]  /*25d0*/  LOP3.LUT R13, R26, R193, RZ, 0x3c, !PT ;  /* 0x000000c11a0d7212 */ /* 0x000fe200078e3cff */
[C---:B------:R-:W-:Y:S01]  /*25e0*/  IMAD R32, R192.reuse, 0x200, R3 ;  /* 0x00000200c0207824 */ /* 0x040fe200078e0203 */
[----:B------:R-:W-:Y:S01]  /*25f0*/  SEL R3, RZ, 0x20, P2 ;  /* 0x00000020ff037807 */ /* 0x000fe20001000000 */
[----:B------:R-:W-:Y:S01]  /*2600*/  IMAD R140, R192, 0x200, R11 ;  /* 0x00000200c08c7824 */ /* 0x000fe200078e020b */
[----:B------:R-:W-:Y:S01]  /*2610*/  LOP3.LUT R27, R8, 0xfffffff8, RZ, 0xc0, !PT ;  /* 0xfffffff8081b7812 */ /* 0x000fe200078ec0ff */
[----:B------:R-:W-:Y:S01]  /*2620*/  IMAD.SHL.U32 R37, R36, 0x80, RZ ;  /* 0x0000008024257824 */ /* 0x000fe200078e00ff */
[----:B------:R-:W-:Y:S01]  /*2630*/  LOP3.LUT R21, R12, 0xfffffff8, RZ, 0xc0, !PT ;  /* 0xfffffff80c157812 */ /* 0x000fe200078ec0ff */
[----:B------:R-:W-:Y:S01]  /*2640*/  IMAD.IADD R140, R140, 0x1, R13 ;  /* 0x000000018c8c7824 */ /* 0x000fe200078e020d */
[----:B------:R-:W-:Y:S01]  /*2650*/  LOP3.LUT R3, R14, R3, RZ, 0xfc, !PT ;  /* 0x000000030e037212 */ /* 0x000fe200078efcff */
[----:B------:R-:W-:Y:S01]  /*2660*/  IMAD.IADD R31, R107, 0x1, R9 ;  /* 0x000000016b1f7824 */ /* 0x000fe200078e0209 */
[----:B------:R-:W-:Y:S01]  /*2670*/  IADD3 R138, R138, R11, R195 ;  /* 0x0000000b8a8a7210 */ /* 0x000fe20007ffe0c3 */
[----:B------:R-:W-:Y:S01]  /*2680*/  IMAD.IADD R30, R9, 0x1, R109 ;  /* 0x00000001091e7824 */ /* 0x000fe200078e026d */
[----:B------:R-:W-:Y:S01]  /*2690*/  SHF.R.S32.HI R114, RZ, 0x3, R8 ;  /* 0x00000003ff727819 */ /* 0x000fe20000011408 */
[----:B------:R-:W-:Y:S01]  /*26a0*/  IMAD.IADD R29, R111, 0x1, R7 ;  /* 0x000000016f1d7824 */ /* 0x000fe200078e0207 */
[----:B------:R-:W-:Y:S01]  /*26b0*/  SHF.R.S32.HI R26, RZ, 0x3, R12 ;  /* 0x00000003ff1a7819 */ /* 0x000fe2000001140c */
[----:B------:R-:W-:Y:S01]  /*26c0*/  IMAD.IADD R28, R7, 0x1, R113 ;  /* 0x00000001071c7824 */ /* 0x000fe200078e0271 */
[----:B------:R-:W-:Y:S01]  /*26d0*/  SHF.R.S32.HI R20, RZ, 0x3, R40 ;  /* 0x00000003ff147819 */ /* 0x000fe20000011428 */
[----:B------:R-:W-:Y:S01]  /*26e0*/  IMAD.SHL.U32 R36, R36, 0x40, RZ ;  /* 0x0000004024247824 */ /* 0x000fe200078e00ff */
[----:B------:R-:W-:Y:S01]  /*26f0*/  LOP3.LUT R14, R14, 0x1, RZ, 0xc0, !PT ;  /* 0x000000010e0e7812 */ /* 0x000fe200078ec0ff */
[----:B------:R-:W-:Y:S01]  /*2700*/  IMAD.IADD R137, R124, 0x1, R32 ;  /* 0x000000017c897824 */ /* 0x000fe200078e0220 */
[----:B------:R-:W-:Y:S01]  /*2710*/  SHF.R.S32.HI R13, RZ, 0x1f, R27 ;  /* 0x0000001fff0d7819 */ /* 0x000fe2000001141b */
[----:B------:R-:W-:Y:S01]  /*2720*/  IMAD.IADD R5, R105, 0x1, R41 ;  /* 0x0000000169057824 */ /* 0x000fe200078e0229 */
[----:B------:R-:W-:-:S02]  /*2730*/  SHF.R.S32.HI R12, RZ, 0x1f, R21 ;  /* 0x0000001fff0c7819 */ /* 0x000fc40000011415 */
[----:B------:R-:W-:Y:S02]  /*2740*/  SHF.R.S32.HI R11, RZ, 0x1f, R15 ;  /* 0x0000001fff0b7819 */ /* 0x000fe4000001140f */
[C---:B------:R-:W-:Y:S02]  /*2750*/  LOP3.LUT R10, R3.reuse, 0x2, RZ, 0xc0, !PT ;  /* 0x00000002030a7812 */ /* 0x040fe400078ec0ff */
[C---:B------:R-:W-:Y:S02]  /*2760*/  LOP3.LUT R9, R3.reuse, 0x4, RZ, 0xc0, !PT ;  /* 0x0000000403097812 */ /* 0x040fe400078ec0ff */
[C---:B------:R-:W-:Y:S02]  /*2770*/  LOP3.LUT R8, R3.reuse, 0x8, RZ, 0xc0, !PT ;  /* 0x0000000803087812 */ /* 0x040fe400078ec0ff */
[C---:B------:R-:W-:Y:S02]  /*2780*/  LOP3.LUT R7, R3.reuse, 0x10, RZ, 0xc0, !PT ;  /* 0x0000001003077812 */ /* 0x040fe400078ec0ff */
[----:B------:R-:W-:-:S07]  /*2790*/  LOP3.LUT R6, R3, 0x20, RZ, 0xc0, !PT ;  /* 0x0000002003067812 */ /* 0x000fce00078ec0ff */
.L_x_720:
[----:B0-2---:R-:W2:Y:S01]  /*27a0*/  LDL.LU R42, [R1+0x10] ;  /* 0x00001000012a7983 */ /* 0x005ea20000300800 */
[----:B------:R-:W-:Y:S01]  /*27b0*/  VIADD R40, R24, 0xffffffff ;  /* 0xffffffff18287836 */ /* 0x000fe20000000000 */
[----:B------:R-:W0:Y:S01]  /*27c0*/  LDC.64 R120, c[0x0][0x2e8] ;  /* 0x0000ba00ff787b82 */ /* 0x000e220000000a00 */
[----:B------:R-:W-:Y:S01]  /*27d0*/  IMAD R51, R16, 0x6000, R32 ;  /* 0x0000600010337824 */ /* 0x000fe200078e0220 */
[----:B------:R-:W-:Y:S05]  /*27e0*/  YIELD ;  /* 0x0000000000007946 */ /* 0x000fea0003800000 */
[----:B------:R-:W-:Y:S01]  /*27f0*/  SHF.R.S32.HI R41, RZ, 0x1f, R40 ;  /* 0x0000001fff297819 */ /* 0x000fe20000011428 */
[-C--:B------:R-:W-:Y:S01]  /*2800*/  IMAD R0, R130, R40.reuse, RZ ;  /* 0x0000002882007224 */ /* 0x080fe200078e02ff */
[----:B------:R-:W1:Y:S01]  /*2810*/  LDC R117, c[0x0][0x3f4] ;  /* 0x0000fd00ff757b82 */ /* 0x000e620000000800 */
[----:B------:R-:W-:Y:S01]  /*2820*/  IMAD.WIDE.U32 R126, R39, R40, RZ ;  /* 0x00000028277e7225 */ /* 0x000fe200078e00ff */
[----:B------:R-:W-:Y:S03]  /*2830*/  BSSY B0, `(.L_x_621) ;  /* 0x00007af000007945 */ /* 0x000fe60003800000 */
[----:B------:R-:W-:Y:S01]  /*2840*/  IMAD R3, R41, R39, R0 ;  /* 0x0000002729037224 */ /* 0x000fe200078e0200 */
[CC--:B------:R-:W-:Y:S01]  /*2850*/  IADD3 R0, P3, P4, R98.reuse, R126.reuse, R136 ;  /* 0x0000007e62007210 */ /* 0x0c0fe20007c7e088 */
[----:B------:R-:W-:Y:S01]  /*2860*/  IMAD R51, R51, 0x2, R116 ;  /* 0x0000000233337824 */ /* 0x000fe200078e0274 */
[----:B------:R-:W-:Y:S01]  /*2870*/  IADD3 R4, P5, R98, R126, RZ ;  /* 0x0000007e62047210 */ /* 0x000fe20007fbe0ff */
[----:B------:R-:W-:-:S04]  /*2880*/  IMAD.IADD R92, R127, 0x1, R3 ;  /* 0x000000017f5c7824 */ /* 0x000fc800078e0203 */
[----:B------:R-:W-:Y:S01]  /*2890*/  IMAD.X R24, R92, 0x1, R96, P5 ;  /* 0x000000015c187824 */ /* 0x000fe200028e0660 */
[----:B------:R-:W-:Y:S02]  /*28a0*/  IADD3.X R3, R96, R92, R135, P3, P4 ;  /* 0x0000005c60037210 */ /* 0x000fe40001fe8487 */
[----:B------:R-:W-:Y:S02]  /*28b0*/  ISETP.GT.AND P3, PT, R40, R123, PT ;  /* 0x0000007b2800720c */ /* 0x000fe40003f64270 */
[-C--:B0-----:R-:W-:Y:S02]  /*28c0*/  LEA R52, P2, R4, R120.reuse, 0x1 ;  /* 0x0000007804347211 */ /* 0x081fe400078408ff */
[----:B------:R-:W-:Y:S02]  /*28d0*/  LEA R48, P5, R0, R120, 0x1 ;  /* 0x0000007800307211 */ /* 0x000fe400078a08ff */
[----:B------:R-:W-:Y:S01]  /*28e0*/  LEA.HI.X R53, R4, R121, R24, 0x1, P2 ;  /* 0x0000007904357211 */ /* 0x000fe200010f0c18 */
[----:B------:R-:W-:Y:S01]  /*28f0*/  IMAD.MOV.U32 R24, RZ, RZ, R40 ;  /* 0x000000ffff187224 */ /* 0x000fe200078e0028 */
[----:B-1----:R-:W-:-:S02]  /*2900*/  ISETP.GE.AND P2, PT, R117, 0x1, PT ;  /* 0x000000017500780c */ /* 0x002fc40003f46270 */
[----:B------:R-:W-:Y:S01]  /*2910*/  LEA.HI.X R49, R0, R121, R3, 0x1, P5 ;  /* 0x0000007900317211 */ /* 0x000fe200028f0c03 */
[----:B------:R-:W-:-:S04]  /*2920*/  IMAD R3, R16, 0x6000, R137 ;  /* 0x0000600010037824 */ /* 0x000fc800078e0289 */
[----:B------:R-:W-:Y:S01]  /*2930*/  IMAD R50, R3, 0x2, R116 ;  /* 0x0000000203327824 */ /* 0x000fe200078e0274 */
[----:B--2---:R-:W-:-:S04]  /*2940*/  LOP3.LUT R42, R42, 0xfffffffd, RZ, 0xc0, !PT ;  /* 0xfffffffd2a2a7812 */ /* 0x004fc800078ec0ff */
[----:B------:R-:W-:-:S05]  /*2950*/  @P3 LOP3.LUT R42, R42, 0x2, RZ, 0xfc, !PT ;  /* 0x000000022a2a3812 */ /* 0x000fca00078efcff */
[----:B------:R0:W-:Y:S01]  /*2960*/  STL [R1+0x10], R42 ;  /* 0x0000102a01007387 */ /* 0x0001e20000100800 */
[----:B------:R-:W-:Y:S05]  /*2970*/  @!P2 BRA `(.L_x_622) ;  /* 0x000000740090a947 */ /* 0x000fea0003800000 */
[----:B------:R-:W-:Y:S01]  /*2980*/  ULDC.U8 UR4, c[0x0][0x410] ;  /* 0x0001040000047ab9 */ /* 0x000fe20000000000 */
[-C--:B------:R-:W-:Y:S01]  /*2990*/  IMAD R3, R131, R40.reuse, RZ ;  /* 0x0000002883037224 */ /* 0x080fe200078e02ff */
[----:B------:R-:W-:Y:S01]  /*29a0*/  ISETP.NE.AND P2, PT, RZ, UR4, PT ;  /* 0x00000004ff007c0c */ /* 0x000fe2000bf45270 */
[----:B------:R-:W-:Y:S02]  /*29b0*/  IMAD R0, R134, R40, RZ ;  /* 0x0000002886007224 */ /* 0x000fe400078e02ff */
[----:B------:R-:W-:Y:S02]  /*29c0*/  IMAD R3, R41, R34, R3 ;  /* 0x0000002229037224 */ /* 0x000fe400078e0203 */
[----:B------:R-:W-:Y:S02]  /*29d0*/  IMAD R4, R24, -0x80, R25 ;  /* 0xffffff8018047824 */ /* 0x000fe400078e0219 */
[----:B------:R-:W-:-:S03]  /*29e0*/  IMAD.WIDE.U32 R90, R34, R40, RZ ;  /* 0x00000028225a7225 */ /* 0x000fc600078e00ff */
[----:B------:R-:W-:Y:S01]  /*29f0*/  VIMNMX R4, R4, 0x80, PT ;  /* 0x0000008004047848 */ /* 0x000fe20003fe0100 */
[----:B------:R-:W-:Y:S02]  /*2a00*/  IMAD R41, R41, R37, R0 ;  /* 0x0000002529297224 */ /* 0x000fe400078e0200 */
[----:B------:R-:W-:-:S04]  /*2a10*/  IMAD.WIDE.U32 R88, R37, R40, RZ ;  /* 0x0000002825587225 */ /* 0x000fc800078e00ff */
[----:B------:R-:W-:Y:S02]  /*2a20*/  IMAD.IADD R0, R91, 0x1, R3 ;  /* 0x000000015b007824 */ /* 0x000fe400078e0203 */
[----:B------:R-:W-:Y:S01]  /*2a30*/  IMAD.IADD R3, R89, 0x1, R41 ;  /* 0x0000000159037824 */ /* 0x000fe200078e0229 */
[----:B------:R-:W-:Y:S06]  /*2a40*/  @!P2 BRA `(.L_x_623) ;  /* 0x0000003400d0a947 */ /* 0x000fec0003800000 */
[----:B------:R-:W-:Y:S01]  /*2a50*/  ISETP.GE.AND P3, PT, R17, R4, PT ;  /* 0x000000041100720c */ /* 0x000fe20003f66270 */
[----:B------:R-:W-:Y:S01]  /*2a60*/  BSSY B1, `(.L_x_624) ;  /* 0x0000037000017945 */ /* 0x000fe20003800000 */
        /* <DEDUP_REMOVED lines=13> */
[----:B------:R-:W-:Y:S06]  /*2b40*/  @P3 BRA `(.L_x_625) ;  /* 0x0000000000a03947 */ /* 0x000fec0003800000 */
[----:B------:R-:W-:Y:S01]  /*2b50*/  IADD3 R41, P4, R110, R90, RZ ;  /* 0x0000005a6e297210 */ /* 0x000fe20007f9e0ff */
[----:B------:R-:W-:Y:S01]  /*2b60*/  ULDC.64 UR4, c[0x0][0x3e8] ;  /* 0x0000fa0000047ab9 */ /* 0x000fe20000000a00 */
[----:B------:R-:W-:Y:S01]  /*2b70*/  IADD3 R43, P2, R106, R88, RZ ;  /* 0x000000586a2b7210 */ /* 0x000fe20007f5e0ff */
[----:B------:R-:W-:Y:S01]  /*2b80*/  ULDC.64 UR6, c[0x0][0x400] ;  /* 0x0001000000067ab9 */ /* 0x000fe20000000a00 */
[----:B------:R-:W-:Y:S01]  /*2b90*/  CS2R R126, SRZ ;  /* 0x00000000007e7805 */ /* 0x000fe2000001ff00 */
[----:B0-----:R-:W-:Y:S01]  /*2ba0*/  IMAD.X R42, R0, 0x1, R29, P4 ;  /* 0x00000001002a7824 */ /* 0x001fe200020e061d */
[----:B------:R-:W-:Y:S01]  /*2bb0*/  LEA R40, P4, R41, UR4, 0x1 ;  /* 0x0000000429287c11 */ /* 0x000fe2000f8808ff */
[----:B------:R-:W-:Y:S01]  /*2bc0*/  IMAD.X R46, R3, 0x1, R31, P2 ;  /* 0x00000001032e7824 */ /* 0x000fe200010e061f */
[----:B------:R-:W-:Y:S02]  /*2bd0*/  ISETP.GE.AND P2, PT, R22, R117, PT ;  /* 0x000000751600720c */ /* 0x000fe40003f46270 */
[----:B------:R-:W-:-:S02]  /*2be0*/  CS2R R94, SRZ ;  /* 0x00000000005e7805 */ /* 0x000fc4000001ff00 */
[----:B------:R-:W-:Y:S02]  /*2bf0*/  LEA.HI.X R41, R41, UR5, R42, 0x1, P4 ;  /* 0x0000000529297c11 */ /* 0x000fe4000a0f0c2a */
[----:B------:R-:W-:Y:S02]  /*2c00*/  CS2R R128, SRZ ;  /* 0x0000000000807805 */ /* 0x000fe4000001ff00 */
[C---:B------:R-:W-:Y:S02]  /*2c10*/  LEA R42, P4, R43.reuse, UR6, 0x1 ;  /* 0x000000062b2a7c11 */ /* 0x040fe4000f8808ff */
[----:B------:R-:W-:Y:S02]  /*2c20*/  CS2R R120, SRZ ;  /* 0x0000000000787805 */ /* 0x000fe4000001ff00 */
[----:B------:R-:W-:Y:S02]  /*2c30*/  LEA.HI.X R43, R43, UR7, R46, 0x1, P4 ;  /* 0x000000072b2b7c11 */ /* 0x000fe4000a0f0c2e */
[-C--:B------:R-:W-:Y:S01]  /*2c40*/  ISETP.GE.AND P4, PT, R187, R117.reuse, PT ;  /* 0x00000075bb00720c */ /* 0x080fe20003f86270 */
[----:B------:R1:W5:Y:S04]  /*2c50*/  @!P2 LDG.E.64 R126, desc[UR40][R40.64] ;  /* 0x00000028287ea981 */ /* 0x000368000c1e1b00 */
[----:B------:R1:W5:Y:S01]  /*2c60*/  @!P2 LDG.E.64 R128, desc[UR40][R42.64] ;  /* 0x000000282a80a981 */ /* 0x000362000c1e1b00 */
[----:B------:R-:W-:-:S07]  /*2c70*/  ISETP.GE.AND P2, PT, R186, R117, PT ;  /* 0x00000075ba00720c */ /* 0x000fce0003f46270 */
[----:B------:R1:W5:Y:S04]  /*2c80*/  @!P4 LDG.E.64 R94, desc[UR40][R40.64+0x20] ;  /* 0x00002028285ec981 */ /* 0x000368000c1e1b00 */
[----:B------:R1:W5:Y:S01]  /*2c90*/  @!P4 LDG.E.64 R120, desc[UR40][R42.64+0x20] ;  /* 0x000020282a78c981 */ /* 0x000362000c1e1b00 */
[----:B------:R-:W-:Y:S02]  /*2ca0*/  ISETP.GE.AND P4, PT, R189, R117, PT ;  /* 0x00000075bd00720c */ /* 0x000fe40003f86270 */
[----:B------:R-:W-:Y:S02]  /*2cb0*/  CS2R R86, SRZ ;  /* 0x0000000000567805 */ /* 0x000fe4000001ff00 */
[----:B------:R-:W-:Y:S02]  /*2cc0*/  CS2R R92, SRZ ;  /* 0x00000000005c7805 */ /* 0x000fe4000001ff00 */
[----:B------:R-:W-:-:S02]  /*2cd0*/  CS2R R82, SRZ ;  /* 0x0000000000527805 */ /* 0x000fc4000001ff00 */
[----:B------:R-:W-:Y:S01]  /*2ce0*/  CS2R R84, SRZ ;  /* 0x0000000000547805 */ /* 0x000fe2000001ff00 */
[----:B------:R1:W5:Y:S04]  /*2cf0*/  @!P2 LDG.E.64 R86, desc[UR40][R40.64+0x40] ;  /* 0x000040282856a981 */ /* 0x000368000c1e1b00 */
[----:B------:R1:W5:Y:S01]  /*2d00*/  @!P2 LDG.E.64 R92, desc[UR40][R42.64+0x40] ;  /* 0x000040282a5ca981 */ /* 0x000362000c1e1b00 */
[----:B------:R-:W-:-:S03]  /*2d10*/  ISETP.GE.AND P2, PT, R188, R117, PT ;  /* 0x00000075bc00720c */ /* 0x000fc60003f46270 */
        /* <DEDUP_REMOVED lines=8> */
[----:B------:R1:W5:Y:S04]  /*2da0*/  @!P2 LDG.E.64 R80, desc[UR40][R42.64+0x80] ;  /* 0x000080282a50a981 */ /* 0x000368000c1e1b00 */
[----:B------:R1:W5:Y:S04]  /*2db0*/  @!P4 LDG.E.64 R74, desc[UR40][R40.64+0xa0] ;  /* 0x0000a028284ac981 */ /* 0x000368000c1e1b00 */
[----:B------:R1:W5:Y:S02]  /*2dc0*/  @!P4 LDG.E.64 R76, desc[UR40][R42.64+0xa0] ;  /* 0x0000a0282a4cc981 */ /* 0x000364000c1e1b00 */
.L_x_625:
[----:B------:R-:W-:Y:S05]  /*2dd0*/  BSYNC B1 ;  /* 0x0000000000017941 */ /* 0x000fea0003800000 */
.L_x_624:
        /* <DEDUP_REMOVED lines=11> */
[----:B------:R-:W-:Y:S01]  /*2e90*/  CS2R R68, SRZ ;  /* 0x0000000000447805 */ /* 0x000fe2000001ff00 */
[----:B-----5:R-:W-:Y:S01]  /*2ea0*/  IMAD.MOV.U32 R132, RZ, RZ, R74 ;  /* 0x000000ffff847224 */ /* 0x020fe200078e004a */
[----:B------:R-:W-:Y:S01]  /*2eb0*/  CS2R R72, SRZ ;  /* 0x0000000000487805 */ /* 0x000fe2000001ff00 */
[----:B------:R-:W-:Y:S01]  /*2ec0*/  IMAD.MOV.U32 R133, RZ, RZ, R75 ;  /* 0x000000ffff857224 */ /* 0x000fe200078e004b */
[----:B------:R-:W-:Y:S06]  /*2ed0*/  @P4 BRA `(.L_x_627) ;  /* 0x0000000000a04947 */ /* 0x000fec0003800000 */
[----:B------:R-:W-:Y:S01]  /*2ee0*/  IADD3 R90, P2, P5, R110, R90, R33 ;  /* 0x0000005a6e5a7210 */ /* 0x000fe20007d5e021 */
[----:B------:R-:W-:Y:S01]  /*2ef0*/  ULDC.64 UR4, c[0x0][0x3e8] ;  /* 0x0000fa0000047ab9 */ /* 0x000fe20000000a00 */
[----:B------:R-:W-:Y:S01]  /*2f00*/  ULDC.64 UR6, c[0x0][0x400] ;  /* 0x0001000000067ab9 */ /* 0x000fe20000000a00 */
[----:B------:R-:W-:Y:S02]  /*2f10*/  CS2R R70, SRZ ;  /* 0x0000000000467805 */ /* 0x000fe4000001ff00 */
[----:B-1----:R-:W-:Y:S02]  /*2f20*/  IADD3.X R41, R29, R0, R35, P2, P5 ;  /* 0x000000001d297210 */ /* 0x002fe400017ea423 */
[----:B------:R-:W-:Y:S02]  /*2f30*/  CS2R R72, SRZ ;  /* 0x0000000000487805 */ /* 0x000fe4000001ff00 */
[----:B------:R-:W-:-:S04]  /*2f40*/  IADD3 R88, P2, P5, R106, R88, R36 ;  /* 0x000000586a587210 */ /* 0x000fc80007d5e024 */
[----:B------:R-:W-:Y:S02]  /*2f50*/  IADD3.X R3, R31, R3, R38, P2, P5 ;  /* 0x000000031f037210 */ /* 0x000fe400017ea426 */
[----:B------:R-:W-:-:S04]  /*2f60*/  LEA R40, P2, R90, UR4, 0x1 ;  /* 0x000000045a287c11 */ /* 0x000fc8000f8408ff */
[----:B------:R-:W-:Y:S02]  /*2f70*/  LEA.HI.X R41, R90, UR5, R41, 0x1, P2 ;  /* 0x000000055a297c11 */ /* 0x000fe400090f0c29 */
[----:B0-----:R-:W-:-:S04]  /*2f80*/  LEA R42, P2, R88, UR6, 0x1 ;  /* 0x00000006582a7c11 */ /* 0x001fc8000f8408ff */
[----:B------:R-:W-:Y:S02]  /*2f90*/  LEA.HI.X R43, R88, UR7, R3, 0x1, P2 ;  /* 0x00000007582b7c11 */ /* 0x000fe400090f0c03 */
[----:B------:R-:W-:Y:S02]  /*2fa0*/  ISETP.GE.AND P2, PT, R22, R117, PT ;  /* 0x000000751600720c */ /* 0x000fe40003f46270 */
[----:B------:R-:W-:Y:S02]  /*2fb0*/  CS2R R66, SRZ ;  /* 0x0000000000427805 */ /* 0x000fe4000001ff00 */
[----:B------:R-:W-:-:S09]  /*2fc0*/  CS2R R68, SRZ ;  /* 0x0000000000447805 */ /* 0x000fd2000001ff00 */
[----:B------:R2:W5:Y:S04]  /*2fd0*/  @!P2 LDG.E.64 R70, desc[UR40][R40.64] ;  /* 0x000000282846a981 */ /* 0x000568000c1e1b00 */
[----:B------:R2:W5:Y:S01]  /*2fe0*/  @!P2 LDG.E.64 R72, desc[UR40][R42.64] ;  /* 0x000000282a48a981 */ /* 0x000562000c1e1b00 */
        /* <DEDUP_REMOVED lines=20> */
[----:B------:R-:W-:-:S13]  /*3130*/  ISETP.GE.AND P2, PT, R190, R117, PT ;  /* 0x00000075be00720c */ /* 0x000fda0003f46270 */
[----:B------:R2:W5:Y:S04]  /*3140*/  @!P2 LDG.E.64 R44, desc[UR40][R40.64+0xa0] ;  /* 0x0000a028282ca981 */ /* 0x000568000c1e1b00 */
[----:B------:R2:W5:Y:S02]  /*3150*/  @!P2 LDG.E.64 R46, desc[UR40][R42.64+0xa0] ;  /* 0x0000a0282a2ea981 */ /* 0x000564000c1e1b00 */
.L_x_627:
[----:B------:R-:W-:Y:S05]  /*3160*/  BSYNC B1 ;  /* 0x0000000000017941 */ /* 0x000fea0003800000 */
.L_x_626:
[----:B------:R-:W-:Y:S01]  /*3170*/  IMAD.MOV.U32 R0, RZ, RZ, R78 ;  /* 0x000000ffff007224 */ /* 0x000fe200078e004e */
[----:B------:R-:W-:Y:S01]  /*3180*/  PRMT R173, R132, 0x7610, R173 ;  /* 0x0000761084ad7816 */ /* 0x000fe200000000ad */
[----:B------:R-:W-:Y:S01]  /*3190*/  IMAD.MOV.U32 R3, RZ, RZ, R79 ;  /* 0x000000ffff037224 */ /* 0x000fe200078e004f */
[----:B------:R-:W-:Y:S01]  /*31a0*/  PRMT R174, R133, 0x7610, R174 ;  /* 0x0000761085ae7816 */ /* 0x000fe200000000ae */
[----:B-12---:R-:W-:Y:S01]  /*31b0*/  IMAD.MOV.U32 R40, RZ, RZ, R82 ;  /* 0x000000ffff287224 */ /* 0x006fe200078e0052 */
[----:B------:R-:W-:Y:S01]  /*31c0*/  PRMT R180, R0, 0x7610, R180 ;  /* 0x0000761000b47816 */ /* 0x000fe200000000b4 */
[----:B------:R-:W-:Y:S01]  /*31d0*/  IMAD.MOV.U32 R0, RZ, RZ, R83 ;  /* 0x000000ffff007224 */ /* 0x000fe200078e0053 */
        /* <DEDUP_REMOVED lines=35> */
[----:B-----5:R-:W-:Y:S01]  /*3410*/  IMAD.MOV.U32 R0, RZ, RZ, R44 ;  /* 0x000000ffff007224 */ /* 0x020fe200078e002c */
        /* <DEDUP_REMOVED lines=22> */
[----:B------:R-:W-:Y:S01]  /*3580*/  UISETP.NE.AND UP0, UPT, UR46, 0x3, UPT ;  /* 0x000000032e00788c */ /* 0x000fe2000bf05270 */
        /* <DEDUP_REMOVED lines=9> */
[----:B------:R-:W-:-:S02]  /*3620*/  PLOP3.LUT P2, PT, PT, PT, UP0, 0x80, 0x0 ;  /* 0x000000000000781c */ /* 0x000fc40003f4f008 */
        /* <DEDUP_REMOVED lines=16> */
[----:B------:R-:W-:-:S02]  /*3730*/  PRMT R171, R41, 0x7610, R171 ;  /* 0x0000761029ab7816 */ /* 0x000fc400000000ab */
[----:B------:R-:W-:Y:S02]  /*3740*/  PRMT R172, R40, 0x7610, R172 ;  /* 0x0000761028ac7816 */ /* 0x000fe400000000ac */
[----:B------:R-:W-:Y:S02]  /*3750*/  PRMT R177, R0, 0x7610, R177 ;  /* 0x0000761000b17816 */ /* 0x000fe400000000b1 */
[----:B------:R-:W-:Y:S01]  /*3760*/  PRMT R178, R3, 0x7610, R178 ;  /* 0x0000761003b27816 */ /* 0x000fe200000000b2 */
[----:B------:R-:W-:Y:S06]  /*3770*/  @!P2 BRA `(.L_x_628) ;  /* 0x000000000004a947 */ /* 0x000fec0003800000 */
[----:B------:R-:W-:Y:S01]  /*3780*/  BPT.TRAP 0x1 ;  /* 0x000000040000795c */ /* 0x000fe20000300000 */
.L_x_628:
[----:B------:R-:W-:Y:S01]  /*3790*/  IMAD R3, R16, 0x8, R2 ;  /* 0x0000000810037824 */ /* 0x000fe200078e0202 */
[----:B------:R-:W-:Y:S01]  /*37a0*/  SHF.L.U32 R0, R184, 0x1f, RZ ;  /* 0x0000001fb8007819 */ /* 0x000fe200000006ff */
[----:B------:R-:W-:Y:S03]  /*37b0*/  BSSY B1, `(.L_x_629) ;  /* 0x0000003000017945 */ /* 0x000fe60003800000 */
[----:B------:R-:W1:Y:S02]  /*37c0*/  SYNCS.PHASECHK.TRANS64.TRYWAIT P5, [R3+URZ+0x34890], R0 ;  /* 0x03489000030075a7 */ /* 0x000e6400080a017f */
[----:B-1----:R-:W-:Y:S05]  /*37d0*/  @!P5 BRA `(.L_x_630) ;  /* 0x000001c40034d947 */ /* 0x002fea0003800000 */
.L_x_978:
[----:B------:R-:W-:Y:S05]  /*37e0*/  BSYNC B1 ;  /* 0x0000000000017941 */ /* 0x000fea0003800000 */
.L_x_629:
[----:B------:R-:W-:Y:S04]  /*37f0*/  BSSY B1, `(.L_x_631) ;  /* 0x000014a000017945 */ /* 0x000fe80003800000 */
[----:B------:R-:W-:Y:S05]  /*3800*/  @P3 BRA `(.L_x_632) ;  /* 0x0000001400203947 */ /* 0x000fea0003800000 */
[----:B------:R-:W-:Y:S01]  /*3810*/  ISETP.NE.AND P3, PT, R14, RZ, PT ;  /* 0x000000ff0e00720c */ /* 0x000fe20003f65270 */
[----:B------:R-:W-:-:S12]  /*3820*/  BSSY B2, `(.L_x_633) ;  /* 0x0000035000027945 */ /* 0x000fd80003800000 */
[----:B------:R-:W-:Y:S05]  /*3830*/  @!P3 BRA `(.L_x_634) ;  /* 0x0000000000ccb947 */ /* 0x000fea0003800000 */
[----:B0-----:R0:W2:Y:S01]  /*3840*/  LDS.128 R40, [R51] ;  /* 0x0000000033287984 */ /* 0x0010a20000000c00 */
[----:B------:R-:W-:Y:S01]  /*3850*/  ISETP.GE.AND P3, PT, R22, R117, PT ;  /* 0x000000751600720c */ /* 0x000fe20003f66270 */
[----:B------:R-:W-:-:S12]  /*3860*/  BSSY B3, `(.L_x_635) ;  /* 0x000002f000037945 */ /* 0x000fd80003800000 */
[----:B0-----:R-:W-:Y:S05]  /*3870*/  @P3 BRA `(.L_x_636) ;  /* 0x0000000000b43947 */ /* 0x001fea0003800000 */
[--C-:B------:R-:W-:Y:S02]  /*3880*/  SHF.R.U64 R126, R126, 0x10, R127.reuse ;  /* 0x000000107e7e7819 */ /* 0x100fe4000000127f */
[----:B------:R-:W-:Y:S02]  /*3890*/  SHF.R.U32.HI R157, RZ, 0x10, R127 ;  /* 0x00000010ff9d7819 */ /* 0x000fe4000001167f */
[--C-:B------:R-:W-:Y:S02]  /*38a0*/  SHF.R.U64 R127, R128, 0x10, R129.reuse ;  /* 0x00000010807f7819 */ /* 0x100fe40000001281 */
[----:B------:R-:W-:Y:S02]  /*38b0*/  SHF.R.U32.HI R158, RZ, 0x10, R129 ;  /* 0x00000010ff9e7819 */ /* 0x000fe40000011681 */
[----:B------:R-:W-:Y:S01]  /*38c0*/  PRMT R129, R159, 0x5410, R127 ;  /* 0x000054109f817816 */ /* 0x000fe2000000007f */
[----:B--2---:R-:W-:Y:S01]  /*38d0*/  IMAD.U32 R127, R41, 0x10000, RZ ;  /* 0x00010000297f7824 */ /* 0x004fe200078e00ff */
[----:B------:R-:W-:-:S02]  /*38e0*/  PRMT R126, R133, 0x5432, R126 ;  /* 0x00005432857e7816 */ /* 0x000fc4000000007e */
[----:B------:R-:W-:Y:S02]  /*38f0*/  LOP3.LUT R159, R41, 0xffff0000, RZ, 0xc0, !PT ;  /* 0xffff0000299f7812 */ /* 0x000fe400078ec0ff */
[----:B------:R-:W-:Y:S02]  /*3900*/  LOP3.LUT R164, R129, 0xffff0000, RZ, 0xc0, !PT ;  /* 0xffff000081a47812 */ /* 0x000fe400078ec0ff */
[C---:B------:R-:W-:Y:S01]  /*3910*/  LOP3.LUT R128, R126.reuse, 0xffff0000, RZ, 0xc0, !PT ;  /* 0xffff00007e807812 */ /* 0x040fe200078ec0ff */
[----:B------:R-:W-:Y:S02]  /*3920*/  IMAD.U32 R126, R126, 0x10000, RZ ;  /* 0x000100007e7e7824 */ /* 0x000fe400078e00ff */
[C---:B------:R-:W-:Y:S02]  /*3930*/  FMUL.FTZ R166, R159.reuse, R164 ;  /* 0x000000a49fa67220 */ /* 0x040fe40000410000 */
[-C--:B------:R-:W-:Y:S02]  /*3940*/  FMUL.FTZ R41, R159, R128.reuse ;  /* 0x000000809f297220 */ /* 0x080fe40000410000 */
[----:B------:R-:W-:-:S02]  /*3950*/  FFMA.FTZ R128, R127, R128, -R166 ;  /* 0x000000807f807223 */ /* 0x000fc400000108a6 */
[----:B------:R-:W-:Y:S01]  /*3960*/  FFMA.FTZ R127, R127, R164, R41 ;  /* 0x000000a47f7f7223 */ /* 0x000fe20000010029 */
[----:B------:R-:W-:Y:S01]  /*3970*/  PRMT R41, R161, 0x5410, R157 ;  /* 0x00005410a1297816 */ /* 0x000fe2000000009d */
[----:B------:R-:W-:Y:S01]  /*3980*/  IMAD.U32 R164, R43, 0x10000, RZ ;  /* 0x000100002ba47824 */ /* 0x000fe200078e00ff */
[----:B------:R-:W-:Y:S02]  /*3990*/  PRMT R157, R156, 0x5432, R158 ;  /* 0x000054329c9d7816 */ /* 0x000fe4000000009e */
[C---:B------:R-:W-:Y:S01]  /*39a0*/  LOP3.LUT R158, R42.reuse, 0xffff0000, RZ, 0xc0, !PT ;  /* 0xffff00002a9e7812 */ /* 0x040fe200078ec0ff */
[C---:B------:R-:W-:Y:S01]  /*39b0*/  IMAD.U32 R161, R41.reuse, 0x10000, RZ ;  /* 0x0001000029a17824 */ /* 0x040fe200078e00ff */
[----:B------:R-:W-:Y:S01]  /*39c0*/  LOP3.LUT R41, R41, 0xffff0000, RZ, 0xc0, !PT ;  /* 0xffff000029297812 */ /* 0x000fe200078ec0ff */
[C---:B------:R-:W-:Y:S01]  /*39d0*/  IMAD.U32 R159, R157.reuse, 0x10000, RZ ;  /* 0x000100009d9f7824 */ /* 0x040fe200078e00ff */
[----:B------:R-:W-:Y:S01]  /*39e0*/  LOP3.LUT R157, R157, 0xffff0000, RZ, 0xc0, !PT ;  /* 0xffff00009d9d7812 */ /* 0x000fe200078ec0ff */
[----:B------:R-:W-:Y:S01]  /*39f0*/  IMAD.U32 R42, R42, 0x10000, RZ ;  /* 0x000100002a2a7824 */ /* 0x000fe200078e00ff */
[----:B------:R-:W-:Y:S01]  /*3a00*/  F2FP.BF16.F32.PACK_AB R127, R127, R128 ;  /* 0x000000807f7f723e */ /* 0x000fe200000010ff */
[C---:B------:R-:W-:Y:S01]  /*3a10*/  FMUL.FTZ R163, R158.reuse, R159 ;  /* 0x0000009f9ea37220 */ /* 0x040fe20000410000 */
[----:B------:R-:W-:-:S03]  /*3a20*/  FMUL.FTZ R158, R158, R161 ;  /* 0x000000a19e9e7220 */ /* 0x000fc60000410000 */
[C---:B------:R-:W-:Y:S01]  /*3a30*/  FFMA.FTZ R163, R42.reuse, R161, -R163 ;  /* 0x000000a12aa37223 */ /* 0x040fe200000108a3 */
[----:B------:R-:W-:Y:S01]  /*3a40*/  FFMA.FTZ R158, R42, R159, R158 ;  /* 0x0000009f2a9e7223 */ /* 0x000fe2000001009e */
[----:B------:R-:W-:-:S05]  /*3a50*/  LOP3.LUT R42, R43, 0xffff0000, RZ, 0xc0, !PT ;  /* 0xffff00002b2a7812 */ /* 0x000fca00078ec0ff */
[C---:B------:R-:W-:Y:S01]  /*3a60*/  FMUL.FTZ R43, R42.reuse, R157 ;  /* 0x0000009d2a2b7220 */ /* 0x040fe20000410000 */
[----:B------:R-:W-:-:S03]  /*3a70*/  FMUL.FTZ R42, R42, R41 ;  /* 0x000000292a2a7220 */ /* 0x000fc60000410000 */
[C---:B------:R-:W-:Y:S01]  /*3a80*/  FFMA.FTZ R43, R164.reuse, R41, -R43 ;  /* 0x00000029a42b7223 */ /* 0x040fe2000001082b */
[----:B------:R-:W-:Y:S01]  /*3a90*/  FFMA.FTZ R42, R164, R157, R42 ;  /* 0x0000009da42a7223 */ /* 0x000fe2000001002a */
[C---:B------:R-:W-:Y:S01]  /*3aa0*/  LOP3.LUT R41, R40.reuse, 0xffff0000, RZ, 0xc0, !PT ;  /* 0xffff000028297812 */ /* 0x040fe200078ec0ff */
[----:B------:R-:W-:Y:S02]  /*3ab0*/  IMAD.U32 R164, R129, 0x10000, RZ ;  /* 0x0001000081a47824 */ /* 0x000fe400078e00ff */
[----:B------:R-:W-:Y:S01]  /*3ac0*/  IMAD.U32 R129, R40, 0x10000, RZ ;  /* 0x0001000028817824 */ /* 0x000fe200078e00ff */
[----:B------:R-:W-:Y:S01]  /*3ad0*/  F2FP.BF16.F32.PACK_AB R43, R42, R43 ;  /* 0x0000002b2a2b723e */ /* 0x000fe200000010ff */
[C---:B------:R-:W-:Y:S01]  /*3ae0*/  FMUL.FTZ R40, R41.reuse, R164 ;  /* 0x000000a429287220 */ /* 0x040fe20000410000 */
[-C--:B------:R-:W-:Y:S01]  /*3af0*/  FMUL.FTZ R41, R41, R126.reuse ;  /* 0x0000007e29297220 */ /* 0x080fe20000410000 */
[----:B------:R-:W-:Y:S02]  /*3b00*/  F2FP.BF16.F32.PACK_AB R42, R158, R163 ;  /* 0x000000a39e2a723e */ /* 0x000fe400000010ff */
[C---:B------:R-:W-:Y:S01]  /*3b10*/  FFMA.FTZ R40, R129.reuse, R126, -R40 ;  /* 0x0000007e81287223 */ /* 0x040fe20000010828 */
[----:B------:R-:W-:-:S05]  /*3b20*/  FFMA.FTZ R41, R129, R164, R41 ;  /* 0x000000a481297223 */ /* 0x000fca0000010029 */
[----:B------:R-:W-:Y:S01]  /*3b30*/  F2FP.BF16.F32.PACK_AB R40, R41, R40 ;  /* 0x000000282928723e */ /* 0x000fe200000010ff */
[----:B------:R-:W-:-:S07]  /*3b40*/  IMAD.MOV.U32 R41, RZ, RZ, R127 ;  /* 0x000000ffff297224 */ /* 0x000fce00078e007f */
.L_x_636:
[----:B------:R-:W-:Y:S05]  /*3b50*/  BSYNC B3 ;  /* 0x0000000000037941 */ /* 0x000fea0003800000 */
.L_x_635:
[----:B--2---:R2:W-:Y:S02]  /*3b60*/  STG.E.128 desc[UR40][R52.64], R40 ;  /* 0x0000002834007986 */ /* 0x0045e4000c101d28 */
.L_x_634:
[----:B------:R-:W-:Y:S05]  /*3b70*/  BSYNC B2 ;  /* 0x0000000000027941 */ /* 0x000fea0003800000 */
.L_x_633:
[----:B------:R-:W-:Y:S01]  /*3b80*/  ISETP.NE.AND P3, PT, R10, RZ, PT ;  /* 0x000000ff0a00720c */ /* 0x000fe20003f65270 */
[----:B------:R-:W-:-:S12]  /*3b90*/  BSSY B2, `(.L_x_637) ;  /* 0x0000035000027945 */ /* 0x000fd80003800000 */
[----:B------:R-:W-:Y:S05]  /*3ba0*/  @!P3 BRA `(.L_x_638) ;  /* 0x0000000000ccb947 */ /* 0x000fea0003800000 */
[----:B0-2---:R0:W2:Y:S01]  /*3bb0*/  LDS.128 R40, [R50] ;  /* 0x0000000032287984 */ /* 0x0050a20000000c00 */
[----:B------:R-:W-:Y:S01]  /*3bc0*/  ISETP.GE.AND P3, PT, R187, R117, PT ;  /* 0x00000075bb00720c */ /* 0x000fe20003f66270 */
[----:B------:R-:W-:-:S12]  /*3bd0*/  BSSY B3, `(.L_x_639) ;  /* 0x000002f000037945 */ /* 0x000fd80003800000 */
[----:B0-----:R-:W-:Y:S05]  /*3be0*/  @P3 BRA `(.L_x_640) ;  /* 0x0000000000b43947 */ /* 0x001fea0003800000 */
[----:B------:R-:W-:Y:S01]  /*3bf0*/  SHF.R.U64 R120, R120, 0x10, R121 ;  /* 0x0000001078787819 */ /* 0x000fe20000001279 */
[----:B--2---:R-:W-:Y:S01]  /*3c00*/  IMAD.U32 R127, R41, 0x10000, RZ ;  /* 0x00010000297f7824 */ /* 0x004fe200078e00ff */
[--C-:B------:R-:W-:Y:S02]  /*3c10*/  SHF.R.U64 R94, R94, 0x10, R95.reuse ;  /* 0x000000105e5e7819 */ /* 0x100fe4000000125f */
[----:B------:R-:W-:Y:S02]  /*3c20*/  SHF.R.U32.HI R128, RZ, 0x10, R95 ;  /* 0x00000010ff807819 */ /* 0x000fe4000001165f */
[----:B------:R-:W-:Y:S02]  /*3c30*/  PRMT R95, R154, 0x5432, R120 ;  /* 0x000054329a5f7816 */ /* 0x000fe40000000078 */
[----:B------:R-:W-:Y:S02]  /*3c40*/  PRMT R94, R91, 0x5432, R94 ;  /* 0x000054325b5e7816 */ /* 0x000fe4000000005e */
[----:B------:R-:W-:-:S02]  /*3c50*/  LOP3.LUT R129, R41, 0xffff0000, RZ, 0xc0, !PT ;  /* 0xffff000029817812 */ /* 0x000fc400078ec0ff */
[C---:B------:R-:W-:Y:S01]  /*3c60*/  LOP3.LUT R120, R95.reuse, 0xffff0000, RZ, 0xc0, !PT ;  /* 0xffff00005f787812 */ /* 0x040fe200078ec0ff */
[----:B------:R-:W-:Y:S01]  /*3c70*/  IMAD.U32 R95, R95, 0x10000, RZ ;  /* 0x000100005f5f7824 */ /* 0x000fe200078e00ff */
[C---:B------:R-:W-:Y:S01]  /*3c80*/  LOP3.LUT R126, R94.reuse, 0xffff0000, RZ, 0xc0, !PT ;  /* 0xffff00005e7e7812 */ /* 0x040fe200078ec0ff */
[----:B------:R-:W-:Y:S01]  /*3c90*/  IMAD.U32 R94, R94, 0x10000, RZ ;  /* 0x000100005e5e7824 */ /* 0x000fe200078e00ff */
[----:B------:R-:W-:Y:S01]  /*3ca0*/  SHF.R.U32.HI R121, RZ, 0x10, R121 ;  /* 0x00000010ff797819 */ /* 0x000fe20000011679 */
[C---:B------:R-:W-:Y:S01]  /*3cb0*/  FMUL.FTZ R158, R129.reuse, R120 ;  /* 0x00000078819e7220 */ /* 0x040fe20000410000 */
[----:B------:R-:W-:Y:S01]  /*3cc0*/  PRMT R41, R132, 0x5432, R128 ;  /* 0x0000543284297816 */ /* 0x000fe20000000080 */
[-C--:B------:R-:W-:Y:S01]  /*3cd0*/  FMUL.FTZ R129, R129, R126.reuse ;  /* 0x0000007e81817220 */ /* 0x080fe20000410000 */
[----:B------:R-:W-:Y:S01]  /*3ce0*/  PRMT R121, R155, 0x5432, R121 ;  /* 0x000054329b797816 */ /* 0x000fe20000000079 */
[C---:B------:R-:W-:Y:S02]  /*3cf0*/  FFMA.FTZ R126, R127.reuse, R126, -R158 ;  /* 0x0000007e7f7e7223 */ /* 0x040fe4000001089e */
[----:B------:R-:W-:Y:S01]  /*3d00*/  FFMA.FTZ R129, R127, R120, R129 ;  /* 0x000000787f817223 */ /* 0x000fe20000010081 */
[----:B------:R-:W-:Y:S01]  /*3d10*/  LOP3.LUT R120, R42, 0xffff0000, RZ, 0xc0, !PT ;  /* 0xffff00002a787812 */ /* 0x000fe200078ec0ff */
[C---:B------:R-:W-:Y:S01]  /*3d20*/  IMAD.U32 R127, R121.reuse, 0x10000, RZ ;  /* 0x00010000797f7824 */ /* 0x040fe200078e00ff */
[----:B------:R-:W-:Y:S01]  /*3d30*/  LOP3.LUT R121, R121, 0xffff0000, RZ, 0xc0, !PT ;  /* 0xffff000079797812 */ /* 0x000fe200078ec0ff */
[C---:B------:R-:W-:Y:S01]  /*3d40*/  IMAD.U32 R157, R41.reuse, 0x10000, RZ ;  /* 0x00010000299d7824 */ /* 0x040fe200078e00ff */
[----:B------:R-:W-:Y:S01]  /*3d50*/  LOP3.LUT R41, R41, 0xffff0000, RZ, 0xc0, !PT ;  /* 0xffff000029297812 */ /* 0x000fe200078ec0ff */
[----:B------:R-:W-:Y:S01]  /*3d60*/  FMUL.FTZ R159, R120, R127 ;  /* 0x0000007f789f7220 */ /* 0x000fe20000410000 */
[----:B------:R-:W-:-:S02]  /*3d70*/  IMAD.U32 R42, R42, 0x10000, RZ ;  /* 0x000100002a2a7824 */ /* 0x000fc400078e00ff */
[-C--:B------:R-:W-:Y:S01]  /*3d80*/  FMUL.FTZ R120, R120, R157.reuse ;  /* 0x0000009d78787220 */ /* 0x080fe20000410000 */
[----:B------:R-:W-:Y:S01]  /*3d90*/  F2FP.BF16.F32.PACK_AB R126, R129, R126 ;  /* 0x0000007e817e723e */ /* 0x000fe200000010ff */
[C---:B------:R-:W-:Y:S02]  /*3da0*/  FFMA.FTZ R159, R42.reuse, R157, -R159 ;  /* 0x0000009d2a9f7223 */ /* 0x040fe4000001089f */
[----:B------:R-:W-:Y:S01]  /*3db0*/  FFMA.FTZ R120, R42, R127, R120 ;  /* 0x0000007f2a787223 */ /* 0x000fe20000010078 */
[C---:B------:R-:W-:Y:S01]  /*3dc0*/  LOP3.LUT R42, R43.reuse, 0xffff0000, RZ, 0xc0, !PT ;  /* 0xffff00002b2a7812 */ /* 0x040fe200078ec0ff */
[C---:B------:R-:W-:Y:S01]  /*3dd0*/  IMAD.U32 R127, R40.reuse, 0x10000, RZ ;  /* 0x00010000287f7824 */ /* 0x040fe200078e00ff */
[----:B------:R-:W-:Y:S01]  /*3de0*/  LOP3.LUT R40, R40, 0xffff0000, RZ, 0xc0, !PT ;  /* 0xffff000028287812 */ /* 0x000fe200078ec0ff */
[----:B------:R-:W-:Y:S02]  /*3df0*/  IMAD.U32 R43, R43, 0x10000, RZ ;  /* 0x000100002b2b7824 */ /* 0x000fe400078e00ff */
[C---:B------:R-:W-:Y:S01]  /*3e00*/  FMUL.FTZ R128, R42.reuse, R121 ;  /* 0x000000792a807220 */ /* 0x040fe20000410000 */
[----:B------:R-:W-:-:S03]  /*3e10*/  FMUL.FTZ R42, R42, R41 ;  /* 0x000000292a2a7220 */ /* 0x000fc60000410000 */
[C---:B------:R-:W-:Y:S01]  /*3e20*/  FFMA.FTZ R41, R43.reuse, R41, -R128 ;  /* 0x000000292b297223 */ /* 0x040fe20000010880 */
[C---:B------:R-:W-:Y:S01]  /*3e30*/  FMUL.FTZ R128, R40.reuse, R95 ;  /* 0x0000005f28807220 */ /* 0x040fe20000410000 */
[-C--:B------:R-:W-:Y:S01]  /*3e40*/  FMUL.FTZ R40, R40, R94.reuse ;  /* 0x0000005e28287220 */ /* 0x080fe20000410000 */
[----:B------:R-:W-:Y:S02]  /*3e50*/  FFMA.FTZ R42, R43, R121, R42 ;  /* 0x000000792b2a7223 */ /* 0x000fe4000001002a */
[C---:B------:R-:W-:Y:S01]  /*3e60*/  FFMA.FTZ R128, R127.reuse, R94, -R128 ;  /* 0x0000005e7f807223 */ /* 0x040fe20000010880 */
[----:B------:R-:W-:Y:S02]  /*3e70*/  FFMA.FTZ R95, R127, R95, R40 ;  /* 0x0000005f7f5f7223 */ /* 0x000fe40000010028 */
[----:B------:R-:W-:Y:S01]  /*3e80*/  F2FP.BF16.F32.PACK_AB R43, R42, R41 ;  /* 0x000000292a2b723e */ /* 0x000fe200000010ff */
[----:B------:R-:W-:Y:S01]  /*3e90*/  IMAD.MOV.U32 R41, RZ, RZ, R126 ;  /* 0x000000ffff297224 */ /* 0x000fe200078e007e */
[----:B------:R-:W-:-:S02]  /*3ea0*/  F2FP.BF16.F32.PACK_AB R42, R120, R159 ;  /* 0x0000009f782a723e */ /* 0x000fc400000010ff */
[----:B------:R-:W-:-:S07]  /*3eb0*/  F2FP.BF16.F32.PACK_AB R40, R95, R128 ;  /* 0x000000805f28723e */ /* 0x000fce00000010ff */
.L_x_640:
[----:B------:R-:W-:Y:S05]  /*3ec0*/  BSYNC B3 ;  /* 0x0000000000037941 */ /* 0x000fea0003800000 */
.L_x_639:
[----:B--2---:R3:W-:Y:S02]  /*3ed0*/  STG.E.128 desc[UR40][R52.64+0x40], R40 ;  /* 0x0000402834007986 */ /* 0x0047e4000c101d28 */
.L_x_638:
[----:B------:R-:W-:Y:S05]  /*3ee0*/  BSYNC B2 ;  /* 0x0000000000027941 */ /* 0x000fea0003800000 */
.L_x_637:
[----:B------:R-:W-:Y:S01]  /*3ef0*/  ISETP.NE.AND P3, PT, R9, RZ, PT ;  /* 0x000000ff0900720c */ /* 0x000fe20003f65270 */
[----:B------:R-:W-:-:S12]  /*3f00*/  BSSY B2, `(.L_x_641) ;  /* 0x0000035000027945 */ /* 0x000fd80003800000 */
[----:B------:R-:W-:Y:S05]  /*3f10*/  @!P3 BRA `(.L_x_642) ;  /* 0x0000000000ccb947 */ /* 0x000fea0003800000 */
[----:B0-23--:R0:W2:Y:S01]  /*3f20*/  LDS.128 R40, [R51+0x4000] ;  /* 0x0040000033287984 */ /* 0x00d0a20000000c00 */
[----:B------:R-:W-:Y:S01]  /*3f30*/  ISETP.GE.AND P3, PT, R186, R117, PT ;  /* 0x00000075ba00720c */ /* 0x000fe20003f66270 */
[----:B------:R-:W-:-:S12]  /*3f40*/  BSSY B3, `(.L_x_643) ;  /* 0x000002f000037945 */ /* 0x000fd80003800000 */
[----:B0-----:R-:W-:Y:S05]  /*3f50*/  @P3 BRA `(.L_x_644) ;  /* 0x0000000000b43947 */ /* 0x001fea0003800000 */
[----:B------:R-:W-:Y:S01]  /*3f60*/  SHF.R.U64 R94, R92, 0x10, R93 ;  /* 0x000000105c5e7819 */ /* 0x000fe2000000125d */
[----:B--2---:R-:W-:Y:S01]  /*3f70*/  IMAD.U32 R120, R43, 0x10000, RZ ;  /* 0x000100002b787824 */ /* 0x004fe200078e00ff */
[----:B------:R-:W-:Y:S02]  /*3f80*/  SHF.R.U64 R95, R86, 0x10, R87 ;  /* 0x00000010565f7819 */ /* 0x000fe40000001257 */
[----:B------:R-:W-:Y:S02]  /*3f90*/  SHF.R.U32.HI R93, RZ, 0x10, R93 ;  /* 0x00000010ff5d7819 */ /* 0x000fe4000001165d */
[----:B------:R-:W-:Y:S02]  /*3fa0*/  PRMT R94, R152, 0x5432, R94 ;  /* 0x00005432985e7816 */ /* 0x000fe4000000005e */
[----:B------:R-:W-:Y:S01]  /*3fb0*/  SHF.R.U32.HI R121, RZ, 0x10, R87 ;  /* 0x00000010ff797819 */ /* 0x000fe20000011657 */
[----:B------:R-:W-:Y:S01]  /*3fc0*/  IMAD.U32 R87, R42, 0x10000, RZ ;  /* 0x000100002a577824 */ /* 0x000fe200078e00ff */
[----:B------:R-:W-:-:S02]  /*3fd0*/  PRMT R95, R183, 0x5410, R95 ;  /* 0x00005410b75f7816 */ /* 0x000fc4000000005f */
[----:B------:R-:W-:Y:S02]  /*3fe0*/  PRMT R93, R153, 0x5432, R93 ;  /* 0x00005432995d7816 */ /* 0x000fe4000000005d */
[----:B------:R-:W-:Y:S02]  /*3ff0*/  LOP3.LUT R129, R41, 0xffff0000, RZ, 0xc0, !PT ;  /* 0xffff000029817812 */ /* 0x000fe400078ec0ff */
[C---:B------:R-:W-:Y:S01]  /*4000*/  LOP3.LUT R126, R94.reuse, 0xffff0000, RZ, 0xc0, !PT ;  /* 0xffff00005e7e7812 */ /* 0x040fe200078ec0ff */
[----:B------:R-:W-:Y:S01]  /*4010*/  IMAD.U32 R94, R94, 0x10000, RZ ;  /* 0x000100005e5e7824 */ /* 0x000fe200078e00ff */
[----:B------:R-:W-:Y:S01]  /*4020*/  PRMT R92, R90, 0x5432, R121 ;  /* 0x000054325a5c7816 */ /* 0x000fe20000000079 */
[----:B------:R-:W-:Y:S01]  /*4030*/  IMAD.U32 R121, R93, 0x10000, RZ ;  /* 0x000100005d797824 */ /* 0x000fe200078e00ff */
[----:B------:R-:W-:Y:S01]  /*4040*/  LOP3.LUT R128, R95, 0xffff0000, RZ, 0xc0, !PT ;  /* 0xffff00005f807812 */ /* 0x000fe200078ec0ff */
[----:B------:R-:W-:Y:S01]  /*4050*/  FMUL.FTZ R158, R129, R126 ;  /* 0x0000007e819e7220 */ /* 0x000fe20000410000 */
[----:B------:R-:W-:Y:S01]  /*4060*/  LOP3.LUT R42, R42, 0xffff0000, RZ, 0xc0, !PT ;  /* 0xffff00002a2a7812 */ /* 0x000fe200078ec0ff */
[----:B------:R-:W-:Y:S01]  /*4070*/  IMAD.U32 R127, R92, 0x10000, RZ ;  /* 0x000100005c7f7824 */ /* 0x000fe200078e00ff */
[----:B------:R-:W-:Y:S01]  /*4080*/  LOP3.LUT R86, R43, 0xffff0000, RZ, 0xc0, !PT ;  /* 0xffff00002b567812 */ /* 0x000fe200078ec0ff */
[----:B------:R-:W-:-:S02]  /*4090*/  IMAD.U32 R43, R41, 0x10000, RZ ;  /* 0x00010000292b7824 */ /* 0x000fc400078e00ff */
[-C--:B------:R-:W-:Y:S01]  /*40a0*/  FMUL.FTZ R129, R129, R128.reuse ;  /* 0x0000008081817220 */ /* 0x080fe20000410000 */
[----:B------:R-:W-:Y:S02]  /*40b0*/  IMAD.U32 R41, R40, 0x10000, RZ ;  /* 0x0001000028297824 */ /* 0x000fe400078e00ff */
[----:B------:R-:W-:Y:S01]  /*40c0*/  FMUL.FTZ R164, R42, R121 ;  /* 0x000000792aa47220 */ /* 0x000fe20000410000 */
[----:B------:R-:W-:Y:S01]  /*40d0*/  LOP3.LUT R40, R40, 0xffff0000, RZ, 0xc0, !PT ;  /* 0xffff000028287812 */ /* 0x000fe200078ec0ff */
[C---:B------:R-:W-:Y:S01]  /*40e0*/  FFMA.FTZ R158, R43.reuse, R128, -R158 ;  /* 0x000000802b9e7223 */ /* 0x040fe2000001089e */
[----:B------:R-:W-:Y:S01]  /*40f0*/  FFMA.FTZ R129, R43, R126, R129 ;  /* 0x0000007e2b817223 */ /* 0x000fe20000010081 */
[-C--:B------:R-:W-:Y:S01]  /*4100*/  FMUL.FTZ R42, R42, R127.reuse ;  /* 0x0000007f2a2a7220 */ /* 0x080fe20000410000 */
[----:B------:R-:W-:Y:S01]  /*4110*/  LOP3.LUT R93, R93, 0xffff0000, RZ, 0xc0, !PT ;  /* 0xffff00005d5d7812 */ /* 0x000fe200078ec0ff */
[----:B------:R-:W-:Y:S01]  /*4120*/  IMAD.U32 R95, R95, 0x10000, RZ ;  /* 0x000100005f5f7824 */ /* 0x000fe200078e00ff */
[----:B------:R-:W-:Y:S01]  /*4130*/  LOP3.LUT R43, R92, 0xffff0000, RZ, 0xc0, !PT ;  /* 0xffff00005c2b7812 */ /* 0x000fe200078ec0ff */
[C---:B------:R-:W-:Y:S01]  /*4140*/  FFMA.FTZ R164, R87.reuse, R127, -R164 ;  /* 0x0000007f57a47223 */ /* 0x040fe200000108a4 */
[----:B------:R-:W-:Y:S01]  /*4150*/  FFMA.FTZ R87, R87, R121, R42 ;  /* 0x0000007957577223 */ /* 0x000fe2000001002a */
[----:B------:R-:W-:Y:S01]  /*4160*/  FMUL.FTZ R121, R86, R93 ;  /* 0x0000005d56797220 */ /* 0x000fe20000410000 */
[CC--:B------:R-:W-:Y:S01]  /*4170*/  FMUL.FTZ R42, R40.reuse, R94.reuse ;  /* 0x0000005e282a7220 */ /* 0x0c0fe20000410000 */
[----:B------:R-:W-:Y:S01]  /*4180*/  FMUL.FTZ R127, R40, R95 ;  /* 0x0000005f287f7220 */ /* 0x000fe20000410000 */
[-C--:B------:R-:W-:Y:S01]  /*4190*/  FMUL.FTZ R86, R86, R43.reuse ;  /* 0x0000002b56567220 */ /* 0x080fe20000410000 */
[C---:B------:R-:W-:Y:S01]  /*41a0*/  FFMA.FTZ R121, R120.reuse, R43, -R121 ;  /* 0x0000002b78797223 */ /* 0x040fe20000010879 */
[C---:B------:R-:W-:Y:S01]  /*41b0*/  FFMA.FTZ R42, R41.reuse, R95, -R42 ;  /* 0x0000005f292a7223 */ /* 0x040fe2000001082a */
[----:B------:R-:W-:Y:S01]  /*41c0*/  FFMA.FTZ R127, R41, R94, R127 ;  /* 0x0000005e297f7223 */ /* 0x000fe2000001007f */
[----:B------:R-:W-:Y:S01]  /*41d0*/  FFMA.FTZ R86, R120, R93, R86 ;  /* 0x0000005d78567223 */ /* 0x000fe20000010056 */
[----:B------:R-:W-:-:S02]  /*41e0*/  F2FP.BF16.F32.PACK_AB R164, R87, R164 ;  /* 0x000000a457a4723e */ /* 0x000fc400000010ff */
[----:B------:R-:W-:Y:S02]  /*41f0*/  F2FP.BF16.F32.PACK_AB R41, R129, R158 ;  /* 0x0000009e8129723e */ /* 0x000fe400000010ff */
[----:B------:R-:W-:Y:S01]  /*4200*/  F2FP.BF16.F32.PACK_AB R40, R127, R42 ;  /* 0x0000002a7f28723e */ /* 0x000fe200000010ff */
[----:B------:R-:W-:Y:S01]  /*4210*/  IMAD.MOV.U32 R42, RZ, RZ, R164 ;  /* 0x000000ffff2a7224 */ /* 0x000fe200078e00a4 */
[----:B------:R-:W-:-:S07]  /*4220*/  F2FP.BF16.F32.PACK_AB R43, R86, R121 ;  /* 0x00000079562b723e */ /* 0x000fce00000010ff */
.L_x_644:
[----:B------:R-:W-:Y:S05]  /*4230*/  BSYNC B3 ;  /* 0x0000000000037941 */ /* 0x000fea0003800000 */
.L_x_643:
[----:B--2---:R4:W-:Y:S02]  /*4240*/  STG.E.128 desc[UR40][R52.64+0x80], R40 ;  /* 0x0000802834007986 */ /* 0x0049e4000c101d28 */
.L_x_642:
[----:B------:R-:W-:Y:S05]  /*4250*/  BSYNC B2 ;  /* 0x0000000000027941 */ /* 0x000fea0003800000 */
.L_x_641:
[----:B------:R-:W-:Y:S01]  /*4260*/  ISETP.NE.AND P3, PT, R8, RZ, PT ;  /* 0x000000ff0800720c */ /* 0x000fe20003f65270 */
[----:B------:R-:W-:-:S12]  /*4270*/  BSSY B2, `(.L_x_645) ;  /* 0x0000035000027945 */ /* 0x000fd80003800000 */
[----:B------:R-:W-:Y:S05]  /*4280*/  @!P3 BRA `(.L_x_646) ;  /* 0x0000000000ccb947 */ /* 0x000fea0003800000 */
[----:B0-234-:R0:W2:Y:S01]  /*4290*/  LDS.128 R40, [R50+0x4000] ;  /* 0x0040000032287984 */ /* 0x01d0a20000000c00 */
        /* <DEDUP_REMOVED lines=48> */
.L_x_648:
[----:B------:R-:W-:Y:S05]  /*45a0*/  BSYNC B3 ;  /* 0x0000000000037941 */ /* 0x000fea0003800000 */
.L_x_647:
[----:B--2---:R0:W-:Y:S02]  /*45b0*/  STG.E.128 desc[UR40][R52.64+0xc0], R40 ;  /* 0x0000c02834007986 */ /* 0x0041e4000c101d28 */
.L_x_646:
[----:B------:R-:W-:Y:S05]  /*45c0*/  BSYNC B2 ;  /* 0x0000000000027941 */ /* 0x000fea0003800000 */
.L_x_645:
        /* <DEDUP_REMOVED lines=52> */
.L_x_652:
[----:B------:R-:W-:Y:S05]  /*4910*/  BSYNC B3 ;  /* 0x0000000000037941 */ /* 0x000fea0003800000 */
.L_x_651:
[----:B--2---:R0:W-:Y:S02]  /*4920*/  STG.E.128 desc[UR40][R52.64+0x100], R40 ;  /* 0x0001002834007986 */ /* 0x0041e4000c101d28 */
.L_x_650:
[----:B------:R-:W-:Y:S05]  /*4930*/  BSYNC B2 ;  /* 0x0000000000027941 */ /* 0x000fea0003800000 */
.L_x_649:
[----:B------:R-:W-:-:S13]  /*4940*/  ISETP.NE.AND P3, PT, R6, RZ, PT ;  /* 0x000000ff0600720c */ /* 0x000fda0003f65270 */
[----:B------:R-:W-:Y:S05]  /*4950*/  @!P3 BRA `(.L_x_632) ;  /* 0x0000000000ccb947 */ /* 0x000fea0003800000 */
[----:B0-234-:R0:W2:Y:S01]  /*4960*/  LDS.128 R40, [R50+0x8000] ;  /* 0x0080000032287984 */ /* 0x01d0a20000000c00 */
[----:B------:R-:W-:Y:S01]  /*4970*/  ISETP.GE.AND P3, PT, R190, R117, PT ;  /* 0x00000075be00720c */ /* 0x000fe20003f66270 */
[----:B------:R-:W-:-:S12]  /*4980*/  BSSY B2, `(.L_x_653) ;  /* 0x000002f000027945 */ /* 0x000fd80003800000 */
[----:B0-----:R-:W-:Y:S05]  /*4990*/  @P3 BRA `(.L_x_654) ;  /* 0x0000000000b43947 */ /* 0x001fea0003800000 */
[----:B------:R-:W-:Y:S02]  /*49a0*/  SHF.R.U64 R76, R76, 0x10, R77 ;  /* 0x000000104c4c7819 */ /* 0x000fe4000000124d */
[----:B------:R-:W-:Y:S01]  /*49b0*/  SHF.R.U64 R78, R74, 0x10, R75 ;  /* 0x000000104a4e7819 */ /* 0x000fe2000000124b */
[----:B--2---:R-:W-:Y:S01]  /*49c0*/  IMAD.U32 R74, R42, 0x10000, RZ ;  /* 0x000100002a4a7824 */ /* 0x004fe200078e00ff */
[----:B------:R-:W-:Y:S02]  /*49d0*/  SHF.R.U32.HI R77, RZ, 0x10, R77 ;  /* 0x00000010ff4d7819 */ /* 0x000fe4000001164d */
[----:B------:R-:W-:Y:S02]  /*49e0*/  PRMT R175, R175, 0x5410, R76 ;  /* 0x00005410afaf7816 */ /* 0x000fe4000000004c */
[----:B------:R-:W-:Y:S02]  /*49f0*/  PRMT R173, R173, 0x5410, R78 ;  /* 0x00005410adad7816 */ /* 0x000fe4000000004e */
[----:B------:R-:W-:-:S02]  /*4a00*/  SHF.R.U32.HI R79, RZ, 0x10, R75 ;  /* 0x00000010ff4f7819 */ /* 0x000fc4000001164b */
[----:B------:R-:W-:Y:S02]  /*4a10*/  PRMT R176, R176, 0x5410, R77 ;  /* 0x00005410b0b07816 */ /* 0x000fe4000000004d */
[----:B------:R-:W-:Y:S02]  /*4a20*/  LOP3.LUT R77, R41, 0xffff0000, RZ, 0xc0, !PT ;  /* 0xffff0000294d7812 */ /* 0x000fe400078ec0ff */
[----:B------:R-:W-:Y:S01]  /*4a30*/  LOP3.LUT R82, R175, 0xffff0000, RZ, 0xc0, !PT ;  /* 0xffff0000af527812 */ /* 0x000fe200078ec0ff */
[----:B------:R-:W-:Y:S01]  /*4a40*/  IMAD.U32 R76, R176, 0x10000, RZ ;  /* 0x00010000b04c7824 */ /* 0x000fe200078e00ff */
[----:B------:R-:W-:Y:S02]  /*4a50*/  LOP3.LUT R78, R173, 0xffff0000, RZ, 0xc0, !PT ;  /* 0xffff0000ad4e7812 */ /* 0x000fe400078ec0ff */
[----:B------:R-:W-:Y:S01]  /*4a60*/  PRMT R174, R174, 0x5410, R79 ;  /* 0x00005410aeae7816 */ /* 0x000fe2000000004f */
[----:B------:R-:W-:Y:S01]  /*4a70*/  IMAD.U32 R79, R41, 0x10000, RZ ;  /* 0x00010000294f7824 */ /* 0x000fe200078e00ff */
[----:B------:R-:W-:Y:S01]  /*4a80*/  LOP3.LUT R75, R42, 0xffff0000, RZ, 0xc0, !PT ;  /* 0xffff00002a4b7812 */ /* 0x000fe200078ec0ff */
[C---:B------:R-:W-:Y:S01]  /*4a90*/  FMUL.FTZ R84, R77.reuse, R82 ;  /* 0x000000524d547220 */ /* 0x040fe20000410000 */
[----:B------:R-:W-:Y:S01]  /*4aa0*/  FMUL.FTZ R81, R77, R78 ;  /* 0x0000004e4d517220 */ /* 0x000fe20000410000 */
[----:B------:R-:W-:Y:S01]  /*4ab0*/  IMAD.U32 R80, R174, 0x10000, RZ ;  /* 0x00010000ae507824 */ /* 0x000fe200078e00ff */
[C---:B------:R-:W-:Y:S01]  /*4ac0*/  LOP3.LUT R77, R40.reuse, 0xffff0000, RZ, 0xc0, !PT ;  /* 0xffff0000284d7812 */ /* 0x040fe200078ec0ff */
[----:B------:R-:W-:-:S02]  /*4ad0*/  IMAD.U32 R41, R40, 0x10000, RZ ;  /* 0x0001000028297824 */ /* 0x000fc400078e00ff */
[----:B------:R-:W-:Y:S01]  /*4ae0*/  FMUL.FTZ R83, R75, R76 ;  /* 0x0000004c4b537220 */ /* 0x000fe20000410000 */
[C---:B------:R-:W-:Y:S01]  /*4af0*/  FFMA.FTZ R40, R79.reuse, R78, -R84 ;  /* 0x0000004e4f287223 */ /* 0x040fe20000010854 */
[----:B------:R-:W-:Y:S01]  /*4b00*/  FFMA.FTZ R79, R79, R82, R81 ;  /* 0x000000524f4f7223 */ /* 0x000fe20000010051 */
[----:B------:R-:W-:Y:S01]  /*4b10*/  LOP3.LUT R42, R43, 0xffff0000, RZ, 0xc0, !PT ;  /* 0xffff00002b2a7812 */ /* 0x000fe200078ec0ff */
[-C--:B------:R-:W-:Y:S01]  /*4b20*/  FMUL.FTZ R81, R75, R80.reuse ;  /* 0x000000504b517220 */ /* 0x080fe20000410000 */
[----:B------:R-:W-:Y:S01]  /*4b30*/  LOP3.LUT R176, R176, 0xffff0000, RZ, 0xc0, !PT ;  /* 0xffff0000b0b07812 */ /* 0x000fe200078ec0ff */
[----:B------:R-:W-:Y:S01]  /*4b40*/  FFMA.FTZ R75, R74, R80, -R83 ;  /* 0x000000504a4b7223 */ /* 0x000fe20000010853 */
[----:B------:R-:W-:Y:S01]  /*4b50*/  LOP3.LUT R174, R174, 0xffff0000, RZ, 0xc0, !PT ;  /* 0xffff0000aeae7812 */ /* 0x000fe200078ec0ff */
[----:B------:R-:W-:Y:S02]  /*4b60*/  IMAD.U32 R80, R175, 0x10000, RZ ;  /* 0x00010000af507824 */ /* 0x000fe400078e00ff */
[----:B------:R-:W-:Y:S01]  /*4b70*/  FFMA.FTZ R74, R74, R76, R81 ;  /* 0x0000004c4a4a7223 */ /* 0x000fe20000010051 */
[----:B------:R-:W-:-:S02]  /*4b80*/  IMAD.U32 R78, R173, 0x10000, RZ ;  /* 0x00010000ad4e7824 */ /* 0x000fc400078e00ff */
[C---:B------:R-:W-:Y:S01]  /*4b90*/  FMUL.FTZ R76, R42.reuse, R176 ;  /* 0x000000b02a4c7220 */ /* 0x040fe20000410000 */
[----:B------:R-:W-:Y:S01]  /*4ba0*/  FMUL.FTZ R81, R42, R174 ;  /* 0x000000ae2a517220 */ /* 0x000fe20000410000 */
[C---:B------:R-:W-:Y:S01]  /*4bb0*/  FMUL.FTZ R42, R77.reuse, R80 ;  /* 0x000000504d2a7220 */ /* 0x040fe20000410000 */
[-C--:B------:R-:W-:Y:S01]  /*4bc0*/  FMUL.FTZ R77, R77, R78.reuse ;  /* 0x0000004e4d4d7220 */ /* 0x080fe20000410000 */
[----:B------:R-:W-:Y:S01]  /*4bd0*/  IMAD.U32 R43, R43, 0x10000, RZ ;  /* 0x000100002b2b7824 */ /* 0x000fe200078e00ff */
[----:B------:R-:W-:Y:S01]  /*4be0*/  F2FP.BF16.F32.PACK_AB R74, R74, R75 ;  /* 0x0000004b4a4a723e */ /* 0x000fe200000010ff */
[C---:B------:R-:W-:Y:S01]  /*4bf0*/  FFMA.FTZ R42, R41.reuse, R78, -R42 ;  /* 0x0000004e292a7223 */ /* 0x040fe2000001082a */
[----:B------:R-:W-:Y:S01]  /*4c00*/  FFMA.FTZ R77, R41, R80, R77 ;  /* 0x00000050294d7223 */ /* 0x000fe2000001004d */
[C---:B------:R-:W-:Y:S01]  /*4c10*/  FFMA.FTZ R76, R43.reuse, R174, -R76 ;  /* 0x000000ae2b4c7223 */ /* 0x040fe2000001084c */
[----:B------:R-:W-:Y:S01]  /*4c20*/  FFMA.FTZ R81, R43, R176, R81 ;  /* 0x000000b02b517223 */ /* 0x000fe20000010051 */
[----:B------:R-:W-:-:S02]  /*4c30*/  F2FP.BF16.F32.PACK_AB R41, R79, R40 ;  /* 0x000000284f29723e */ /* 0x000fc400000010ff */
[----:B------:R-:W-:Y:S01]  /*4c40*/  F2FP.BF16.F32.PACK_AB R40, R77, R42 ;  /* 0x0000002a4d28723e */ /* 0x000fe200000010ff */
[----:B------:R-:W-:Y:S01]  /*4c50*/  IMAD.MOV.U32 R42, RZ, RZ, R74 ;  /* 0x000000ffff2a7224 */ /* 0x000fe200078e004a */
[----:B------:R-:W-:-:S07]  /*4c60*/  F2FP.BF16.F32.PACK_AB R43, R81, R76 ;  /* 0x0000004c512b723e */ /* 0x000fce00000010ff */
.L_x_654:
[----:B------:R-:W-:Y:S05]  /*4c70*/  BSYNC B2 ;  /* 0x0000000000027941 */ /* 0x000fea0003800000 */
.L_x_653:
[----:B--2---:R0:W-:Y:S02]  /*4c80*/  STG.E.128 desc[UR40][R52.64+0x140], R40 ;  /* 0x0001402834007986 */ /* 0x0041e4000c101d28 */
.L_x_632:
[----:B------:R-:W-:Y:S05]  /*4c90*/  BSYNC B1 ;  /* 0x0000000000017941 */ /* 0x000fea0003800000 */
.L_x_631:
[----:B------:R-:W-:Y:S05]  /*4ca0*/  @P4 BRA `(.L_x_655) ;  /* 0x00000054009c4947 */ /* 0x000fea0003800000 */
        /* <DEDUP_REMOVED lines=9> */
[--C-:B------:R-:W-:Y:S02]  /*4d40*/  SHF.R.U64 R70, R72, 0x10, R73.reuse ;  /* 0x0000001048467819 */ /* 0x100fe40000001249 */
[----:B------:R-:W-:Y:S02]  /*4d50*/  SHF.R.U32.HI R73, RZ, 0x10, R73 ;  /* 0x00000010ff497819 */ /* 0x000fe40000011649 */
[----:B------:R-:W-:Y:S02]  /*4d60*/  SHF.R.U32.HI R53, RZ, 0x10, R71 ;  /* 0x00000010ff357819 */ /* 0x000fe40000011647 */
[----:B------:R-:W-:Y:S02]  /*4d70*/  PRMT R169, R169, 0x5410, R74 ;  /* 0x00005410a9a97816 */ /* 0x000fe4000000004a */
[----:B------:R-:W-:-:S02]  /*4d80*/  PRMT R177, R177, 0x5410, R70 ;  /* 0x00005410b1b17816 */ /* 0x000fc40000000046 */
[----:B------:R-:W-:Y:S02]  /*4d90*/  PRMT R178, R178, 0x5410, R73 ;  /* 0x00005410b2b27816 */ /* 0x000fe40000000049 */
[----:B------:R-:W-:Y:S01]  /*4da0*/  PRMT R170, R170, 0x5410, R53 ;  /* 0x00005410aaaa7816 */ /* 0x000fe20000000035 */
[C---:B------:R-:W-:Y:S01]  /*4db0*/  IMAD.U32 R53, R41.reuse, 0x10000, RZ ;  /* 0x0001000029357824 */ /* 0x040fe200078e00ff */
[----:B------:R-:W-:Y:S01]  /*4dc0*/  LOP3.LUT R70, R41, 0xffff0000, RZ, 0xc0, !PT ;  /* 0xffff000029467812 */ /* 0x000fe200078ec0ff */
[----:B------:R-:W-:Y:S01]  /*4dd0*/  IMAD.U32 R75, R178, 0x10000, RZ ;  /* 0x00010000b24b7824 */ /* 0x000fe200078e00ff */
[----:B------:R-:W-:Y:S01]  /*4de0*/  LOP3.LUT R74, R177, 0xffff0000, RZ, 0xc0, !PT ;  /* 0xffff0000b14a7812 */ /* 0x000fe200078ec0ff */
[----:B------:R-:W-:Y:S01]  /*4df0*/  IMAD.U32 R73, R170, 0x10000, RZ ;  /* 0x00010000aa497824 */ /* 0x000fe200078e00ff */
[----:B------:R-:W-:Y:S01]  /*4e00*/  LOP3.LUT R72, R169, 0xffff0000, RZ, 0xc0, !PT ;  /* 0xffff0000a9487812 */ /* 0x000fe200078ec0ff */
[----:B------:R-:W-:Y:S01]  /*4e10*/  IMAD.U32 R41, R40, 0x10000, RZ ;  /* 0x0001000028297824 */ /* 0x000fe200078e00ff */
[----:B------:R-:W-:Y:S01]  /*4e20*/  LOP3.LUT R71, R42, 0xffff0000, RZ, 0xc0, !PT ;  /* 0xffff00002a477812 */ /* 0x000fe200078ec0ff */
[C---:B------:R-:W-:Y:S01]  /*4e30*/  FMUL.FTZ R76, R70.reuse, R74 ;  /* 0x0000004a464c7220 */ /* 0x040fe20000410000 */
[----:B------:R-:W-:Y:S01]  /*4e40*/  LOP3.LUT R42, R43, 0xffff0000, RZ, 0xc0, !PT ;  /* 0xffff00002b2a7812 */ /* 0x000fe200078ec0ff */
[----:B------:R-:W-:Y:S01]  /*4e50*/  FMUL.FTZ R77, R70, R72 ;  /* 0x00000048464d7220 */ /* 0x000fe20000410000 */
[----:B------:R-:W-:Y:S01]  /*4e60*/  LOP3.LUT R178, R178, 0xffff0000, RZ, 0xc0, !PT ;  /* 0xffff0000b2b27812 */ /* 0x000fe200078ec0ff */
[----:B------:R-:W-:Y:S01]  /*4e70*/  FMUL.FTZ R79, R71, R75 ;  /* 0x0000004b474f7220 */ /* 0x000fe20000410000 */
[----:B------:R-:W-:Y:S01]  /*4e80*/  LOP3.LUT R170, R170, 0xffff0000, RZ, 0xc0, !PT ;  /* 0xffff0000aaaa7812 */ /* 0x000fe200078ec0ff */
[----:B------:R-:W-:Y:S01]  /*4e90*/  IMAD.U32 R177, R177, 0x10000, RZ ;  /* 0x00010000b1b17824 */ /* 0x000fe200078e00ff */
[----:B------:R-:W-:Y:S01]  /*4ea0*/  LOP3.LUT R40, R40, 0xffff0000, RZ, 0xc0, !PT ;  /* 0xffff000028287812 */ /* 0x000fe200078ec0ff */
[----:B------:R-:W-:Y:S01]  /*4eb0*/  FMUL.FTZ R71, R71, R73 ;  /* 0x0000004947477220 */ /* 0x000fe20000410000 */
[----:B------:R-:W-:-:S02]  /*4ec0*/  IMAD.U32 R169, R169, 0x10000, RZ ;  /* 0x00010000a9a97824 */ /* 0x000fc400078e00ff */
[C---:B------:R-:W-:Y:S01]  /*4ed0*/  FFMA.FTZ R76, R53.reuse, R72, -R76 ;  /* 0x00000048354c7223 */ /* 0x040fe2000001084c */
[----:B------:R-:W-:Y:S01]  /*4ee0*/  FFMA.FTZ R77, R53, R74, R77 ;  /* 0x0000004a354d7223 */ /* 0x000fe2000001004d */
[C---:B------:R-:W-:Y:S01]  /*4ef0*/  FMUL.FTZ R70, R42.reuse, R178 ;  /* 0x000000b22a467220 */ /* 0x040fe20000410000 */
[----:B------:R-:W-:Y:S01]  /*4f00*/  FMUL.FTZ R53, R42, R170 ;  /* 0x000000aa2a357220 */ /* 0x000fe20000410000 */
[----:B------:R-:W-:Y:S01]  /*4f10*/  FFMA.FTZ R79, R52, R73, -R79 ;  /* 0x00000049344f7223 */ /* 0x000fe2000001084f */
[----:B------:R-:W-:Y:S01]  /*4f20*/  FMUL.FTZ R42, R40, R177 ;  /* 0x000000b1282a7220 */ /* 0x000fe20000410000 */
[----:B------:R-:W-:Y:S01]  /*4f30*/  FFMA.FTZ R52, R52, R75, R71 ;  /* 0x0000004b34347223 */ /* 0x000fe20000010047 */
[-C--:B------:R-:W-:Y:S01]  /*4f40*/  FMUL.FTZ R40, R40, R169.reuse ;  /* 0x000000a928287220 */ /* 0x080fe20000410000 */
[----:B------:R-:W-:Y:S02]  /*4f50*/  IMAD.U32 R43, R43, 0x10000, RZ ;  /* 0x000100002b2b7824 */ /* 0x000fe400078e00ff */
[----:B------:R-:W-:Y:S01]  /*4f60*/  FFMA.FTZ R42, R41, R169, -R42 ;  /* 0x000000a9292a7223 */ /* 0x000fe2000001082a */
[----:B------:R-:W-:Y:S01]  /*4f70*/  F2FP.BF16.F32.PACK_AB R76, R77, R76 ;  /* 0x0000004c4d4c723e */ /* 0x000fe200000010ff */
[----:B------:R-:W-:Y:S01]  /*4f80*/  FFMA.FTZ R41, R41, R177, R40 ;  /* 0x000000b129297223 */ /* 0x000fe20000010028 */
[C---:B------:R-:W-:Y:S01]  /*4f90*/  FFMA.FTZ R70, R43.reuse, R170, -R70 ;  /* 0x000000aa2b467223 */ /* 0x040fe20000010846 */
[----:B------:R-:W-:Y:S01]  /*4fa0*/  FFMA.FTZ R53, R43, R178, R53 ;  /* 0x000000b22b357223 */ /* 0x000fe20000010035 */
[----:B------:R-:W-:-:S02]  /*4fb0*/  F2FP.BF16.F32.PACK_AB R52, R52, R79 ;  /* 0x0000004f3434723e */ /* 0x000fc400000010ff */
[----:B------:R-:W-:Y:S01]  /*4fc0*/  F2FP.BF16.F32.PACK_AB R40, R41, R42 ;  /* 0x0000002a2928723e */ /* 0x000fe200000010ff */
[----:B------:R-:W-:Y:S01]  /*4fd0*/  IMAD.MOV.U32 R41, RZ, RZ, R76 ;  /* 0x000000ffff297224 */ /* 0x000fe200078e004c */
[----:B------:R-:W-:Y:S01]  /*4fe0*/  F2FP.BF16.F32.PACK_AB R43, R53, R70 ;  /* 0x00000046352b723e */ /* 0x000fe200000010ff */
[----:B------:R-:W-:-:S07]  /*4ff0*/  IMAD.MOV.U32 R42, RZ, RZ, R52 ;  /* 0x000000ffff2a7224 */ /* 0x000fce00078e0034 */
.L_x_659:
[----:B------:R-:W-:Y:S05]  /*5000*/  BSYNC B2 ;  /* 0x0000000000027941 */ /* 0x000fea0003800000 */
.L_x_658:
[----:B--2---:R0:W-:Y:S02]  /*5010*/  STG.E.128 desc[UR40][R48.64], R40 ;  /* 0x0000002830007986 */ /* 0x0041e4000c101d28 */
.L_x_657:
[----:B------:R-:W-:Y:S05]  /*5020*/  BSYNC B1 ;  /* 0x0000000000017941 */ /* 0x000fea0003800000 */
.L_x_656:
        /* <DEDUP_REMOVED lines=15> */
[----:B------:R-:W-:Y:S02]  /*5120*/  PRMT R168, R168, 0x5410, R71 ;  /* 0x00005410a8a87816 */ /* 0x000fe40000000047 */
[----:B------:R-:W-:Y:S01]  /*5130*/  LOP3.LUT R52, R41, 0xffff0000, RZ, 0xc0, !PT ;  /* 0xffff000029347812 */ /* 0x000fe200078ec0ff */
[----:B------:R-:W-:Y:S01]  /*5140*/  IMAD.U32 R71, R172, 0x10000, RZ ;  /* 0x00010000ac477824 */ /* 0x000fe200078e00ff */
[----:B------:R-:W-:Y:S01]  /*5150*/  LOP3.LUT R70, R171, 0xffff0000, RZ, 0xc0, !PT ;  /* 0xffff0000ab467812 */ /* 0x000fe200078ec0ff */
[----:B------:R-:W-:Y:S01]  /*5160*/  IMAD.U32 R69, R168, 0x10000, RZ ;  /* 0x00010000a8457824 */ /* 0x000fe200078e00ff */
[----:B------:R-:W-:Y:S01]  /*5170*/  LOP3.LUT R68, R167, 0xffff0000, RZ, 0xc0, !PT ;  /* 0xffff0000a7447812 */ /* 0x000fe200078ec0ff */
[----:B------:R-:W-:Y:S01]  /*5180*/  IMAD.U32 R171, R171, 0x10000, RZ ;  /* 0x00010000abab7824 */ /* 0x000fe200078e00ff */
[----:B------:R-:W-:Y:S01]  /*5190*/  LOP3.LUT R66, R42, 0xffff0000, RZ, 0xc0, !PT ;  /* 0xffff00002a427812 */ /* 0x000fe200078ec0ff */
[C---:B------:R-:W-:Y:S01]  /*51a0*/  IMAD.U32 R42, R43.reuse, 0x10000, RZ ;  /* 0x000100002b2a7824 */ /* 0x040fe200078e00ff */
[----:B------:R-:W-:Y:S01]  /*51b0*/  LOP3.LUT R67, R43, 0xffff0000, RZ, 0xc0, !PT ;  /* 0xffff00002b437812 */ /* 0x000fe200078ec0ff */
[----:B------:R-:W-:-:S02]  /*51c0*/  IMAD.U32 R43, R41, 0x10000, RZ ;  /* 0x00010000292b7824 */ /* 0x000fc400078e00ff */
[----:B------:R-:W-:Y:S01]  /*51d0*/  FMUL.FTZ R72, R52, R70 ;  /* 0x0000004634487220 */ /* 0x000fe20000410000 */
[----:B------:R-:W-:Y:S02]  /*51e0*/  IMAD.U32 R41, R40, 0x10000, RZ ;  /* 0x0001000028297824 */ /* 0x000fe400078e00ff */
[-C--:B------:R-:W-:Y:S01]  /*51f0*/  FMUL.FTZ R73, R52, R68.reuse ;  /* 0x0000004434497220 */ /* 0x080fe20000410000 */
[----:B------:R-:W-:Y:S01]  /*5200*/  LOP3.LUT R40, R40, 0xffff0000, RZ, 0xc0, !PT ;  /* 0xffff000028287812 */ /* 0x000fe200078ec0ff */
[----:B------:R-:W-:Y:S01]  /*5210*/  FMUL.FTZ R52, R66, R71 ;  /* 0x0000004742347220 */ /* 0x000fe20000410000 */
[----:B------:R-:W-:Y:S01]  /*5220*/  LOP3.LUT R172, R172, 0xffff0000, RZ, 0xc0, !PT ;  /* 0xffff0000acac7812 */ /* 0x000fe200078ec0ff */
[----:B------:R-:W-:Y:S01]  /*5230*/  IMAD.U32 R167, R167, 0x10000, RZ ;  /* 0x00010000a7a77824 */ /* 0x000fe200078e00ff */
[----:B------:R-:W-:Y:S01]  /*5240*/  LOP3.LUT R168, R168, 0xffff0000, RZ, 0xc0, !PT ;  /* 0xffff0000a8a87812 */ /* 0x000fe200078ec0ff */
[-C--:B------:R-:W-:Y:S01]  /*5250*/  FMUL.FTZ R66, R66, R69.reuse ;  /* 0x0000004542427220 */ /* 0x080fe20000410000 */
[C---:B------:R-:W-:Y:S01]  /*5260*/  FFMA.FTZ R72, R43.reuse, R68, -R72 ;  /* 0x000000442b487223 */ /* 0x040fe20000010848 */
[----:B------:R-:W-:Y:S01]  /*5270*/  FFMA.FTZ R73, R43, R70, R73 ;  /* 0x000000462b497223 */ /* 0x000fe20000010049 */
[----:B------:R-:W-:Y:S01]  /*5280*/  FFMA.FTZ R69, R53, R69, -R52 ;  /* 0x0000004535457223 */ /* 0x000fe20000010834 */
[C---:B------:R-:W-:Y:S01]  /*5290*/  FMUL.FTZ R43, R67.reuse, R172 ;  /* 0x000000ac432b7220 */ /* 0x040fe20000410000 */
[C---:B------:R-:W-:Y:S01]  /*52a0*/  FMUL.FTZ R52, R40.reuse, R171 ;  /* 0x000000ab28347220 */ /* 0x040fe20000410000 */
[-C--:B------:R-:W-:Y:S01]  /*52b0*/  FMUL.FTZ R67, R67, R168.reuse ;  /* 0x000000a843437220 */ /* 0x080fe20000410000 */
[-C--:B------:R-:W-:Y:S01]  /*52c0*/  FMUL.FTZ R40, R40, R167.reuse ;  /* 0x000000a728287220 */ /* 0x080fe20000410000 */
[C---:B------:R-:W-:Y:S01]  /*52d0*/  FFMA.FTZ R43, R42.reuse, R168, -R43 ;  /* 0x000000a82a2b7223 */ /* 0x040fe2000001082b */
[C---:B------:R-:W-:Y:S01]  /*52e0*/  FFMA.FTZ R52, R41.reuse, R167, -R52 ;  /* 0x000000a729347223 */ /* 0x040fe20000010834 */
[----:B------:R-:W-:Y:S01]  /*52f0*/  FFMA.FTZ R42, R42, R172, R67 ;  /* 0x000000ac2a2a7223 */ /* 0x000fe20000010043 */
[----:B------:R-:W-:Y:S01]  /*5300*/  FFMA.FTZ R41, R41, R171, R40 ;  /* 0x000000ab29297223 */ /* 0x000fe20000010028 */
[----:B------:R-:W-:Y:S01]  /*5310*/  FFMA.FTZ R66, R53, R71, R66 ;  /* 0x0000004735427223 */ /* 0x000fe20000010042 */
[----:B------:R-:W-:-:S02]  /*5320*/  F2FP.BF16.F32.PACK_AB R72, R73, R72 ;  /* 0x000000484948723e */ /* 0x000fc400000010ff */
[----:B------:R-:W-:Y:S02]  /*5330*/  F2FP.BF16.F32.PACK_AB R43, R42, R43 ;  /* 0x0000002b2a2b723e */ /* 0x000fe400000010ff */
[----:B------:R-:W-:Y:S01]  /*5340*/  F2FP.BF16.F32.PACK_AB R40, R41, R52 ;  /* 0x000000342928723e */ /* 0x000fe200000010ff */
[----:B------:R-:W-:Y:S01]  /*5350*/  IMAD.MOV.U32 R41, RZ, RZ, R72 ;  /* 0x000000ffff297224 */ /* 0x000fe200078e0048 */
[----:B------:R-:W-:-:S07]  /*5360*/  F2FP.BF16.F32.PACK_AB R42, R66, R69 ;  /* 0x00000045422a723e */ /* 0x000fce00000010ff */
.L_x_663:
[----:B------:R-:W-:Y:S05]  /*5370*/  BSYNC B2 ;  /* 0x0000000000027941 */ /* 0x000fea0003800000 */
.L_x_662:
[----:B--2---:R0:W-:Y:S02]  /*5380*/  STG.E.128 desc[UR40][R48.64+0x40], R40 ;  /* 0x0000402830007986 */ /* 0x0041e4000c101d28 */
.L_x_661:
[----:B------:R-:W-:Y:S05]  /*5390*/  BSYNC B1 ;  /* 0x0000000000017941 */ /* 0x000fea0003800000 */
.L_x_660:
[----:B------:R-:W-:Y:S01]  /*53a0*/  ISETP.NE.AND P3, PT, R9, RZ, PT ;  /* 0x000000ff0900720c */ /* 0x000fe20003f65270 */
[----:B------:R-:W-:-:S12]  /*53b0*/  BSSY B1, `(.L_x_664) ;  /* 0x0000036000017945 */ /* 0x000fd80003800000 */
[----:B------:R-:W-:Y:S05]  /*53c0*/  @!P3 BRA `(.L_x_665) ;  /* 0x0000000000d0b947 */ /* 0x000fea0003800000 */
[----:B0-234-:R0:W2:Y:S01]  /*53d0*/  LDS.128 R40, [R51+0x6000] ;  /* 0x0060000033287984 */ /* 0x01d0a20000000c00 */
[----:B------:R-:W-:Y:S01]  /*53e0*/  ISETP.GE.AND P3, PT, R186, R117, PT ;  /* 0x00000075ba00720c */ /* 0x000fe20003f66270 */
[----:B------:R-:W-:-:S12]  /*53f0*/  BSSY B2, `(.L_x_666) ;  /* 0x0000030000027945 */ /* 0x000fd80003800000 */
[----:B0-----:R-:W-:Y:S05]  /*5400*/  @P3 BRA `(.L_x_667) ;  /* 0x0000000000b83947 */ /* 0x001fea0003800000 */
[--C-:B------:R-:W-:Y:S01]  /*5410*/  SHF.R.U64 R67, R64, 0x10, R65.reuse ;  /* 0x0000001040437819 */ /* 0x100fe20000001241 */
[----:B--2---:R-:W-:Y:S01]  /*5420*/  IMAD.U32 R52, R42, 0x10000, RZ ;  /* 0x000100002a347824 */ /* 0x004fe200078e00ff */
[----:B------:R-:W-:Y:S02]  /*5430*/  SHF.R.U32.HI R64, RZ, 0x10, R65 ;  /* 0x00000010ff407819 */ /* 0x000fe40000011641 */
[--C-:B------:R-:W-:Y:S02]  /*5440*/  SHF.R.U32.HI R69, RZ, 0x10, R63.reuse ;  /* 0x00000010ff457819 */ /* 0x100fe4000001163f */
[----:B------:R-:W-:Y:S02]  /*5450*/  PRMT R165, R165, 0x5410, R64 ;  /* 0x00005410a5a57816 */ /* 0x000fe40000000040 */
[----:B------:R-:W-:Y:S01]  /*5460*/  SHF.R.U64 R71, R62, 0x10, R63 ;  /* 0x000000103e477819 */ /* 0x000fe2000000123f */
[----:B------:R-:W-:Y:S01]  /*5470*/  IMAD.U32 R62, R43, 0x10000, RZ ;  /* 0x000100002b3e7824 */ /* 0x000fe200078e00ff */
[----:B------:R-:W-:-:S02]  /*5480*/  PRMT R160, R160, 0x5410, R69 ;  /* 0x00005410a0a07816 */ /* 0x000fc40000000045 */
[----:B------:R-:W-:Y:S01]  /*5490*/  PRMT R162, R162, 0x5410, R67 ;  /* 0x00005410a2a27816 */ /* 0x000fe20000000043 */
[----:B------:R-:W-:Y:S01]  /*54a0*/  IMAD.U32 R67, R165, 0x10000, RZ ;  /* 0x00010000a5437824 */ /* 0x000fe200078e00ff */
[----:B------:R-:W-:Y:S01]  /*54b0*/  LOP3.LUT R53, R42, 0xffff0000, RZ, 0xc0, !PT ;  /* 0xffff00002a357812 */ /* 0x000fe200078ec0ff */
[----:B------:R-:W-:Y:S01]  /*54c0*/  IMAD.U32 R65, R160, 0x10000, RZ ;  /* 0x00010000a0417824 */ /* 0x000fe200078e00ff */
[----:B------:R-:W-:Y:S01]  /*54d0*/  LOP3.LUT R63, R43, 0xffff0000, RZ, 0xc0, !PT ;  /* 0xffff00002b3f7812 */ /* 0x000fe200078ec0ff */
[----:B------:R-:W-:Y:S01]  /*54e0*/  IMAD.U32 R42, R41, 0x10000, RZ ;  /* 0x00010000292a7824 */ /* 0x000fe200078e00ff */
[----:B------:R-:W-:Y:S01]  /*54f0*/  PRMT R156, R156, 0x5410, R71 ;  /* 0x000054109c9c7816 */ /* 0x000fe20000000047 */
[----:B------:R-:W-:Y:S01]  /*5500*/  FMUL.FTZ R71, R53, R67 ;  /* 0x0000004335477220 */ /* 0x000fe20000410000 */
[----:B------:R-:W-:Y:S01]  /*5510*/  LOP3.LUT R43, R41, 0xffff0000, RZ, 0xc0, !PT ;  /* 0xffff0000292b7812 */ /* 0x000fe200078ec0ff */
[-C--:B------:R-:W-:Y:S01]  /*5520*/  FMUL.FTZ R53, R53, R65.reuse ;  /* 0x0000004135357220 */ /* 0x080fe20000410000 */
[----:B------:R-:W-:Y:S01]  /*5530*/  LOP3.LUT R66, R162, 0xffff0000, RZ, 0xc0, !PT ;  /* 0xffff0000a2427812 */ /* 0x000fe200078ec0ff */
[----:B------:R-:W-:Y:S01]  /*5540*/  IMAD.U32 R41, R40, 0x10000, RZ ;  /* 0x0001000028297824 */ /* 0x000fe200078e00ff */
[----:B------:R-:W-:Y:S01]  /*5550*/  LOP3.LUT R64, R156, 0xffff0000, RZ, 0xc0, !PT ;  /* 0xffff00009c407812 */ /* 0x000fe200078ec0ff */
[----:B------:R-:W-:Y:S01]  /*5560*/  FFMA.FTZ R71, R52, R65, -R71 ;  /* 0x0000004134477223 */ /* 0x000fe20000010847 */
[----:B------:R-:W-:Y:S01]  /*5570*/  LOP3.LUT R165, R165, 0xffff0000, RZ, 0xc0, !PT ;  /* 0xffff0000a5a57812 */ /* 0x000fe200078ec0ff */
[C---:B------:R-:W-:Y:S01]  /*5580*/  FMUL.FTZ R69, R43.reuse, R66 ;  /* 0x000000422b457220 */ /* 0x040fe20000410000 */
[----:B------:R-:W-:Y:S01]  /*5590*/  LOP3.LUT R160, R160, 0xffff0000, RZ, 0xc0, !PT ;  /* 0xffff0000a0a07812 */ /* 0x000fe200078ec0ff */
[-C--:B------:R-:W-:Y:S01]  /*55a0*/  FMUL.FTZ R43, R43, R64.reuse ;  /* 0x000000402b2b7220 */ /* 0x080fe20000410000 */
[----:B------:R-:W-:Y:S01]  /*55b0*/  LOP3.LUT R40, R40, 0xffff0000, RZ, 0xc0, !PT ;  /* 0xffff000028287812 */ /* 0x000fe200078ec0ff */
[----:B------:R-:W-:Y:S01]  /*55c0*/  FFMA.FTZ R69, R42, R64, -R69 ;  /* 0x000000402a457223 */ /* 0x000fe20000010845 */
[----:B------:R-:W-:Y:S01]  /*55d0*/  FFMA.FTZ R52, R52, R67, R53 ;  /* 0x0000004334347223 */ /* 0x000fe20000010035 */
[----:B------:R-:W-:-:S02]  /*55e0*/  IMAD.U32 R162, R162, 0x10000, RZ ;  /* 0x00010000a2a27824 */ /* 0x000fc400078e00ff */
[CC--:B------:R-:W-:Y:S01]  /*55f0*/  FMUL.FTZ R53, R63.reuse, R165.reuse ;  /* 0x000000a53f357220 */ /* 0x0c0fe20000410000 */
[----:B------:R-:W-:Y:S02]  /*5600*/  IMAD.U32 R156, R156, 0x10000, RZ ;  /* 0x000100009c9c7824 */ /* 0x000fe400078e00ff */
[----:B------:R-:W-:Y:S01]  /*5610*/  FMUL.FTZ R64, R63, R160 ;  /* 0x000000a03f407220 */ /* 0x000fe20000410000 */
[----:B------:R-:W-:Y:S01]  /*5620*/  FFMA.FTZ R66, R42, R66, R43 ;  /* 0x000000422a427223 */ /* 0x000fe2000001002b */
[C---:B------:R-:W-:Y:S01]  /*5630*/  FMUL.FTZ R42, R40.reuse, R162 ;  /* 0x000000a2282a7220 */ /* 0x040fe20000410000 */
[----:B------:R-:W-:Y:S01]  /*5640*/  FMUL.FTZ R43, R40, R156 ;  /* 0x0000009c282b7220 */ /* 0x000fe20000410000 */
[C---:B------:R-:W-:Y:S01]  /*5650*/  FFMA.FTZ R53, R62.reuse, R160, -R53 ;  /* 0x000000a03e357223 */ /* 0x040fe20000010835 */
[----:B------:R-:W-:Y:S01]  /*5660*/  FFMA.FTZ R64, R62, R165, R64 ;  /* 0x000000a53e407223 */ /* 0x000fe20000010040 */
[C---:B------:R-:W-:Y:S01]  /*5670*/  FFMA.FTZ R42, R41.reuse, R156, -R42 ;  /* 0x0000009c292a7223 */ /* 0x040fe2000001082a */
[----:B------:R-:W-:Y:S01]  /*5680*/  FFMA.FTZ R43, R41, R162, R43 ;  /* 0x000000a2292b7223 */ /* 0x000fe2000001002b */
[----:B------:R-:W-:-:S02]  /*5690*/  F2FP.BF16.F32.PACK_AB R52, R52, R71 ;  /* 0x000000473434723e */ /* 0x000fc400000010ff */
[----:B------:R-:W-:Y:S02]  /*56a0*/  F2FP.BF16.F32.PACK_AB R53, R64, R53 ;  /* 0x000000354035723e */ /* 0x000fe400000010ff */
[----:B------:R-:W-:Y:S01]  /*56b0*/  F2FP.BF16.F32.PACK_AB R40, R43, R42 ;  /* 0x0000002a2b28723e */ /* 0x000fe200000010ff */
[----:B------:R-:W-:Y:S01]  /*56c0*/  IMAD.MOV.U32 R42, RZ, RZ, R52 ;  /* 0x000000ffff2a7224 */ /* 0x000fe200078e0034 */
[----:B------:R-:W-:Y:S01]  /*56d0*/  F2FP.BF16.F32.PACK_AB R41, R66, R69 ;  /* 0x000000454229723e */ /* 0x000fe200000010ff */
[----:B------:R-:W-:-:S07]  /*56e0*/  IMAD.MOV.U32 R43, RZ, RZ, R53 ;  /* 0x000000ffff2b7224 */ /* 0x000fce00078e0035 */
.L_x_667:
[----:B------:R-:W-:Y:S05]  /*56f0*/  BSYNC B2 ;  /* 0x0000000000027941 */ /* 0x000fea0003800000 */
.L_x_666:
[----:B--2---:R0:W-:Y:S02]  /*5700*/  STG.E.128 desc[UR40][R48.64+0x80], R40 ;  /* 0x0000802830007986 */ /* 0x0041e4000c101d28 */
.L_x_665:
[----:B------:R-:W-:Y:S05]  /*5710*/  BSYNC B1 ;  /* 0x0000000000017941 */ /* 0x000fea0003800000 */
.L_x_664:
        /* <DEDUP_REMOVED lines=11> */
[----:B------:R-:W-:Y:S01]  /*57d0*/  SHF.R.U64 R62, R58, 0x10, R59 ;  /* 0x000000103a3e7819 */ /* 0x000fe2000000123b */
[----:B------:R-:W-:Y:S01]  /*57e0*/  IMAD.U32 R58, R43, 0x10000, RZ ;  /* 0x000100002b3a7824 */ /* 0x000fe200078e00ff */
[----:B------:R-:W-:Y:S02]  /*57f0*/  PRMT R155, R155, 0x5410, R60 ;  /* 0x000054109b9b7816 */ /* 0x000fe4000000003c */
        /* <DEDUP_REMOVED lines=23> */
[----:B------:R-:W-:Y:S01]  /*5970*/  FMUL.FTZ R53, R59, R155 ;  /* 0x0000009b3b357220 */ /* 0x000fe20000410000 */
        /* <DEDUP_REMOVED lines=15> */
.L_x_671:
[----:B------:R-:W-:Y:S05]  /*5a70*/  BSYNC B2 ;  /* 0x0000000000027941 */ /* 0x000fea0003800000 */
.L_x_670:
[----:B--2---:R0:W-:Y:S02]  /*5a80*/  STG.E.128 desc[UR40][R48.64+0xc0], R40 ;  /* 0x0000c02830007986 */ /* 0x0041e4000c101d28 */
.L_x_669:
[----:B------:R-:W-:Y:S05]  /*5a90*/  BSYNC B1 ;  /* 0x0000000000017941 */ /* 0x000fea0003800000 */
.L_x_668:
        /* <DEDUP_REMOVED lines=9> */
[--C-:B------:R-:W-:Y:S01]  /*5b30*/  SHF.R.U64 R56, R56, 0x10, R57.reuse ;  /* 0x0000001038387819 */ /* 0x100fe20000001239 */
[----:B------:R-:W-:Y:S01]  /*5b40*/  IMAD.U32 R51, R42, 0x10000, RZ ;  /* 0x000100002a337824 */ /* 0x000fe200078e00ff */
        /* <DEDUP_REMOVED lines=10> */
[C---:B------:R-:W-:Y:S01]  /*5bf0*/  LOP3.LUT R57, R147.reuse, 0xffff0000, RZ, 0xc0, !PT ;  /* 0xffff000093397812 */ /* 0x040fe200078ec0ff */
[----:B------:R-:W-:Y:S01]  /*5c00*/  IMAD.U32 R147, R147, 0x10000, RZ ;  /* 0x0001000093937824 */ /* 0x000fe200078e00ff */
[C---:B------:R-:W-:Y:S01]  /*5c10*/  LOP3.LUT R55, R133.reuse, 0xffff0000, RZ, 0xc0, !PT ;  /* 0xffff000085377812 */ /* 0x040fe200078ec0ff */
[----:B------:R-:W-:Y:S01]  /*5c20*/  IMAD.U32 R133, R133, 0x10000, RZ ;  /* 0x0001000085857824 */ /* 0x000fe200078e00ff */
[----:B------:R-:W-:Y:S01]  /*5c30*/  LOP3.LUT R52, R42, 0xffff0000, RZ, 0xc0, !PT ;  /* 0xffff00002a347812 */ /* 0x000fe200078ec0ff */
[----:B------:R-:W-:-:S02]  /*5c40*/  IMAD.U32 R42, R41, 0x10000, RZ ;  /* 0x00010000292a7824 */ /* 0x000fc400078e00ff */
[C---:B------:R-:W-:Y:S01]  /*5c50*/  FMUL.FTZ R59, R43.reuse, R57 ;  /* 0x000000392b3b7220 */ /* 0x040fe20000410000 */
[C---:B------:R-:W-:Y:S02]  /*5c60*/  IMAD.U32 R41, R40.reuse, 0x10000, RZ ;  /* 0x0001000028297824 */ /* 0x040fe400078e00ff */
[-C--:B------:R-:W-:Y:S01]  /*5c70*/  FMUL.FTZ R60, R43, R55.reuse ;  /* 0x000000372b3c7220 */ /* 0x080fe20000410000 */
[----:B------:R-:W-:Y:S01]  /*5c80*/  LOP3.LUT R40, R40, 0xffff0000, RZ, 0xc0, !PT ;  /* 0xffff000028287812 */ /* 0x000fe200078ec0ff */
[C---:B------:R-:W-:Y:S01]  /*5c90*/  FMUL.FTZ R62, R52.reuse, R58 ;  /* 0x0000003a343e7220 */ /* 0x040fe20000410000 */
[-C--:B------:R-:W-:Y:S01]  /*5ca0*/  FMUL.FTZ R52, R52, R56.reuse ;  /* 0x0000003834347220 */ /* 0x080fe20000410000 */
[----:B------:R-:W-:Y:S01]  /*5cb0*/  LOP3.LUT R148, R148, 0xffff0000, RZ, 0xc0, !PT ;  /* 0xffff000094947812 */ /* 0x000fe200078ec0ff */
[----:B------:R-:W-:Y:S01]  /*5cc0*/  FFMA.FTZ R59, R42, R55, -R59 ;  /* 0x000000372a3b7223 */ /* 0x000fe2000001083b */
[----:B------:R-:W-:Y:S01]  /*5cd0*/  LOP3.LUT R132, R132, 0xffff0000, RZ, 0xc0, !PT ;  /* 0xffff000084847812 */ /* 0x000fe200078ec0ff */
[----:B------:R-:W-:Y:S01]  /*5ce0*/  FFMA.FTZ R60, R42, R57, R60 ;  /* 0x000000392a3c7223 */ /* 0x000fe2000001003c */
[C---:B------:R-:W-:Y:S01]  /*5cf0*/  FFMA.FTZ R62, R51.reuse, R56, -R62 ;  /* 0x00000038333e7223 */ /* 0x040fe2000001083e */
[C---:B------:R-:W-:Y:S01]  /*5d00*/  FMUL.FTZ R42, R40.reuse, R147 ;  /* 0x00000093282a7220 */ /* 0x040fe20000410000 */
[----:B------:R-:W-:Y:S01]  /*5d10*/  FFMA.FTZ R51, R51, R58, R52 ;  /* 0x0000003a33337223 */ /* 0x000fe20000010034 */
[-C--:B------:R-:W-:Y:S01]  /*5d20*/  FMUL.FTZ R40, R40, R133.reuse ;  /* 0x0000008528287220 */ /* 0x080fe20000410000 */
[C---:B------:R-:W-:Y:S01]  /*5d30*/  FMUL.FTZ R52, R54.reuse, R148 ;  /* 0x0000009436347220 */ /* 0x040fe20000410000 */
[-C--:B------:R-:W-:Y:S01]  /*5d40*/  FMUL.FTZ R43, R54, R132.reuse ;  /* 0x00000084362b7220 */ /* 0x080fe20000410000 */
        /* <DEDUP_REMOVED lines=10> */
.L_x_675:
[----:B------:R-:W-:Y:S05]  /*5df0*/  BSYNC B2 ;  /* 0x0000000000027941 */ /* 0x000fea0003800000 */
.L_x_674:
[----:B--2---:R0:W-:Y:S02]  /*5e00*/  STG.E.128 desc[UR40][R48.64+0x100], R40 ;  /* 0x0001002830007986 */ /* 0x0041e4000c101d28 */
.L_x_673:
[----:B------:R-:W-:Y:S05]  /*5e10*/  BSYNC B1 ;  /* 0x0000000000017941 */ /* 0x000fea0003800000 */
.L_x_672:
[----:B------:R-:W-:-:S13]  /*5e20*/  ISETP.NE.AND P3, PT, R6, RZ, PT ;  /* 0x000000ff0600720c */ /* 0x000fda0003f65270 */
[----:B------:R-:W-:Y:S05]  /*5e30*/  @!P3 BRA `(.L_x_655) ;  /* 0x000000440038b947 */ /* 0x000fea0003800000 */
[----:B0-234-:R0:W2:Y:S01]  /*5e40*/  LDS.128 R40, [R50+0xa000] ;  /* 0x00a0000032287984 */ /* 0x01d0a20000000c00 */
[----:B------:R-:W-:Y:S01]  /*5e50*/  ISETP.GE.AND P3, PT, R190, R117, PT ;  /* 0x00000075be00720c */ /* 0x000fe20003f66270 */
[----:B------:R-:W-:-:S12]  /*5e60*/  BSSY B1, `(.L_x_676) ;  /* 0x0000030000017945 */ /* 0x000fd80003800000 */
[----:B0-----:R-:W-:Y:S05]  /*5e70*/  @P3 BRA `(.L_x_677) ;  /* 0x0000000000b83947 */ /* 0x001fea0003800000 */
[----:B------:R-:W-:Y:S02]  /*5e80*/  SHF.R.U32.HI R50, RZ, 0x10, R47 ;  /* 0x00000010ff327819 */ /* 0x000fe4000001162f */
[----:B------:R-:W-:Y:S02]  /*5e90*/  SHF.R.U32.HI R53, RZ, 0x10, R45 ;  /* 0x00000010ff357819 */ /* 0x000fe4000001162d */
[----:B------:R-:W-:Y:S01]  /*5ea0*/  SHF.R.U64 R51, R46, 0x10, R47 ;  /* 0x000000102e337819 */ /* 0x000fe2000000122f */
[----:B--2---:R-:W-:Y:S01]  /*5eb0*/  IMAD.U32 R46, R43, 0x10000, RZ ;  /* 0x000100002b2e7824 */ /* 0x004fe200078e00ff */
        /* <DEDUP_REMOVED lines=42> */
.L_x_677:
[----:B------:R-:W-:Y:S05]  /*6160*/  BSYNC B1 ;  /* 0x0000000000017941 */ /* 0x000fea0003800000 */
.L_x_676:
[----:B--2---:R0:W-:Y:S01]  /*6170*/  STG.E.128 desc[UR40][R48.64+0x140], R40 ;  /* 0x0001402830007986 */ /* 0x0041e2000c101d28 */
[----:B------:R-:W-:Y:S05]  /*6180*/  BRA `(.L_x_655) ;  /* 0x0000004000647947 */ /* 0x000fea0003800000 */
.L_x_623:
[----:B------:R-:W-:Y:S01]  /*6190*/  ISETP.GE.AND P4, PT, R17, R4, PT ;  /* 0x000000041100720c */ /* 0x000fe20003f86270 */
[----:B------:R-:W-:Y:S01]  /*61a0*/  BSSY B1, `(.L_x_678) ;  /* 0x000002e000017945 */ /* 0x000fe20003800000 */
[----:B------:R-:W-:Y:S02]  /*61b0*/  CS2R R66, SRZ ;  /* 0x0000000000427805 */ /* 0x000fe4000001ff00 */
[----:B0-----:R-:W-:Y:S02]  /*61c0*/  CS2R R42, SRZ ;  /* 0x00000000002a7805 */ /* 0x001fe4000001ff00 */
        /* <DEDUP_REMOVED lines=14> */
[----:B------:R-:W-:Y:S02]  /*62b0*/  IADD3 R40, P3, R108, R88, RZ ;  /* 0x000000586c287210 */ /* 0x000fe40007f7e0ff */
[----:B------:R-:W-:Y:S02]  /*62c0*/  CS2R R50, SRZ ;  /* 0x0000000000327805 */ /* 0x000fe4000001ff00 */
[----:B------:R-:W-:Y:S01]  /*62d0*/  CS2R R48, SRZ ;  /* 0x0000000000307805 */ /* 0x000fe2000001ff00 */
[----:B------:R-:W-:Y:S01]  /*62e0*/  IMAD.X R42, R0, 0x1, R28, P2 ;  /* 0x00000001002a7824 */ /* 0x000fe200010e061c */
[----:B------:R-:W-:Y:S02]  /*62f0*/  LEA R64, P2, R41, UR4, 0x1 ;  /* 0x0000000429407c11 */ /* 0x000fe4000f8408ff */
[----:B------:R-:W-:-:S02]  /*6300*/  CS2R R62, SRZ ;  /* 0x00000000003e7805 */ /* 0x000fc4000001ff00 */
[----:B------:R-:W-:Y:S02]  /*6310*/  CS2R R60, SRZ ;  /* 0x00000000003c7805 */ /* 0x000fe4000001ff00 */
[----:B------:R-:W-:Y:S01]  /*6320*/  LEA.HI.X R65, R41, UR5, R42, 0x1, P2 ;  /* 0x0000000529417c11 */ /* 0x000fe200090f0c2a */
[----:B------:R-:W-:Y:S01]  /*6330*/  ULDC.64 UR4, c[0x0][0x400] ;  /* 0x0001000000047ab9 */ /* 0x000fe20000000a00 */
[----:B------:R-:W-:Y:S01]  /*6340*/  ISETP.GE.AND P2, PT, R18, R117, PT ;  /* 0x000000751200720c */ /* 0x000fe20003f46270 */
[----:B------:R-:W-:Y:S01]  /*6350*/  IMAD.X R41, R3, 0x1, R30, P3 ;  /* 0x0000000103297824 */ /* 0x000fe200018e061e */
[----:B------:R-:W-:-:S04]  /*6360*/  LEA R68, P3, R40, UR4, 0x1 ;  /* 0x0000000428447c11 */ /* 0x000fc8000f8608ff */
[----:B------:R-:W-:Y:S02]  /*6370*/  LEA.HI.X R69, R40, UR5, R41, 0x1, P3 ;  /* 0x0000000528457c11 */ /* 0x000fe400098f0c29 */
[----:B------:R-:W-:-:S05]  /*6380*/  ISETP.GE.AND P3, PT, R101, R117, PT ;  /* 0x000000756500720c */ /* 0x000fca0003f66270 */
[----:B------:R0:W5:Y:S04]  /*6390*/  @!P2 LDG.E.128 R48, desc[UR40][R64.64] ;  /* 0x000000284030a981 */ /* 0x000168000c1e1d00 */
[----:B------:R0:W5:Y:S01]  /*63a0*/  @!P2 LDG.E.128 R60, desc[UR40][R68.64] ;  /* 0x00000028443ca981 */ /* 0x000162000c1e1d00 */
[----:B------:R-:W-:Y:S02]  /*63b0*/  ISETP.GE.AND P2, PT, R100, R117, PT ;  /* 0x000000756400720c */ /* 0x000fe40003f46270 */
        /* <DEDUP_REMOVED lines=8> */
[----:B------:R0:W5:Y:S04]  /*6440*/  @!P3 LDG.E.128 R44, desc[UR40][R64.64+0x40] ;  /* 0x00004028402cb981 */ /* 0x000168000c1e1d00 */
[----:B------:R0:W5:Y:S04]  /*6450*/  @!P2 LDG.E.128 R40, desc[UR40][R64.64+0x80] ;  /* 0x000080284028a981 */ /* 0x000168000c1e1d00 */
[----:B------:R0:W5:Y:S04]  /*6460*/  @!P3 LDG.E.128 R56, desc[UR40][R68.64+0x40] ;  /* 0x000040284438b981 */ /* 0x000168000c1e1d00 */
[----:B------:R0:W5:Y:S02]  /*6470*/  @!P2 LDG.E.128 R52, desc[UR40][R68.64+0x80] ;  /* 0x000080284434a981 */ /* 0x000164000c1e1d00 */
.L_x_679:
[----:B------:R-:W-:Y:S05]  /*6480*/  BSYNC B1 ;  /* 0x0000000000017941 */ /* 0x000fea0003800000 */
.L_x_678:
[----:B------:R-:W-:Y:S01]  /*6490*/  ISETP.GE.AND P3, PT, R205, R4, PT ;  /* 0x00000004cd00720c */ /* 0x000fe20003f66270 */
[----:B------:R-:W-:Y:S01]  /*64a0*/  BSSY B1, `(.L_x_680) ;  /* 0x000002e000017945 */ /* 0x000fe20003800000 */
[----:B0-----:R-:W-:Y:S02]  /*64b0*/  CS2R R64, SRZ ;  /* 0x0000000000407805 */ /* 0x001fe4000001ff00 */
        /* <DEDUP_REMOVED lines=17> */
[----:B------:R-:W-:Y:S02]  /*65d0*/  IADD3.X R65, R28, R0, R35, P2, P5 ;  /* 0x000000001c417210 */ /* 0x000fe400017ea423 */
[----:B------:R-:W-:Y:S02]  /*65e0*/  CS2R R72, SRZ ;  /* 0x0000000000487805 */ /* 0x000fe4000001ff00 */
[----:B------:R-:W-:Y:S02]  /*65f0*/  IADD3 R0, P2, P5, R108, R88, R36 ;  /* 0x000000586c007210 */ /* 0x000fe40007d5e024 */
[----:B------:R-:W-:-:S02]  /*6600*/  CS2R R86, SRZ ;  /* 0x0000000000567805 */ /* 0x000fc4000001ff00 */
[----:B------:R-:W-:Y:S02]  /*6610*/  CS2R R84, SRZ ;  /* 0x0000000000547805 */ /* 0x000fe4000001ff00 */
[----:B------:R-:W-:Y:S02]  /*6620*/  IADD3.X R3, R30, R3, R38, P2, P5 ;  /* 0x000000031e037210 */ /* 0x000fe400017ea426 */
[----:B------:R-:W-:-:S04]  /*6630*/  LEA R88, P2, R90, UR4, 0x1 ;  /* 0x000000045a587c11 */ /* 0x000fc8000f8408ff */
[----:B------:R-:W-:Y:S02]  /*6640*/  LEA.HI.X R89, R90, UR5, R65, 0x1, P2 ;  /* 0x000000055a597c11 */ /* 0x000fe400090f0c41 */
[----:B------:R-:W-:-:S04]  /*6650*/  LEA R90, P2, R0, UR6, 0x1 ;  /* 0x00000006005a7c11 */ /* 0x000fc8000f8408ff */
[----:B------:R-:W-:Y:S02]  /*6660*/  LEA.HI.X R91, R0, UR7, R3, 0x1, P2 ;  /* 0x00000007005b7c11 */ /* 0x000fe400090f0c03 */
[----:B------:R-:W-:Y:S02]  /*6670*/  ISETP.GE.AND P2, PT, R18, R117, PT ;  /* 0x000000751200720c */ /* 0x000fe40003f46270 */
[----:B------:R-:W-:Y:S02]  /*6680*/  CS2R R70, SRZ ;  /* 0x0000000000467805 */ /* 0x000fe4000001ff00 */
[----:B------:R-:W-:Y:S02]  /*6690*/  CS2R R68, SRZ ;  /* 0x0000000000447805 */ /* 0x000fe4000001ff00 */
[----:B------:R-:W-:Y:S02]  /*66a0*/  CS2R R82, SRZ ;  /* 0x0000000000527805 */ /* 0x000fe4000001ff00 */
[----:B------:R-:W-:-:S05]  /*66b0*/  CS2R R80, SRZ ;  /* 0x0000000000507805 */ /* 0x000fca000001ff00 */
[----:B------:R0:W5:Y:S04]  /*66c0*/  @!P2 LDG.E.128 R72, desc[UR40][R88.64] ;  /* 0x000000285848a981 */ /* 0x000168000c1e1d00 */
[----:B------:R0:W5:Y:S01]  /*66d0*/  @!P2 LDG.E.128 R84, desc[UR40][R90.64] ;  /* 0x000000285a54a981 */ /* 0x000162000c1e1d00 */
[----:B------:R-:W-:Y:S02]  /*66e0*/  ISETP.GE.AND P2, PT, R101, R117, PT ;  /* 0x000000756500720c */ /* 0x000fe40003f46270 */
[----:B------:R-:W-:Y:S02]  /*66f0*/  CS2R R66, SRZ ;  /* 0x0000000000427805 */ /* 0x000fe4000001ff00 */
[----:B------:R-:W-:Y:S02]  /*6700*/  CS2R R64, SRZ ;  /* 0x0000000000407805 */ /* 0x000fe4000001ff00 */
[----:B------:R-:W-:-:S02]  /*6710*/  CS2R R78, SRZ ;  /* 0x00000000004e7805 */ /* 0x000fc4000001ff00 */
[----:B------:R-:W-:-:S05]  /*6720*/  CS2R R76, SRZ ;  /* 0x00000000004c7805 */ /* 0x000fca000001ff00 */
[----:B------:R0:W5:Y:S04]  /*6730*/  @!P2 LDG.E.128 R68, desc[UR40][R88.64+0x40] ;  /* 0x000040285844a981 */ /* 0x000168000c1e1d00 */
[----:B------:R0:W5:Y:S01]  /*6740*/  @!P2 LDG.E.128 R80, desc[UR40][R90.64+0x40] ;  /* 0x000040285a50a981 */ /* 0x000162000c1e1d00 */
[----:B------:R-:W-:-:S13]  /*6750*/  ISETP.GE.AND P2, PT, R100, R117, PT ;  /* 0x000000756400720c */ /* 0x000fda0003f46270 */
[----:B------:R0:W5:Y:S04]  /*6760*/  @!P2 LDG.E.128 R64, desc[UR40][R88.64+0x80] ;  /* 0x000080285840a981 */ /* 0x000168000c1e1d00 */
[----:B------:R0:W5:Y:S02]  /*6770*/  @!P2 LDG.E.128 R76, desc[UR40][R90.64+0x80] ;  /* 0x000080285a4ca981 */ /* 0x000164000c1e1d00 */
.L_x_681:
[----:B------:R-:W-:Y:S05]  /*6780*/  BSYNC B1 ;  /* 0x0000000000017941 */ /* 0x000fea0003800000 */
.L_x_680:
[----:B------:R-:W-:Y:S01]  /*6790*/  IMAD.MOV.U32 R0, RZ, RZ, R40 ;  /* 0x000000ffff007224 */ /* 0x000fe200078e0028 */
[----:B------:R-:W-:Y:S01]  /*67a0*/  PRMT R174, R174, 0x5410, R93 ;  /* 0x00005410aeae7816 */ /* 0x000fe2000000005d */
[----:B------:R-:W-:Y:S01]  /*67b0*/  IMAD.MOV.U32 R3, RZ, RZ, R41 ;  /* 0x000000ffff037224 */ /* 0x000fe200078e0029 */
[----:B------:R-:W-:Y:S01]  /*67c0*/  UISETP.NE.AND UP0, UPT, UR46, 0x3, UPT ;  /* 0x000000032e00788c */ /* 0x000fe2000bf05270 */
[----:B0-----:R-:W-:Y:S01]  /*67d0*/  IMAD.MOV.U32 R88, RZ, RZ, R46 ;  /* 0x000000ffff587224 */ /* 0x001fe200078e002e */
        /* <DEDUP_REMOVED lines=22> */
[----:B------:R-:W-:Y:S01]  /*6940*/  PLOP3.LUT P2, PT, PT, PT, UP0, 0x80, 0x0 ;  /* 0x000000000000781c */ /* 0x000fe20003f4f008 */
        /* <DEDUP_REMOVED lines=22> */
[----:B------:R-:W-:-:S02]  /*6ab0*/  IMAD.MOV.U32 R0, RZ, RZ, R70 ;  /* 0x000000ffff007224 */ /* 0x000fc400078e0046 */
[----:B------:R-:W-:Y:S01]  /*6ac0*/  IMAD.MOV.U32 R89, RZ, RZ, R67 ;  /* 0x000000ffff597224 */ /* 0x000fe200078e0043 */
[----:B------:R-:W-:Y:S01]  /*6ad0*/  PRMT R153, R88, 0x5410, R3 ;  /* 0x0000541058997816 */ /* 0x000fe20000000003 */
[----:B------:R-:W-:Y:S01]  /*6ae0*/  IMAD.MOV.U32 R88, RZ, RZ, R68 ;  /* 0x000000ffff587224 */ /* 0x000fe200078e0044 */
[----:B------:R-:W-:Y:S01]  /*6af0*/  PRMT R156, R0, 0x7610, R156 ;  /* 0x00007610009c7816 */ /* 0x000fe2000000009c */
[----:B------:R-:W-:Y:S01]  /*6b00*/  IMAD.MOV.U32 R3, RZ, RZ, R69 ;  /* 0x000000ffff037224 */ /* 0x000fe200078e0045 */
[----:B------:R-:W-:Y:S01]  /*6b10*/  PRMT R152, R152, 0x5410, R89 ;  /* 0x0000541098987816 */ /* 0x000fe20000000059 */
[----:B------:R-:W-:Y:S02]  /*6b20*/  IMAD.MOV.U32 R0, RZ, RZ, R74 ;  /* 0x000000ffff007224 */ /* 0x000fe400078e004a */
        /* <DEDUP_REMOVED lines=25> */
[----:B------:R-:W-:Y:S02]  /*6cc0*/  IMAD.MOV.U32 R3, RZ, RZ, R84 ;  /* 0x000000ffff037224 */ /* 0x000fe400078e0054 */
[----:B------:R-:W-:Y:S01]  /*6cd0*/  IMAD.MOV.U32 R0, RZ, RZ, R85 ;  /* 0x000000ffff007224 */ /* 0x000fe200078e0055 */
[----:B------:R-:W-:-:S04]  /*6ce0*/  PRMT R169, R89, 0x5410, R88 ;  /* 0x0000541059a97816 */ /* 0x000fc80000000058 */
[----:B------:R-:W-:Y:S01]  /*6cf0*/  PRMT R170, R3, 0x5410, R0 ;  /* 0x0000541003aa7816 */ /* 0x000fe20000000000 */
[----:B------:R-:W-:Y:S06]  /*6d00*/  @!P2 BRA `(.L_x_682) ;  /* 0x000000000004a947 */ /* 0x000fec0003800000 */
[----:B------:R-:W-:Y:S01]  /*6d10*/  BPT.TRAP 0x1 ;  /* 0x000000040000795c */ /* 0x000fe20000300000 */
.L_x_682:
[----:B------:R-:W-:Y:S01]  /*6d20*/  IMAD R3, R16, 0x8, R2 ;  /* 0x0000000810037824 */ /* 0x000fe200078e0202 */
[----:B------:R-:W-:Y:S01]  /*6d30*/  SHF.L.U32 R0, R184, 0x1f, RZ ;  /* 0x0000001fb8007819 */ /* 0x000fe200000006ff */
[----:B------:R-:W0:Y:S01]  /*6d40*/  LDC R147, c[0x0][0x2f4] ;  /* 0x0000bd00ff937b82 */ /* 0x000e220000000800 */
[----:B------:R-:W-:Y:S01]  /*6d50*/  BSSY B1, `(.L_x_683) ;  /* 0x0000005000017945 */ /* 0x000fe20003800000 */
[----:B------:R-:W-:Y:S01]  /*6d60*/  IMAD.MOV.U32 R127, RZ, RZ, R92 ;  /* 0x000000ffff7f7224 */ /* 0x000fe200078e005c */
[----:B------:R-:W1:Y:S05]  /*6d70*/  SYNCS.PHASECHK.TRANS64.TRYWAIT P5, [R3+URZ+0x34890], R0 ;  /* 0x03489000030075a7 */ /* 0x000e6a00080a017f */
[----:B------:R-:W2:Y:S01]  /*6d80*/  LDC.64 R128, c[0x0][0x300] ;  /* 0x0000c000ff807b82 */ /* 0x000ea20000000a00 */
[----:B-1----:R-:W-:Y:S05]  /*6d90*/  @!P5 BRA `(.L_x_684) ;  /* 0x0000018c00d8d947 */ /* 0x002fea0003800000 */
.L_x_979:
[----:B------:R-:W-:Y:S05]  /*6da0*/  BSYNC B1 ;  /* 0x0000000000017941 */ /* 0x000fea0003800000 */
.L_x_683:
[----:B------:R-:W-:Y:S01]  /*6db0*/  BSSY B1, `(.L_x_685) ;  /* 0x0000194000017945 */ /* 0x000fe20003800000 */
[----:B0-----:R-:W-:-:S03]  /*6dc0*/  IMAD.IADD R148, R147, 0x1, -R122 ;  /* 0x0000000193947824 */ /* 0x001fc600078e0a7a */
[----:B------:R-:W-:Y:S05]  /*6dd0*/  @P4 BRA `(.L_x_686) ;  /* 0x0000001800444947 */ /* 0x000fea0003800000 */
[----:B------:R-:W-:Y:S01]  /*6de0*/  ISETP.NE.AND P4, PT, R14, RZ, PT ;  /* 0x000000ff0e00720c */ /* 0x000fe20003f85270 */
[-C--:B--2---:R-:W-:Y:S01]  /*6df0*/  IMAD R157, R145, R128.reuse, RZ ;  /* 0x00000080919d7224 */ /* 0x084fe200078e02ff */
[----:B------:R-:W-:Y:S01]  /*6e00*/  BSSY B2, `(.L_x_687) ;  /* 0x0000087000027945 */ /* 0x000fe20003800000 */
[----:B------:R-:W-:-:S04]  /*6e10*/  IMAD.WIDE.U32 R132, R17, R128, R126 ;  /* 0x0000008011847225 */ /* 0x000fc800078e007e */
[----:B------:R-:W-:-:S04]  /*6e20*/  IMAD R157, R17, R129, R157 ;  /* 0x00000081119d7224 */ /* 0x000fc800078e029d */
[----:B------:R-:W-:Y:S02]  /*6e30*/  IMAD.IADD R157, R157, 0x1, R133 ;  /* 0x000000019d9d7824 */ /* 0x000fe400078e0285 */
[----:B------:R-:W-:Y:S05]  /*6e40*/  @!P4 BRA `(.L_x_688) ;  /* 0x000000080008c947 */ /* 0x000fea0003800000 */
[----:B------:R-:W-:Y:S01]  /*6e50*/  SEL R88, R122, R148, !P0 ;  /* 0x000000947a587207 */ /* 0x000fe20004000000 */
[----:B------:R-:W-:Y:S01]  /*6e60*/  BSSY B3, `(.L_x_689) ;  /* 0x0000074000037945 */ /* 0x000fe20003800000 */
[----:B------:R-:W-:Y:S02]  /*6e70*/  ISETP.GE.AND P4, PT, R18, R117, PT ;  /* 0x000000751200720c */ /* 0x000fe40003f86270 */
[----:B------:R-:W-:-:S04]  /*6e80*/  SHF.R.S32.HI R89, RZ, 0x1f, R88 ;  /* 0x0000001fff597819 */ /* 0x000fc80000011458 */
[----:B------:R-:W-:-:S04]  /*6e90*/  LEA.HI R89, R89, R88, RZ, 0x4 ;  /* 0x0000005859597211 */ /* 0x000fc800078f20ff */
[----:B------:R-:W-:-:S04]  /*6ea0*/  LEA.HI.SX32 R161, R89, R114, 0x1c ;  /* 0x0000007259a17211 */ /* 0x000fc800078fe2ff */
[----:B------:R-:W-:-:S04]  /*6eb0*/  SHF.R.S32.HI R88, RZ, 0x1f, R161 ;  /* 0x0000001fff587819 */ /* 0x000fc800000114a1 */
[----:B------:R-:W-:Y:S01]  /*6ec0*/  LEA.HI R88, R88, R161, RZ, 0x3 ;  /* 0x000000a158587211 */ /* 0x000fe200078f18ff */
[----:B------:R-:W-:-:S04]  /*6ed0*/  IMAD.SHL.U32 R161, R161, 0x8, RZ ;  /* 0x00000008a1a17824 */ /* 0x000fc800078e00ff */
[----:B------:R-:W-:Y:S01]  /*6ee0*/  IMAD.SHL.U32 R88, R88, 0x400, RZ ;  /* 0x0000040058587824 */ /* 0x000fe200078e00ff */
[----:B------:R-:W-:-:S04]  /*6ef0*/  LOP3.LUT R89, R191, 0x38, R161, 0xf8, !PT ;  /* 0x00000038bf597812 */ /* 0x000fc800078ef8a1 */
[----:B------:R-:W-:Y:S02]  /*6f00*/  LOP3.LUT R88, R88, 0x7fffe000, RZ, 0xc0, !PT ;  /* 0x7fffe00058587812 */ /* 0x000fe400078ec0ff */
[----:B------:R-:W-:-:S03]  /*6f10*/  LOP3.LUT R89, R89, R193, RZ, 0x3c, !PT ;  /* 0x000000c159597212 */ /* 0x000fc600078e3cff */
[----:B------:R-:W-:-:S04]  /*6f20*/  IMAD R88, R192, 0x200, R88 ;  /* 0x00000200c0587824 */ /* 0x000fc800078e0258 */
[----:B------:R-:W-:-:S04]  /*6f30*/  IMAD.IADD R88, R88, 0x1, R89 ;  /* 0x0000000158587824 */ /* 0x000fc800078e0259 */
[C---:B------:R-:W-:Y:S02]  /*6f40*/  IMAD R92, R16.reuse, 0x6000, R88 ;  /* 0x00006000105c7824 */ /* 0x040fe400078e0258 */
[----:B------:R-:W-:Y:S02]  /*6f50*/  IMAD R88, R16, 0x6000, R143 ;  /* 0x0000600010587824 */ /* 0x000fe400078e028f */
[--C-:B------:R-:W-:Y:S02]  /*6f60*/  IMAD R92, R92, 0x2, R2.reuse ;  /* 0x000000025c5c7824 */ /* 0x100fe400078e0202 */
[----:B------:R-:W-:-:S04]  /*6f70*/  IMAD R88, R88, 0x2, R2 ;  /* 0x0000000258587824 */ /* 0x000fc800078e0202 */
[----:B------:R-:W0:Y:S04]  /*6f80*/  LDS.128 R92, [R92+0x1c400] ;  /* 0x01c400005c5c7984 */ /* 0x000e280000000c00 */
[----:B------:R-:W2:Y:S01]  /*6f90*/  LDS.128 R88, [R88+0x1c400] ;  /* 0x01c4000058587984 */ /* 0x000ea20000000c00 */
[----:B------:R-:W-:Y:S05]  /*6fa0*/  @P4 BRA `(.L_x_690) ;  /* 0x00000004007c4947 */ /* 0x000fea0003800000 */
[--C-:B------:R-:W-:Y:S02]  /*6fb0*/  SHF.R.U64 R164, R48, 0x10, R49.reuse ;  /* 0x0000001030a47819 */ /* 0x100fe40000001231 */
[----:B------:R-:W-:Y:S02]  /*6fc0*/  SHF.R.U32.HI R48, RZ, 0x10, R49 ;  /* 0x00000010ff307819 */ /* 0x000fe40000011631 */
[--C-:B------:R-:W-:Y:S02]  /*6fd0*/  SHF.R.U64 R49, R60, 0x10, R61.reuse ;  /* 0x000000103c317819 */ /* 0x100fe4000000123d */
[----:B------:R-:W-:Y:S02]  /*6fe0*/  SHF.R.U32.HI R60, RZ, 0x10, R61 ;  /* 0x00000010ff3c7819 */ /* 0x000fe4000001163d */
[--C-:B------:R-:W-:Y:S02]  /*6ff0*/  SHF.R.U64 R50, R50, 0x10, R51.reuse ;  /* 0x0000001032327819 */ /* 0x100fe40000001233 */
[----:B------:R-:W-:-:S02]  /*7000*/  SHF.R.U32.HI R162, RZ, 0x10, R51 ;  /* 0x00000010ffa27819 */ /* 0x000fc40000011633 */
[--C-:B------:R-:W-:Y:S02]  /*7010*/  SHF.R.U64 R61, R62, 0x10, R63.reuse ;  /* 0x000000103e3d7819 */ /* 0x100fe4000000123f */
[----:B------:R-:W-:Y:S02]  /*7020*/  SHF.R.U32.HI R51, RZ, 0x10, R63 ;  /* 0x00000010ff337819 */ /* 0x000fe4000001163f */
[----:B------:R-:W-:Y:S02]  /*7030*/  PRMT R60, R178, 0x5432, R60 ;  /* 0x00005432b23c7816 */ /* 0x000fe4000000003c */
[----:B------:R-:W-:Y:S02]  /*7040*/  PRMT R63, R176, 0x5432, R48 ;  /* 0x00005432b03f7816 */ /* 0x000fe40000000030 */
[----:B------:R-:W-:Y:S01]  /*7050*/  PRMT R62, R163, 0x5432, R50 ;  /* 0x00005432a33e7816 */ /* 0x000fe20000000032 */
[----:B------:R-:W-:Y:S01]  /*7060*/  IMAD.U32 R50, R60, 0x10000, RZ ;  /* 0x000100003c327824 */ /* 0x000fe200078e00ff */
[----:B------:R-:W-:Y:S01]  /*7070*/  PRMT R48, R165, 0x5432, R162 ;  /* 0x00005432a5307816 */ /* 0x000fe200000000a2 */
[----:B0-----:R-:W-:Y:S01]  /*7080*/  IMAD.U32 R165, R93, 0x10000, RZ ;  /* 0x000100005da57824 */ /* 0x001fe200078e00ff */
[----:B------:R-:W-:Y:S01]  /*7090*/  PRMT R49, R163, 0x5410, R49 ;  /* 0x00005410a3317816 */ /* 0x000fe20000000031 */
[----:B------:R-:W-:Y:S01]  /*70a0*/  IMAD.U32 R163, R63, 0x10000, RZ ;  /* 0x000100003fa37824 */ /* 0x000fe200078e00ff */
[----:B------:R-:W-:Y:S01]  /*70b0*/  PRMT R164, R166, 0x5432, R164 ;  /* 0x00005432a6a47816 */ /* 0x000fe200000000a4 */
[----:B--2---:R-:W-:-:S02]  /*70c0*/  IMAD.U32 R162, R89, 0x10000, RZ ;  /* 0x0001000059a27824 */ /* 0x004fc400078e00ff */
[CC--:B------:R-:W-:Y:S01]  /*70d0*/  FMUL.FTZ R166, R165.reuse, R50.reuse ;  /* 0x00000032a5a67220 */ /* 0x0c0fe20000410000 */
[-C--:B------:R-:W-:Y:S01]  /*70e0*/  FMUL.FTZ R165, R165, R163.reuse ;  /* 0x000000a3a5a57220 */ /* 0x080fe20000410000 */
[----:B------:R-:W-:Y:S02]  /*70f0*/  LOP3.LUT R93, R93, 0xffff0000, RZ, 0xc0, !PT ;  /* 0xffff00005d5d7812 */ /* 0x000fe400078ec0ff */
[C---:B------:R-:W-:Y:S01]  /*7100*/  FFMA.FTZ R163, R162.reuse, R163, -R166 ;  /* 0x000000a3a2a37223 */ /* 0x040fe200000108a6 */
[----:B------:R-:W-:Y:S01]  /*7110*/  FFMA.FTZ R162, R162, R50, R165 ;  /* 0x00000032a2a27223 */ /* 0x000fe200000100a5 */
[----:B------:R-:W-:Y:S01]  /*7120*/  LOP3.LUT R165, R63, 0xffff0000, RZ, 0xc0, !PT ;  /* 0xffff00003fa57812 */ /* 0x000fe200078ec0ff */
[----:B------:R-:W-:Y:S01]  /*7130*/  IMAD.U32 R166, R95, 0x10000, RZ ;  /* 0x000100005fa67824 */ /* 0x000fe200078e00ff */
[----:B------:R-:W-:Y:S02]  /*7140*/  LOP3.LUT R63, R60, 0xffff0000, RZ, 0xc0, !PT ;  /* 0xffff00003c3f7812 */ /* 0x000fe400078ec0ff */
[----:B------:R-:W-:Y:S01]  /*7150*/  LOP3.LUT R50, R89, 0xffff0000, RZ, 0xc0, !PT ;  /* 0xffff000059327812 */ /* 0x000fe200078ec0ff */
[C---:B------:R-:W-:Y:S01]  /*7160*/  FMUL.FTZ R89, R93.reuse, R165 ;  /* 0x000000a55d597220 */ /* 0x040fe20000410000 */
[----:B------:R-:W-:Y:S01]  /*7170*/  PRMT R51, R182, 0x5410, R51 ;  /* 0x00005410b6337816 */ /* 0x000fe20000000033 */
[----:B------:R-:W-:Y:S01]  /*7180*/  FMUL.FTZ R60, R93, R63 ;  /* 0x0000003f5d3c7220 */ /* 0x000fe20000410000 */
[----:B------:R-:W-:Y:S01]  /*7190*/  IMAD.U32 R93, R91, 0x10000, RZ ;  /* 0x000100005b5d7824 */ /* 0x000fe200078e00ff */
[----:B------:R-:W-:-:S02]  /*71a0*/  LOP3.LUT R95, R95, 0xffff0000, RZ, 0xc0, !PT ;  /* 0xffff00005f5f7812 */ /* 0x000fc400078ec0ff */
[C---:B------:R-:W-:Y:S01]  /*71b0*/  FFMA.FTZ R60, R50.reuse, R165, -R60 ;  /* 0x000000a5323c7223 */ /* 0x040fe2000001083c */
[----:B------:R-:W-:Y:S02]  /*71c0*/  IMAD.U32 R165, R51, 0x10000, RZ ;  /* 0x0001000033a57824 */ /* 0x000fe400078e00ff */
[----:B------:R-:W-:Y:S01]  /*71d0*/  FFMA.FTZ R50, R50, R63, R89 ;  /* 0x0000003f32327223 */ /* 0x000fe20000010059 */
[C---:B------:R-:W-:Y:S01]  /*71e0*/  IMAD.U32 R63, R48.reuse, 0x10000, RZ ;  /* 0x00010000303f7824 */ /* 0x040fe200078e00ff */
[----:B------:R-:W-:Y:S01]  /*71f0*/  LOP3.LUT R48, R48, 0xffff0000, RZ, 0xc0, !PT ;  /* 0xffff000030307812 */ /* 0x000fe200078ec0ff */
[C---:B------:R-:W-:Y:S01]  /*7200*/  FMUL.FTZ R89, R166.reuse, R165 ;  /* 0x000000a5a6597220 */ /* 0x040fe20000410000 */
[----:B------:R-:W-:Y:S02]  /*7210*/  LOP3.LUT R91, R91, 0xffff0000, RZ, 0xc0, !PT ;  /* 0xffff00005b5b7812 */ /* 0x000fe400078ec0ff */
[----:B------:R-:W-:Y:S01]  /*7220*/  PRMT R61, R181, 0x5410, R61 ;  /* 0x00005410b53d7816 */ /* 0x000fe2000000003d */
[-C--:B------:R-:W-:Y:S01]  /*7230*/  FFMA.FTZ R89, R93, R63.reuse, -R89 ;  /* 0x0000003f5d597223 */ /* 0x080fe20000010859 */
[----:B------:R-:W-:Y:S01]  /*7240*/  FMUL.FTZ R63, R166, R63 ;  /* 0x0000003fa63f7220 */ /* 0x000fe20000410000 */
[----:B------:R-:W-:-:S02]  /*7250*/  F2FP.BF16.F32.PACK_AB R60, R60, R163 ;  /* 0x000000a33c3c723e */ /* 0x000fc400000010ff */
[----:B------:R-:W-:Y:S01]  /*7260*/  F2FP.BF16.F32.PACK_AB R50, R50, R162 ;  /* 0x000000a23232723e */ /* 0x000fe200000010ff */
[----:B------:R-:W-:Y:S01]  /*7270*/  FFMA.FTZ R63, R93, R165, R63 ;  /* 0x000000a55d3f7223 */ /* 0x000fe2000001003f */
[----:B------:R-:W-:Y:S01]  /*7280*/  LOP3.LUT R93, R51, 0xffff0000, RZ, 0xc0, !PT ;  /* 0xffff0000335d7812 */ /* 0x000fe200078ec0ff */
[----:B------:R-:W-:-:S04]  /*7290*/  IMAD.U32 R165, R164, 0x10000, RZ ;  /* 0x00010000a4a57824 */ /* 0x000fc800078e00ff */
[----:B------:R-:W-:-:S04]  /*72a0*/  FMUL.FTZ R51, R95, R93 ;  /* 0x0000005d5f337220 */ /* 0x000fc80000410000 */
[-C--:B------:R-:W-:Y:S01]  /*72b0*/  FFMA.FTZ R51, R91, R48.reuse, -R51 ;  /* 0x000000305b337223 */ /* 0x080fe20000010833 */
[----:B------:R-:W-:Y:S01]  /*72c0*/  FMUL.FTZ R48, R95, R48 ;  /* 0x000000305f307220 */ /* 0x000fe20000410000 */
[C---:B------:R-:W-:Y:S01]  /*72d0*/  IMAD.U32 R95, R92.reuse, 0x10000, RZ ;  /* 0x000100005c5f7824 */ /* 0x040fe200078e00ff */
[----:B------:R-:W-:Y:S02]  /*72e0*/  LOP3.LUT R92, R92, 0xffff0000, RZ, 0xc0, !PT ;  /* 0xffff00005c5c7812 */ /* 0x000fe400078ec0ff */
[----:B------:R-:W-:Y:S01]  /*72f0*/  FFMA.FTZ R48, R91, R93, R48 ;  /* 0x0000005d5b307223 */ /* 0x000fe20000010030 */
[----:B------:R-:W-:Y:S01]  /*7300*/  IMAD.U32 R93, R49, 0x10000, RZ ;  /* 0x00010000315d7824 */ /* 0x000fe200078e00ff */
[----:B------:R-:W-:Y:S01]  /*7310*/  F2FP.BF16.F32.PACK_AB R51, R51, R89 ;  /* 0x000000593333723e */ /* 0x000fe200000010ff */
[C---:B------:R-:W-:Y:S01]  /*7320*/  IMAD.U32 R91, R88.reuse, 0x10000, RZ ;  /* 0x00010000585b7824 */ /* 0x040fe200078e00ff */
[----:B------:R-:W-:Y:S01]  /*7330*/  LOP3.LUT R88, R88, 0xffff0000, RZ, 0xc0, !PT ;  /* 0xffff000058587812 */ /* 0x000fe200078ec0ff */
[C---:B------:R-:W-:Y:S01]  /*7340*/  FMUL.FTZ R166, R95.reuse, R93 ;  /* 0x0000005d5fa67220 */ /* 0x040fe20000410000 */
[----:B------:R-:W-:Y:S01]  /*7350*/  FMUL.FTZ R95, R95, R165 ;  /* 0x000000a55f5f7220 */ /* 0x000fe20000410000 */
[----:B------:R-:W-:Y:S01]  /*7360*/  F2FP.BF16.F32.PACK_AB R48, R48, R63 ;  /* 0x0000003f3030723e */ /* 0x000fe200000010ff */
[----:B------:R-:W-:-:S02]  /*7370*/  IMAD.MOV.U32 R89, RZ, RZ, R60 ;  /* 0x000000ffff597224 */ /* 0x000fc400078e003c */
[C---:B------:R-:W-:Y:S01]  /*7380*/  FFMA.FTZ R166, R91.reuse, R165, -R166 ;  /* 0x000000a55ba67223 */ /* 0x040fe200000108a6 */
[----:B------:R-:W-:Y:S01]  /*7390*/  FFMA.FTZ R95, R91, R93, R95 ;  /* 0x0000005d5b5f7223 */ /* 0x000fe2000001005f */
[----:B------:R-:W-:Y:S02]  /*73a0*/  LOP3.LUT R91, R49, 0xffff0000, RZ, 0xc0, !PT ;  /* 0xffff0000315b7812 */ /* 0x000fe400078ec0ff */
[----:B------:R-:W-:Y:S01]  /*73b0*/  LOP3.LUT R49, R164, 0xffff0000, RZ, 0xc0, !PT ;  /* 0xffff0000a4317812 */ /* 0x000fe200078ec0ff */
[C---:B------:R-:W-:Y:S01]  /*73c0*/  IMAD.U32 R164, R62.reuse, 0x10000, RZ ;  /* 0x000100003ea47824 */ /* 0x040fe200078e00ff */
[----:B------:R-:W-:Y:S01]  /*73d0*/  LOP3.LUT R62, R62, 0xffff0000, RZ, 0xc0, !PT ;  /* 0xffff00003e3e7812 */ /* 0x000fe200078ec0ff */
[C---:B------:R-:W-:Y:S02]  /*73e0*/  FMUL.FTZ R93, R92.reuse, R91 ;  /* 0x0000005b5c5d7220 */ /* 0x040fe40000410000 */
[-C--:B------:R-:W-:Y:S02]  /*73f0*/  FMUL.FTZ R92, R92, R49.reuse ;  /* 0x000000315c5c7220 */ /* 0x080fe40000410000 */
[----:B------:R-:W-:Y:S01]  /*7400*/  FFMA.FTZ R49, R88, R49, -R93 ;  /* 0x0000003158317223 */ /* 0x000fe2000001085d */
[----:B------:R-:W-:-:S02]  /*7410*/  IMAD.U32 R93, R94, 0x10000, RZ ;  /* 0x000100005e5d7824 */ /* 0x000fc400078e00ff */
[----:B------:R-:W-:Y:S01]  /*7420*/  FFMA.FTZ R88, R88, R91, R92 ;  /* 0x0000005b58587223 */ /* 0x000fe2000001005c */
[C---:B------:R-:W-:Y:S01]  /*7430*/  IMAD.U32 R92, R61.reuse, 0x10000, RZ ;  /* 0x000100003d5c7824 */ /* 0x040fe200078e00ff */
[----:B------:R-:W-:Y:S01]  /*7440*/  LOP3.LUT R94, R94, 0xffff0000, RZ, 0xc0, !PT ;  /* 0xffff00005e5e7812 */ /* 0x000fe200078ec0ff */
[C---:B------:R-:W-:Y:S01]  /*7450*/  IMAD.U32 R91, R90.reuse, 0x10000, RZ ;  /* 0x000100005a5b7824 */ /* 0x040fe200078e00ff */
[----:B------:R-:W-:Y:S01]  /*7460*/  LOP3.LUT R61, R61, 0xffff0000, RZ, 0xc0, !PT ;  /* 0xffff00003d3d7812 */ /* 0x000fe200078ec0ff */
[C---:B------:R-:W-:Y:S01]  /*7470*/  FMUL.FTZ R165, R93.reuse, R92 ;  /* 0x0000005c5da57220 */ /* 0x040fe20000410000 */
[-C--:B------:R-:W-:Y:S01]  /*7480*/  FMUL.FTZ R93, R93, R164.reuse ;  /* 0x000000a45d5d7220 */ /* 0x080fe20000410000 */
[----:B------:R-:W-:Y:S02]  /*7490*/  LOP3.LUT R90, R90, 0xffff0000, RZ, 0xc0, !PT ;  /* 0xffff00005a5a7812 */ /* 0x000fe400078ec0ff */
[C---:B------:R-:W-:Y:S01]  /*74a0*/  FFMA.FTZ R165, R91.reuse, R164, -R165 ;  /* 0x000000a45ba57223 */ /* 0x040fe200000108a5 */
[----:B------:R-:W-:Y:S01]  /*74b0*/  FFMA.FTZ R93, R91, R92, R93 ;  /* 0x0000005c5b5d7223 */ /* 0x000fe2000001005d */
[C---:B------:R-:W-:Y:S01]  /*74c0*/  FMUL.FTZ R91, R94.reuse, R61 ;  /* 0x0000003d5e5b7220 */ /* 0x040fe20000410000 */
[----:B------:R-:W-:Y:S01]  /*74d0*/  FMUL.FTZ R94, R94, R62 ;  /* 0x0000003e5e5e7220 */ /* 0x000fe20000410000 */
[----:B------:R-:W-:-:S02]  /*74e0*/  F2FP.BF16.F32.PACK_AB R95, R88, R95 ;  /* 0x0000005f585f723e */ /* 0x000fc400000010ff */
[C---:B------:R-:W-:Y:S01]  /*74f0*/  FFMA.FTZ R91, R90.reuse, R62, -R91 ;  /* 0x0000003e5a5b7223 */ /* 0x040fe2000001085b */
[----:B------:R-:W-:Y:S01]  /*7500*/  FFMA.FTZ R94, R90, R61, R94 ;  /* 0x0000003d5a5e7223 */ /* 0x000fe2000001005e */
[----:B------:R-:W-:Y:S01]  /*7510*/  F2FP.BF16.F32.PACK_AB R49, R49, R166 ;  /* 0x000000a63131723e */ /* 0x000fe200000010ff */
[----:B------:R-:W-:Y:S02]  /*7520*/  IMAD.MOV.U32 R92, RZ, RZ, R95 ;  /* 0x000000ffff5c7224 */ /* 0x000fe400078e005f */
[----:B------:R-:W-:Y:S01]  /*7530*/  F2FP.BF16.F32.PACK_AB R91, R91, R165 ;  /* 0x000000a55b5b723e */ /* 0x000fe200000010ff */
[----:B------:R-:W-:Y:S01]  /*7540*/  IMAD.MOV.U32 R95, RZ, RZ, R48 ;  /* 0x000000ffff5f7224 */ /* 0x000fe200078e0030 */
[----:B------:R-:W-:Y:S01]  /*7550*/  F2FP.BF16.F32.PACK_AB R94, R94, R93 ;  /* 0x0000005d5e5e723e */ /* 0x000fe200000010ff */
[----:B------:R-:W-:Y:S02]  /*7560*/  IMAD.MOV.U32 R88, RZ, RZ, R49 ;  /* 0x000000ffff587224 */ /* 0x000fe400078e0031 */
[----:B------:R-:W-:-:S02]  /*7570*/  IMAD.MOV.U32 R90, RZ, RZ, R91 ;  /* 0x000000ffff5a7224 */ /* 0x000fc400078e005b */
[----:B------:R-:W-:Y:S02]  /*7580*/  IMAD.MOV.U32 R93, RZ, RZ, R50 ;  /* 0x000000ffff5d7224 */ /* 0x000fe400078e0032 */
[----:B------:R-:W-:-:S07]  /*7590*/  IMAD.MOV.U32 R91, RZ, RZ, R51 ;  /* 0x000000ffff5b7224 */ /* 0x000fce00078e0033 */
.L_x_690:
[----:B------:R-:W-:Y:S05]  /*75a0*/  BSYNC B3 ;  /* 0x0000000000037941 */ /* 0x000fea0003800000 */
.L_x_689:
[----:B------:R-:W-:-:S13]  /*75b0*/  ISETP.GE.AND P4, PT, R161, R147, PT ;  /* 0x00000093a100720c */ /* 0x000fda0003f86270 */
[--C-:B------:R-:W-:Y:S02]  /*75c0*/  @!P4 SHF.R.S32.HI R51, RZ, 0x1f, R161.reuse ;  /* 0x0000001fff33c819 */ /* 0x100fe400000114a1 */
[----:B------:R-:W-:-:S04]  /*75d0*/  @!P4 IADD3 R161, P5, P6, R102, R132, R161 ;  /* 0x0000008466a1c210 */ /* 0x000fc80007ebe0a1 */
[----:B------:R-:W-:Y:S02]  /*75e0*/  @!P4 IADD3.X R51, R97, R157, R51, P5, P6 ;  /* 0x0000009d6133c210 */ /* 0x000fe40002fec433 */
[----:B------:R-:W-:-:S04]  /*75f0*/  IADD3 R49, P5, P6, R102, R132, R27 ;  /* 0x0000008466317210 */ /* 0x000fc80007ebe01b */
[----:B------:R-:W-:Y:S02]  /*7600*/  IADD3.X R50, R97, R157, R13, P5, P6 ;  /* 0x0000009d61327210 */ /* 0x000fe40002fec40d */
[----:B------:R-:W-:-:S04]  /*7610*/  LEA R48, P5, R49, R120, 0x1 ;  /* 0x0000007831307211 */ /* 0x000fc800078a08ff */
[----:B------:R-:W-:Y:S02]  /*7620*/  LEA.HI.X R49, R49, R121, R50, 0x1, P5 ;  /* 0x0000007931317211 */ /* 0x000fe400028f0c32 */
[----:B------:R-:W-:-:S03]  /*7630*/  @!P4 LEA R50, P5, R161, R120, 0x1 ;  /* 0x00000078a132c211 */ /* 0x000fc600078a08ff */
[----:B--2---:R2:W-:Y:S01]  /*7640*/  STG.E.128 desc[UR40][R48.64], R88 ;  /* 0x0000005830007986 */ /* 0x0045e2000c101d28 */
[----:B------:R-:W-:-:S05]  /*7650*/  @!P4 LEA.HI.X R51, R161, R121, R51, 0x1, P5 ;  /* 0x00000079a133c211 */ /* 0x000fca00028f0c33 */
[----:B0-----:R2:W-:Y:S04]  /*7660*/  @!P4 STG.E.128 desc[UR40][R50.64], R92 ;  /* 0x0000005c3200c986 */ /* 0x0015e8000c101d28 */
.L_x_688:
[----:B------:R-:W-:Y:S05]  /*7670*/  BSYNC B2 ;  /* 0x0000000000027941 */ /* 0x000fea0003800000 */
.L_x_687:
[----:B------:R-:W-:Y:S01]  /*7680*/  ISETP.NE.AND P4, PT, R10, RZ, PT ;  /* 0x000000ff0a00720c */ /* 0x000fe20003f85270 */
[----:B------:R-:W-:-:S12]  /*7690*/  BSSY B2, `(.L_x_691) ;  /* 0x0000083000027945 */ /* 0x000fd80003800000 */
[----:B------:R-:W-:Y:S05]  /*76a0*/  @!P4 BRA `(.L_x_692) ;  /* 0x000000080004c947 */ /* 0x000fea0003800000 */
[----:B--2---:R-:W-:Y:S01]  /*76b0*/  SEL R48, R122, R148, !P1 ;  /* 0x000000947a307207 */ /* 0x004fe20004800000 */
[----:B------:R-:W-:Y:S01]  /*76c0*/  BSSY B3, `(.L_x_693) ;  /* 0x000007d000037945 */ /* 0x000fe20003800000 */
[----:B------:R-:W-:Y:S02]  /*76d0*/  IADD3 R60, P4, P5, R102, R132, R21 ;  /* 0x00000084663c7210 */ /* 0x000fe40007d9e015 */
[----:B------:R-:W-:Y:S02]  /*76e0*/  SHF.R.S32.HI R49, RZ, 0x1f, R48 ;  /* 0x0000001fff317819 */ /* 0x000fe40000011430 */
[----:B------:R-:W-:Y:S02]  /*76f0*/  IADD3.X R61, R97, R157, R12, P4, P5 ;  /* 0x0000009d613d7210 */ /* 0x000fe400027ea40c */
[----:B------:R-:W-:-:S04]  /*7700*/  LEA.HI R48, R49, R48, RZ, 0x4 ;  /* 0x0000003031307211 */ /* 0x000fc800078f20ff */
[----:B------:R-:W-:-:S05]  /*7710*/  LEA.HI.SX32 R48, R48, R26, 0x1c ;  /* 0x0000001a30307211 */ /* 0x000fca00078fe2ff */
[----:B------:R-:W-:-:S05]  /*7720*/  IMAD.SHL.U32 R49, R48, 0x8, RZ ;  /* 0x0000000830317824 */ /* 0x000fca00078e00ff */
[----:B------:R-:W-:-:S13]  /*7730*/  ISETP.GE.AND P4, PT, R49, R147, PT ;  /* 0x000000933100720c */ /* 0x000fda0003f86270 */
[--C-:B------:R-:W-:Y:S02]  /*7740*/  @!P4 SHF.R.S32.HI R51, RZ, 0x1f, R49.reuse ;  /* 0x0000001fff33c819 */ /* 0x100fe40000011431 */
[--C-:B------:R-:W-:Y:S02]  /*7750*/  @!P4 IADD3 R50, P5, P6, R102, R132, R49.reuse ;  /* 0x000000846632c210 */ /* 0x100fe40007ebe031 */
[----:B------:R-:W-:Y:S02]  /*7760*/  LOP3.LUT R49, R191, 0x38, R49, 0xf8, !PT ;  /* 0x00000038bf317812 */ /* 0x000fe400078ef831 */
[----:B------:R-:W-:Y:S02]  /*7770*/  @!P4 IADD3.X R51, R97, R157, R51, P5, P6 ;  /* 0x0000009d6133c210 */ /* 0x000fe40002fec433 */
[----:B------:R-:W-:Y:S02]  /*7780*/  LEA R88, P5, R60, R120, 0x1 ;  /* 0x000000783c587211 */ /* 0x000fe400078a08ff */
[----:B------:R-:W-:-:S02]  /*7790*/  LOP3.LUT R49, R49, R193, RZ, 0x3c, !PT ;  /* 0x000000c131317212 */ /* 0x000fc400078e3cff */
[----:B------:R-:W-:Y:S02]  /*77a0*/  LEA.HI.X R89, R60, R121, R61, 0x1, P5 ;  /* 0x000000793c597211 */ /* 0x000fe400028f0c3d */
[----:B------:R-:W-:-:S04]  /*77b0*/  @!P4 LEA R90, P5, R50, R120, 0x1 ;  /* 0x00000078325ac211 */ /* 0x000fc800078a08ff */
[----:B------:R-:W-:Y:S02]  /*77c0*/  @!P4 LEA.HI.X R91, R50, R121, R51, 0x1, P5 ;  /* 0x00000079325bc211 */ /* 0x000fe400028f0c33 */
[----:B------:R-:W-:Y:S02]  /*77d0*/  SHF.R.S32.HI R50, RZ, 0x1f, R48 ;  /* 0x0000001fff327819 */ /* 0x000fe40000011430 */
[----:B------:R-:W-:Y:S02]  /*77e0*/  ISETP.GE.AND P5, PT, R101, R117, PT ;  /* 0x000000756500720c */ /* 0x000fe40003fa6270 */
[----:B------:R-:W-:-:S05]  /*77f0*/  LEA.HI R48, R50, R48, RZ, 0x3 ;  /* 0x0000003032307211 */ /* 0x000fca00078f18ff */
[----:B------:R-:W-:-:S05]  /*7800*/  IMAD.SHL.U32 R48, R48, 0x400, RZ ;  /* 0x0000040030307824 */ /* 0x000fca00078e00ff */
[----:B------:R-:W-:-:S05]  /*7810*/  LOP3.LUT R48, R48, 0x7fffe000, RZ, 0xc0, !PT ;  /* 0x7fffe00030307812 */ /* 0x000fca00078ec0ff */
[----:B------:R-:W-:-:S04]  /*7820*/  IMAD R48, R192, 0x200, R48 ;  /* 0x00000200c0307824 */ /* 0x000fc800078e0230 */
[----:B------:R-:W-:Y:S02]  /*7830*/  IMAD.IADD R49, R48, 0x1, R49 ;  /* 0x0000000130317824 */ /* 0x000fe400078e0231 */
[C---:B------:R-:W-:Y:S02]  /*7840*/  IMAD R48, R16.reuse, 0x6000, R142 ;  /* 0x0000600010307824 */ /* 0x040fe400078e028e */
[----:B------:R-:W-:Y:S02]  /*7850*/  IMAD R60, R16, 0x6000, R49 ;  /* 0x00006000103c7824 */ /* 0x000fe400078e0231 */
[--C-:B------:R-:W-:Y:S02]  /*7860*/  IMAD R48, R48, 0x2, R2.reuse ;  /* 0x0000000230307824 */ /* 0x100fe400078e0202 */
[----:B------:R-:W-:-:S04]  /*7870*/  IMAD R60, R60, 0x2, R2 ;  /* 0x000000023c3c7824 */ /* 0x000fc800078e0202 */
[----:B------:R-:W0:Y:S04]  /*7880*/  LDS.128 R48, [R48+0x1c400] ;  /* 0x01c4000030307984 */ /* 0x000e280000000c00 */
[----:B------:R-:W2:Y:S01]  /*7890*/  LDS.128 R60, [R60+0x1c400] ;  /* 0x01c400003c3c7984 */ /* 0x000ea20000000c00 */
[----:B------:R-:W-:Y:S05]  /*78a0*/  @P5 BRA `(.L_x_694) ;  /* 0x0000000400785947 */ /* 0x000fea0003800000 */
[----:B------:R-:W-:Y:S01]  /*78b0*/  SHF.R.U32.HI R92, RZ, 0x10, R57 ;  /* 0x00000010ff5c7819 */ /* 0x000fe20000011639 */
[----:B--2---:R-:W-:Y:S01]  /*78c0*/  IMAD.U32 R162, R61, 0x10000, RZ ;  /* 0x000100003da27824 */ /* 0x004fe200078e00ff */
[----:B------:R-:W-:Y:S01]  /*78d0*/  SHF.R.U32.HI R93, RZ, 0x10, R45 ;  /* 0x00000010ff5d7819 */ /* 0x000fe2000001162d */
[----:B0-----:R-:W-:Y:S01]  /*78e0*/  IMAD.U32 R94, R49, 0x10000, RZ ;  /* 0x00010000315e7824 */ /* 0x001fe200078e00ff */
[----:B------:R-:W-:Y:S02]  /*78f0*/  PRMT R92, R177, 0x5432, R92 ;  /* 0x00005432b15c7816 */ /* 0x000fe4000000005c */
[----:B------:R-:W-:Y:S02]  /*7900*/  PRMT R93, R180, 0x5410, R93 ;  /* 0x00005410b45d7816 */ /* 0x000fe4000000005d */
[----:B------:R-:W-:Y:S01]  /*7910*/  LOP3.LUT R61, R61, 0xffff0000, RZ, 0xc0, !PT ;  /* 0xffff00003d3d7812 */ /* 0x000fe200078ec0ff */
[----:B------:R-:W-:Y:S01]  /*7920*/  IMAD.U32 R161, R92, 0x10000, RZ ;  /* 0x000100005ca17824 */ /* 0x000fe200078e00ff */
[----:B------:R-:W-:Y:S01]  /*7930*/  LOP3.LUT R49, R49, 0xffff0000, RZ, 0xc0, !PT ;  /* 0xffff000031317812 */ /* 0x000fe200078ec0ff */
[----:B------:R-:W-:Y:S01]  /*7940*/  IMAD.U32 R95, R93, 0x10000, RZ ;  /* 0x000100005d5f7824 */ /* 0x000fe200078e00ff */
[----:B------:R-:W-:Y:S01]  /*7950*/  SHF.R.U64 R57, R56, 0x10, R57 ;  /* 0x0000001038397819 */ /* 0x000fe20000001239 */
[C---:B------:R-:W-:Y:S01]  /*7960*/  FMUL.FTZ R163, R162.reuse, R161 ;  /* 0x000000a1a2a37220 */ /* 0x040fe20000410000 */
[----:B------:R-:W-:Y:S01]  /*7970*/  LOP3.LUT R56, R63, 0xffff0000, RZ, 0xc0, !PT ;  /* 0xffff00003f387812 */ /* 0x000fe200078ec0ff */
[-C--:B------:R-:W-:Y:S01]  /*7980*/  FMUL.FTZ R162, R162, R95.reuse ;  /* 0x0000005fa2a27220 */ /* 0x080fe20000410000 */
[----:B------:R-:W-:Y:S01]  /*7990*/  SHF.R.U64 R45, R44, 0x10, R45 ;  /* 0x000000102c2d7819 */ /* 0x000fe2000000122d */
[C---:B------:R-:W-:Y:S01]  /*79a0*/  FFMA.FTZ R95, R94.reuse, R95, -R163 ;  /* 0x0000005f5e5f7223 */ /* 0x040fe200000108a3 */
[----:B------:R-:W-:Y:S01]  /*79b0*/  LOP3.LUT R44, R51, 0xffff0000, RZ, 0xc0, !PT ;  /* 0xffff0000332c7812 */ /* 0x000fe200078ec0ff */
[----:B------:R-:W-:Y:S01]  /*79c0*/  FFMA.FTZ R94, R94, R161, R162 ;  /* 0x000000a15e5e7223 */ /* 0x000fe200000100a2 */
[----:B------:R-:W-:Y:S01]  /*79d0*/  LOP3.LUT R161, R93, 0xffff0000, RZ, 0xc0, !PT ;  /* 0xffff00005da17812 */ /* 0x000fe200078ec0ff */
[----:B------:R-:W-:Y:S01]  /*79e0*/  IMAD.U32 R163, R63, 0x10000, RZ ;  /* 0x000100003fa37824 */ /* 0x000fe200078e00ff */
[----:B------:R-:W-:-:S02]  /*79f0*/  LOP3.LUT R93, R92, 0xffff0000, RZ, 0xc0, !PT ;  /* 0xffff00005c5d7812 */ /* 0x000fc400078ec0ff */
[----:B------:R-:W-:Y:S02]  /*7a00*/  SHF.R.U64 R46, R46, 0x10, R47 ;  /* 0x000000102e2e7819 */ /* 0x000fe4000000122f */
[----:B------:R-:W-:Y:S01]  /*7a10*/  SHF.R.U64 R58, R58, 0x10, R59 ;  /* 0x000000103a3a7819 */ /* 0x000fe2000000123b */
[C---:B------:R-:W-:Y:S01]  /*7a20*/  FMUL.FTZ R92, R61.reuse, R93 ;  /* 0x0000005d3d5c7220 */ /* 0x040fe20000410000 */
[-C--:B------:R-:W-:Y:S01]  /*7a30*/  FMUL.FTZ R61, R61, R161.reuse ;  /* 0x000000a13d3d7220 */ /* 0x080fe20000410000 */
[----:B------:R-:W-:Y:S02]  /*7a40*/  PRMT R46, R175, 0x5432, R46 ;  /* 0x00005432af2e7816 */ /* 0x000fe4000000002e */
[C---:B------:R-:W-:Y:S01]  /*7a50*/  FFMA.FTZ R92, R49.reuse, R161, -R92 ;  /* 0x000000a1315c7223 */ /* 0x040fe2000001085c */
[----:B------:R-:W-:Y:S01]  /*7a60*/  FFMA.FTZ R49, R49, R93, R61 ;  /* 0x0000005d31317223 */ /* 0x000fe2000001003d */
[----:B------:R-:W-:Y:S01]  /*7a70*/  SHF.R.U32.HI R61, RZ, 0x10, R59 ;  /* 0x00000010ff3d7819 */ /* 0x000fe2000001163b */
[----:B------:R-:W-:Y:S01]  /*7a80*/  IMAD.U32 R161, R51, 0x10000, RZ ;  /* 0x0001000033a17824 */ /* 0x000fe200078e00ff */
[----:B------:R-:W-:-:S02]  /*7a90*/  SHF.R.U32.HI R93, RZ, 0x10, R47 ;  /* 0x00000010ff5d7819 */ /* 0x000fc4000001162f */
[----:B------:R-:W-:Y:S02]  /*7aa0*/  PRMT R61, R179, 0x5410, R61 ;  /* 0x00005410b33d7816 */ /* 0x000fe4000000003d */
[----:B------:R-:W-:Y:S02]  /*7ab0*/  PRMT R93, R178, 0x5410, R93 ;  /* 0x00005410b25d7816 */ /* 0x000fe4000000005d */
[----:B------:R-:W-:Y:S01]  /*7ac0*/  PRMT R58, R175, 0x5410, R58 ;  /* 0x00005410af3a7816 */ /* 0x000fe2000000003a */
[C---:B------:R-:W-:Y:S01]  /*7ad0*/  IMAD.U32 R162, R61.reuse, 0x10000, RZ ;  /* 0x000100003da27824 */ /* 0x040fe200078e00ff */
[----:B------:R-:W-:Y:S01]  /*7ae0*/  LOP3.LUT R61, R61, 0xffff0000, RZ, 0xc0, !PT ;  /* 0xffff00003d3d7812 */ /* 0x000fe200078ec0ff */
[C---:B------:R-:W-:Y:S01]  /*7af0*/  IMAD.U32 R164, R93.reuse, 0x10000, RZ ;  /* 0x000100005da47824 */ /* 0x040fe200078e00ff */
[----:B------:R-:W-:Y:S01]  /*7b00*/  LOP3.LUT R93, R93, 0xffff0000, RZ, 0xc0, !PT ;  /* 0xffff00005d5d7812 */ /* 0x000fe200078ec0ff */
[C---:B------:R-:W-:Y:S01]  /*7b10*/  FMUL.FTZ R165, R163.reuse, R162 ;  /* 0x000000a2a3a57220 */ /* 0x040fe20000410000 */
[----:B------:R-:W-:Y:S01]  /*7b20*/  F2FP.BF16.F32.PACK_AB R92, R92, R95 ;  /* 0x0000005f5c5c723e */ /* 0x000fe200000010ff */
[C---:B------:R-:W-:Y:S01]  /*7b30*/  FMUL.FTZ R51, R56.reuse, R61 ;  /* 0x0000003d38337220 */ /* 0x040fe20000410000 */
[-C--:B------:R-:W-:Y:S01]  /*7b40*/  FMUL.FTZ R163, R163, R164.reuse ;  /* 0x000000a4a3a37220 */ /* 0x080fe20000410000 */
[-C--:B------:R-:W-:Y:S01]  /*7b50*/  FMUL.FTZ R56, R56, R93.reuse ;  /* 0x0000005d38387220 */ /* 0x080fe20000410000 */
[C---:B------:R-:W-:Y:S01]  /*7b60*/  FFMA.FTZ R164, R161.reuse, R164, -R165 ;  /* 0x000000a4a1a47223 */ /* 0x040fe200000108a5 */
[C---:B------:R-:W-:Y:S01]  /*7b70*/  FFMA.FTZ R51, R44.reuse, R93, -R51 ;  /* 0x0000005d2c337223 */ /* 0x040fe20000010833 */
[----:B------:R-:W-:Y:S01]  /*7b80*/  FFMA.FTZ R163, R161, R162, R163 ;  /* 0x000000a2a1a37223 */ /* 0x000fe200000100a3 */
[----:B------:R-:W-:Y:S01]  /*7b90*/  FFMA.FTZ R44, R44, R61, R56 ;  /* 0x0000003d2c2c7223 */ /* 0x000fe20000010038 */
[----:B------:R-:W-:Y:S01]  /*7ba0*/  PRMT R56, R177, 0x5410, R45 ;  /* 0x00005410b1387816 */ /* 0x000fe2000000002d */
[----:B------:R-:W-:Y:S01]  /*7bb0*/  IMAD.U32 R161, R60, 0x10000, RZ ;  /* 0x000100003ca17824 */ /* 0x000fe200078e00ff */
[----:B------:R-:W-:Y:S01]  /*7bc0*/  PRMT R45, R176, 0x5410, R57 ;  /* 0x00005410b02d7816 */ /* 0x000fe20000000039 */
[----:B------:R-:W-:Y:S01]  /*7bd0*/  IMAD.U32 R57, R48, 0x10000, RZ ;  /* 0x0001000030397824 */ /* 0x000fe200078e00ff */
[----:B------:R-:W-:Y:S01]  /*7be0*/  LOP3.LUT R60, R60, 0xffff0000, RZ, 0xc0, !PT ;  /* 0xffff00003c3c7812 */ /* 0x000fe200078ec0ff */
[C---:B------:R-:W-:Y:S01]  /*7bf0*/  IMAD.U32 R63, R56.reuse, 0x10000, RZ ;  /* 0x00010000383f7824 */ /* 0x040fe200078e00ff */
[C---:B------:R-:W-:Y:S01]  /*7c00*/  LOP3.LUT R47, R45.reuse, 0xffff0000, RZ, 0xc0, !PT ;  /* 0xffff00002d2f7812 */ /* 0x040fe200078ec0ff */
[----:B------:R-:W-:Y:S01]  /*7c10*/  IMAD.U32 R61, R45, 0x10000, RZ ;  /* 0x000100002d3d7824 */ /* 0x000fe200078e00ff */
[----:B------:R-:W-:-:S02]  /*7c20*/  LOP3.LUT R45, R56, 0xffff0000, RZ, 0xc0, !PT ;  /* 0xffff0000382d7812 */ /* 0x000fc400078ec0ff */
[----:B------:R-:W-:Y:S01]  /*7c30*/  LOP3.LUT R48, R48, 0xffff0000, RZ, 0xc0, !PT ;  /* 0xffff000030307812 */ /* 0x000fe200078ec0ff */
[C---:B------:R-:W-:Y:S01]  /*7c40*/  FMUL.FTZ R56, R60.reuse, R47 ;  /* 0x0000002f3c387220 */ /* 0x040fe20000410000 */
[C---:B------:R-:W-:Y:S01]  /*7c50*/  FMUL.FTZ R93, R161.reuse, R61 ;  /* 0x0000003da15d7220 */ /* 0x040fe20000410000 */
[----:B------:R-:W-:Y:S01]  /*7c60*/  FMUL.FTZ R60, R60, R45 ;  /* 0x0000002d3c3c7220 */ /* 0x000fe20000410000 */
[----:B------:R-:W-:Y:S01]  /*7c70*/  FMUL.FTZ R161, R161, R63 ;  /* 0x0000003fa1a17220 */ /* 0x000fe20000410000 */
[C---:B------:R-:W-:Y:S01]  /*7c80*/  FFMA.FTZ R45, R48.reuse, R45, -R56 ;  /* 0x0000002d302d7223 */ /* 0x040fe20000010838 */
[C---:B------:R-:W-:Y:S01]  /*7c90*/  FFMA.FTZ R93, R57.reuse, R63, -R93 ;  /* 0x0000003f395d7223 */ /* 0x040fe2000001085d */
[----:B------:R-:W-:Y:S01]  /*7ca0*/  FFMA.FTZ R47, R48, R47, R60 ;  /* 0x0000002f302f7223 */ /* 0x000fe2000001003c */
[----:B------:R-:W-:Y:S01]  /*7cb0*/  FFMA.FTZ R161, R57, R61, R161 ;  /* 0x0000003d39a17223 */ /* 0x000fe200000100a1 */
[C---:B------:R-:W-:Y:S01]  /*7cc0*/  IMAD.U32 R60, R62.reuse, 0x10000, RZ ;  /* 0x000100003e3c7824 */ /* 0x040fe200078e00ff */
        /* <DEDUP_REMOVED lines=8> */
[----:B------:R-:W-:Y:S01]  /*7d50*/  LOP3.LUT R50, R50, 0xffff0000, RZ, 0xc0, !PT ;  /* 0xffff000032327812 */ /* 0x000fe200078ec0ff */
[C---:B------:R-:W-:Y:S02]  /*7d60*/  FFMA.FTZ R59, R48.reuse, R57, -R59 ;  /* 0x00000039303b7223 */ /* 0x040fe4000001083b */
[----:B------:R-:W-:Y:S01]  /*7d70*/  FFMA.FTZ R60, R48, R56, R60 ;  /* 0x00000038303c7223 */ /* 0x000fe2000001003c */
[C---:B------:R-:W-:Y:S01]  /*7d80*/  FMUL.FTZ R48, R62.reuse, R58 ;  /* 0x0000003a3e307220 */ /* 0x040fe20000410000 */
[----:B------:R-:W-:Y:S01]  /*7d90*/  FMUL.FTZ R62, R62, R46 ;  /* 0x0000002e3e3e7220 */ /* 0x000fe20000410000 */
[----:B------:R-:W-:Y:S01]  /*7da0*/  F2FP.BF16.F32.PACK_AB R94, R49, R94 ;  /* 0x0000005e315e723e */ /* 0x000fe200000010ff */
[----:B------:R-:W-:Y:S02]  /*7db0*/  IMAD.MOV.U32 R49, RZ, RZ, R92 ;  /* 0x000000ffff317224 */ /* 0x000fe400078e005c */
[C---:B------:R-:W-:Y:S01]  /*7dc0*/  FFMA.FTZ R48, R50.reuse, R46, -R48 ;  /* 0x0000002e32307223 */ /* 0x040fe20000010830 */
[----:B------:R-:W-:Y:S01]  /*7dd0*/  FFMA.FTZ R62, R50, R58, R62 ;  /* 0x0000003a323e7223 */ /* 0x000fe2000001003e */
[----:B------:R-:W-:Y:S01]  /*7de0*/  F2FP.BF16.F32.PACK_AB R44, R44, R163 ;  /* 0x000000a32c2c723e */ /* 0x000fe200000010ff */
[----:B------:R-:W-:Y:S01]  /*7df0*/  IMAD.MOV.U32 R61, RZ, RZ, R94 ;  /* 0x000000ffff3d7224 */ /* 0x000fe200078e005e */
[----:B------:R-:W-:-:S02]  /*7e00*/  F2FP.BF16.F32.PACK_AB R45, R45, R93 ;  /* 0x0000005d2d2d723e */ /* 0x000fc400000010ff */
[----:B------:R-:W-:Y:S01]  /*7e10*/  F2FP.BF16.F32.PACK_AB R47, R47, R161 ;  /* 0x000000a12f2f723e */ /* 0x000fe200000010ff */
[----:B------:R-:W-:Y:S01]  /*7e20*/  IMAD.MOV.U32 R63, RZ, RZ, R44 ;  /* 0x000000ffff3f7224 */ /* 0x000fe200078e002c */
[----:B------:R-:W-:Y:S01]  /*7e30*/  F2FP.BF16.F32.PACK_AB R59, R48, R59 ;  /* 0x0000003b303b723e */ /* 0x000fe200000010ff */
[----:B------:R-:W-:Y:S01]  /*7e40*/  IMAD.MOV.U32 R48, RZ, RZ, R45 ;  /* 0x000000ffff307224 */ /* 0x000fe200078e002d */
[----:B------:R-:W-:Y:S01]  /*7e50*/  F2FP.BF16.F32.PACK_AB R62, R62, R60 ;  /* 0x0000003c3e3e723e */ /* 0x000fe200000010ff */
[----:B------:R-:W-:Y:S01]  /*7e60*/  IMAD.MOV.U32 R60, RZ, RZ, R47 ;  /* 0x000000ffff3c7224 */ /* 0x000fe200078e002f */
[----:B------:R-:W-:Y:S01]  /*7e70*/  F2FP.BF16.F32.PACK_AB R51, R51, R164 ;  /* 0x000000a43333723e */ /* 0x000fe200000010ff */
[----:B------:R-:W-:-:S07]  /*7e80*/  IMAD.MOV.U32 R50, RZ, RZ, R59 ;  /* 0x000000ffff327224 */ /* 0x000fce00078e003b */
.L_x_694:
[----:B------:R-:W-:Y:S05]  /*7e90*/  BSYNC B3 ;  /* 0x0000000000037941 */ /* 0x000fea0003800000 */
.L_x_693:
[----:B0-----:R0:W-:Y:S04]  /*7ea0*/  STG.E.128 desc[UR40][R88.64], R48 ;  /* 0x0000003058007986 */ /* 0x0011e8000c101d28 */
[----:B--2---:R0:W-:Y:S02]  /*7eb0*/  @!P4 STG.E.128 desc[UR40][R90.64], R60 ;  /* 0x0000003c5a00c986 */ /* 0x0041e4000c101d28 */
.L_x_692:
[----:B------:R-:W-:Y:S05]  /*7ec0*/  BSYNC B2 ;  /* 0x0000000000027941 */ /* 0x000fea0003800000 */
.L_x_691:
[----:B------:R-:W-:-:S13]  /*7ed0*/  ISETP.NE.AND P4, PT, R9, RZ, PT ;  /* 0x000000ff0900720c */ /* 0x000fda0003f85270 */
[----:B------:R-:W-:Y:S05]  /*7ee0*/  @!P4 BRA `(.L_x_686) ;  /* 0x000000080000c947 */ /* 0x000fea0003800000 */
[----:B------:R-:W3:Y:S01]  /*7ef0*/  LDL R44, [R1+0x10] ;  /* 0x00001000012c7983 */ /* 0x000ee20000100800 */
[----:B------:R-:W-:Y:S01]  /*7f00*/  IADD3 R47, P4, P5, R102, R132, R15 ;  /* 0x00000084662f7210 */ /* 0x000fe20007d9e00f */
[----:B------:R-:W-:Y:S03]  /*7f10*/  BSSY B2, `(.L_x_695) ;  /* 0x000007b000027945 */ /* 0x000fe60003800000 */
[----:B------:R-:W-:Y:S02]  /*7f20*/  IADD3.X R46, R97, R157, R11, P4, P5 ;  /* 0x0000009d612e7210 */ /* 0x000fe400027ea40b */
[----:B---3--:R-:W-:-:S04]  /*7f30*/  LOP3.LUT P6, RZ, R44, 0x1, RZ, 0xc0, !PT ;  /* 0x000000012cff7812 */ /* 0x008fc800078cc0ff */
[----:B------:R-:W-:-:S04]  /*7f40*/  SEL R44, R122, R148, !P6 ;  /* 0x000000947a2c7207 */ /* 0x000fc80007000000 */
[----:B------:R-:W-:-:S04]  /*7f50*/  SHF.R.S32.HI R45, RZ, 0x1f, R44 ;  /* 0x0000001fff2d7819 */ /* 0x000fc8000001142c */
[----:B------:R-:W-:-:S04]  /*7f60*/  LEA.HI R45, R45, R44, RZ, 0x4 ;  /* 0x0000002c2d2d7211 */ /* 0x000fc800078f20ff */
[----:B------:R-:W-:-:S05]  /*7f70*/  LEA.HI.SX32 R45, R45, R20, 0x1c ;  /* 0x000000142d2d7211 */ /* 0x000fca00078fe2ff */
[----:B------:R-:W-:-:S05]  /*7f80*/  IMAD.SHL.U32 R44, R45, 0x8, RZ ;  /* 0x000000082d2c7824 */ /* 0x000fca00078e00ff */
[----:B------:R-:W-:-:S13]  /*7f90*/  ISETP.GE.AND P4, PT, R44, R147, PT ;  /* 0x000000932c00720c */ /* 0x000fda0003f86270 */
[--C-:B0-2---:R-:W-:Y:S02]  /*7fa0*/  @!P4 SHF.R.S32.HI R48, RZ, 0x1f, R44.reuse ;  /* 0x0000001fff30c819 */ /* 0x105fe4000001142c */
[--C-:B------:R-:W-:Y:S02]  /*7fb0*/  @!P4 IADD3 R132, P5, P6, R102, R132, R44.reuse ;  /* 0x000000846684c210 */ /* 0x100fe40007ebe02c */
[----:B------:R-:W-:Y:S02]  /*7fc0*/  LOP3.LUT R44, R191, 0x38, R44, 0xf8, !PT ;  /* 0x00000038bf2c7812 */ /* 0x000fe400078ef82c */
[----:B------:R-:W-:Y:S02]  /*7fd0*/  @!P4 IADD3.X R157, R97, R157, R48, P5, P6 ;  /* 0x0000009d619dc210 */ /* 0x000fe40002fec430 */
[----:B------:R-:W-:Y:S02]  /*7fe0*/  LEA R56, P5, R47, R120, 0x1 ;  /* 0x000000782f387211 */ /* 0x000fe400078a08ff */
[----:B------:R-:W-:-:S02]  /*7ff0*/  LOP3.LUT R44, R44, R193, RZ, 0x3c, !PT ;  /* 0x000000c12c2c7212 */ /* 0x000fc400078e3cff */
[----:B------:R-:W-:Y:S01]  /*8000*/  LEA.HI.X R57, R47, R121, R46, 0x1, P5 ;  /* 0x000000792f397211 */ /* 0x000fe200028f0c2e */
[----:B------:R-:W-:Y:S01]  /*8010*/  IMAD R47, R16, 0x6000, R140 ;  /* 0x00006000102f7824 */ /* 0x000fe200078e028c */
[----:B------:R-:W-:Y:S02]  /*8020*/  SHF.R.S32.HI R46, RZ, 0x1f, R45 ;  /* 0x0000001fff2e7819 */ /* 0x000fe4000001142d */
[----:B------:R-:W-:Y:S02]  /*8030*/  @!P4 LEA R58, P5, R132, R120, 0x1 ;  /* 0x00000078843ac211 */ /* 0x000fe400078a08ff */
[----:B------:R-:W-:Y:S02]  /*8040*/  LEA.HI R45, R46, R45, RZ, 0x3 ;  /* 0x0000002d2e2d7211 */ /* 0x000fe400078f18ff */
[----:B------:R-:W-:Y:S02]  /*8050*/  @!P4 LEA.HI.X R59, R132, R121, R157, 0x1, P5 ;  /* 0x00000079843bc211 */ /* 0x000fe400028f0c9d */
[----:B------:R-:W-:Y:S01]  /*8060*/  ISETP.GE.AND P5, PT, R100, R117, PT ;  /* 0x000000756400720c */ /* 0x000fe20003fa6270 */
[----:B------:R-:W-:-:S05]  /*8070*/  IMAD.SHL.U32 R45, R45, 0x400, RZ ;  /* 0x000004002d2d7824 */ /* 0x000fca00078e00ff */
[----:B------:R-:W-:-:S05]  /*8080*/  LOP3.LUT R45, R45, 0x7fffe000, RZ, 0xc0, !PT ;  /* 0x7fffe0002d2d7812 */ /* 0x000fca00078ec0ff */
[----:B------:R-:W-:-:S04]  /*8090*/  IMAD R45, R192, 0x200, R45 ;  /* 0x00000200c02d7824 */ /* 0x000fc800078e022d */
[----:B------:R-:W-:Y:S02]  /*80a0*/  IMAD.IADD R45, R45, 0x1, R44 ;  /* 0x000000012d2d7824 */ /* 0x000fe400078e022c */
[----:B------:R-:W-:Y:S02]  /*80b0*/  IMAD R44, R47, 0x2, R2 ;  /* 0x000000022f2c7824 */ /* 0x000fe400078e0202 */
[----:B------:R-:W-:-:S04]  /*80c0*/  IMAD R45, R16, 0x6000, R45 ;  /* 0x00006000102d7824 */ /* 0x000fc800078e022d */
[----:B------:R-:W-:Y:S02]  /*80d0*/  IMAD R48, R45, 0x2, R2 ;  /* 0x000000022d307824 */ /* 0x000fe400078e0202 */
[----:B------:R-:W0:Y:S04]  /*80e0*/  LDS.128 R44, [R44+0x1c400] ;  /* 0x01c400002c2c7984 */ /* 0x000e280000000c00 */
[----:B------:R-:W2:Y:S01]  /*80f0*/  LDS.128 R48, [R48+0x1c400] ;  /* 0x01c4000030307984 */ /* 0x000ea20000000c00 */
[----:B------:R-:W-:Y:S05]  /*8100*/  @P5 BRA `(.L_x_696) ;  /* 0x00000004006c5947 */ /* 0x000fea0003800000 */
[--C-:B------:R-:W-:Y:S01]  /*8110*/  SHF.R.U64 R42, R42, 0x10, R43.reuse ;  /* 0x000000102a2a7819 */ /* 0x100fe2000000122b */
[----:B--2---:R-:W-:Y:S01]  /*8120*/  IMAD.U32 R62, R49, 0x10000, RZ ;  /* 0x00010000313e7824 */ /* 0x004fe200078e00ff */
[----:B------:R-:W-:Y:S01]  /*8130*/  SHF.R.U32.HI R60, RZ, 0x10, R43 ;  /* 0x00000010ff3c7819 */ /* 0x000fe2000001162b */
[----:B------:R-:W-:Y:S01]  /*8140*/  IMAD.U32 R90, R51, 0x10000, RZ ;  /* 0x00010000335a7824 */ /* 0x000fe200078e00ff */
[--C-:B------:R-:W-:Y:S01]  /*8150*/  SHF.R.U64 R43, R52, 0x10, R53.reuse ;  /* 0x00000010342b7819 */ /* 0x100fe20000001235 */
[----:B0-----:R-:W-:Y:S01]  /*8160*/  IMAD.U32 R89, R47, 0x10000, RZ ;  /* 0x000100002f597824 */ /* 0x001fe200078e00ff */
[----:B------:R-:W-:Y:S01]  /*8170*/  SHF.R.U32.HI R52, RZ, 0x10, R53 ;  /* 0x00000010ff347819 */ /* 0x000fe20000011635 */
[----:B------:R-:W-:Y:S01]  /*8180*/  IMAD.U32 R91, R50, 0x10000, RZ ;  /* 0x00010000325b7824 */ /* 0x000fe200078e00ff */
[--C-:B------:R-:W-:Y:S01]  /*8190*/  SHF.R.U64 R40, R40, 0x10, R41.reuse ;  /* 0x0000001028287819 */ /* 0x100fe20000001229 */
[----:B------:R-:W-:Y:S01]  /*81a0*/  IMAD.U32 R88, R46, 0x10000, RZ ;  /* 0x000100002e587824 */ /* 0x000fe200078e00ff */
[----:B------:R-:W-:-:S02]  /*81b0*/  SHF.R.U32.HI R41, RZ, 0x10, R41 ;  /* 0x00000010ff297819 */ /* 0x000fc40000011629 */
[----:B------:R-:W-:Y:S02]  /*81c0*/  PRMT R52, R173, 0x5432, R52 ;  /* 0x00005432ad347816 */ /* 0x000fe40000000034 */
[----:B------:R-:W-:Y:S02]  /*81d0*/  SHF.R.U64 R53, R54, 0x10, R55 ;  /* 0x0000001036357819 */ /* 0x000fe40000001237 */
[----:B------:R-:W-:Y:S01]  /*81e0*/  PRMT R41, R171, 0x5410, R41 ;  /* 0x00005410ab297816 */ /* 0x000fe20000000029 */
[----:B------:R-:W-:Y:S01]  /*81f0*/  IMAD.U32 R92, R52, 0x10000, RZ ;  /* 0x00010000345c7824 */ /* 0x000fe200078e00ff */
[----:B------:R-:W-:Y:S01]  /*8200*/  SHF.R.U32.HI R54, RZ, 0x10, R55 ;  /* 0x00000010ff367819 */ /* 0x000fe20000011637 */
[----:B------:R-:W-:Y:S01]  /*8210*/  IMAD.U32 R55, R45, 0x10000, RZ ;  /* 0x000100002d377824 */ /* 0x000fe200078e00ff */
[----:B------:R-:W-:Y:S01]  /*8220*/  PRMT R43, R172, 0x5432, R43 ;  /* 0x00005432ac2b7816 */ /* 0x000fe2000000002b */
[----:B------:R-:W-:Y:S01]  /*8230*/  IMAD.U32 R93, R41, 0x10000, RZ ;  /* 0x00010000295d7824 */ /* 0x000fe200078e00ff */
[----:B------:R-:W-:Y:S01]  /*8240*/  LOP3.LUT R63, R49, 0xffff0000, RZ, 0xc0, !PT ;  /* 0xffff0000313f7812 */ /* 0x000fe200078ec0ff */
[----:B------:R-:W-:Y:S01]  /*8250*/  IMAD.U32 R49, R48, 0x10000, RZ ;  /* 0x0001000030317824 */ /* 0x000fe200078e00ff */
[----:B------:R-:W-:Y:S01]  /*8260*/  PRMT R172, R172, 0x5410, R53 ;  /* 0x00005410acac7816 */ /* 0x000fe20000000035 */
[----:B------:R-:W-:Y:S01]  /*8270*/  FMUL.FTZ R53, R62, R92 ;  /* 0x0000005c3e357220 */ /* 0x000fe20000410000 */
[----:B------:R-:W-:Y:S01]  /*8280*/  LOP3.LUT R52, R52, 0xffff0000, RZ, 0xc0, !PT ;  /* 0xffff000034347812 */ /* 0x000fe200078ec0ff */
[-C--:B------:R-:W-:Y:S01]  /*8290*/  FMUL.FTZ R62, R62, R93.reuse ;  /* 0x0000005d3e3e7220 */ /* 0x080fe20000410000 */
[----:B------:R-:W-:Y:S01]  /*82a0*/  PRMT R54, R173, 0x5410, R54 ;  /* 0x00005410ad367816 */ /* 0x000fe20000000036 */
[----:B------:R-:W-:Y:S01]  /*82b0*/  FFMA.FTZ R53, R55, R93, -R53 ;  /* 0x0000005d37357223 */ /* 0x000fe20000010835 */
[----:B------:R-:W-:Y:S01]  /*82c0*/  LOP3.LUT R41, R41, 0xffff0000, RZ, 0xc0, !PT ;  /* 0xffff000029297812 */ /* 0x000fe200078ec0ff */
[----:B------:R-:W-:Y:S01]  /*82d0*/  FMUL.FTZ R94, R63, R52 ;  /* 0x000000343f5e7220 */ /* 0x000fe20000410000 */
[----:B------:R-:W-:Y:S01]  /*82e0*/  LOP3.LUT R61, R45, 0xffff0000, RZ, 0xc0, !PT ;  /* 0xffff00002d3d7812 */ /* 0x000fe200078ec0ff */
[C---:B------:R-:W-:Y:S01]  /*82f0*/  IMAD.U32 R93, R54.reuse, 0x10000, RZ ;  /* 0x00010000365d7824 */ /* 0x040fe200078e00ff */
[----:B------:R-:W-:Y:S01]  /*8300*/  PRMT R60, R171, 0x5432, R60 ;  /* 0x00005432ab3c7816 */ /* 0x000fe2000000003c */
[-C--:B------:R-:W-:Y:S01]  /*8310*/  FMUL.FTZ R63, R63, R41.reuse ;  /* 0x000000293f3f7220 */ /* 0x080fe20000410000 */
[----:B------:R-:W-:Y:S01]  /*8320*/  LOP3.LUT R51, R51, 0xffff0000, RZ, 0xc0, !PT ;  /* 0xffff000033337812 */ /* 0x000fe200078ec0ff */
[----:B------:R-:W-:Y:S01]  /*8330*/  FFMA.FTZ R62, R55, R92, R62 ;  /* 0x0000005c373e7223 */ /* 0x000fe2000001003e */
[----:B------:R-:W-:Y:S01]  /*8340*/  LOP3.LUT R54, R54, 0xffff0000, RZ, 0xc0, !PT ;  /* 0xffff000036367812 */ /* 0x000fe200078ec0ff */
[----:B------:R-:W-:Y:S01]  /*8350*/  FFMA.FTZ R94, R61, R41, -R94 ;  /* 0x000000293d5e7223 */ /* 0x000fe2000001085e */
[----:B------:R-:W-:-:S02]  /*8360*/  IMAD.U32 R55, R60, 0x10000, RZ ;  /* 0x000100003c377824 */ /* 0x000fc400078e00ff */
[----:B------:R-:W-:Y:S01]  /*8370*/  FMUL.FTZ R41, R90, R93 ;  /* 0x0000005d5a297220 */ /* 0x000fe20000410000 */
[----:B------:R-:W-:Y:S01]  /*8380*/  PRMT R40, R174, 0x5410, R40 ;  /* 0x00005410ae287816 */ /* 0x000fe20000000028 */
[----:B------:R-:W-:Y:S01]  /*8390*/  FFMA.FTZ R63, R61, R52, R63 ;  /* 0x000000343d3f7223 */ /* 0x000fe2000001003f */
[----:B------:R-:W-:Y:S01]  /*83a0*/  LOP3.LUT R47, R47, 0xffff0000, RZ, 0xc0, !PT ;  /* 0xffff00002f2f7812 */ /* 0x000fe200078ec0ff */
[----:B------:R-:W-:Y:S01]  /*83b0*/  FMUL.FTZ R61, R51, R54 ;  /* 0x00000036333d7220 */ /* 0x000fe20000410000 */
[----:B------:R-:W-:Y:S01]  /*83c0*/  LOP3.LUT R60, R60, 0xffff0000, RZ, 0xc0, !PT ;  /* 0xffff00003c3c7812 */ /* 0x000fe200078ec0ff */
[-C--:B------:R-:W-:Y:S01]  /*83d0*/  FMUL.FTZ R90, R90, R55.reuse ;  /* 0x000000375a5a7220 */ /* 0x080fe20000410000 */
[----:B------:R-:W-:Y:S01]  /*83e0*/  FFMA.FTZ R41, R89, R55, -R41 ;  /* 0x0000003759297223 */ /* 0x000fe20000010829 */
[----:B------:R-:W-:Y:S01]  /*83f0*/  IMAD.U32 R55, R43, 0x10000, RZ ;  /* 0x000100002b377824 */ /* 0x000fe200078e00ff */
[----:B------:R-:W-:Y:S01]  /*8400*/  LOP3.LUT R48, R48, 0xffff0000, RZ, 0xc0, !PT ;  /* 0xffff000030307812 */ /* 0x000fe200078ec0ff */
[----:B------:R-:W-:-:S02]  /*8410*/  IMAD.U32 R52, R40, 0x10000, RZ ;  /* 0x0001000028347824 */ /* 0x000fc400078e00ff */
[-C--:B------:R-:W-:Y:S01]  /*8420*/  FMUL.FTZ R51, R51, R60.reuse ;  /* 0x0000003c33337220 */ /* 0x080fe20000410000 */
[----:B------:R-:W-:Y:S01]  /*8430*/  FFMA.FTZ R61, R47, R60, -R61 ;  /* 0x0000003c2f3d7223 */ /* 0x000fe2000001083d */
[----:B------:R-:W-:Y:S01]  /*8440*/  LOP3.LUT R60, R40, 0xffff0000, RZ, 0xc0, !PT ;  /* 0xffff0000283c7812 */ /* 0x000fe200078ec0ff */
[-C--:B------:R-:W-:Y:S01]  /*8450*/  FMUL.FTZ R40, R49, R55.reuse ;  /* 0x0000003731287220 */ /* 0x080fe20000410000 */
[----:B------:R-:W-:Y:S01]  /*8460*/  IMAD.U32 R45, R44, 0x10000, RZ ;  /* 0x000100002c2d7824 */ /* 0x000fe200078e00ff */
[----:B------:R-:W-:Y:S01]  /*8470*/  LOP3.LUT R43, R43, 0xffff0000, RZ, 0xc0, !PT ;  /* 0xffff00002b2b7812 */ /* 0x000fe200078ec0ff */
[----:B------:R-:W-:Y:S01]  /*8480*/  FMUL.FTZ R49, R49, R52 ;  /* 0x0000003431317220 */ /* 0x000fe20000410000 */
[----:B------:R-:W-:Y:S01]  /*8490*/  PRMT R42, R174, 0x5432, R42 ;  /* 0x00005432ae2a7816 */ /* 0x000fe2000000002a */
[----:B------:R-:W-:Y:S01]  /*84a0*/  FFMA.FTZ R51, R47, R54, R51 ;  /* 0x000000362f337223 */ /* 0x000fe20000010033 */
[C---:B------:R-:W-:Y:S01]  /*84b0*/  FFMA.FTZ R40, R45.reuse, R52, -R40 ;  /* 0x000000342d287223 */ /* 0x040fe20000010828 */
[----:B------:R-:W-:Y:S01]  /*84c0*/  FFMA.FTZ R49, R45, R55, R49 ;  /* 0x000000372d317223 */ /* 0x000fe20000010031 */
[----:B------:R-:W-:Y:S01]  /*84d0*/  LOP3.LUT R44, R44, 0xffff0000, RZ, 0xc0, !PT ;  /* 0xffff00002c2c7812 */ /* 0x000fe200078ec0ff */
[-C--:B------:R-:W-:Y:S01]  /*84e0*/  FMUL.FTZ R47, R48, R43.reuse ;  /* 0x0000002b302f7220 */ /* 0x080fe20000410000 */
[----:B------:R-:W-:Y:S01]  /*84f0*/  IMAD.U32 R45, R172, 0x10000, RZ ;  /* 0x00010000ac2d7824 */ /* 0x000fe200078e00ff */
[----:B------:R-:W-:Y:S01]  /*8500*/  LOP3.LUT R50, R50, 0xffff0000, RZ, 0xc0, !PT ;  /* 0xffff000032327812 */ /* 0x000fe200078ec0ff */
[-C--:B------:R-:W-:Y:S01]  /*8510*/  FMUL.FTZ R48, R48, R60.reuse ;  /* 0x0000003c30307220 */ /* 0x080fe20000410000 */
[----:B------:R-:W-:Y:S01]  /*8520*/  IMAD.U32 R52, R42, 0x10000, RZ ;  /* 0x000100002a347824 */ /* 0x000fe200078e00ff */
[----:B------:R-:W-:Y:S01]  /*8530*/  LOP3.LUT R172, R172, 0xffff0000, RZ, 0xc0, !PT ;  /* 0xffff0000acac7812 */ /* 0x000fe200078ec0ff */
[----:B------:R-:W-:Y:S01]  /*8540*/  FFMA.FTZ R47, R44, R60, -R47 ;  /* 0x0000003c2c2f7223 */ /* 0x000fe2000001082f */
[----:B------:R-:W-:Y:S01]  /*8550*/  LOP3.LUT R42, R42, 0xffff0000, RZ, 0xc0, !PT ;  /* 0xffff00002a2a7812 */ /* 0x000fe200078ec0ff */
[----:B------:R-:W-:Y:S01]  /*8560*/  FFMA.FTZ R48, R44, R43, R48 ;  /* 0x0000002b2c307223 */ /* 0x000fe20000010030 */
[----:B------:R-:W-:Y:S01]  /*8570*/  LOP3.LUT R46, R46, 0xffff0000, RZ, 0xc0, !PT ;  /* 0xffff00002e2e7812 */ /* 0x000fe200078ec0ff */
[C---:B------:R-:W-:Y:S01]  /*8580*/  FMUL.FTZ R43, R91.reuse, R45 ;  /* 0x0000002d5b2b7220 */ /* 0x040fe20000410000 */
[C---:B------:R-:W-:Y:S01]  /*8590*/  FMUL.FTZ R44, R50.reuse, R172 ;  /* 0x000000ac322c7220 */ /* 0x040fe20000410000 */
[----:B------:R-:W-:Y:S01]  /*85a0*/  FMUL.FTZ R91, R91, R52 ;  /* 0x000000345b5b7220 */ /* 0x000fe20000410000 */
[----:B------:R-:W-:Y:S01]  /*85b0*/  FMUL.FTZ R50, R50, R42 ;  /* 0x0000002a32327220 */ /* 0x000fe20000410000 */
[----:B------:R-:W-:Y:S01]  /*85c0*/  FFMA.FTZ R43, R88, R52, -R43 ;  /* 0x00000034582b7223 */ /* 0x000fe2000001082b */
[----:B------:R-:W-:Y:S01]  /*85d0*/  FFMA.FTZ R44, R46, R42, -R44 ;  /* 0x0000002a2e2c7223 */ /* 0x000fe2000001082c */
[----:B------:R-:W-:Y:S01]  /*85e0*/  FFMA.FTZ R90, R89, R93, R90 ;  /* 0x0000005d595a7223 */ /* 0x000fe2000001005a */
[----:B------:R-:W-:Y:S01]  /*85f0*/  FFMA.FTZ R91, R88, R45, R91 ;  /* 0x0000002d585b7223 */ /* 0x000fe2000001005b */
[----:B------:R-:W-:Y:S01]  /*8600*/  FFMA.FTZ R50, R46, R172, R50 ;  /* 0x000000ac2e327223 */ /* 0x000fe20000010032 */
[----:B------:R-:W-:-:S02]  /*8610*/  F2FP.BF16.F32.PACK_AB R41, R61, R41 ;  /* 0x000000293d29723e */ /* 0x000fc400000010ff */
[----:B------:R-:W-:Y:S02]  /*8620*/  F2FP.BF16.F32.PACK_AB R62, R63, R62 ;  /* 0x0000003e3f3e723e */ /* 0x000fe400000010ff */
[----:B------:R-:W-:Y:S01]  /*8630*/  F2FP.BF16.F32.PACK_AB R40, R47, R40 ;  /* 0x000000282f28723e */ /* 0x000fe200000010ff */
[----:B------:R-:W-:Y:S01]  /*8640*/  IMAD.MOV.U32 R47, RZ, RZ, R41 ;  /* 0x000000ffff2f7224 */ /* 0x000fe200078e0029 */
[----:B------:R-:W-:Y:S01]  /*8650*/  F2FP.BF16.F32.PACK_AB R48, R48, R49 ;  /* 0x000000313030723e */ /* 0x000fe200000010ff */
[----:B------:R-:W-:Y:S01]  /*8660*/  IMAD.MOV.U32 R49, RZ, RZ, R62 ;  /* 0x000000ffff317224 */ /* 0x000fe200078e003e */
[----:B------:R-:W-:Y:S01]  /*8670*/  F2FP.BF16.F32.PACK_AB R46, R44, R43 ;  /* 0x0000002b2c2e723e */ /* 0x000fe200000010ff */
[----:B------:R-:W-:Y:S01]  /*8680*/  IMAD.MOV.U32 R44, RZ, RZ, R40 ;  /* 0x000000ffff2c7224 */ /* 0x000fe200078e0028 */
[----:B------:R-:W-:Y:S02]  /*8690*/  F2FP.BF16.F32.PACK_AB R45, R94, R53 ;  /* 0x000000355e2d723e */ /* 0x000fe400000010ff */
[----:B------:R-:W-:-:S02]  /*86a0*/  F2FP.BF16.F32.PACK_AB R51, R51, R90 ;  /* 0x0000005a3333723e */ /* 0x000fc400000010ff */
[----:B------:R-:W-:-:S07]  /*86b0*/  F2FP.BF16.F32.PACK_AB R50, R50, R91 ;  /* 0x0000005b3232723e */ /* 0x000fce00000010ff */
.L_x_696:
[----:B------:R-:W-:Y:S05]  /*86c0*/  BSYNC B2 ;  /* 0x0000000000027941 */ /* 0x000fea0003800000 */
.L_x_695:
[----:B0-----:R3:W-:Y:S04]  /*86d0*/  STG.E.128 desc[UR40][R56.64], R44 ;  /* 0x0000002c38007986 */ /* 0x0017e8000c101d28 */
[----:B--2---:R3:W-:Y:S02]  /*86e0*/  @!P4 STG.E.128 desc[UR40][R58.64], R48 ;  /* 0x000000303a00c986 */ /* 0x0047e4000c101d28 */
.L_x_686:
[----:B------:R-:W-:Y:S05]  /*86f0*/  BSYNC B1 ;  /* 0x0000000000017941 */ /* 0x000fea0003800000 */
.L_x_685:
[-C--:B--2---:R-:W-:Y:S02]  /*8700*/  IMAD R40, R146, R128.reuse, RZ ;  /* 0x0000008092287224 */ /* 0x084fe400078e02ff */
[----:B------:R-:W-:-:S04]  /*8710*/  IMAD.WIDE.U32 R126, R205, R128, R126 ;  /* 0x00000080cd7e7225 */ /* 0x000fc800078e007e */
[----:B------:R-:W-:Y:S01]  /*8720*/  IMAD R129, R205, R129, R40 ;  /* 0x00000081cd817224 */ /* 0x000fe200078e0228 */
[----:B------:R-:W-:Y:S06]  /*8730*/  @P3 BRA `(.L_x_655) ;  /* 0x0000001800f83947 */ /* 0x000fec0003800000 */
[----:B------:R-:W-:Y:S01]  /*8740*/  ISETP.NE.AND P3, PT, R14, RZ, PT ;  /* 0x000000ff0e00720c */ /* 0x000fe20003f65270 */
[----:B------:R-:W-:Y:S01]  /*8750*/  BSSY B1, `(.L_x_697) ;  /* 0x0000083000017945 */ /* 0x000fe20003800000 */
[----:B------:R-:W-:-:S11]  /*8760*/  IMAD.IADD R52, R127, 0x1, R129 ;  /* 0x000000017f347824 */ /* 0x000fd600078e0281 */
[----:B------:R-:W-:Y:S05]  /*8770*/  @!P3 BRA `(.L_x_698) ;  /* 0x000000080000b947 */ /* 0x000fea0003800000 */
[----:B------:R-:W-:Y:S01]  /*8780*/  SEL R40, R122, R148, !P0 ;  /* 0x000000947a287207 */ /* 0x000fe20004000000 */
[----:B------:R-:W-:Y:S01]  /*8790*/  BSSY B2, `(.L_x_699) ;  /* 0x000007c000027945 */ /* 0x000fe20003800000 */
[----:B---3--:R-:W-:Y:S02]  /*87a0*/  IADD3 R44, P3, P4, R102, R126, R27 ;  /* 0x0000007e662c7210 */ /* 0x008fe40007c7e01b */
[----:B------:R-:W-:Y:S02]  /*87b0*/  SHF.R.S32.HI R41, RZ, 0x1f, R40 ;  /* 0x0000001fff297819 */ /* 0x000fe40000011428 */
[----:B------:R-:W-:Y:S02]  /*87c0*/  IADD3.X R46, R97, R52, R13, P3, P4 ;  /* 0x00000034612e7210 */ /* 0x000fe40001fe840d */
[----:B------:R-:W-:-:S04]  /*87d0*/  LEA.HI R41, R41, R40, RZ, 0x4 ;  /* 0x0000002829297211 */ /* 0x000fc800078f20ff */
[----:B------:R-:W-:-:S04]  /*87e0*/  LEA.HI.SX32 R41, R41, R114, 0x1c ;  /* 0x0000007229297211 */ /* 0x000fc800078fe2ff */
[----:B0-----:R-:W-:Y:S01]  /*87f0*/  SHF.R.S32.HI R48, RZ, 0x1f, R41 ;  /* 0x0000001fff307819 */ /* 0x001fe20000011429 */
[----:B------:R-:W-:-:S03]  /*8800*/  IMAD.SHL.U32 R40, R41, 0x8, RZ ;  /* 0x0000000829287824 */ /* 0x000fc600078e00ff */
[----:B------:R-:W-:Y:S02]  /*8810*/  LEA.HI R48, R48, R41, RZ, 0x3 ;  /* 0x0000002930307211 */ /* 0x000fe400078f18ff */
[----:B------:R-:W-:Y:S02]  /*8820*/  ISETP.GE.AND P3, PT, R40, R147, PT ;  /* 0x000000932800720c */ /* 0x000fe40003f66270 */
[----:B------:R-:W-:Y:S01]  /*8830*/  LOP3.LUT R41, R185, 0x38, R40, 0xf8, !PT ;  /* 0x00000038b9297812 */ /* 0x000fe200078ef828 */
[----:B------:R-:W-:-:S05]  /*8840*/  IMAD.SHL.U32 R48, R48, 0x400, RZ ;  /* 0x0000040030307824 */ /* 0x000fca00078e00ff */
[----:B------:R-:W-:-:S05]  /*8850*/  LOP3.LUT R43, R48, 0x7fffe000, RZ, 0xc0, !PT ;  /* 0x7fffe000302b7812 */ /* 0x000fca00078ec0ff */
[--C-:B------:R-:W-:Y:S02]  /*8860*/  @!P3 SHF.R.S32.HI R45, RZ, 0x1f, R40.reuse ;  /* 0x0000001fff2db819 */ /* 0x100fe40000011428 */
[----:B------:R-:W-:Y:S02]  /*8870*/  @!P3 IADD3 R42, P4, P5, R102, R126, R40 ;  /* 0x0000007e662ab210 */ /* 0x000fe40007d9e028 */
[----:B------:R-:W-:Y:S01]  /*8880*/  LOP3.LUT R40, R41, R230, RZ, 0x3c, !PT ;  /* 0x000000e629287212 */ /* 0x000fe200078e3cff */
[----:B------:R-:W-:Y:S01]  /*8890*/  IMAD R41, R16, 0x6000, R141 ;  /* 0x0000600010297824 */ /* 0x000fe200078e028d */
[----:B------:R-:W-:Y:S02]  /*88a0*/  @!P3 IADD3.X R45, R97, R52, R45, P4, P5 ;  /* 0x00000034612db210 */ /* 0x000fe400027ea42d */
[----:B------:R-:W-:Y:S01]  /*88b0*/  IADD3 R43, R40, R43, R195 ;  /* 0x0000002b282b7210 */ /* 0x000fe20007ffe0c3 */
[----:B------:R-:W-:Y:S01]  /*88c0*/  IMAD R41, R41, 0x2, R2 ;  /* 0x0000000229297824 */ /* 0x000fe200078e0202 */
[----:B------:R-:W-:-:S03]  /*88d0*/  LEA R48, P4, R44, R120, 0x1 ;  /* 0x000000782c307211 */ /* 0x000fc600078808ff */
[----:B------:R-:W-:Y:S01]  /*88e0*/  IMAD R43, R16, 0x6000, R43 ;  /* 0x00006000102b7824 */ /* 0x000fe200078e022b */
[----:B------:R-:W-:Y:S02]  /*88f0*/  LEA.HI.X R49, R44, R121, R46, 0x1, P4 ;  /* 0x000000792c317211 */ /* 0x000fe400020f0c2e */
[----:B------:R-:W-:Y:S01]  /*8900*/  @!P3 LEA R50, P4, R42, R120, 0x1 ;  /* 0x000000782a32b211 */ /* 0x000fe200078808ff */
[----:B------:R-:W-:-:S03]  /*8910*/  IMAD R44, R43, 0x2, R2 ;  /* 0x000000022b2c7824 */ /* 0x000fc600078e0202 */
[----:B------:R-:W-:Y:S02]  /*8920*/  @!P3 LEA.HI.X R51, R42, R121, R45, 0x1, P4 ;  /* 0x000000792a33b211 */ /* 0x000fe400020f0c2d */
[----:B------:R-:W0:Y:S01]  /*8930*/  LDS.128 R40, [R41+0x1c400] ;  /* 0x01c4000029287984 */ /* 0x000e220000000c00 */
[----:B------:R-:W-:-:S03]  /*8940*/  ISETP.GE.AND P4, PT, R18, R117, PT ;  /* 0x000000751200720c */ /* 0x000fc60003f86270 */
[----:B------:R-:W2:Y:S10]  /*8950*/  LDS.128 R44, [R44+0x1c400] ;  /* 0x01c400002c2c7984 */ /* 0x000eb40000000c00 */
[----:B------:R-:W-:Y:S05]  /*8960*/  @P4 BRA `(.L_x_700) ;  /* 0x0000000400784947 */ /* 0x000fea0003800000 */
[----:B------:R-:W-:Y:S01]  /*8970*/  SHF.R.U64 R53, R72, 0x10, R73 ;  /* 0x0000001048357819 */ /* 0x000fe20000001249 */
[----:B--2---:R-:W-:Y:S01]  /*8980*/  IMAD.U32 R59, R45, 0x10000, RZ ;  /* 0x000100002d3b7824 */ /* 0x004fe200078e00ff */
[----:B------:R-:W-:Y:S01]  /*8990*/  SHF.R.U64 R55, R84, 0x10, R85 ;  /* 0x0000001054377819 */ /* 0x000fe20000001255 */
[----:B0-----:R-:W-:Y:S01]  /*89a0*/  IMAD.U32 R57, R41, 0x10000, RZ ;  /* 0x0001000029397824 */ /* 0x001fe200078e00ff */
[----:B------:R-:W-:Y:S01]  /*89b0*/  SHF.R.U32.HI R73, RZ, 0x10, R73 ;  /* 0x00000010ff497819 */ /* 0x000fe20000011649 */
[----:B------:R-:W-:Y:S01]  /*89c0*/  IMAD.U32 R72, R47, 0x10000, RZ ;  /* 0x000100002f487824 */ /* 0x000fe200078e00ff */
[----:B------:R-:W-:Y:S01]  /*89d0*/  SHF.R.U32.HI R85, RZ, 0x10, R85 ;  /* 0x00000010ff557819 */ /* 0x000fe20000011655 */
[----:B------:R-:W-:Y:S01]  /*89e0*/  IMAD.U32 R62, R43, 0x10000, RZ ;  /* 0x000100002b3e7824 */ /* 0x000fe200078e00ff */
[----:B------:R-:W-:Y:S01]  /*89f0*/  PRMT R73, R168, 0x5432, R73 ;  /* 0x00005432a8497816 */ /* 0x000fe20000000049 */
[----:B------:R-:W-:Y:S01]  /*8a00*/  IMAD.U32 R61, R42, 0x10000, RZ ;  /* 0x000100002a3d7824 */ /* 0x000fe200078e00ff */
[----:B------:R-:W-:-:S02]  /*8a10*/  PRMT R85, R170, 0x5432, R85 ;  /* 0x00005432aa557816 */ /* 0x000fc40000000055 */
[----:B------:R-:W-:Y:S01]  /*8a20*/  SHF.R.U64 R56, R86, 0x10, R87 ;  /* 0x0000001056387819 */ /* 0x000fe20000001257 */
[----:B------:R-:W-:Y:S01]  /*8a30*/  IMAD.U32 R88, R73, 0x10000, RZ ;  /* 0x0001000049587824 */ /* 0x000fe200078e00ff */
[----:B------:R-:W-:Y:S01]  /*8a40*/  SHF.R.U64 R54, R74, 0x10, R75 ;  /* 0x000000104a367819 */ /* 0x000fe2000000124b */
[----:B------:R-:W-:Y:S01]  /*8a50*/  IMAD.U32 R84, R85, 0x10000, RZ ;  /* 0x0001000055547824 */ /* 0x000fe200078e00ff */
[----:B------:R-:W-:Y:S01]  /*8a60*/  SHF.R.U32.HI R86, RZ, 0x10, R87 ;  /* 0x00000010ff567819 */ /* 0x000fe20000011657 */
[C---:B------:R-:W-:Y:S01]  /*8a70*/  FMUL.FTZ R92, R59.reuse, R88 ;  /* 0x000000583b5c7220 */ /* 0x040fe20000410000 */
[----:B------:R-:W-:Y:S01]  /*8a80*/  SHF.R.U32.HI R74, RZ, 0x10, R75 ;  /* 0x00000010ff4a7819 */ /* 0x000fe2000001164b */
[----:B------:R-:W-:Y:S01]  /*8a90*/  FMUL.FTZ R90, R59, R84 ;  /* 0x000000543b5a7220 */ /* 0x000fe20000410000 */
[----:B------:R-:W-:Y:S01]  /*8aa0*/  LOP3.LUT R60, R45, 0xffff0000, RZ, 0xc0, !PT ;  /* 0xffff00002d3c7812 */ /* 0x000fe200078ec0ff */
[----:B------:R-:W-:Y:S01]  /*8ab0*/  IMAD.U32 R45, R44, 0x10000, RZ ;  /* 0x000100002c2d7824 */ /* 0x000fe200078e00ff */
[----:B------:R-:W-:-:S02]  /*8ac0*/  LOP3.LUT R75, R85, 0xffff0000, RZ, 0xc0, !PT ;  /* 0xffff0000554b7812 */ /* 0x000fc400078ec0ff */
[----:B------:R-:W-:Y:S02]  /*8ad0*/  PRMT R86, R169, 0x5432, R86 ;  /* 0x00005432a9567816 */ /* 0x000fe40000000056 */
[----:B------:R-:W-:Y:S01]  /*8ae0*/  PRMT R74, R167, 0x5432, R74 ;  /* 0x00005432a74a7816 */ /* 0x000fe2000000004a */
[----:B------:R-:W-:Y:S01]  /*8af0*/  FMUL.FTZ R87, R60, R75 ;  /* 0x0000004b3c577220 */ /* 0x000fe20000410000 */
[----:B------:R-:W-:Y:S01]  /*8b00*/  LOP3.LUT R59, R73, 0xffff0000, RZ, 0xc0, !PT ;  /* 0xffff0000493b7812 */ /* 0x000fe200078ec0ff */
[----:B------:R-:W-:Y:S01]  /*8b10*/  IMAD.U32 R73, R86, 0x10000, RZ ;  /* 0x0001000056497824 */ /* 0x000fe200078e00ff */
[----:B------:R-:W-:Y:S01]  /*8b20*/  LOP3.LUT R58, R41, 0xffff0000, RZ, 0xc0, !PT ;  /* 0xffff0000293a7812 */ /* 0x000fe200078ec0ff */
[----:B------:R-:W-:Y:S01]  /*8b30*/  IMAD.U32 R85, R74, 0x10000, RZ ;  /* 0x000100004a557824 */ /* 0x000fe200078e00ff */
[----:B------:R-:W-:Y:S01]  /*8b40*/  PRMT R170, R170, 0x5410, R55 ;  /* 0x00005410aaaa7816 */ /* 0x000fe20000000037 */
[C---:B------:R-:W-:Y:S01]  /*8b50*/  FFMA.FTZ R55, R57.reuse, R88, -R90 ;  /* 0x0000005839377223 */ /* 0x040fe2000001085a */
[-C--:B------:R-:W-:Y:S01]  /*8b60*/  FMUL.FTZ R89, R60, R59.reuse ;  /* 0x0000003b3c597220 */ /* 0x080fe20000410000 */
[----:B------:R-:W-:Y:S01]  /*8b70*/  FFMA.FTZ R57, R57, R84, R92 ;  /* 0x0000005439397223 */ /* 0x000fe2000001005c */
[----:B------:R-:W-:Y:S01]  /*8b80*/  FFMA.FTZ R60, R58, R59, -R87 ;  /* 0x0000003b3a3c7223 */ /* 0x000fe20000010857 */
[----:B------:R-:W-:Y:S01]  /*8b90*/  LOP3.LUT R47, R47, 0xffff0000, RZ, 0xc0, !PT ;  /* 0xffff00002f2f7812 */ /* 0x000fe200078ec0ff */
[----:B------:R-:W-:Y:S01]  /*8ba0*/  FMUL.FTZ R59, R72, R73 ;  /* 0x00000049483b7220 */ /* 0x000fe20000410000 */
[----:B------:R-:W-:Y:S01]  /*8bb0*/  LOP3.LUT R84, R86, 0xffff0000, RZ, 0xc0, !PT ;  /* 0xffff000056547812 */ /* 0x000fe200078ec0ff */
[-C--:B------:R-:W-:Y:S01]  /*8bc0*/  FMUL.FTZ R86, R72, R85.reuse ;  /* 0x0000005548567220 */ /* 0x080fe20000410000 */
[----:B------:R-:W-:Y:S01]  /*8bd0*/  PRMT R53, R168, 0x5410, R53 ;  /* 0x00005410a8357816 */ /* 0x000fe20000000035 */
[----:B------:R-:W-:Y:S01]  /*8be0*/  FFMA.FTZ R59, R62, R85, -R59 ;  /* 0x000000553e3b7223 */ /* 0x000fe2000001083b */
[----:B------:R-:W-:Y:S01]  /*8bf0*/  LOP3.LUT R72, R74, 0xffff0000, RZ, 0xc0, !PT ;  /* 0xffff00004a487812 */ /* 0x000fe200078ec0ff */
[----:B------:R-:W-:Y:S01]  /*8c00*/  FFMA.FTZ R62, R62, R73, R86 ;  /* 0x000000493e3e7223 */ /* 0x000fe20000010056 */
[----:B------:R-:W-:Y:S01]  /*8c10*/  LOP3.LUT R43, R43, 0xffff0000, RZ, 0xc0, !PT ;  /* 0xffff00002b2b7812 */ /* 0x000fe200078ec0ff */
[----:B------:R-:W-:Y:S01]  /*8c20*/  FMUL.FTZ R88, R47, R84 ;  /* 0x000000542f587220 */ /* 0x000fe20000410000 */
[----:B------:R-:W-:-:S02]  /*8c30*/  IMAD.U32 R86, R170, 0x10000, RZ ;  /* 0x00010000aa567824 */ /* 0x000fc400078e00ff */
[-C--:B------:R-:W-:Y:S01]  /*8c40*/  FMUL.FTZ R90, R47, R72.reuse ;  /* 0x000000482f5a7220 */ /* 0x080fe20000410000 */
[----:B------:R-:W-:Y:S02]  /*8c50*/  IMAD.U32 R74, R53, 0x10000, RZ ;  /* 0x00010000354a7824 */ /* 0x000fe400078e00ff */
[----:B------:R-:W-:Y:S01]  /*8c60*/  FFMA.FTZ R72, R43, R72, -R88 ;  /* 0x000000482b487223 */ /* 0x000fe20000010858 */
[----:B------:R-:W-:Y:S01]  /*8c70*/  IMAD.U32 R41, R40, 0x10000, RZ ;  /* 0x0001000028297824 */ /* 0x000fe200078e00ff */
[----:B------:R-:W-:Y:S01]  /*8c80*/  LOP3.LUT R44, R44, 0xffff0000, RZ, 0xc0, !PT ;  /* 0xffff00002c2c7812 */ /* 0x000fe200078ec0ff */
[C---:B------:R-:W-:Y:S01]  /*8c90*/  FMUL.FTZ R88, R45.reuse, R86 ;  /* 0x000000562d587220 */ /* 0x040fe20000410000 */
[----:B------:R-:W-:Y:S01]  /*8ca0*/  LOP3.LUT R47, R170, 0xffff0000, RZ, 0xc0, !PT ;  /* 0xffff0000aa2f7812 */ /* 0x000fe200078ec0ff */
[-C--:B------:R-:W-:Y:S01]  /*8cb0*/  FMUL.FTZ R73, R45, R74.reuse ;  /* 0x0000004a2d497220 */ /* 0x080fe20000410000 */
[----:B------:R-:W-:Y:S01]  /*8cc0*/  PRMT R56, R169, 0x5410, R56 ;  /* 0x00005410a9387816 */ /* 0x000fe20000000038 */
[----:B------:R-:W-:Y:S01]  /*8cd0*/  FFMA.FTZ R58, R58, R75, R89 ;  /* 0x0000004b3a3a7223 */ /* 0x000fe20000010059 */
[----:B------:R-:W-:Y:S01]  /*8ce0*/  LOP3.LUT R53, R53, 0xffff0000, RZ, 0xc0, !PT ;  /* 0xffff000035357812 */ /* 0x000fe200078ec0ff */
[C---:B------:R-:W-:Y:S01]  /*8cf0*/  FFMA.FTZ R45, R41.reuse, R74, -R88 ;  /* 0x0000004a292d7223 */ /* 0x040fe20000010858 */
[----:B------:R-:W-:Y:S01]  /*8d00*/  LOP3.LUT R40, R40, 0xffff0000, RZ, 0xc0, !PT ;  /* 0xffff000028287812 */ /* 0x000fe200078ec0ff */
[----:B------:R-:W-:Y:S01]  /*8d10*/  FMUL.FTZ R75, R44, R47 ;  /* 0x0000002f2c4b7220 */ /* 0x000fe20000410000 */
[----:B------:R-:W-:Y:S01]  /*8d20*/  LOP3.LUT R63, R42, 0xffff0000, RZ, 0xc0, !PT ;  /* 0xffff00002a3f7812 */ /* 0x000fe200078ec0ff */
[----:B------:R-:W-:Y:S01]  /*8d30*/  FFMA.FTZ R41, R41, R86, R73 ;  /* 0x0000005629297223 */ /* 0x000fe20000010049 */
[----:B------:R-:W-:Y:S01]  /*8d40*/  PRMT R54, R167, 0x5410, R54 ;  /* 0x00005410a7367816 */ /* 0x000fe20000000036 */
[C---:B------:R-:W-:Y:S01]  /*8d50*/  IMAD.U32 R42, R46.reuse, 0x10000, RZ ;  /* 0x000100002e2a7824 */ /* 0x040fe200078e00ff */
[----:B------:R-:W-:Y:S01]  /*8d60*/  LOP3.LUT R46, R46, 0xffff0000, RZ, 0xc0, !PT ;  /* 0xffff00002e2e7812 */ /* 0x000fe200078ec0ff */
[C---:B------:R-:W-:Y:S01]  /*8d70*/  IMAD.U32 R73, R56.reuse, 0x10000, RZ ;  /* 0x0001000038497824 */ /* 0x040fe200078e00ff */
[----:B------:R-:W-:Y:S01]  /*8d80*/  LOP3.LUT R56, R56, 0xffff0000, RZ, 0xc0, !PT ;  /* 0xffff000038387812 */ /* 0x000fe200078ec0ff */
[-C--:B------:R-:W-:Y:S01]  /*8d90*/  FMUL.FTZ R85, R44, R53.reuse ;  /* 0x000000352c557220 */ /* 0x080fe20000410000 */
[----:B------:R-:W-:Y:S01]  /*8da0*/  FFMA.FTZ R44, R40, R53, -R75 ;  /* 0x00000035282c7223 */ /* 0x000fe2000001084b */
[----:B------:R-:W-:-:S02]  /*8db0*/  IMAD.U32 R53, R54, 0x10000, RZ ;  /* 0x0001000036357824 */ /* 0x000fc400078e00ff */
[----:B------:R-:W-:Y:S01]  /*8dc0*/  FFMA.FTZ R43, R43, R84, R90 ;  /* 0x000000542b2b7223 */ /* 0x000fe2000001005a */
[----:B------:R-:W-:Y:S01]  /*8dd0*/  LOP3.LUT R54, R54, 0xffff0000, RZ, 0xc0, !PT ;  /* 0xffff000036367812 */ /* 0x000fe200078ec0ff */
[----:B------:R-:W-:Y:S01]  /*8de0*/  FMUL.FTZ R74, R42, R73 ;  /* 0x000000492a4a7220 */ /* 0x000fe20000410000 */
[----:B------:R-:W-:Y:S01]  /*8df0*/  FMUL.FTZ R84, R46, R56 ;  /* 0x000000382e547220 */ /* 0x000fe20000410000 */
[----:B------:R-:W-:Y:S01]  /*8e00*/  FFMA.FTZ R40, R40, R47, R85 ;  /* 0x0000002f28287223 */ /* 0x000fe20000010055 */
[-C--:B------:R-:W-:Y:S01]  /*8e10*/  FMUL.FTZ R42, R42, R53.reuse ;  /* 0x000000352a2a7220 */ /* 0x080fe20000410000 */
[-C--:B------:R-:W-:Y:S01]  /*8e20*/  FMUL.FTZ R75, R46, R54.reuse ;  /* 0x000000362e4b7220 */ /* 0x080fe20000410000 */
[----:B------:R-:W-:Y:S01]  /*8e30*/  FFMA.FTZ R74, R61, R53, -R74 ;  /* 0x000000353d4a7223 */ /* 0x000fe2000001084a */
[----:B------:R-:W-:Y:S01]  /*8e40*/  FFMA.FTZ R47, R63, R54, -R84 ;  /* 0x000000363f2f7223 */ /* 0x000fe20000010854 */
[----:B------:R-:W-:Y:S01]  /*8e50*/  FFMA.FTZ R42, R61, R73, R42 ;  /* 0x000000493d2a7223 */ /* 0x000fe2000001002a */
[----:B------:R-:W-:Y:S01]  /*8e60*/  FFMA.FTZ R75, R63, R56, R75 ;  /* 0x000000383f4b7223 */ /* 0x000fe2000001004b */
[----:B------:R-:W-:-:S02]  /*8e70*/  F2FP.BF16.F32.PACK_AB R57, R58, R57 ;  /* 0x000000393a39723e */ /* 0x000fc400000010ff */
[----:B------:R-:W-:Y:S02]  /*8e80*/  F2FP.BF16.F32.PACK_AB R55, R60, R55 ;  /* 0x000000373c37723e */ /* 0x000fe400000010ff */
[----:B------:R-:W-:Y:S02]  /*8e90*/  F2FP.BF16.F32.PACK_AB R59, R72, R59 ;  /* 0x0000003b483b723e */ /* 0x000fe400000010ff */
[----:B------:R-:W-:Y:S02]  /*8ea0*/  F2FP.BF16.F32.PACK_AB R62, R43, R62 ;  /* 0x0000003e2b3e723e */ /* 0x000fe400000010ff */
[----:B------:R-:W-:Y:S01]  /*8eb0*/  F2FP.BF16.F32.PACK_AB R54, R44, R45 ;  /* 0x0000002d2c36723e */ /* 0x000fe200000010ff */
[----:B------:R-:W-:Y:S01]  /*8ec0*/  IMAD.MOV.U32 R45, RZ, RZ, R57 ;  /* 0x000000ffff2d7224 */ /* 0x000fe200078e0039 */
[----:B------:R-:W-:Y:S01]  /*8ed0*/  F2FP.BF16.F32.PACK_AB R58, R47, R74 ;  /* 0x0000004a2f3a723e */ /* 0x000fe200000010ff */
[----:B------:R-:W-:Y:S01]  /*8ee0*/  IMAD.MOV.U32 R43, RZ, RZ, R59 ;  /* 0x000000ffff2b7224 */ /* 0x000fe200078e003b */
[----:B------:R-:W-:Y:S01]  /*8ef0*/  F2FP.BF16.F32.PACK_AB R44, R40, R41 ;  /* 0x00000029282c723e */ /* 0x000fe200000010ff */
[----:B------:R-:W-:Y:S01]  /*8f00*/  IMAD.MOV.U32 R40, RZ, RZ, R54 ;  /* 0x000000ffff287224 */ /* 0x000fe200078e0036 */
[----:B------:R-:W-:Y:S01]  /*8f10*/  F2FP.BF16.F32.PACK_AB R46, R75, R42 ;  /* 0x0000002a4b2e723e */ /* 0x000fe200000010ff */
[----:B------:R-:W-:-:S02]  /*8f20*/  IMAD.MOV.U32 R41, RZ, RZ, R55 ;  /* 0x000000ffff297224 */ /* 0x000fc400078e0037 */
[----:B------:R-:W-:Y:S02]  /*8f30*/  IMAD.MOV.U32 R42, RZ, RZ, R58 ;  /* 0x000000ffff2a7224 */ /* 0x000fe400078e003a */
[----:B------:R-:W-:-:S07]  /*8f40*/  IMAD.MOV.U32 R47, RZ, RZ, R62 ;  /* 0x000000ffff2f7224 */ /* 0x000fce00078e003e */
.L_x_700:
[----:B------:R-:W-:Y:S05]  /*8f50*/  BSYNC B2 ;  /* 0x0000000000027941 */ /* 0x000fea0003800000 */
.L_x_699:
[----:B0-----:R4:W-:Y:S04]  /*8f60*/  STG.E.128 desc[UR40][R48.64], R40 ;  /* 0x0000002830007986 */ /* 0x0019e8000c101d28 */
[----:B--2---:R4:W-:Y:S02]  /*8f70*/  @!P3 STG.E.128 desc[UR40][R50.64], R44 ;  /* 0x0000002c3200b986 */ /* 0x0049e4000c101d28 */
.L_x_698:
[----:B------:R-:W-:Y:S05]  /*8f80*/  BSYNC B1 ;  /* 0x0000000000017941 */ /* 0x000fea0003800000 */
.L_x_697:
[----:B------:R-:W-:Y:S01]  /*8f90*/  ISETP.NE.AND P3, PT, R10, RZ, PT ;  /* 0x000000ff0a00720c */ /* 0x000fe20003f65270 */
[----:B------:R-:W-:-:S12]  /*8fa0*/  BSSY B1, `(.L_x_701) ;  /* 0x000007f000017945 */ /* 0x000fd80003800000 */
[----:B------:R-:W-:Y:S05]  /*8fb0*/  @!P3 BRA `(.L_x_702) ;  /* 0x0000000400f4b947 */ /* 0x000fea0003800000 */
[----:B----4-:R-:W-:Y:S01]  /*8fc0*/  SEL R40, R122, R148, !P1 ;  /* 0x000000947a287207 */ /* 0x010fe20004800000 */
        /* <DEDUP_REMOVED lines=30> */
[--C-:B------:R-:W-:Y:S01]  /*91b0*/  SHF.R.U64 R75, R68, 0x10, R69.reuse ;  /* 0x00000010444b7819 */ /* 0x100fe20000001245 */
[----:B--2---:R-:W-:Y:S01]  /*91c0*/  IMAD.U32 R58, R45, 0x10000, RZ ;  /* 0x000100002d3a7824 */ /* 0x004fe200078e00ff */
[----:B------:R-:W-:Y:S01]  /*91d0*/  SHF.R.U32.HI R73, RZ, 0x10, R69 ;  /* 0x00000010ff497819 */ /* 0x000fe20000011645 */
[----:B------:R-:W-:Y:S01]  /*91e0*/  IMAD.U32 R68, R47, 0x10000, RZ ;  /* 0x000100002f447824 */ /* 0x000fe200078e00ff */
[----:B------:R-:W-:Y:S01]  /*91f0*/  SHF.R.U32.HI R69, RZ, 0x10, R81 ;  /* 0x00000010ff457819 */ /* 0x000fe20000011651 */
[----:B0-----:R-:W-:Y:S01]  /*9200*/  IMAD.U32 R61, R41, 0x10000, RZ ;  /* 0x00010000293d7824 */ /* 0x001fe200078e00ff */
[----:B------:R-:W-:Y:S01]  /*9210*/  PRMT R60, R158, 0x5410, R75 ;  /* 0x000054109e3c7816 */ /* 0x000fe2000000004b */
[----:B------:R-:W-:Y:S01]  /*9220*/  IMAD.U32 R59, R43, 0x10000, RZ ;  /* 0x000100002b3b7824 */ /* 0x000fe200078e00ff */
[----:B------:R-:W-:Y:S02]  /*9230*/  PRMT R69, R160, 0x5432, R69 ;  /* 0x00005432a0457816 */ /* 0x000fe40000000045 */
[----:B------:R-:W-:-:S02]  /*9240*/  SHF.R.U64 R63, R70, 0x10, R71 ;  /* 0x00000010463f7819 */ /* 0x000fc40000001247 */
[----:B------:R-:W-:Y:S01]  /*9250*/  SHF.R.U64 R55, R80, 0x10, R81 ;  /* 0x0000001050377819 */ /* 0x000fe20000001251 */
[----:B------:R-:W-:Y:S01]  /*9260*/  IMAD.U32 R70, R69, 0x10000, RZ ;  /* 0x0001000045467824 */ /* 0x000fe200078e00ff */
[----:B------:R-:W-:Y:S02]  /*9270*/  PRMT R158, R158, 0x5432, R73 ;  /* 0x000054329e9e7816 */ /* 0x000fe40000000049 */
[--C-:B------:R-:W-:Y:S02]  /*9280*/  SHF.R.U64 R72, R82, 0x10, R83.reuse ;  /* 0x0000001052487819 */ /* 0x100fe40000001253 */
[----:B------:R-:W-:Y:S02]  /*9290*/  LOP3.LUT R56, R47, 0xffff0000, RZ, 0xc0, !PT ;  /* 0xffff00002f387812 */ /* 0x000fe400078ec0ff */
[----:B------:R-:W-:Y:S02]  /*92a0*/  SHF.R.U32.HI R82, RZ, 0x10, R83 ;  /* 0x00000010ff527819 */ /* 0x000fe40000011653 */
[----:B------:R-:W-:Y:S01]  /*92b0*/  PRMT R47, R156, 0x5410, R63 ;  /* 0x000054109c2f7816 */ /* 0x000fe2000000003f */
[----:B------:R-:W-:Y:S01]  /*92c0*/  IMAD.U32 R63, R158, 0x10000, RZ ;  /* 0x000100009e3f7824 */ /* 0x000fe200078e00ff */
[----:B------:R-:W-:-:S02]  /*92d0*/  PRMT R160, R160, 0x5410, R55 ;  /* 0x00005410a0a07816 */ /* 0x000fc40000000037 */
[----:B------:R-:W-:Y:S01]  /*92e0*/  SHF.R.U32.HI R71, RZ, 0x10, R71 ;  /* 0x00000010ff477819 */ /* 0x000fe20000011647 */
[CC--:B------:R-:W-:Y:S01]  /*92f0*/  FMUL.FTZ R74, R58.reuse, R63.reuse ;  /* 0x0000003f3a4a7220 */ /* 0x0c0fe20000410000 */
[C---:B------:R-:W-:Y:S01]  /*9300*/  PRMT R55, R159.reuse, 0x5410, R72 ;  /* 0x000054109f377816 */ /* 0x040fe20000000048 */
[-C--:B------:R-:W-:Y:S01]  /*9310*/  FMUL.FTZ R72, R58, R70.reuse ;  /* 0x000000463a487220 */ /* 0x080fe20000410000 */
[----:B------:R-:W-:Y:S02]  /*9320*/  PRMT R159, R159, 0x5432, R82 ;  /* 0x000054329f9f7816 */ /* 0x000fe40000000052 */
[----:B------:R-:W-:Y:S01]  /*9330*/  PRMT R156, R156, 0x5432, R71 ;  /* 0x000054329c9c7816 */ /* 0x000fe20000000047 */
[----:B------:R-:W-:Y:S01]  /*9340*/  FFMA.FTZ R58, R61, R63, -R72 ;  /* 0x0000003f3d3a7223 */ /* 0x000fe20000010848 */
[----:B------:R-:W-:Y:S01]  /*9350*/  LOP3.LUT R62, R45, 0xffff0000, RZ, 0xc0, !PT ;  /* 0xffff00002d3e7812 */ /* 0x000fe200078ec0ff */
[----:B------:R-:W-:Y:S01]  /*9360*/  IMAD.U32 R72, R159, 0x10000, RZ ;  /* 0x000100009f487824 */ /* 0x000fe200078e00ff */
[----:B------:R-:W-:Y:S01]  /*9370*/  LOP3.LUT R71, R69, 0xffff0000, RZ, 0xc0, !PT ;  /* 0xffff000045477812 */ /* 0x000fe200078ec0ff */
[----:B------:R-:W-:Y:S01]  /*9380*/  FFMA.FTZ R61, R61, R70, R74 ;  /* 0x000000463d3d7223 */ /* 0x000fe2000001004a */
[----:B------:R-:W-:Y:S01]  /*9390*/  LOP3.LUT R63, R158, 0xffff0000, RZ, 0xc0, !PT ;  /* 0xffff00009e3f7812 */ /* 0x000fe200078ec0ff */
[----:B------:R-:W-:Y:S01]  /*93a0*/  IMAD.U32 R69, R156, 0x10000, RZ ;  /* 0x000100009c457824 */ /* 0x000fe200078e00ff */
[----:B------:R-:W-:Y:S01]  /*93b0*/  LOP3.LUT R57, R41, 0xffff0000, RZ, 0xc0, !PT ;  /* 0xffff000029397812 */ /* 0x000fe200078ec0ff */
[----:B------:R-:W-:Y:S01]  /*93c0*/  FMUL.FTZ R80, R62, R71 ;  /* 0x000000473e507220 */ /* 0x000fe20000410000 */
[----:B------:R-:W-:Y:S01]  /*93d0*/  FMUL.FTZ R70, R68, R72 ;  /* 0x0000004844467220 */ /* 0x000fe20000410000 */
[----:B------:R-:W-:Y:S01]  /*93e0*/  FMUL.FTZ R62, R62, R63 ;  /* 0x0000003f3e3e7220 */ /* 0x000fe20000410000 */
[----:B------:R-:W-:Y:S01]  /*93f0*/  FMUL.FTZ R73, R68, R69 ;  /* 0x0000004544497220 */ /* 0x000fe20000410000 */
[----:B------:R-:W-:Y:S01]  /*9400*/  FFMA.FTZ R63, R57, R63, -R80 ;  /* 0x0000003f393f7223 */ /* 0x000fe20000010850 */
[----:B------:R-:W-:Y:S01]  /*9410*/  LOP3.LUT R159, R159, 0xffff0000, RZ, 0xc0, !PT ;  /* 0xffff00009f9f7812 */ /* 0x000fe200078ec0ff */
[----:B------:R-:W-:Y:S01]  /*9420*/  FFMA.FTZ R62, R57, R71, R62 ;  /* 0x00000047393e7223 */ /* 0x000fe2000001003e */
[----:B------:R-:W-:Y:S01]  /*9430*/  FFMA.FTZ R57, R59, R69, -R70 ;  /* 0x000000453b397223 */ /* 0x000fe20000010846 */
[----:B------:R-:W-:Y:S01]  /*9440*/  LOP3.LUT R69, R156, 0xffff0000, RZ, 0xc0, !PT ;  /* 0xffff00009c457812 */ /* 0x000fe200078ec0ff */
[----:B------:R-:W-:-:S02]  /*9450*/  IMAD.U32 R45, R44, 0x10000, RZ ;  /* 0x000100002c2d7824 */ /* 0x000fc400078e00ff */
[----:B------:R-:W-:Y:S01]  /*9460*/  FFMA.FTZ R59, R59, R72, R73 ;  /* 0x000000483b3b7223 */ /* 0x000fe20000010049 */
[----:B------:R-:W-:Y:S02]  /*9470*/  IMAD.U32 R70, R160, 0x10000, RZ ;  /* 0x00010000a0467824 */ /* 0x000fe400078e00ff */
[----:B------:R-:W-:Y:S01]  /*9480*/  FMUL.FTZ R71, R56, R159 ;  /* 0x0000009f38477220 */ /* 0x000fe20000410000 */
[----:B------:R-:W-:Y:S02]  /*9490*/  IMAD.U32 R68, R60, 0x10000, RZ ;  /* 0x000100003c447824 */ /* 0x000fe400078e00ff */
[-C--:B------:R-:W-:Y:S01]  /*94a0*/  FMUL.FTZ R73, R56, R69.reuse ;  /* 0x0000004538497220 */ /* 0x080fe20000410000 */
[----:B------:R-:W-:Y:S01]  /*94b0*/  LOP3.LUT R54, R43, 0xffff0000, RZ, 0xc0, !PT ;  /* 0xffff00002b367812 */ /* 0x000fe200078ec0ff */
[C---:B------:R-:W-:Y:S01]  /*94c0*/  FMUL.FTZ R56, R45.reuse, R70 ;  /* 0x000000462d387220 */ /* 0x040fe20000410000 */
[----:B------:R-:W-:Y:S01]  /*94d0*/  IMAD.U32 R41, R40, 0x10000, RZ ;  /* 0x0001000028297824 */ /* 0x000fe200078e00ff */
[----:B------:R-:W-:Y:S01]  /*94e0*/  LOP3.LUT R53, R44, 0xffff0000, RZ, 0xc0, !PT ;  /* 0xffff00002c357812 */ /* 0x000fe200078ec0ff */
[----:B------:R-:W-:Y:S01]  /*94f0*/  FMUL.FTZ R45, R45, R68 ;  /* 0x000000442d2d7220 */ /* 0x000fe20000410000 */
[----:B------:R-:W-:Y:S01]  /*9500*/  LOP3.LUT R160, R160, 0xffff0000, RZ, 0xc0, !PT ;  /* 0xffff0000a0a07812 */ /* 0x000fe200078ec0ff */
[----:B------:R-:W-:Y:S01]  /*9510*/  IMAD.U32 R43, R42, 0x10000, RZ ;  /* 0x000100002a2b7824 */ /* 0x000fe200078e00ff */
[----:B------:R-:W-:Y:S01]  /*9520*/  LOP3.LUT R60, R60, 0xffff0000, RZ, 0xc0, !PT ;  /* 0xffff00003c3c7812 */ /* 0x000fe200078ec0ff */
[----:B------:R-:W-:Y:S01]  /*9530*/  FFMA.FTZ R72, R54, R69, -R71 ;  /* 0x0000004536487223 */ /* 0x000fe20000010847 */
[----:B------:R-:W-:Y:S01]  /*9540*/  LOP3.LUT R44, R42, 0xffff0000, RZ, 0xc0, !PT ;  /* 0xffff00002a2c7812 */ /* 0x000fe200078ec0ff */
[----:B------:R-:W-:Y:S01]  /*9550*/  FFMA.FTZ R70, R41, R70, R45 ;  /* 0x0000004629467223 */ /* 0x000fe2000001002d */
[----:B------:R-:W-:Y:S01]  /*9560*/  LOP3.LUT R40, R40, 0xffff0000, RZ, 0xc0, !PT ;  /* 0xffff000028287812 */ /* 0x000fe200078ec0ff */
[----:B------:R-:W-:-:S02]  /*9570*/  IMAD.U32 R42, R46, 0x10000, RZ ;  /* 0x000100002e2a7824 */ /* 0x000fc400078e00ff */
[----:B------:R-:W-:Y:S01]  /*9580*/  FMUL.FTZ R69, R53, R160 ;  /* 0x000000a035457220 */ /* 0x000fe20000410000 */
[----:B------:R-:W-:Y:S01]  /*9590*/  FFMA.FTZ R56, R41, R68, -R56 ;  /* 0x0000004429387223 */ /* 0x000fe20000010838 */
[----:B------:R-:W-:Y:S01]  /*95a0*/  IMAD.U32 R45, R55, 0x10000, RZ ;  /* 0x00010000372d7824 */ /* 0x000fe200078e00ff */
[----:B------:R-:W-:Y:S01]  /*95b0*/  LOP3.LUT R46, R46, 0xffff0000, RZ, 0xc0, !PT ;  /* 0xffff00002e2e7812 */ /* 0x000fe200078ec0ff */
[-C--:B------:R-:W-:Y:S01]  /*95c0*/  FMUL.FTZ R53, R53, R60.reuse ;  /* 0x0000003c35357220 */ /* 0x080fe20000410000 */
[----:B------:R-:W-:Y:S01]  /*95d0*/  IMAD.U32 R41, R47, 0x10000, RZ ;  /* 0x000100002f297824 */ /* 0x000fe200078e00ff */
[----:B------:R-:W-:Y:S01]  /*95e0*/  LOP3.LUT R55, R55, 0xffff0000, RZ, 0xc0, !PT ;  /* 0xffff000037377812 */ /* 0x000fe200078ec0ff */
[C---:B------:R-:W-:Y:S01]  /*95f0*/  FFMA.FTZ R69, R40.reuse, R60, -R69 ;  /* 0x0000003c28457223 */ /* 0x040fe20000010845 */
[----:B------:R-:W-:Y:S01]  /*9600*/  LOP3.LUT R47, R47, 0xffff0000, RZ, 0xc0, !PT ;  /* 0xffff00002f2f7812 */ /* 0x000fe200078ec0ff */
[----:B------:R-:W-:Y:S01]  /*9610*/  FFMA.FTZ R53, R40, R160, R53 ;  /* 0x000000a028357223 */ /* 0x000fe20000010035 */
[----:B------:R-:W-:Y:S01]  /*9620*/  FMUL.FTZ R40, R42, R45 ;  /* 0x0000002d2a287220 */ /* 0x000fe20000410000 */
[----:B------:R-:W-:Y:S01]  /*9630*/  FMUL.FTZ R71, R46, R55 ;  /* 0x000000372e477220 */ /* 0x000fe20000410000 */
[----:B------:R-:W-:Y:S01]  /*9640*/  FMUL.FTZ R42, R42, R41 ;  /* 0x000000292a2a7220 */ /* 0x000fe20000410000 */
[----:B------:R-:W-:Y:S01]  /*9650*/  FMUL.FTZ R46, R46, R47 ;  /* 0x0000002f2e2e7220 */ /* 0x000fe20000410000 */
[----:B------:R-:W-:Y:S01]  /*9660*/  FFMA.FTZ R54, R54, R159, R73 ;  /* 0x0000009f36367223 */ /* 0x000fe20000010049 */
[C---:B------:R-:W-:Y:S01]  /*9670*/  FFMA.FTZ R40, R43.reuse, R41, -R40 ;  /* 0x000000292b287223 */ /* 0x040fe20000010828 */
[C---:B------:R-:W-:Y:S01]  /*9680*/  FFMA.FTZ R71, R44.reuse, R47, -R71 ;  /* 0x0000002f2c477223 */ /* 0x040fe20000010847 */
[----:B------:R-:W-:Y:S01]  /*9690*/  FFMA.FTZ R42, R43, R45, R42 ;  /* 0x0000002d2b2a7223 */ /* 0x000fe2000001002a */
[----:B------:R-:W-:Y:S01]  /*96a0*/  FFMA.FTZ R55, R44, R55, R46 ;  /* 0x000000372c377223 */ /* 0x000fe2000001002e */
[----:B------:R-:W-:-:S02]  /*96b0*/  F2FP.BF16.F32.PACK_AB R47, R54, R59 ;  /* 0x0000003b362f723e */ /* 0x000fc400000010ff */
        /* <DEDUP_REMOVED lines=8> */
[----:B------:R-:W-:-:S02]  /*9740*/  F2FP.BF16.F32.PACK_AB R45, R62, R61 ;  /* 0x0000003d3e2d723e */ /* 0x000fc400000010ff */
[----:B------:R-:W-:-:S07]  /*9750*/  F2FP.BF16.F32.PACK_AB R44, R53, R70 ;  /* 0x00000046352c723e */ /* 0x000fce00000010ff */
.L_x_704:
[----:B------:R-:W-:Y:S05]  /*9760*/  BSYNC B2 ;  /* 0x0000000000027941 */ /* 0x000fea0003800000 */
.L_x_703:
[----:B0-----:R0:W-:Y:S04]  /*9770*/  STG.E.128 desc[UR40][R48.64], R40 ;  /* 0x0000002830007986 */ /* 0x0011e8000c101d28 */
[----:B--2---:R0:W-:Y:S02]  /*9780*/  @!P3 STG.E.128 desc[UR40][R50.64], R44 ;  /* 0x0000002c3200b986 */ /* 0x0041e4000c101d28 */
.L_x_702:
[----:B------:R-:W-:Y:S05]  /*9790*/  BSYNC B1 ;  /* 0x0000000000017941 */ /* 0x000fea0003800000 */
.L_x_701:
[----:B------:R-:W-:-:S13]  /*97a0*/  ISETP.NE.AND P3, PT, R9, RZ, PT ;  /* 0x000000ff0900720c */ /* 0x000fda0003f65270 */
[----:B------:R-:W-:Y:S05]  /*97b0*/  @!P3 BRA `(.L_x_655) ;  /* 0x0000000800d8b947 */ /* 0x000fea0003800000 */
[----:B0---4-:R-:W2:Y:S01]  /*97c0*/  LDL R40, [R1+0x10] ;  /* 0x0000100001287983 */ /* 0x011ea20000100800 */
[----:B------:R-:W-:Y:S01]  /*97d0*/  BSSY B1, `(.L_x_705) ;  /* 0x0000074000017945 */ /* 0x000fe20003800000 */
[----:B--2---:R-:W-:-:S04]  /*97e0*/  LOP3.LUT P4, RZ, R40, 0x1, RZ, 0xc0, !PT ;  /* 0x0000000128ff7812 */ /* 0x004fc8000788c0ff */
[----:B------:R-:W-:Y:S02]  /*97f0*/  SEL R148, R122, R148, !P4 ;  /* 0x000000947a947207 */ /* 0x000fe40006000000 */
[----:B---3--:R-:W-:Y:S02]  /*9800*/  IADD3 R49, P3, P4, R102, R126, R15 ;  /* 0x0000007e66317210 */ /* 0x008fe40007c7e00f */
[----:B------:R-:W-:Y:S02]  /*9810*/  SHF.R.S32.HI R41, RZ, 0x1f, R148 ;  /* 0x0000001fff297819 */ /* 0x000fe40000011494 */
[----:B------:R-:W-:Y:S02]  /*9820*/  IADD3.X R54, R97, R52, R11, P3, P4 ;  /* 0x0000003461367210 */ /* 0x000fe40001fe840b */
[----:B------:R-:W-:Y:S02]  /*9830*/  LEA.HI R41, R41, R148, RZ, 0x4 ;  /* 0x0000009429297211 */ /* 0x000fe400078f20ff */
[----:B------:R-:W-:-:S02]  /*9840*/  ISETP.GE.AND P4, PT, R100, R117, PT ;  /* 0x000000756400720c */ /* 0x000fc40003f86270 */
[----:B------:R-:W-:Y:S02]  /*9850*/  LEA.HI.SX32 R41, R41, R20, 0x1c ;  /* 0x0000001429297211 */ /* 0x000fe400078fe2ff */
[----:B------:R-:W-:Y:S02]  /*9860*/  LEA R48, P3, R49, R120, 0x1 ;  /* 0x0000007831307211 */ /* 0x000fe400078608ff */
[----:B------:R-:W-:Y:S01]  /*9870*/  SHF.R.S32.HI R40, RZ, 0x1f, R41 ;  /* 0x0000001fff287819 */ /* 0x000fe20000011429 */
[----:B------:R-:W-:Y:S01]  /*9880*/  IMAD.SHL.U32 R50, R41, 0x8, RZ ;  /* 0x0000000829327824 */ /* 0x000fe200078e00ff */
[----:B------:R-:W-:Y:S02]  /*9890*/  LEA.HI.X R49, R49, R121, R54, 0x1, P3 ;  /* 0x0000007931317211 */ /* 0x000fe400018f0c36 */
[----:B------:R-:W-:Y:S02]  /*98a0*/  LEA.HI R40, R40, R41, RZ, 0x3 ;  /* 0x0000002928287211 */ /* 0x000fe400078f18ff */
[----:B------:R-:W-:-:S03]  /*98b0*/  LOP3.LUT R41, R185, 0x38, R50, 0xf8, !PT ;  /* 0x00000038b9297812 */ /* 0x000fc600078ef832 */
[----:B------:R-:W-:Y:S01]  /*98c0*/  IMAD.SHL.U32 R42, R40, 0x400, RZ ;  /* 0x00000400282a7824 */ /* 0x000fe200078e00ff */
[----:B------:R-:W-:Y:S01]  /*98d0*/  LOP3.LUT R40, R41, R230, RZ, 0x3c, !PT ;  /* 0x000000e629287212 */ /* 0x000fe200078e3cff */
[----:B------:R-:W-:-:S03]  /*98e0*/  IMAD R41, R16, 0x6000, R138 ;  /* 0x0000600010297824 */ /* 0x000fc600078e028a */
[----:B------:R-:W-:Y:S01]  /*98f0*/  LOP3.LUT R42, R42, 0x7fffe000, RZ, 0xc0, !PT ;  /* 0x7fffe0002a2a7812 */ /* 0x000fe200078ec0ff */
[----:B------:R-:W-:-:S03]  /*9900*/  IMAD R41, R41, 0x2, R2 ;  /* 0x0000000229297824 */ /* 0x000fc600078e0202 */
[----:B------:R-:W-:-:S05]  /*9910*/  IADD3 R43, R40, R42, R195 ;  /* 0x0000002a282b7210 */ /* 0x000fca0007ffe0c3 */
[----:B------:R-:W-:-:S04]  /*9920*/  IMAD R43, R16, 0x6000, R43 ;  /* 0x00006000102b7824 */ /* 0x000fc800078e022b */
[----:B------:R-:W-:Y:S02]  /*9930*/  IMAD R44, R43, 0x2, R2 ;  /* 0x000000022b2c7824 */ /* 0x000fe400078e0202 */
[----:B------:R-:W0:Y:S04]  /*9940*/  LDS.128 R40, [R41+0x1c400] ;  /* 0x01c4000029287984 */ /* 0x000e280000000c00 */
[----:B------:R-:W2:Y:S01]  /*9950*/  LDS.128 R44, [R44+0x1c400] ;  /* 0x01c400002c2c7984 */ /* 0x000ea20000000c00 */
[----:B------:R-:W-:Y:S05]  /*9960*/  @P4 BRA `(.L_x_706) ;  /* 0x0000000400684947 */ /* 0x000fea0003800000 */
[----:B------:R-:W-:Y:S01]  /*9970*/  SHF.R.U64 R68, R64, 0x10, R65 ;  /* 0x0000001040447819 */ /* 0x000fe20000001241 */
[----:B--2---:R-:W-:Y:S01]  /*9980*/  IMAD.U32 R58, R45, 0x10000, RZ ;  /* 0x000100002d3a7824 */ /* 0x004fe200078e00ff */
[----:B------:R-:W-:Y:S01]  /*9990*/  SHF.R.U64 R63, R66, 0x10, R67 ;  /* 0x00000010423f7819 */ /* 0x000fe20000001243 */
[----:B0-----:R-:W-:Y:S01]  /*99a0*/  IMAD.U32 R55, R41, 0x10000, RZ ;  /* 0x0001000029377824 */ /* 0x001fe200078e00ff */
[----:B------:R-:W-:Y:S01]  /*99b0*/  SHF.R.U64 R62, R76, 0x10, R77 ;  /* 0x000000104c3e7819 */ /* 0x000fe2000000124d */
[----:B------:R-:W-:Y:S01]  /*99c0*/  IMAD.U32 R60, R47, 0x10000, RZ ;  /* 0x000100002f3c7824 */ /* 0x000fe200078e00ff */
[----:B------:R-:W-:Y:S01]  /*99d0*/  SHF.R.U32.HI R64, RZ, 0x10, R65 ;  /* 0x00000010ff407819 */ /* 0x000fe20000011641 */
[----:B------:R-:W-:Y:S01]  /*99e0*/  IMAD.U32 R57, R43, 0x10000, RZ ;  /* 0x000100002b397824 */ /* 0x000fe200078e00ff */
[----:B------:R-:W-:Y:S01]  /*99f0*/  SHF.R.U32.HI R76, RZ, 0x10, R77 ;  /* 0x00000010ff4c7819 */ /* 0x000fe2000001164d */
[----:B------:R-:W-:Y:S01]  /*9a00*/  IMAD.U32 R53, R44, 0x10000, RZ ;  /* 0x000100002c357824 */ /* 0x000fe200078e00ff */
[----:B------:R-:W-:Y:S01]  /*9a10*/  LOP3.LUT R59, R45, 0xffff0000, RZ, 0xc0, !PT ;  /* 0xffff00002d3b7812 */ /* 0x000fe200078ec0ff */
[----:B------:R-:W-:Y:S01]  /*9a20*/  IMAD.U32 R51, R40, 0x10000, RZ ;  /* 0x0001000028337824 */ /* 0x000fe200078e00ff */
[----:B------:R-:W-:-:S02]  /*9a30*/  PRMT R61, R153, 0x5410, R68 ;  /* 0x00005410993d7816 */ /* 0x000fc40000000044 */
[----:B------:R-:W-:Y:S02]  /*9a40*/  PRMT R45, R152, 0x5410, R63 ;  /* 0x00005410982d7816 */ /* 0x000fe4000000003f */
[----:B------:R-:W-:Y:S02]  /*9a50*/  PRMT R153, R153, 0x5432, R64 ;  /* 0x0000543299997816 */ /* 0x000fe40000000040 */
[C---:B------:R-:W-:Y:S02]  /*9a60*/  PRMT R63, R155.reuse, 0x5432, R76 ;  /* 0x000054329b3f7816 */ /* 0x040fe4000000004c */
[----:B------:R-:W-:Y:S01]  /*9a70*/  PRMT R155, R155, 0x5410, R62 ;  /* 0x000054109b9b7816 */ /* 0x000fe2000000003e */
[----:B------:R-:W-:Y:S01]  /*9a80*/  IMAD.U32 R62, R153, 0x10000, RZ ;  /* 0x00010000993e7824 */ /* 0x000fe200078e00ff */
[----:B------:R-:W-:Y:S01]  /*9a90*/  SHF.R.U32.HI R67, RZ, 0x10, R67 ;  /* 0x00000010ff437819 */ /* 0x000fe20000011643 */
[----:B------:R-:W-:Y:S01]  /*9aa0*/  IMAD.U32 R64, R63, 0x10000, RZ ;  /* 0x000100003f407824 */ /* 0x000fe200078e00ff */
[--C-:B------:R-:W-:Y:S01]  /*9ab0*/  SHF.R.U64 R65, R78, 0x10, R79.reuse ;  /* 0x000000104e417819 */ /* 0x100fe2000000124f */
[C---:B------:R-:W-:Y:S01]  /*9ac0*/  FMUL.FTZ R68, R58.reuse, R62 ;  /* 0x0000003e3a447220 */ /* 0x040fe20000410000 */
[----:B------:R-:W-:Y:S01]  /*9ad0*/  SHF.R.U32.HI R79, RZ, 0x10, R79 ;  /* 0x00000010ff4f7819 */ /* 0x000fe2000001164f */
[-C--:B------:R-:W-:Y:S01]  /*9ae0*/  FMUL.FTZ R66, R58, R64.reuse ;  /* 0x000000403a427220 */ /* 0x080fe20000410000 */
[----:B------:R-:W-:Y:S01]  /*9af0*/  PRMT R152, R152, 0x5432, R67 ;  /* 0x0000543298987816 */ /* 0x000fe20000000043 */
[C---:B------:R-:W-:Y:S01]  /*9b00*/  FFMA.FTZ R68, R55.reuse, R64, R68 ;  /* 0x0000004037447223 */ /* 0x040fe20000010044 */
[C---:B------:R-:W-:Y:S01]  /*9b10*/  PRMT R65, R154.reuse, 0x5410, R65 ;  /* 0x000054109a417816 */ /* 0x040fe20000000041 */
[----:B------:R-:W-:Y:S01]  /*9b20*/  FFMA.FTZ R66, R55, R62, -R66 ;  /* 0x0000003e37427223 */ /* 0x000fe20000010842 */
[----:B------:R-:W-:Y:S01]  /*9b30*/  PRMT R154, R154, 0x5432, R79 ;  /* 0x000054329a9a7816 */ /* 0x000fe2000000004f */
[----:B------:R-:W-:Y:S01]  /*9b40*/  IMAD.U32 R55, R152, 0x10000, RZ ;  /* 0x0001000098377824 */ /* 0x000fe200078e00ff */
[----:B------:R-:W-:-:S02]  /*9b50*/  LOP3.LUT R63, R63, 0xffff0000, RZ, 0xc0, !PT ;  /* 0xffff00003f3f7812 */ /* 0x000fc400078ec0ff */
[----:B------:R-:W-:Y:S01]  /*9b60*/  LOP3.LUT R153, R153, 0xffff0000, RZ, 0xc0, !PT ;  /* 0xffff000099997812 */ /* 0x000fe200078ec0ff */
[----:B------:R-:W-:Y:S02]  /*9b70*/  IMAD.U32 R58, R154, 0x10000, RZ ;  /* 0x000100009a3a7824 */ /* 0x000fe400078e00ff */
[C---:B------:R-:W-:Y:S01]  /*9b80*/  FMUL.FTZ R69, R60.reuse, R55 ;  /* 0x000000373c457220 */ /* 0x040fe20000410000 */
[----:B------:R-:W-:Y:S01]  /*9b90*/  LOP3.LUT R56, R41, 0xffff0000, RZ, 0xc0, !PT ;  /* 0xffff000029387812 */ /* 0x000fe200078ec0ff */
[----:B------:R-:W-:Y:S01]  /*9ba0*/  FMUL.FTZ R67, R59, R63 ;  /* 0x0000003f3b437220 */ /* 0x000fe20000410000 */
[----:B------:R-:W-:Y:S01]  /*9bb0*/  LOP3.LUT R47, R47, 0xffff0000, RZ, 0xc0, !PT ;  /* 0xffff00002f2f7812 */ /* 0x000fe200078ec0ff */
[----:B------:R-:W-:Y:S01]  /*9bc0*/  FMUL.FTZ R59, R59, R153 ;  /* 0x000000993b3b7220 */ /* 0x000fe20000410000 */
[-C--:B------:R-:W-:Y:S01]  /*9bd0*/  FMUL.FTZ R62, R60, R58.reuse ;  /* 0x0000003a3c3e7220 */ /* 0x080fe20000410000 */
[----:B------:R-:W-:Y:S01]  /*9be0*/  LOP3.LUT R154, R154, 0xffff0000, RZ, 0xc0, !PT ;  /* 0xffff00009a9a7812 */ /* 0x000fe200078ec0ff */
[----:B------:R-:W-:Y:S01]  /*9bf0*/  FFMA.FTZ R69, R57, R58, R69 ;  /* 0x0000003a39457223 */ /* 0x000fe20000010045 */
[----:B------:R-:W-:Y:S01]  /*9c00*/  LOP3.LUT R152, R152, 0xffff0000, RZ, 0xc0, !PT ;  /* 0xffff000098987812 */ /* 0x000fe200078ec0ff */
[----:B------:R-:W-:-:S02]  /*9c10*/  IMAD.U32 R58, R155, 0x10000, RZ ;  /* 0x000100009b3a7824 */ /* 0x000fc400078e00ff */
[C---:B------:R-:W-:Y:S01]  /*9c20*/  FFMA.FTZ R67, R56.reuse, R153, -R67 ;  /* 0x0000009938437223 */ /* 0x040fe20000010843 */
[----:B------:R-:W-:Y:S01]  /*9c30*/  FFMA.FTZ R59, R56, R63, R59 ;  /* 0x0000003f383b7223 */ /* 0x000fe2000001003b */
[----:B------:R-:W-:Y:S01]  /*9c40*/  FFMA.FTZ R62, R57, R55, -R62 ;  /* 0x00000037393e7223 */ /* 0x000fe2000001083e */
[----:B------:R-:W-:Y:S01]  /*9c50*/  LOP3.LUT R54, R43, 0xffff0000, RZ, 0xc0, !PT ;  /* 0xffff00002b367812 */ /* 0x000fe200078ec0ff */
[----:B------:R-:W-:Y:S01]  /*9c60*/  FMUL.FTZ R55, R47, R154 ;  /* 0x0000009a2f377220 */ /* 0x000fe20000410000 */
[----:B------:R-:W-:Y:S01]  /*9c70*/  IMAD.U32 R56, R61, 0x10000, RZ ;  /* 0x000100003d387824 */ /* 0x000fe200078e00ff */
[----:B------:R-:W-:Y:S01]  /*9c80*/  LOP3.LUT R44, R44, 0xffff0000, RZ, 0xc0, !PT ;  /* 0xffff00002c2c7812 */ /* 0x000fe200078ec0ff */
[----:B------:R-:W-:Y:S01]  /*9c90*/  FMUL.FTZ R47, R47, R152 ;  /* 0x000000982f2f7220 */ /* 0x000fe20000410000 */
[----:B------:R-:W-:Y:S01]  /*9ca0*/  LOP3.LUT R155, R155, 0xffff0000, RZ, 0xc0, !PT ;  /* 0xffff00009b9b7812 */ /* 0x000fe200078ec0ff */
[----:B------:R-:W-:Y:S01]  /*9cb0*/  FMUL.FTZ R60, R53, R58 ;  /* 0x0000003a353c7220 */ /* 0x000fe20000410000 */
[----:B------:R-:W-:Y:S01]  /*9cc0*/  LOP3.LUT R61, R61, 0xffff0000, RZ, 0xc0, !PT ;  /* 0xffff00003d3d7812 */ /* 0x000fe200078ec0ff */
[----:B------:R-:W-:Y:S01]  /*9cd0*/  FFMA.FTZ R55, R54, R152, -R55 ;  /* 0x0000009836377223 */ /* 0x000fe20000010837 */
[----:B------:R-:W-:Y:S01]  /*9ce0*/  LOP3.LUT R41, R40, 0xffff0000, RZ, 0xc0, !PT ;  /* 0xffff000028297812 */ /* 0x000fe200078ec0ff */
[----:B------:R-:W-:Y:S01]  /*9cf0*/  FMUL.FTZ R53, R53, R56 ;  /* 0x0000003835357220 */ /* 0x000fe20000410000 */
[----:B------:R-:W-:Y:S01]  /*9d00*/  FFMA.FTZ R154, R54, R154, R47 ;  /* 0x0000009a369a7223 */ /* 0x000fe2000001002f */
[----:B------:R-:W-:Y:S01]  /*9d10*/  FFMA.FTZ R60, R51, R56, -R60 ;  /* 0x00000038333c7223 */ /* 0x000fe2000001083c */
[----:B------:R-:W-:-:S02]  /*9d20*/  IMAD.U32 R43, R46, 0x10000, RZ ;  /* 0x000100002e2b7824 */ /* 0x000fc400078e00ff */
[C---:B------:R-:W-:Y:S01]  /*9d30*/  FMUL.FTZ R54, R44.reuse, R155 ;  /* 0x0000009b2c367220 */ /* 0x040fe20000410000 */
[-C--:B------:R-:W-:Y:S01]  /*9d40*/  FMUL.FTZ R56, R44, R61.reuse ;  /* 0x0000003d2c387220 */ /* 0x080fe20000410000 */
[----:B------:R-:W-:Y:S01]  /*9d50*/  IMAD.U32 R47, R65, 0x10000, RZ ;  /* 0x00010000412f7824 */ /* 0x000fe200078e00ff */
[----:B------:R-:W-:Y:S01]  /*9d60*/  LOP3.LUT R46, R46, 0xffff0000, RZ, 0xc0, !PT ;  /* 0xffff00002e2e7812 */ /* 0x000fe200078ec0ff */
[----:B------:R-:W-:Y:S01]  /*9d70*/  IMAD.U32 R44, R45, 0x10000, RZ ;  /* 0x000100002d2c7824 */ /* 0x000fe200078e00ff */
[----:B------:R-:W-:Y:S01]  /*9d80*/  LOP3.LUT R65, R65, 0xffff0000, RZ, 0xc0, !PT ;  /* 0xffff000041417812 */ /* 0x000fe200078ec0ff */
[C---:B------:R-:W-:Y:S01]  /*9d90*/  IMAD.U32 R40, R42.reuse, 0x10000, RZ ;  /* 0x000100002a287824 */ /* 0x040fe200078e00ff */
[----:B------:R-:W-:Y:S01]  /*9da0*/  LOP3.LUT R45, R45, 0xffff0000, RZ, 0xc0, !PT ;  /* 0xffff00002d2d7812 */ /* 0x000fe200078ec0ff */
[C---:B------:R-:W-:Y:S01]  /*9db0*/  FFMA.FTZ R61, R41.reuse, R61, -R54 ;  /* 0x0000003d293d7223 */ /* 0x040fe20000010836 */
[----:B------:R-:W-:Y:S01]  /*9dc0*/  FFMA.FTZ R56, R41, R155, R56 ;  /* 0x0000009b29387223 */ /* 0x000fe20000010038 */
[----:B------:R-:W-:Y:S01]  /*9dd0*/  LOP3.LUT R42, R42, 0xffff0000, RZ, 0xc0, !PT ;  /* 0xffff00002a2a7812 */ /* 0x000fe200078ec0ff */
[C---:B------:R-:W-:Y:S01]  /*9de0*/  FMUL.FTZ R41, R43.reuse, R47 ;  /* 0x0000002f2b297220 */ /* 0x040fe20000410000 */
[-C--:B------:R-:W-:Y:S01]  /*9df0*/  FMUL.FTZ R54, R43, R44.reuse ;  /* 0x0000002c2b367220 */ /* 0x080fe20000410000 */
[C---:B------:R-:W-:Y:S01]  /*9e00*/  FMUL.FTZ R43, R46.reuse, R65 ;  /* 0x000000412e2b7220 */ /* 0x040fe20000410000 */
[----:B------:R-:W-:Y:S01]  /*9e10*/  FMUL.FTZ R46, R46, R45 ;  /* 0x0000002d2e2e7220 */ /* 0x000fe20000410000 */
[C---:B------:R-:W-:Y:S01]  /*9e20*/  FFMA.FTZ R41, R40.reuse, R44, -R41 ;  /* 0x0000002c28297223 */ /* 0x040fe20000010829 */
[----:B------:R-:W-:Y:S01]  /*9e30*/  FFMA.FTZ R54, R40, R47, R54 ;  /* 0x0000002f28367223 */ /* 0x000fe20000010036 */
[C---:B------:R-:W-:Y:S01]  /*9e40*/  FFMA.FTZ R40, R42.reuse, R45, -R43 ;  /* 0x0000002d2a287223 */ /* 0x040fe2000001082b */
        /* <DEDUP_REMOVED lines=8> */
[----:B------:R-:W-:Y:S02]  /*9ed0*/  F2FP.BF16.F32.PACK_AB R45, R59, R68 ;  /* 0x000000443b2d723e */ /* 0x000fe400000010ff */
[----:B------:R-:W-:Y:S02]  /*9ee0*/  F2FP.BF16.F32.PACK_AB R47, R154, R69 ;  /* 0x000000459a2f723e */ /* 0x000fe400000010ff */
[----:B------:R-:W-:-:S02]  /*9ef0*/  F2FP.BF16.F32.PACK_AB R44, R56, R53 ;  /* 0x00000035382c723e */ /* 0x000fc400000010ff */
[----:B------:R-:W-:-:S07]  /*9f00*/  F2FP.BF16.F32.PACK_AB R46, R65, R54 ;  /* 0x00000036412e723e */ /* 0x000fce00000010ff */
.L_x_706:
[----:B------:R-:W-:Y:S05]  /*9f10*/  BSYNC B1 ;  /* 0x0000000000017941 */ /* 0x000fea0003800000 */
.L_x_705:
[----:B0-----:R0:W-:Y:S01]  /*9f20*/  STG.E.128 desc[UR40][R48.64], R40 ;  /* 0x0000002830007986 */ /* 0x0011e2000c101d28 */
[----:B------:R-:W-:-:S13]  /*9f30*/  ISETP.GE.AND P3, PT, R50, R147, PT ;  /* 0x000000933200720c */ /* 0x000fda0003f66270 */
[----:B------:R-:W-:Y:S05]  /*9f40*/  @P3 BRA `(.L_x_655) ;  /* 0x0000000000f43947 */ /* 0x000fea0003800000 */
[--C-:B------:R-:W-:Y:S02]  /*9f50*/  IADD3 R126, P3, P4, R102, R126, R50.reuse ;  /* 0x0000007e667e7210 */ /* 0x100fe40007c7e032 */
[----:B------:R-:W-:-:S04]  /*9f60*/  SHF.R.S32.HI R50, RZ, 0x1f, R50 ;  /* 0x0000001fff327819 */ /* 0x000fc80000011432 */
[----:B------:R-:W-:Y:S02]  /*9f70*/  IADD3.X R52, R97, R52, R50, P3, P4 ;  /* 0x0000003461347210 */ /* 0x000fe40001fe8432 */
[----:B------:R-:W-:-:S04]  /*9f80*/  LEA R120, P3, R126, R120, 0x1 ;  /* 0x000000787e787211 */ /* 0x000fc800078608ff */
[----:B------:R-:W-:-:S05]  /*9f90*/  LEA.HI.X R121, R126, R121, R52, 0x1, P3 ;  /* 0x000000797e797211 */ /* 0x000fca00018f0c34 */
[----:B--2---:R2:W-:Y:S01]  /*9fa0*/  STG.E.128 desc[UR40][R120.64], R44 ;  /* 0x0000002c78007986 */ /* 0x0045e2000c101d28 */
[----:B------:R-:W-:Y:S05]  /*9fb0*/  BRA `(.L_x_655) ;  /* 0x0000000000d87947 */ /* 0x000fea0003800000 */
.L_x_622:
[----:B------:R-:W-:-:S06]  /*9fc0*/  UISETP.NE.AND UP0, UPT, UR46, 0x3, UPT ;  /* 0x000000032e00788c */ /* 0x000fcc000bf05270 */
[----:B------:R-:W-:-:S13]  /*9fd0*/  PLOP3.LUT P2, PT, PT, PT, UP0, 0x80, 0x0 ;  /* 0x000000000000781c */ /* 0x000fda0003f4f008 */
[----:B------:R-:W-:Y:S05]  /*9fe0*/  @!P2 BRA `(.L_x_707) ;  /* 0x000000000004a947 */ /* 0x000fea0003800000 */
[----:B------:R-:W-:Y:S01]  /*9ff0*/  BPT.TRAP 0x1 ;  /* 0x000000040000795c */ /* 0x000fe20000300000 */
.L_x_707:
[----:B------:R-:W-:Y:S01]  /*a000*/  IMAD R3, R16, 0x8, R2 ;  /* 0x0000000810037824 */ /* 0x000fe200078e0202 */
[----:B------:R-:W-:Y:S01]  /*a010*/  SHF.L.U32 R0, R184, 0x1f, RZ ;  /* 0x0000001fb8007819 */ /* 0x000fe200000006ff */
[----:B------:R-:W-:Y:S01]  /*a020*/  IMAD R4, R24, -0x80, R25 ;  /* 0xffffff8018047824 */ /* 0x000fe200078e0219 */
[----:B------:R-:W-:Y:S02]  /*a030*/  BSSY B1, `(.L_x_708) ;  /* 0x0000005000017945 */ /* 0x000fe40003800000 */
[----:B------:R-:W1:Y:S02]  /*a040*/  SYNCS.PHASECHK.TRANS64.TRYWAIT P4, [R3+URZ+0x34890], R0 ;  /* 0x03489000030075a7 */ /* 0x000e64000808017f */
[----:B------:R-:W-:-:S04]  /*a050*/  VIMNMX R4, R4, 0x80, PT ;  /* 0x0000008004047848 */ /* 0x000fc80003fe0100 */
[----:B------:R-:W-:Y:S01]  /*a060*/  ISETP.GE.AND P3, PT, R17, R4, PT ;  /* 0x000000041100720c */ /* 0x000fe20003f66270 */
[----:B-1----:R-:W-:-:S12]  /*a070*/  @!P4 BRA `(.L_x_709) ;  /* 0x0000015c0034c947 */ /* 0x002fd80003800000 */
.L_x_980:
[----:B------:R-:W-:Y:S05]  /*a080*/  BSYNC B1 ;  /* 0x0000000000017941 */ /* 0x000fea0003800000 */
.L_x_708:
[----:B------:R-:W-:Y:S04]  /*a090*/  BSSY B1, `(.L_x_710) ;  /* 0x0000014000017945 */ /* 0x000fe80003800000 */
[----:B------:R-:W-:Y:S05]  /*a0a0*/  @P3 BRA `(.L_x_711) ;  /* 0x0000000000483947 */ /* 0x000fea0003800000 */
[----:B------:R-:W-:Y:S02]  /*a0b0*/  ISETP.NE.AND P4, PT, R14, RZ, PT ;  /* 0x000000ff0e00720c */ /* 0x000fe40003f85270 */
[----:B------:R-:W-:-:S11]  /*a0c0*/  ISETP.NE.AND P3, PT, R10, RZ, PT ;  /* 0x000000ff0a00720c */ /* 0x000fd60003f65270 */
[----:B0-----:R-:W0:Y:S04]  /*a0d0*/  @P4 LDS.128 R40, [R51] ;  /* 0x0000000033284984 */ /* 0x001e280000000c00 */
[----:B------:R-:W2:Y:S04]  /*a0e0*/  @P3 LDS.128 R44, [R50] ;  /* 0x00000000322c3984 */ /* 0x000ea80000000c00 */
[----:B0-----:R-:W-:Y:S01]  /*a0f0*/  @P4 STG.E.128 desc[UR40][R52.64], R40 ;  /* 0x0000002834004986 */ /* 0x001fe2000c101d28 */
[----:B------:R-:W-:-:S03]  /*a100*/  ISETP.NE.AND P4, PT, R9, RZ, PT ;  /* 0x000000ff0900720c */ /* 0x000fc60003f85270 */
[----:B--2---:R-:W-:Y:S01]  /*a110*/  @P3 STG.E.128 desc[UR40][R52.64+0x40], R44 ;  /* 0x0000402c34003986 */ /* 0x004fe2000c101d28 */
[----:B------:R-:W-:-:S09]  /*a120*/  ISETP.NE.AND P3, PT, R8, RZ, PT ;  /* 0x000000ff0800720c */ /* 0x000fd20003f65270 */
[----:B------:R-:W0:Y:S04]  /*a130*/  @P4 LDS.128 R40, [R51+0x4000] ;  /* 0x0040000033284984 */ /* 0x000e280000000c00 */
[----:B------:R-:W2:Y:S04]  /*a140*/  @P3 LDS.128 R44, [R50+0x4000] ;  /* 0x00400000322c3984 */ /* 0x000ea80000000c00 */
[----:B0-----:R-:W-:Y:S01]  /*a150*/  @P4 STG.E.128 desc[UR40][R52.64+0x80], R40 ;  /* 0x0000802834004986 */ /* 0x001fe2000c101d28 */
[----:B------:R-:W-:-:S03]  /*a160*/  ISETP.NE.AND P4, PT, R6, RZ, PT ;  /* 0x000000ff0600720c */ /* 0x000fc60003f85270 */
[----:B--2---:R-:W-:Y:S01]  /*a170*/  @P3 STG.E.128 desc[UR40][R52.64+0xc0], R44 ;  /* 0x0000c02c34003986 */ /* 0x004fe2000c101d28 */
[----:B------:R-:W-:-:S09]  /*a180*/  ISETP.NE.AND P3, PT, R7, RZ, PT ;  /* 0x000000ff0700720c */ /* 0x000fd20003f65270 */
[----:B------:R-:W0:Y:S04]  /*a190*/  @P4 LDS.128 R44, [R50+0x8000] ;  /* 0x00800000322c4984 */ /* 0x000e280000000c00 */
[----:B------:R-:W2:Y:S04]  /*a1a0*/  @P3 LDS.128 R40, [R51+0x8000] ;  /* 0x0080000033283984 */ /* 0x000ea80000000c00 */
[----:B0-----:R3:W-:Y:S04]  /*a1b0*/  @P4 STG.E.128 desc[UR40][R52.64+0x140], R44 ;  /* 0x0001402c34004986 */ /* 0x0017e8000c101d28 */
[----:B--2---:R3:W-:Y:S02]  /*a1c0*/  @P3 STG.E.128 desc[UR40][R52.64+0x100], R40 ;  /* 0x0001002834003986 */ /* 0x0047e4000c101d28 */
.L_x_711:
[----:B------:R-:W-:Y:S05]  /*a1d0*/  BSYNC B1 ;  /* 0x0000000000017941 */ /* 0x000fea0003800000 */
.L_x_710:
[----:B------:R-:W-:-:S13]  /*a1e0*/  ISETP.GE.AND P3, PT, R205, R4, PT ;  /* 0x00000004cd00720c */ /* 0x000fda0003f66270 */
[----:B------:R-:W-:Y:S05]  /*a1f0*/  @P3 BRA `(.L_x_655) ;  /* 0x0000000000483947 */ /* 0x000fea0003800000 */
[----:B------:R-:W-:Y:S02]  /*a200*/  ISETP.NE.AND P4, PT, R14, RZ, PT ;  /* 0x000000ff0e00720c */ /* 0x000fe40003f85270 */
[----:B------:R-:W-:-:S11]  /*a210*/  ISETP.NE.AND P3, PT, R9, RZ, PT ;  /* 0x000000ff0900720c */ /* 0x000fd60003f65270 */
[----:B0--3--:R-:W0:Y:S04]  /*a220*/  @P4 LDS.128 R40, [R51+0x2000] ;  /* 0x0020000033284984 */ /* 0x009e280000000c00 */
[----:B------:R-:W2:Y:S04]  /*a230*/  @P3 LDS.128 R44, [R51+0x6000] ;  /* 0x00600000332c3984 */ /* 0x000ea80000000c00 */
        /* <DEDUP_REMOVED lines=14> */
.L_x_655:
[----:B------:R-:W-:Y:S05]  /*a320*/  BSYNC B0 ;  /* 0x0000000000007941 */ /* 0x000fea0003800000 */
.L_x_621:
[----:B0-234-:R-:W0:Y:S01]  /*a330*/  S2R R40, SR_TID.X ;  /* 0x0000000000287919 */ /* 0x01de220000002100 */
[----:B------:R-:W-:Y:S01]  /*a340*/  @!PT LDS RZ, [RZ] ;  /* 0x00000000fffff984 */ /* 0x000fe20000000800 */
[----:B------:R-:W-:Y:S01]  /*a350*/  @!PT LDS RZ, [RZ] ;  /* 0x00000000fffff984 */ /* 0x000fe20000000800 */
[----:B------:R-:W-:Y:S01]  /*a360*/  @!PT LDS RZ, [RZ] ;  /* 0x00000000fffff984 */ /* 0x000fe20000000800 */
[----:B------:R-:W-:Y:S01]  /*a370*/  @!PT LDS RZ, [RZ] ;  /* 0x00000000fffff984 */ /* 0x000fe20000000800 */
[----:B------:R2:W-:Y:S06]  /*a380*/  MEMBAR.ALL.CTA ;  /* 0x0000000000007992 */ /* 0x0005ec0000008000 */
[----:B--2---:R-:W2:Y:S01]  /*a390*/  FENCE.VIEW.ASYNC.S ;  /* 0x00000000000073c6 */ /* 0x004ea20000000000 */
[----:B------:R-:W-:Y:S05]  /*a3a0*/  WARPSYNC.ALL ;  /* 0x0000000000007948 */ /* 0x000fea0003800000 */
[----:B------:R-:W-:Y:S01]  /*a3b0*/  BSSY B0, `(.L_x_712) ;  /* 0x0000009000007945 */ /* 0x000fe20003800000 */
[----:B0-----:R-:W-:Y:S01]  /*a3c0*/  LOP3.LUT R40, R40, 0x7f, RZ, 0xc0, !PT ;  /* 0x0000007f28287812 */ /* 0x001fe200078ec0ff */
[----:B--2---:R0:W-:Y:S03]  /*a3d0*/  BAR.SYNC.DEFER_BLOCKING R151, 0x80 ;  /* 0x000200970000751d */ /* 0x0041e60000010000 */
[----:B------:R-:W-:-:S13]  /*a3e0*/  ISETP.NE.AND P3, PT, R40, RZ, PT ;  /* 0x000000ff2800720c */ /* 0x000fda0003f65270 */
[----:B------:R-:W-:-:S05]  /*a3f0*/  @!P3 VIADD R40, R3, 0x348a0 ;  /* 0x000348a00328b836 */ /* 0x000fca0000000000 */
[----:B------:R-:W-:-:S04]  /*a400*/  @!P3 PRMT R40, RZ, 0x654, R40 ;  /* 0x00000654ff28b816 */ /* 0x000fc80000000028 */
[----:B------:R0:W-:Y:S01]  /*a410*/  @!P3 SYNCS.ARRIVE.TRANS64.RED.A1T0 RZ, [R40+URZ], RZ ;  /* 0x000000ff28ffb9a7 */ /* 0x0001e2000810043f */
[----:B------:R-:W-:Y:S05]  /*a420*/  @!P2 BRA `(.L_x_713) ;  /* 0x000000000004a947 */ /* 0x000fea0003800000 */
[----:B------:R-:W-:Y:S01]  /*a430*/  BPT.TRAP 0x1 ;  /* 0x000000040000795c */ /* 0x000fe20000300000 */
.L_x_713:
[----:B------:R-:W-:Y:S05]  /*a440*/  BSYNC B0 ;  /* 0x0000000000007941 */ /* 0x000fea0003800000 */
.L_x_712:
[----:B------:R-:W2:Y:S01]  /*a450*/  SYNCS.PHASECHK.TRANS64.TRYWAIT P4, [R3+URZ+0x348b0], R0 ;  /* 0x0348b000030075a7 */ /* 0x000ea2000808017f */
[----:B0-----:R-:W-:Y:S01]  /*a460*/  IMAD R40, R16, 0x4000, R32 ;  /* 0x0000400010287824 */ /* 0x001fe200078e0220 */
[----:B------:R-:W-:Y:S01]  /*a470*/  ULDC UR47, c[0x0][0x320] ;  /* 0x0000c800002f7ab9 */ /* 0x000fe20000000800 */
[----:B------:R-:W-:Y:S01]  /*a480*/  ULDC.64 UR44, c[0x0][0x328] ;  /* 0x0000ca00002c7ab9 */ /* 0x000fe20000000a00 */
[----:B------:R-:W-:Y:S01]  /*a490*/  ULDC.64 UR42, c[0x0][0x318] ;  /* 0x0000c600002a7ab9 */ /* 0x000fe20000000a00 */
[----:B------:R-:W-:Y:S01]  /*a4a0*/  BSSY B0, `(.L_x_714) ;  /* 0x0000004000007945 */ /* 0x000fe20003800000 */
[----:B------:R-:W-:Y:S01]  /*a4b0*/  ISETP.GE.AND P2, PT, R17, R4, PT ;  /* 0x000000041100720c */ /* 0x000fe20003f46270 */
[----:B------:R-:W-:Y:S02]  /*a4c0*/  IMAD.IADD R42, R124, 0x1, R40 ;  /* 0x000000017c2a7824 */ /* 0x000fe400078e0228 */
[----:B--2---:R-:W-:Y:S10]  /*a4d0*/  @!P4 BRA `(.L_x_715) ;  /* 0x000001580030c947 */ /* 0x004ff40003800000 */
.L_x_981:
[----:B------:R-:W-:Y:S05]  /*a4e0*/  BSYNC B0 ;  /* 0x0000000000007941 */ /* 0x000fea0003800000 */
.L_x_714:
[----:B------:R-:W-:Y:S01]  /*a4f0*/  BSSY B0, `(.L_x_716) ;  /* 0x0000019000007945 */ /* 0x000fe20003800000 */
[----:B01----:R-:W-:Y:S02]  /*a500*/  IMAD R0, R40, 0x2, R115 ;  /* 0x0000000228007824 */ /* 0x003fe400078e0273 */
[----:B------:R-:W-:-:S04]  /*a510*/  IMAD.WIDE R48, R24, 0x80, R118 ;  /* 0x0000008018307825 */ /* 0x000fc800078e0276 */
[----:B------:R-:W-:Y:S01]  /*a520*/  IMAD R52, R42, 0x2, R115 ;  /* 0x000000022a347824 */ /* 0x000fe200078e0273 */
[----:B------:R-:W-:Y:S06]  /*a530*/  @P2 BRA `(.L_x_717) ;  /* 0x0000000000502947 */ /* 0x000fec0003800000 */
[----:B------:R-:W-:Y:S01]  /*a540*/  IMAD R43, R49, UR44, RZ ;  /* 0x0000002c312b7c24 */ /* 0x000fe2000f8e02ff */
[----:B------:R-:W-:Y:S01]  /*a550*/  ISETP.GE.AND P4, PT, R18, UR47, PT ;  /* 0x0000002f12007c0c */ /* 0x000fe2000bf86270 */
[----:B------:R-:W-:Y:S02]  /*a560*/  IMAD.MOV.U32 R40, RZ, RZ, R104 ;  /* 0x000000ffff287224 */ /* 0x000fe400078e0068 */
[----:B------:R-:W-:Y:S02]  /*a570*/  IMAD.MOV.U32 R41, RZ, RZ, R5 ;  /* 0x000000ffff297224 */ /* 0x000fe400078e0005 */
[C---:B------:R-:W-:Y:S02]  /*a580*/  IMAD R43, R48.reuse, UR45, R43 ;  /* 0x0000002d302b7c24 */ /* 0x040fe4000f8e022b */
[----:B------:R-:W-:-:S04]  /*a590*/  IMAD.WIDE.U32 R40, R48, UR44, R40 ;  /* 0x0000002c30287c25 */ /* 0x000fc8000f8e0028 */
[----:B------:R-:W-:Y:S01]  /*a5a0*/  IMAD.IADD R41, R41, 0x1, R43 ;  /* 0x0000000129297824 */ /* 0x000fe200078e022b */
[----:B------:R-:W-:-:S04]  /*a5b0*/  LEA R50, P2, R40, UR42, 0x1 ;  /* 0x0000002a28327c11 */ /* 0x000fc8000f8408ff */
[----:B------:R-:W-:Y:S02]  /*a5c0*/  LEA.HI.X R51, R40, UR43, R41, 0x1, P2 ;  /* 0x0000002b28337c11 */ /* 0x000fe400090f0c29 */
[----:B------:R-:W-:Y:S01]  /*a5d0*/  ISETP.GE.AND P2, PT, R101, UR47, PT ;  /* 0x0000002f65007c0c */ /* 0x000fe2000bf46270 */
[----:B------:R-:W0:-:S12]  /*a5e0*/  @!P4 LDS.128 R40, [R0] ;  /* 0x000000000028c984 */ /* 0x000e180000000c00 */
[----:B------:R-:W1:Y:S04]  /*a5f0*/  @!P2 LDS.128 R44, [R52] ;  /* 0x00000000342ca984 */ /* 0x000e680000000c00 */
[----:B0-----:R-:W-:Y:S01]  /*a600*/  @!P4 STG.E.128 desc[UR40][R50.64], R40 ;  /* 0x000000283200c986 */ /* 0x001fe2000c101d28 */
[----:B------:R-:W-:-:S03]  /*a610*/  ISETP.GE.AND P4, PT, R100, UR47, PT ;  /* 0x0000002f64007c0c */ /* 0x000fc6000bf86270 */
[----:B-1----:R-:W-:Y:S01]  /*a620*/  @!P2 STG.E.128 desc[UR40][R50.64+0x40], R44 ;  /* 0x0000402c3200a986 */ /* 0x002fe2000c101d28 */
[----:B------:R-:W-:-:S09]  /*a630*/  ISETP.GE.AND P2, PT, R99, UR47, PT ;  /* 0x0000002f63007c0c */ /* 0x000fd2000bf46270 */
[----:B------:R-:W0:Y:S04]  /*a640*/  @!P4 LDS.128 R40, [R0+0x4000] ;  /* 0x004000000028c984 */ /* 0x000e280000000c00 */
[----:B------:R-:W1:Y:S04]  /*a650*/  @!P2 LDS.128 R44, [R52+0x4000] ;  /* 0x00400000342ca984 */ /* 0x000e680000000c00 */
[----:B0-----:R0:W-:Y:S04]  /*a660*/  @!P4 STG.E.128 desc[UR40][R50.64+0x80], R40 ;  /* 0x000080283200c986 */ /* 0x0011e8000c101d28 */
[----:B-1----:R0:W-:Y:S02]  /*a670*/  @!P2 STG.E.128 desc[UR40][R50.64+0xc0], R44 ;  /* 0x0000c02c3200a986 */ /* 0x0021e4000c101d28 */
.L_x_717:
[----:B------:R-:W-:Y:S05]  /*a680*/  BSYNC B0 ;  /* 0x0000000000007941 */ /* 0x000fea0003800000 */
.L_x_716:
[----:B------:R-:W-:Y:S01]  /*a690*/  ISETP.GE.AND P2, PT, R205, R4, PT ;  /* 0x00000004cd00720c */ /* 0x000fe20003f46270 */
[----:B------:R-:W-:-:S12]  /*a6a0*/  BSSY B0, `(.L_x_718) ;  /* 0x0000017000007945 */ /* 0x000fd80003800000 */
[----:B------:R-:W-:Y:S05]  /*a6b0*/  @P2 BRA `(.L_x_719) ;  /* 0x0000000000542947 */ /* 0x000fea0003800000 */
[----:B0-----:R-:W-:Y:S01]  /*a6c0*/  IADD3 R43, P2, R48, 0x40, RZ ;  /* 0x00000040302b7810 */ /* 0x001fe20007f5e0ff */
[----:B------:R-:W-:Y:S01]  /*a6d0*/  IMAD.MOV.U32 R4, RZ, RZ, R104 ;  /* 0x000000ffff047224 */ /* 0x000fe200078e0068 */
[----:B------:R-:W-:-:S03]  /*a6e0*/  ISETP.GE.AND P4, PT, R18, UR47, PT ;  /* 0x0000002f12007c0c */ /* 0x000fc6000bf86270 */
[----:B------:R-:W-:Y:S02]  /*a6f0*/  IMAD.X R48, RZ, RZ, R49, P2 ;  /* 0x000000ffff307224 */ /* 0x000fe400010e0631 */
[----:B------:R-:W-:-:S04]  /*a700*/  IMAD.WIDE.U32 R40, R43, UR44, R4 ;  /* 0x0000002c2b287c25 */ /* 0x000fc8000f8e0004 */
[----:B------:R-:W-:-:S04]  /*a710*/  IMAD R48, R48, UR44, RZ ;  /* 0x0000002c30307c24 */ /* 0x000fc8000f8e02ff */
[----:B------:R-:W-:Y:S01]  /*a720*/  IMAD R43, R43, UR45, R48 ;  /* 0x0000002d2b2b7c24 */ /* 0x000fe2000f8e0230 */
[----:B------:R-:W-:-:S03]  /*a730*/  LEA R48, P2, R40, UR42, 0x1 ;  /* 0x0000002a28307c11 */ /* 0x000fc6000f8408ff */
[----:B------:R-:W-:-:S05]  /*a740*/  IMAD.IADD R41, R41, 0x1, R43 ;  /* 0x0000000129297824 */ /* 0x000fca00078e022b */
[----:B------:R-:W-:Y:S02]  /*a750*/  LEA.HI.X R49, R40, UR43, R41, 0x1, P2 ;  /* 0x0000002b28317c11 */ /* 0x000fe400090f0c29 */
[----:B------:R-:W-:Y:S01]  /*a760*/  ISETP.GE.AND P2, PT, R100, UR47, PT ;  /* 0x0000002f64007c0c */ /* 0x000fe2000bf46270 */
[----:B------:R-:W0:-:S12]  /*a770*/  @!P4 LDS.128 R40, [R0+0x2000] ;  /* 0x002000000028c984 */ /* 0x000e180000000c00 */
[----:B------:R-:W1:Y:S04]  /*a780*/  @!P2 LDS.128 R44, [R0+0x6000] ;  /* 0x00600000002ca984 */ /* 0x000e680000000c00 */
        /* <DEDUP_REMOVED lines=8> */
.L_x_719:
[----:B------:R-:W-:Y:S05]  /*a810*/  BSYNC B0 ;  /* 0x0000000000007941 */ /* 0x000fea0003800000 */
.L_x_718:
[----:B------:R-:W3:Y:S01]  /*a820*/  LDL R0, [R1+0x10] ;  /* 0x0000100001007983 */ /* 0x000ee20000100800 */
[----:B------:R-:W-:Y:S01]  /*a830*/  @!P3 VIADD R3, R3, 0x348c0 ;  /* 0x000348c00303b836 */ /* 0x000fe20000000000 */
[----:B------:R-:W-:Y:S01]  /*a840*/  PLOP3.LUT P2, PT, PT, PT, PT, 0x8, 0x0 ;  /* 0x000000000000781c */ /* 0x000fe20003f4e170 */
[----:B------:R-:W-:Y:S01]  /*a850*/  VIADD R16, R16, 0x1 ;  /* 0x0000000110107836 */ /* 0x000fe20000000000 */
[----:B------:R-:W-:Y:S01]  /*a860*/  @!PT LDS RZ, [RZ] ;  /* 0x00000000fffff984 */ /* 0x000fe20000000800 */
[----:B------:R-:W-:Y:S01]  /*a870*/  @!PT LDS RZ, [RZ] ;  /* 0x00000000fffff984 */ /* 0x000fe20000000800 */
[----:B------:R-:W-:Y:S01]  /*a880*/  @!PT LDS RZ, [RZ] ;  /* 0x00000000fffff984 */ /* 0x000fe20000000800 */
[----:B------:R-:W-:Y:S01]  /*a890*/  @!PT LDS RZ, [RZ] ;  /* 0x00000000fffff984 */ /* 0x000fe20000000800 */
[----:B------:R1:W-:Y:S06]  /*a8a0*/  MEMBAR.ALL.CTA ;  /* 0x0000000000007992 */ /* 0x0003ec0000008000 */
[----:B-1----:R-:W1:Y:S01]  /*a8b0*/  FENCE.VIEW.ASYNC.S ;  /* 0x00000000000073c6 */ /* 0x002e620000000000 */
[----:B------:R-:W-:Y:S01]  /*a8c0*/  @!P3 PRMT R3, RZ, 0x654, R3 ;  /* 0x00000654ff03b816 */ /* 0x000fe20000000003 */
[----:B-1----:R1:W-:Y:S06]  /*a8d0*/  BAR.SYNC.DEFER_BLOCKING R151, 0x80 ;  /* 0x000200970000751d */ /* 0x0023ec0000010000 */
[----:B------:R4:W-:Y:S01]  /*a8e0*/  @!P3 SYNCS.ARRIVE.TRANS64.RED.A1T0 RZ, [R3+URZ], RZ ;  /* 0x000000ff03ffb9a7 */ /* 0x0009e2000810043f */
[----:B------:R-:W-:-:S04]  /*a8f0*/  ISETP.NE.AND P3, PT, R16, 0x2, PT ;  /* 0x000000021000780c */ /* 0x000fc80003f65270 */
[----:B------:R-:W-:Y:S02]  /*a900*/  SEL R16, R16, RZ, P3 ;  /* 0x000000ff10107207 */ /* 0x000fe40001800000 */
[----:B----4-:R-:W-:-:S04]  /*a910*/  SEL R3, RZ, 0x1, P3 ;  /* 0x00000001ff037807 */ /* 0x010fc80001800000 */
[----:B------:R-:W-:Y:S02]  /*a920*/  LOP3.LUT R184, R184, R3, RZ, 0x3c, !PT ;  /* 0x00000003b8b87212 */ /* 0x000fe400078e3cff */
[----:B---3--:R-:W-:-:S13]  /*a930*/  LOP3.LUT P4, RZ, R0, 0x2, RZ, 0xc0, !PT ;  /* 0x0000000200ff7812 */ /* 0x008fda000788c0ff */
[----:B-1----:R-:W-:Y:S05]  /*a940*/  @P4 BRA `(.L_x_720) ;  /* 0xffffff7c00944947 */ /* 0x002fea000383ffff */
.L_x_616:
[----:B------:R-:W-:Y:S01]  /*a950*/  BSSY B0, `(.L_x_721) ;  /* 0x000002a000007945 */ /* 0x000fe20003800000 */
[----:B------:R-:W-:Y:S02]  /*a960*/  ISETP.GE.AND P1, PT, R150, 0x1, PT ;  /* 0x000000019600780c */ /* 0x000fe40003f26270 */
[----:B------:R-:W-:Y:S02]  /*a970*/  CS2R R88, SRZ ;  /* 0x0000000000587805 */ /* 0x000fe4000001ff00 */
[----:B------:R-:W-:Y:S02]  /*a980*/  PLOP3.LUT P0, PT, PT, PT, PT, 0x80, 0x0 ;  /* 0x000000000000781c */ /* 0x000fe40003f0f070 */
        /* <DEDUP_REMOVED lines=20> */
[----:B0-----:R-:W-:-:S02]  /*aad0*/  CS2R R50, SRZ ;  /* 0x0000000000327805 */ /* 0x001fc4000001ff00 */
[----:B--2---:R-:W-:Y:S02]  /*aae0*/  CS2R R48, SRZ ;  /* 0x0000000000307805 */ /* 0x004fe4000001ff00 */
[----:B------:R-:W-:Y:S02]  /*aaf0*/  CS2R R46, SRZ ;  /* 0x00000000002e7805 */ /* 0x000fe4000001ff00 */
[----:B------:R-:W-:Y:S02]  /*ab00*/  CS2R R44, SRZ ;  /* 0x00000000002c7805 */ /* 0x000fe4000001ff00 */
[----:B------:R-:W-:Y:S02]  /*ab10*/  CS2R R42, SRZ ;  /* 0x00000000002a7805 */ /* 0x000fe4000001ff00 */
[----:B------:R-:W-:Y:S02]  /*ab20*/  CS2R R40, SRZ ;  /* 0x0000000000287805 */ /* 0x000fe4000001ff00 */
[----:B------:R-:W-:Y:S01]  /*ab30*/  CS2R R36, SRZ ;  /* 0x0000000000247805 */ /* 0x000fe2000001ff00 */
[----:B------:R-:W-:-:S02]  /*ab40*/  IMAD.MOV.U32 R91, RZ, RZ, RZ ;  /* 0x000000ffff5b7224 */ /* 0x000fc400078e00ff */
[----:B------:R-:W-:Y:S02]  /*ab50*/  IMAD.MOV.U32 R0, RZ, RZ, RZ ;  /* 0x000000ffff007224 */ /* 0x000fe400078e00ff */
[----:B------:R-:W-:Y:S02]  /*ab60*/  IMAD.MOV.U32 R26, RZ, RZ, RZ ;  /* 0x000000ffff1a7224 */ /* 0x000fe400078e00ff */
[----:B------:R-:W-:Y:S02]  /*ab70*/  IMAD.MOV.U32 R93, RZ, RZ, RZ ;  /* 0x000000ffff5d7224 */ /* 0x000fe400078e00ff */
[----:B------:R-:W-:Y:S02]  /*ab80*/  IMAD.MOV.U32 R3, RZ, RZ, RZ ;  /* 0x000000ffff037224 */ /* 0x000fe400078e00ff */
[----:B------:R-:W-:Y:S02]  /*ab90*/  IMAD.MOV.U32 R10, RZ, RZ, RZ ;  /* 0x000000ffff0a7224 */ /* 0x000fe400078e00ff */
[----:B------:R-:W-:-:S02]  /*aba0*/  IMAD.MOV.U32 R28, RZ, RZ, RZ ;  /* 0x000000ffff1c7224 */ /* 0x000fc400078e00ff */
[----:B------:R-:W-:Y:S01]  /*abb0*/  IMAD.MOV.U32 R95, RZ, RZ, RZ ;  /* 0x000000ffff5f7224 */ /* 0x000fe200078e00ff */
[----:B------:R-:W-:Y:S06]  /*abc0*/  @P2 BRA `(.L_x_722) ;  /* 0x0000000000082947 */ /* 0x000fec0003800000 */
[----:B------:R-:W0:Y:S02]  /*abd0*/  FENCE.VIEW.ASYNC.G ;  /* 0x00000000000073c6 */ /* 0x000e240000000100 */
[----:B0-----:R-:W-:Y:S06]  /*abe0*/  BAR.ARV 0xc, 0x180 ;  /* 0x0306000000007b1d */ /* 0x001fec0000002000 */
.L_x_722:
[----:B------:R-:W-:Y:S05]  /*abf0*/  BSYNC B0 ;  /* 0x0000000000007941 */ /* 0x000fea0003800000 */
.L_x_721:
[----:B------:R-:W-:Y:S02]  /*ac00*/  IMAD.MOV.U32 R11, RZ, RZ, RZ ;  /* 0x000000ffff0b7224 */ /* 0x000fe400078e00ff */
[----:B------:R-:W-:Y:S01]  /*ac10*/  IMAD.MOV.U32 R24, RZ, RZ, RZ ;  /* 0x000000ffff187224 */ /* 0x000fe200078e00ff */
[----:B------:R-:W-:Y:S06]  /*ac20*/  @!P1 BRA `(.L_x_723) ;  /* 0x000000b800809947 */ /* 0x000fec0003800000 */
[----:B------:R-:W0:Y:S02]  /*ac30*/  SHFL.IDX PT, R0, R231, RZ, 0x1f ;  /* 0x00001fffe7007589 */ /* 0x000e2400000e0000 */
[----:B0-----:R-:W-:-:S04]  /*ac40*/  LEA.HI R3, R0, R0, RZ, 0x1 ;  /* 0x0000000000037211 */ /* 0x001fc800078f08ff */
[----:B------:R-:W-:-:S05]  /*ac50*/  LOP3.LUT R3, R3, 0x1e, RZ, 0xc0, !PT ;  /* 0x0000001e03037812 */ /* 0x000fca00078ec0ff */
[----:B------:R-:W-:Y:S02]  /*ac60*/  IMAD.IADD R3, R0, 0x1, -R3 ;  /* 0x0000000100037824 */ /* 0x000fe400078e0a03 */
[----:B------:R-:W-:-:S03]  /*ac70*/  IMAD.U32 R0, RZ, RZ, UR60 ;  /* 0x0000003cff007e24 */ /* 0x000fc6000f8e00ff */
[----:B------:R-:W-:Y:S02]  /*ac80*/  LEA R3, R3, UR60, 0xd ;  /* 0x0000003c03037c11 */ /* 0x000fe4000f8e68ff */
[----:B------:R-:W-:Y:S02]  /*ac90*/  LOP3.LUT P0, RZ, R0, 0x3ff, RZ, 0xc0, !PT ;  /* 0x000003ff00ff7812 */ /* 0x000fe4000780c0ff */
[----:B------:R-:W-:Y:S02]  /*aca0*/  SHF.R.U32.HI R3, RZ, 0x4, R3 ;  /* 0x00000004ff037819 */ /* 0x000fe40000011603 */
[----:B------:R-:W-:Y:S02]  /*acb0*/  P2R R24, PR, RZ, 0x1 ;  /* 0x00000001ff187803 */ /* 0x000fe40000000000 */
[----:B------:R-:W-:-:S07]  /*acc0*/  LOP3.LUT R36, R3, 0x3fff, RZ, 0xc0, !PT ;  /* 0x00003fff03247812 */ /* 0x000fce00078ec0ff */
        /* <DEDUP_REMOVED lines=17> */
.L_x_724:
[----:B------:R-:W-:Y:S02]  /*ade0*/  ULDC UR4, c[0x0][0x3f4] ;  /* 0x0000fd0000047ab9 */ /* 0x000fe40000000800 */
[----:B------:R-:W-:-:S13]  /*adf0*/  ISETP.LT.AND P0, PT, RZ, UR4, PT ;  /* 0x00000004ff007c0c */ /* 0x000fda000bf01270 */
[----:B------:R-:W-:Y:S05]  /*ae00*/  @P0 BRA `(.L_x_725) ;  /* 0x00000000003c0947 */ /* 0x000fea0003800000 */
[----:B------:R-:W-:-:S04]  /*ae10*/  LEA.HI R0, R204, R204, RZ, 0x1 ;  /* 0x000000cccc007211 */ /* 0x000fc800078f08ff */
[----:B------:R-:W-:-:S05]  /*ae20*/  LOP3.LUT R3, R0, 0xfffffffe, RZ, 0xc0, !PT ;  /* 0xfffffffe00037812 */ /* 0x000fca00078ec0ff */
[----:B------:R-:W-:-:S05]  /*ae30*/  IMAD.IADD R3, R204, 0x1, -R3 ;  /* 0x00000001cc037824 */ /* 0x000fca00078e0a03 */
[----:B------:R-:W-:-:S04]  /*ae40*/  SHF.L.U32 R3, R3, 0x1f, RZ ;  /* 0x0000001f03037819 */ /* 0x000fc800000006ff */
[----:B------:R0:W1:Y:S03]  /*ae50*/  SYNCS.PHASECHK.TRANS64.TRYWAIT P0, [R2+URZ+0x34800], R3 ;  /* 0x03480003020075a7 */ /* 0x000066000800017f */
[----:B-1----:R-:W-:Y:S05]  /*ae60*/  @!P0 NANOSLEEP.SYNCS 0x989680 ;  /* 0x009896800000895d */ /* 0x002fea0003900000 */
[----:B------:R-:W1:Y:S01]  /*ae70*/  @!P0 SYNCS.PHASECHK.TRANS64 P0, [R2+URZ+0x34800], R3 ;  /* 0x03480003020085a7 */ /* 0x000e62000800007f */
[----:B------:R-:W-:Y:S04]  /*ae80*/  BSSY B0, `(.L_x_726) ;  /* 0x0000006000007945 */ /* 0x000fe80003800000 */
[----:B-1----:R-:W-:Y:S05]  /*ae90*/  @P0 BRA `(.L_x_727) ;  /* 0x0000000000100947 */ /* 0x002fea0003800000 */
.L_x_728:
[----:B-1----:R1:W2:Y:S02]  /*aea0*/  SYNCS.PHASECHK.TRANS64.TRYWAIT P0, [R2+URZ+0x34800], R3 ;  /* 0x03480003020075a7 */ /* 0x0022a4000800017f */
[----:B--2---:R-:W-:Y:S05]  /*aeb0*/  @!P0 NANOSLEEP.SYNCS 0x989680 ;  /* 0x009896800000895d */ /* 0x004fea0003900000 */
[----:B------:R-:W2:Y:S02]  /*aec0*/  @!P0 SYNCS.PHASECHK.TRANS64 P0, [R2+URZ+0x34800], R3 ;  /* 0x03480003020085a7 */ /* 0x000ea4000800007f */
[----:B--2---:R-:W-:Y:S05]  /*aed0*/  @!P0 BRA `(.L_x_728) ;  /* 0xfffffffc00f08947 */ /* 0x004fea000383ffff */
.L_x_727:
[----:B------:R-:W-:Y:S05]  /*aee0*/  BSYNC B0 ;  /* 0x0000000000007941 */ /* 0x000fea0003800000 */
.L_x_726:
[----:B------:R-:W-:Y:S05]  /*aef0*/  BRA `(.L_x_729) ;  /* 0x0000005800487947 */ /* 0x000fea0003800000 */
.L_x_725:
[----:B-----5:R-:W-:Y:S01]  /*af00*/  SHF.R.S32.HI R0, RZ, 0x1f, R144 ;  /* 0x0000001fff007819 */ /* 0x020fe20000011490 */
[----:B------:R-:W-:Y:S01]  /*af10*/  ULDC.64 UR4, c[0x0][0x3f8] ;  /* 0x0000fe0000047ab9 */ /* 0x000fe20000000a00 */
[----:B------:R-:W-:Y:S01]  /*af20*/  ULDC.64 UR6, c[0x0][0x408] ;  /* 0x0001020000067ab9 */ /* 0x000fe20000000a00 */
[----:B------:R-:W-:Y:S01]  /*af30*/  ISETP.NE.AND P2, PT, R24, RZ, PT ;  /* 0x000000ff1800720c */ /* 0x000fe20003f45270 */
[----:B------:R-:W-:-:S04]  /*af40*/  IMAD.WIDE.U32 R4, R144, UR4, RZ ;  /* 0x0000000490047c25 */ /* 0x000fc8000f8e00ff */
[C---:B------:R-:W-:Y:S02]  /*af50*/  IMAD R3, R0.reuse, UR4, RZ ;  /* 0x0000000400037c24 */ /* 0x040fe4000f8e02ff */
[----:B------:R-:W-:Y:S02]  /*af60*/  IMAD R9, R0, UR6, RZ ;  /* 0x0000000600097c24 */ /* 0x000fe4000f8e02ff */
[C---:B------:R-:W-:Y:S01]  /*af70*/  IMAD R3, R144.reuse, UR5, R3 ;  /* 0x0000000590037c24 */ /* 0x040fe2000f8e0203 */
[----:B------:R-:W-:Y:S01]  /*af80*/  ULDC.64 UR4, c[0x0][0x3e8] ;  /* 0x0000fa0000047ab9 */ /* 0x000fe20000000a00 */
[----:B------:R-:W-:Y:S01]  /*af90*/  IMAD.WIDE.U32 R6, R144, UR6, RZ ;  /* 0x0000000690067c25 */ /* 0x000fe2000f8e00ff */
[----:B------:R-:W-:-:S03]  /*afa0*/  LEA R24, P0, R4, UR4, 0x1 ;  /* 0x0000000404187c11 */ /* 0x000fc6000f8008ff */
[----:B------:R-:W-:Y:S01]  /*afb0*/  IMAD R9, R144, UR7, R9 ;  /* 0x0000000790097c24 */ /* 0x000fe2000f8e0209 */
[----:B------:R-:W-:Y:S01]  /*afc0*/  ULDC.64 UR6, c[0x0][0x400] ;  /* 0x0001000000067ab9 */ /* 0x000fe20000000a00 */
[----:B------:R-:W-:Y:S01]  /*afd0*/  IMAD.IADD R25, R3, 0x1, R5 ;  /* 0x0000000103197824 */ /* 0x000fe200078e0205 */
[----:B------:R-:W-:Y:S01]  /*afe0*/  LEA R26, P1, R6, UR6, 0x1 ;  /* 0x00000006061a7c11 */ /* 0x000fe2000f8208ff */
[----:B------:R-:W-:-:S03]  /*aff0*/  IMAD.IADD R27, R9, 0x1, R7 ;  /* 0x00000001091b7824 */ /* 0x000fc600078e0207 */
[----:B------:R-:W-:Y:S02]  /*b000*/  LEA.HI.X R25, R4, UR5, R25, 0x1, P0 ;  /* 0x0000000504197c11 */ /* 0x000fe400080f0c19 */
[----:B------:R-:W-:Y:S01]  /*b010*/  LEA.HI.X R27, R6, UR7, R27, 0x1, P1 ;  /* 0x00000007061b7c11 */ /* 0x000fe200088f0c1b */
[----:B------:R-:W-:Y:S06]  /*b020*/  @!P2 BRA `(.L_x_730) ;  /* 0x000000000040a947 */ /* 0x000fec0003800000 */
        /* <DEDUP_REMOVED lines=16> */
.L_x_730:
[----:B------:R-:W-:Y:S01]  /*b130*/  ULDC.U8 UR4, c[0x0][0x410] ;  /* 0x0001040000047ab9 */ /* 0x000fe20000000000 */
[----:B------:R-:W-:Y:S01]  /*b140*/  BSSY B0, `(.L_x_731) ;  /* 0x0000565000007945 */ /* 0x000fe20003800000 */
[----:B------:R-:W-:Y:S01]  /*b150*/  ISETP.NE.AND P0, PT, RZ, UR4, PT ;  /* 0x00000004ff007c0c */ /* 0x000fe2000bf05270 */
[----:B------:R-:W-:-:S12]  /*b160*/  IMAD R6, R125, 0x80, R17 ;  /* 0x000000807d067824 */ /* 0x000fd800078e0211 */
[----:B------:R-:W-:Y:S05]  /*b170*/  @!P0 BRA `(.L_x_732) ;  /* 0x0000002800a08947 */ /* 0x000fea0003800000 */
[----:B------:R-:W-:-:S03]  /*b180*/  UMOV UR4, 0xffffffff ;  /* 0xffffffff00047882 */ /* 0x000fc60000000000 */
[----:B------:R-:W-:Y:S05]  /*b190*/  BRA.DIV UR4, `(.L_x_733) ;  /* 0x0000014e04147947 */ /* 0x000fea000b800000 */
[----:B------:R0:W1:Y:S04]  /*b1a0*/  SHFL.IDX PT, R0, R25, RZ, 0x1c1f ;  /* 0x001c1fff19007589 */ /* 0x00006800000e0000 */
[----:B------:R0:W2:Y:S04]  /*b1b0*/  SHFL.IDX PT, R3, R24, RZ, 0x1c1f ;  /* 0x001c1fff18037589 */ /* 0x0000a800000e0000 */
[----:B------:R0:W3:Y:S04]  /*b1c0*/  SHFL.IDX PT, R4, R27, RZ, 0x1c1f ;  /* 0x001c1fff1b047589 */ /* 0x0000e800000e0000 */
[----:B------:R0:W4:Y:S02]  /*b1d0*/  SHFL.IDX PT, R5, R26, RZ, 0x1c1f ;  /* 0x001c1fff1a057589 */ /* 0x00012400000e0000 */
.L_x_987:
[----:B------:R-:W-:Y:S01]  /*b1e0*/  ULDC UR4, c[0x0][0x448] ;  /* 0x0001120000047ab9 */ /* 0x000fe20000000800 */
[----:B------:R-:W-:Y:S01]  /*b1f0*/  LOP3.LUT R8, R191, 0x18, R18, 0xf8, !PT ;  /* 0x00000018bf087812 */ /* 0x000fe200078ef812 */
[----:B------:R-:W-:Y:S01]  /*b200*/  IMAD R37, R149, UR4, RZ ;  /* 0x0000000495257c24 */ /* 0x000fe2000f8e02ff */
[----:B------:R-:W-:Y:S01]  /*b210*/  BSSY B1, `(.L_x_734) ;  /* 0x000004f000017945 */ /* 0x000fe20003800000 */
[----:B------:R-:W-:Y:S02]  /*b220*/  LOP3.LUT P0, RZ, R213, 0x4, RZ, 0xc0, !PT ;  /* 0x00000004d5ff7812 */ /* 0x000fe4000780c0ff */
[----:B0-----:R-:W-:Y:S02]  /*b230*/  CS2R R24, SRZ ;  /* 0x0000000000187805 */ /* 0x001fe4000001ff00 */
[----:B------:R-:W-:Y:S02]  /*b240*/  LOP3.LUT R9, R8, R193, RZ, 0x3c, !PT ;  /* 0x000000c108097212 */ /* 0x000fe400078e3cff */
[----:B------:R-:W-:-:S02]  /*b250*/  CS2R R12, SRZ ;  /* 0x00000000000c7805 */ /* 0x000fc4000001ff00 */
[----:B------:R-:W-:Y:S01]  /*b260*/  ISETP.GE.AND P1, PT, R6, R37, PT ;  /* 0x000000250600720c */ /* 0x000fe20003f26270 */
[----:B------:R-:W-:Y:S01]  /*b270*/  IMAD R37, R125, -0x80, R37 ;  /* 0xffffff807d257824 */ /* 0x000fe200078e0225 */
[----:B------:R-:W-:Y:S01]  /*b280*/  CS2R R6, SRZ ;  /* 0x0000000000067805 */ /* 0x000fe2000001ff00 */
[----:B------:R-:W-:Y:S01]  /*b290*/  IMAD R9, R192, 0x200, R9 ;  /* 0x00000200c0097824 */ /* 0x000fe200078e0209 */
[----:B------:R-:W-:Y:S02]  /*b2a0*/  CS2R R14, SRZ ;  /* 0x00000000000e7805 */ /* 0x000fe4000001ff00 */
[----:B------:R-:W-:Y:S02]  /*b2b0*/  CS2R R20, SRZ ;  /* 0x0000000000147805 */ /* 0x000fe4000001ff00 */
[----:B------:R-:W-:Y:S01]  /*b2c0*/  CS2R R10, SRZ ;  /* 0x00000000000a7805 */ /* 0x000fe2000001ff00 */
[----:B------:R-:W-:Y:S01]  /*b2d0*/  IMAD R9, R9, 0x2, R2 ;  /* 0x0000000209097824 */ /* 0x000fe200078e0202 */
[----:B------:R-:W-:-:S02]  /*b2e0*/  CS2R R30, SRZ ;  /* 0x00000000001e7805 */ /* 0x000fc4000001ff00 */
[----:B------:R-:W-:Y:S02]  /*b2f0*/  CS2R R32, SRZ ;  /* 0x0000000000207805 */ /* 0x000fe4000001ff00 */
[----:B------:R-:W-:Y:S02]  /*b300*/  CS2R R34, SRZ ;  /* 0x0000000000227805 */ /* 0x000fe4000001ff00 */
[----:B------:R-:W-:Y:S02]  /*b310*/  CS2R R38, SRZ ;  /* 0x0000000000267805 */ /* 0x000fe4000001ff00 */
[----:B------:R-:W-:Y:S01]  /*b320*/  CS2R R28, SRZ ;  /* 0x00000000001c7805 */ /* 0x000fe2000001ff00 */
[C---:B------:R-:W-:Y:S01]  /*b330*/  VIADD R52, R9.reuse, 0x10400 ;  /* 0x0001040009347836 */ /* 0x040fe20000000000 */
[----:B------:R-:W-:Y:S01]  /*b340*/  CS2R R26, SRZ ;  /* 0x00000000001a7805 */ /* 0x000fe2000001ff00 */
[----:B------:R-:W-:Y:S01]  /*b350*/  VIADD R8, R9, 0x10440 ;  /* 0x0001044009087836 */ /* 0x000fe20000000000 */
[----:B------:R-:W-:Y:S06]  /*b360*/  @P1 BRA `(.L_x_735) ;  /* 0x0000000000e41947 */ /* 0x000fec0003800000 */
[----:B------:R-:W-:Y:S01]  /*b370*/  ULDC UR4, c[0x0][0x3f4] ;  /* 0x0000fd0000047ab9 */ /* 0x000fe20000000800 */
[----:B------:R-:W-:Y:S02]  /*b380*/  CS2R R30, SRZ ;  /* 0x00000000001e7805 */ /* 0x000fe4000001ff00 */
[----:B------:R-:W-:Y:S02]  /*b390*/  ISETP.GE.AND P2, PT, R22, UR4, PT ;  /* 0x0000000416007c0c */ /* 0x000fe4000bf46270 */
[----:B------:R-:W-:Y:S02]  /*b3a0*/  CS2R R6, SRZ ;  /* 0x0000000000067805 */ /* 0x000fe4000001ff00 */
[----:B------:R-:W-:Y:S02]  /*b3b0*/  ISETP.GE.AND P3, PT, R187, UR4, PT ;  /* 0x00000004bb007c0c */ /* 0x000fe4000bf66270 */
[----:B------:R-:W-:Y:S02]  /*b3c0*/  CS2R R32, SRZ ;  /* 0x0000000000207805 */ /* 0x000fe4000001ff00 */
[----:B------:R-:W-:-:S05]  /*b3d0*/  ISETP.GE.AND P4, PT, R186, UR4, PT ;  /* 0x00000004ba007c0c */ /* 0x000fca000bf86270 */
[----:B--2---:R-:W-:Y:S02]  /*b3e0*/  @!P2 IMAD.MOV.U32 R10, RZ, RZ, R3 ;  /* 0x000000ffff0aa224 */ /* 0x004fe400078e0003 */
[----:B-1----:R-:W-:Y:S02]  /*b3f0*/  @!P2 IMAD.MOV.U32 R11, RZ, RZ, R0 ;  /* 0x000000ffff0ba224 */ /* 0x002fe400078e0000 */
[----:B------:R-:W-:Y:S01]  /*b400*/  @!P3 IADD3 R14, P1, R3, R216, RZ ;  /* 0x000000d8030eb210 */ /* 0x000fe20007f3e0ff */
[----:B----4-:R-:W-:Y:S02]  /*b410*/  @!P2 IMAD.MOV.U32 R12, RZ, RZ, R5 ;  /* 0x000000ffff0ca224 */ /* 0x010fe400078e0005 */
[----:B---3--:R-:W-:Y:S02]  /*b420*/  @!P2 IMAD.MOV.U32 R13, RZ, RZ, R4 ;  /* 0x000000ffff0da224 */ /* 0x008fe400078e0004 */
[----:B------:R-:W-:-:S04]  /*b430*/  @!P2 IMAD.WIDE R10, R22, 0x2, R10 ;  /* 0x00000002160aa825 */ /* 0x000fc800078e020a */
[----:B------:R-:W-:Y:S01]  /*b440*/  @!P2 IMAD.WIDE R12, R22, 0x2, R12 ;  /* 0x00000002160ca825 */ /* 0x000fe200078e020c */
[----:B------:R-:W5:Y:S03]  /*b450*/  @!P2 LD.E.64 R30, desc[UR40][R10.64] ;  /* 0x000000280a1ea980 */ /* 0x000f66000c101b00 */
[----:B------:R-:W-:Y:S01]  /*b460*/  @!P3 IMAD.X R15, R0, 0x1, R215, P1 ;  /* 0x00000001000fb824 */ /* 0x000fe200008e06d7 */
[----:B------:R0:W5:Y:S01]  /*b470*/  @!P2 LD.E.64 R6, desc[UR40][R12.64] ;  /* 0x000000280c06a980 */ /* 0x000162000c101b00 */
[----:B------:R-:W-:Y:S02]  /*b480*/  @!P3 IADD3 R20, P1, R5, R216, RZ ;  /* 0x000000d80514b210 */ /* 0x000fe40007f3e0ff */
[----:B------:R-:W-:Y:S02]  /*b490*/  ISETP.GE.AND P2, PT, R189, UR4, PT ;  /* 0x00000004bd007c0c */ /* 0x000fe4000bf46270 */
[----:B------:R-:W-:-:S02]  /*b4a0*/  CS2R R24, SRZ ;  /* 0x0000000000187805 */ /* 0x000fc4000001ff00 */
[-C--:B------:R-:W-:Y:S02]  /*b4b0*/  @!P4 IADD3 R26, P5, R3, R218.reuse, RZ ;  /* 0x000000da031ac210 */ /* 0x080fe40007fbe0ff */
[----:B------:R-:W-:Y:S01]  /*b4c0*/  @!P4 IADD3 R40, P6, R5, R218, RZ ;  /* 0x000000da0528c210 */ /* 0x000fe20007fde0ff */
[----:B------:R-:W-:Y:S01]  /*b4d0*/  @!P3 IMAD.X R21, R4, 0x1, R215, P1 ;  /* 0x000000010415b824 */ /* 0x000fe200008e06d7 */
[----:B------:R-:W-:Y:S02]  /*b4e0*/  CS2R R34, SRZ ;  /* 0x0000000000227805 */ /* 0x000fe4000001ff00 */
[----:B0-----:R-:W-:Y:S01]  /*b4f0*/  CS2R R12, SRZ ;  /* 0x00000000000c7805 */ /* 0x001fe2000001ff00 */
[--C-:B------:R-:W-:Y:S01]  /*b500*/  @!P4 IMAD.X R27, R0, 0x1, R217.reuse, P5 ;  /* 0x00000001001bc824 */ /* 0x100fe200028e06d9 */
[----:B------:R0:W5:Y:S01]  /*b510*/  @!P3 LD.E.64 R32, desc[UR40][R14.64] ;  /* 0x000000280e20b980 */ /* 0x000162000c101b00 */
[----:B------:R-:W-:Y:S01]  /*b520*/  @!P4 IMAD.X R41, R4, 0x1, R217, P6 ;  /* 0x000000010429c824 */ /* 0x000fe200030e06d9 */
[----:B------:R-:W-:-:S02]  /*b530*/  ISETP.GE.AND P1, PT, R188, UR4, PT ;  /* 0x00000004bc007c0c */ /* 0x000fc4000bf26270 */
[----:B------:R-:W5:Y:S01]  /*b540*/  @!P3 LD.E.64 R24, desc[UR40][R20.64] ;  /* 0x000000281418b980 */ /* 0x000f62000c101b00 */
[----:B------:R-:W-:Y:S02]  /*b550*/  ISETP.GE.AND P3, PT, R190, UR4, PT ;  /* 0x00000004be007c0c */ /* 0x000fe4000bf66270 */
[-C--:B------:R-:W-:Y:S01]  /*b560*/  @!P2 IADD3 R44, P5, R5, R220.reuse, RZ ;  /* 0x000000dc052ca210 */ /* 0x080fe20007fbe0ff */
[----:B------:R-:W5:Y:S04]  /*b570*/  @!P4 LD.E.64 R34, desc[UR40][R26.64] ;  /* 0x000000281a22c980 */ /* 0x000f68000c101b00 */
[----:B------:R1:W5:Y:S01]  /*b580*/  @!P4 LD.E.64 R12, desc[UR40][R40.64] ;  /* 0x00000028280cc980 */ /* 0x000362000c101b00 */
[----:B------:R-:W-:Y:S02]  /*b590*/  @!P2 IADD3 R42, P4, R3, R220, RZ ;  /* 0x000000dc032aa210 */ /* 0x000fe40007f9e0ff */
[----:B------:R-:W-:-:S02]  /*b5a0*/  CS2R R38, SRZ ;  /* 0x0000000000267805 */ /* 0x000fc4000001ff00 */
[----:B0-----:R-:W-:Y:S01]  /*b5b0*/  CS2R R14, SRZ ;  /* 0x00000000000e7805 */ /* 0x001fe2000001ff00 */
[--C-:B------:R-:W-:Y:S02]  /*b5c0*/  @!P2 IMAD.X R45, R4, 0x1, R219.reuse, P5 ;  /* 0x00000001042da824 */ /* 0x100fe400028e06db */
[----:B------:R-:W-:Y:S01]  /*b5d0*/  @!P2 IMAD.X R43, R0, 0x1, R219, P4 ;  /* 0x00000001002ba824 */ /* 0x000fe200020e06db */
[C---:B------:R-:W-:Y:S02]  /*b5e0*/  @!P1 IADD3 R46, P6, R3.reuse, R222, RZ ;  /* 0x000000de032e9210 */ /* 0x040fe40007fde0ff */
[----:B------:R0:W5:Y:S01]  /*b5f0*/  @!P2 LD.E.64 R14, desc[UR40][R44.64] ;  /* 0x000000282c0ea980 */ /* 0x000162000c101b00 */
[-C--:B------:R-:W-:Y:S02]  /*b600*/  @!P3 IADD3 R48, P4, R3, R224.reuse, RZ ;  /* 0x000000e00330b210 */ /* 0x080fe40007f9e0ff */
[C---:B------:R-:W-:Y:S01]  /*b610*/  @!P3 IADD3 R50, P5, R5.reuse, R224, RZ ;  /* 0x000000e00532b210 */ /* 0x040fe20007fbe0ff */
[----:B------:R0:W5:Y:S01]  /*b620*/  @!P2 LD.E.64 R38, desc[UR40][R42.64] ;  /* 0x000000282a26a980 */ /* 0x000162000c101b00 */
[----:B-1----:R-:W-:-:S02]  /*b630*/  @!P1 IADD3 R40, P2, R5, R222, RZ ;  /* 0x000000de05289210 */ /* 0x002fc40007f5e0ff */
[----:B------:R-:W-:Y:S02]  /*b640*/  CS2R R28, SRZ ;  /* 0x00000000001c7805 */ /* 0x000fe4000001ff00 */
[----:B------:R-:W-:Y:S02]  /*b650*/  CS2R R20, SRZ ;  /* 0x0000000000147805 */ /* 0x000fe4000001ff00 */
[----:B------:R-:W-:Y:S02]  /*b660*/  CS2R R26, SRZ ;  /* 0x00000000001a7805 */ /* 0x000fe4000001ff00 */
[----:B------:R-:W-:Y:S01]  /*b670*/  CS2R R10, SRZ ;  /* 0x00000000000a7805 */ /* 0x000fe2000001ff00 */
[--C-:B------:R-:W-:Y:S02]  /*b680*/  @!P1 IMAD.X R47, R0, 0x1, R221.reuse, P6 ;  /* 0x00000001002f9824 */ /* 0x100fe400030e06dd */
[----:B------:R-:W-:Y:S02]  /*b690*/  @!P1 IMAD.X R41, R4, 0x1, R221, P2 ;  /* 0x0000000104299824 */ /* 0x000fe400010e06dd */
[--C-:B------:R-:W-:Y:S01]  /*b6a0*/  @!P3 IMAD.X R49, R0, 0x1, R223.reuse, P4 ;  /* 0x000000010031b824 */ /* 0x100fe200020e06df */
[----:B------:R0:W5:Y:S01]  /*b6b0*/  @!P1 LD.E.64 R28, desc[UR40][R46.64] ;  /* 0x000000282e1c9980 */ /* 0x000162000c101b00 */
[----:B------:R-:W-:-:S03]  /*b6c0*/  @!P3 IMAD.X R51, R4, 0x1, R223, P5 ;  /* 0x000000010433b824 */ /* 0x000fc600028e06df */
[----:B------:R0:W5:Y:S04]  /*b6d0*/  @!P1 LD.E.64 R20, desc[UR40][R40.64] ;  /* 0x0000002828149980 */ /* 0x000168000c101b00 */
[----:B------:R0:W5:Y:S04]  /*b6e0*/  @!P3 LD.E.64 R26, desc[UR40][R48.64] ;  /* 0x00000028301ab980 */ /* 0x000168000c101b00 */
[----:B------:R0:W5:Y:S02]  /*b6f0*/  @!P3 LD.E.64 R10, desc[UR40][R50.64] ;  /* 0x00000028320ab980 */ /* 0x000164000c101b00 */
.L_x_735:
[----:B------:R-:W-:Y:S05]  /*b700*/  BSYNC B1 ;  /* 0x0000000000017941 */ /* 0x000fea0003800000 */
.L_x_734:
[----:B---3--:R-:W-:Y:S01]  /*b710*/  LEA.HI R4, R204, R204, RZ, 0x1 ;  /* 0x000000cccc047211 */ /* 0x008fe200078f08ff */
[----:B------:R-:W-:Y:S01]  /*b720*/  @P0 VIADD R8, R52, 0xffffffc0 ;  /* 0xffffffc034080836 */ /* 0x000fe20000000000 */
[----:B-----5:R-:W-:Y:S01]  /*b730*/  SHF.R.U64 R67, R34, 0x10, R35 ;  /* 0x0000001022437819 */ /* 0x020fe20000001223 */
[----:B0-----:R-:W-:Y:S01]  /*b740*/  IMAD.MOV.U32 R40, RZ, RZ, R34 ;  /* 0x000000ffff287224 */ /* 0x001fe200078e0022 */
[----:B----4-:R-:W-:Y:S01]  /*b750*/  LOP3.LUT R5, R4, 0xfffffffe, RZ, 0xc0, !PT ;  /* 0xfffffffe04057812 */ /* 0x010fe200078ec0ff */
[----:B-1----:R-:W-:Y:S01]  /*b760*/  IMAD.MOV.U32 R0, RZ, RZ, R30 ;  /* 0x000000ffff007224 */ /* 0x002fe200078e001e */
[--C-:B------:R-:W-:Y:S01]  /*b770*/  SHF.R.U64 R71, R30, 0x10, R31.reuse ;  /* 0x000000101e477819 */ /* 0x100fe2000000121f */
[--C-:B--2---:R-:W-:Y:S01]  /*b780*/  IMAD.MOV.U32 R3, RZ, RZ, R31.reuse ;  /* 0x000000ffff037224 */ /* 0x104fe200078e001f */
[----:B------:R-:W-:Y:S01]  /*b790*/  SHF.R.U32.HI R68, RZ, 0x10, R31 ;  /* 0x00000010ff447819 */ /* 0x000fe2000001161f */
[----:B------:R-:W-:Y:S01]  /*b7a0*/  IMAD.IADD R5, R204, 0x1, -R5 ;  /* 0x00000001cc057824 */ /* 0x000fe200078e0a05 */
[--C-:B------:R-:W-:Y:S01]  /*b7b0*/  SHF.R.U64 R69, R32, 0x10, R33.reuse ;  /* 0x0000001020457819 */ /* 0x100fe20000001221 */
[----:B------:R-:W-:Y:S01]  /*b7c0*/  IMAD.MOV.U32 R30, RZ, RZ, R32 ;  /* 0x000000ffff1e7224 */ /* 0x000fe200078e0020 */
[--C-:B------:R-:W-:Y:S01]  /*b7d0*/  SHF.R.U32.HI R66, RZ, 0x10, R33.reuse ;  /* 0x00000010ff427819 */ /* 0x100fe20000011621 */
[----:B------:R-:W-:Y:S01]  /*b7e0*/  IMAD.MOV.U32 R31, RZ, RZ, R33 ;  /* 0x000000ffff1f7224 */ /* 0x000fe200078e0021 */
[----:B------:R-:W-:Y:S01]  /*b7f0*/  SHF.L.U32 R5, R5, 0x1f, RZ ;  /* 0x0000001f05057819 */ /* 0x000fe200000006ff */
[--C-:B------:R-:W-:Y:S01]  /*b800*/  IMAD.MOV.U32 R43, RZ, RZ, R39.reuse ;  /* 0x000000ffff2b7224 */ /* 0x100fe200078e0027 */
[--C-:B------:R-:W-:Y:S01]  /*b810*/  SHF.R.U64 R65, R38, 0x10, R39.reuse ;  /* 0x0000001026417819 */ /* 0x100fe20000001227 */
[----:B------:R-:W-:Y:S01]  /*b820*/  IMAD.MOV.U32 R42, RZ, RZ, R38 ;  /* 0x000000ffff2a7224 */ /* 0x000fe200078e0026 */
[----:B------:R-:W0:Y:S01]  /*b830*/  SYNCS.PHASECHK.TRANS64.TRYWAIT P0, [R2+URZ+0x34800], R5 ;  /* 0x03480005020075a7 */ /* 0x000e22000800017f */
[----:B------:R-:W-:Y:S01]  /*b840*/  SHF.R.U32.HI R62, RZ, 0x10, R39 ;  /* 0x00000010ff3e7819 */ /* 0x000fe20000011627 */
[----:B------:R-:W-:Y:S01]  /*b850*/  IMAD.MOV.U32 R39, RZ, RZ, R28 ;  /* 0x000000ffff277224 */ /* 0x000fe200078e001c */
[--C-:B------:R-:W-:Y:S01]  /*b860*/  SHF.R.U64 R60, R28, 0x10, R29.reuse ;  /* 0x000000101c3c7819 */ /* 0x100fe2000000121d */
[--C-:B------:R-:W-:Y:S01]  /*b870*/  IMAD.MOV.U32 R44, RZ, RZ, R29.reuse ;  /* 0x000000ffff2c7224 */ /* 0x100fe200078e001d */
[----:B------:R-:W-:Y:S01]  /*b880*/  SHF.R.U32.HI R63, RZ, 0x10, R29 ;  /* 0x00000010ff3f7819 */ /* 0x000fe2000001161d */
[----:B------:R-:W-:Y:S01]  /*b890*/  IMAD.MOV.U32 R45, RZ, RZ, R26 ;  /* 0x000000ffff2d7224 */ /* 0x000fe200078e001a */
[----:B------:R-:W-:Y:S01]  /*b8a0*/  SHF.R.U64 R58, R26, 0x10, R27 ;  /* 0x000000101a3a7819 */ /* 0x000fe2000000121b */
[----:B------:R-:W-:Y:S01]  /*b8b0*/  IMAD.MOV.U32 R32, RZ, RZ, R24 ;  /* 0x000000ffff207224 */ /* 0x000fe200078e0018 */
[--C-:B------:R-:W-:Y:S01]  /*b8c0*/  SHF.R.U64 R55, R24, 0x10, R25.reuse ;  /* 0x0000001018377819 */ /* 0x100fe20000001219 */
[--C-:B------:R-:W-:Y:S01]  /*b8d0*/  IMAD.MOV.U32 R33, RZ, RZ, R25.reuse ;  /* 0x000000ffff217224 */ /* 0x100fe200078e0019 */
[----:B------:R-:W-:Y:S01]  /*b8e0*/  SHF.R.U32.HI R56, RZ, 0x10, R25 ;  /* 0x00000010ff387819 */ /* 0x000fe20000011619 */
[----:B------:R-:W-:Y:S01]  /*b8f0*/  IMAD.MOV.U32 R41, RZ, RZ, R35 ;  /* 0x000000ffff297224 */ /* 0x000fe200078e0023 */
[----:B------:R-:W-:Y:S01]  /*b900*/  PRMT R26, R40, 0x5410, R67 ;  /* 0x00005410281a7816 */ /* 0x000fe20000000043 */
[----:B------:R-:W-:Y:S01]  /*b910*/  IMAD.MOV.U32 R46, RZ, RZ, R27 ;  /* 0x000000ffff2e7224 */ /* 0x000fe200078e001b */
[----:B------:R-:W-:Y:S01]  /*b920*/  SHF.R.U32.HI R64, RZ, 0x10, R35 ;  /* 0x00000010ff407819 */ /* 0x000fe20000011623 */
[----:B------:R-:W-:Y:S01]  /*b930*/  IMAD.MOV.U32 R4, RZ, RZ, R6 ;  /* 0x000000ffff047224 */ /* 0x000fe200078e0006 */
[----:B------:R-:W-:Y:S01]  /*b940*/  SHF.R.U32.HI R61, RZ, 0x10, R27 ;  /* 0x00000010ff3d7819 */ /* 0x000fe2000001161b */
[--C-:B------:R-:W-:Y:S01]  /*b950*/  IMAD.MOV.U32 R38, RZ, RZ, R7.reuse ;  /* 0x000000ffff267224 */ /* 0x100fe200078e0007 */
[--C-:B------:R-:W-:Y:S01]  /*b960*/  SHF.R.U64 R59, R6, 0x10, R7.reuse ;  /* 0x00000010063b7819 */ /* 0x100fe20000001207 */
        /* <DEDUP_REMOVED lines=8> */
[----:B------:R-:W-:Y:S01]  /*b9f0*/  BSSY B1, `(.L_x_736) ;  /* 0x0000020000017945 */ /* 0x000fe20003800000 */
[----:B------:R-:W-:Y:S01]  /*ba00*/  SHF.R.U32.HI R52, RZ, 0x10, R15 ;  /* 0x00000010ff347819 */ /* 0x000fe2000001160f */
[----:B------:R-:W-:Y:S01]  /*ba10*/  IMAD.MOV.U32 R14, RZ, RZ, R20 ;  /* 0x000000ffff0e7224 */ /* 0x000fe200078e0014 */
[----:B------:R-:W-:Y:S01]  /*ba20*/  VIMNMX R40, R37, 0x80, PT ;  /* 0x0000008025287848 */ /* 0x000fe20003fe0100 */
[--C-:B------:R-:W-:Y:S01]  /*ba30*/  IMAD.MOV.U32 R15, RZ, RZ, R21.reuse ;  /* 0x000000ffff0f7224 */ /* 0x100fe200078e0015 */
[--C-:B------:R-:W-:Y:S01]  /*ba40*/  SHF.R.U64 R49, R20, 0x10, R21.reuse ;  /* 0x0000001014317819 */ /* 0x100fe20000001215 */
[----:B------:R-:W-:Y:S01]  /*ba50*/  IMAD.MOV.U32 R6, RZ, RZ, R10 ;  /* 0x000000ffff067224 */ /* 0x000fe200078e000a */
[----:B------:R-:W-:Y:S01]  /*ba60*/  SHF.R.U32.HI R50, RZ, 0x10, R21 ;  /* 0x00000010ff327819 */ /* 0x000fe20000011615 */
[----:B------:R-:W-:Y:S01]  /*ba70*/  IMAD.MOV.U32 R7, RZ, RZ, R11 ;  /* 0x000000ffff077224 */ /* 0x000fe200078e000b */
[----:B------:R-:W-:-:S02]  /*ba80*/  PRMT R34, R0, 0x5410, R71 ;  /* 0x0000541000227816 */ /* 0x000fc40000000047 */
[----:B------:R-:W-:Y:S02]  /*ba90*/  PRMT R35, R3, 0x5410, R68 ;  /* 0x0000541003237816 */ /* 0x000fe40000000044 */
[--C-:B------:R-:W-:Y:S02]  /*baa0*/  SHF.R.U64 R47, R10, 0x10, R11.reuse ;  /* 0x000000100a2f7819 */ /* 0x100fe4000000120b */
[----:B------:R-:W-:Y:S02]  /*bab0*/  SHF.R.U32.HI R48, RZ, 0x10, R11 ;  /* 0x00000010ff307819 */ /* 0x000fe4000001160b */
[----:B------:R-:W-:Y:S02]  /*bac0*/  PRMT R30, R30, 0x5410, R69 ;  /* 0x000054101e1e7816 */ /* 0x000fe40000000045 */
[----:B------:R-:W-:Y:S02]  /*bad0*/  PRMT R31, R31, 0x5410, R66 ;  /* 0x000054101f1f7816 */ /* 0x000fe40000000042 */
[----:B------:R-:W-:-:S02]  /*bae0*/  PRMT R27, R41, 0x5410, R64 ;  /* 0x00005410291b7816 */ /* 0x000fc40000000040 */
[----:B------:R-:W-:Y:S02]  /*baf0*/  PRMT R20, R42, 0x5410, R65 ;  /* 0x000054102a147816 */ /* 0x000fe40000000041 */
[----:B------:R-:W-:Y:S02]  /*bb00*/  PRMT R21, R43, 0x5410, R62 ;  /* 0x000054102b157816 */ /* 0x000fe4000000003e */
[----:B------:R-:W-:Y:S02]  /*bb10*/  PRMT R12, R39, 0x5410, R60 ;  /* 0x00005410270c7816 */ /* 0x000fe4000000003c */
[----:B------:R-:W-:Y:S02]  /*bb20*/  PRMT R13, R44, 0x5410, R63 ;  /* 0x000054102c0d7816 */ /* 0x000fe4000000003f */
[----:B------:R-:W-:Y:S02]  /*bb30*/  PRMT R0, R45, 0x5410, R58 ;  /* 0x000054102d007816 */ /* 0x000fe4000000003a */
[----:B------:R-:W-:-:S02]  /*bb40*/  PRMT R3, R46, 0x5410, R61 ;  /* 0x000054102e037816 */ /* 0x000fc4000000003d */
[----:B------:R-:W-:Y:S02]  /*bb50*/  PRMT R37, R4, 0x5410, R59 ;  /* 0x0000541004257816 */ /* 0x000fe4000000003b */
[----:B------:R-:W-:Y:S02]  /*bb60*/  ISETP.GE.AND P1, PT, R17, R40, PT ;  /* 0x000000281100720c */ /* 0x000fe40003f26270 */
[----:B------:R-:W-:Y:S02]  /*bb70*/  PRMT R38, R38, 0x5410, R57 ;  /* 0x0000541026267816 */ /* 0x000fe40000000039 */
[----:B------:R-:W-:Y:S02]  /*bb80*/  PRMT R32, R32, 0x5410, R55 ;  /* 0x0000541020207816 */ /* 0x000fe40000000037 */
[----:B------:R-:W-:Y:S02]  /*bb90*/  PRMT R33, R33, 0x5410, R56 ;  /* 0x0000541021217816 */ /* 0x000fe40000000038 */
[----:B------:R-:W-:-:S02]  /*bba0*/  PRMT R28, R28, 0x5410, R53 ;  /* 0x000054101c1c7816 */ /* 0x000fc40000000035 */
[----:B------:R-:W-:Y:S02]  /*bbb0*/  PRMT R29, R29, 0x5410, R54 ;  /* 0x000054101d1d7816 */ /* 0x000fe40000000036 */
[----:B------:R-:W-:Y:S02]  /*bbc0*/  PRMT R24, R24, 0x5410, R51 ;  /* 0x0000541018187816 */ /* 0x000fe40000000033 */
[----:B------:R-:W-:Y:S01]  /*bbd0*/  PRMT R25, R25, 0x5410, R52 ;  /* 0x0000541019197816 */ /* 0x000fe20000000034 */
[----:B0-----:R-:W-:Y:S06]  /*bbe0*/  @!P0 BRA `(.L_x_737) ;  /* 0x0000014000f48947 */ /* 0x001fec0003800000 */
.L_x_988:
[----:B------:R-:W-:Y:S05]  /*bbf0*/  BSYNC B1 ;  /* 0x0000000000017941 */ /* 0x000fea0003800000 */
.L_x_736:
[----:B------:R-:W-:Y:S01]  /*bc00*/  BSSY B1, `(.L_x_738) ;  /* 0x0000101000017945 */ /* 0x000fe20003800000 */
[----:B------:R-:W-:Y:S02]  /*bc10*/  PRMT R14, R14, 0x5410, R49 ;  /* 0x000054100e0e7816 */ /* 0x000fe40000000031 */
[----:B------:R-:W-:Y:S02]  /*bc20*/  PRMT R15, R15, 0x5410, R50 ;  /* 0x000054100f0f7816 */ /* 0x000fe40000000032 */
[----:B------:R-:W-:Y:S02]  /*bc30*/  PRMT R10, R6, 0x5410, R47 ;  /* 0x00005410060a7816 */ /* 0x000fe4000000002f */
[----:B------:R-:W-:Y:S01]  /*bc40*/  PRMT R11, R7, 0x5410, R48 ;  /* 0x00005410070b7816 */ /* 0x000fe20000000030 */
[----:B------:R-:W-:Y:S06]  /*bc50*/  @P1 BRA `(.L_x_739) ;  /* 0x0000000c00ec1947 */ /* 0x000fec0003800000 */
[----:B0-----:R-:W0:Y:S01]  /*bc60*/  LDC R5, c[0x0][0x3f4] ;  /* 0x0000fd00ff057b82 */ /* 0x001e220000000800 */
[----:B------:R-:W-:Y:S01]  /*bc70*/  BSSY B2, `(.L_x_740) ;  /* 0x000002e000027945 */ /* 0x000fe20003800000 */
[-C--:B0-----:R-:W-:Y:S02]  /*bc80*/  ISETP.GE.AND P0, PT, R22, R5.reuse, PT ;  /* 0x000000051600720c */ /* 0x081fe40003f06270 */
[-C--:B------:R-:W-:Y:S02]  /*bc90*/  ISETP.GE.AND P1, PT, R187, R5.reuse, PT ;  /* 0x00000005bb00720c */ /* 0x080fe40003f26270 */
[-C--:B------:R-:W-:Y:S02]  /*bca0*/  ISETP.GE.AND P2, PT, R186, R5.reuse, PT ;  /* 0x00000005ba00720c */ /* 0x080fe40003f46270 */
[-C--:B------:R-:W-:Y:S02]  /*bcb0*/  ISETP.GE.AND P3, PT, R189, R5.reuse, PT ;  /* 0x00000005bd00720c */ /* 0x080fe40003f66270 */
[----:B------:R-:W-:-:S02]  /*bcc0*/  ISETP.GE.AND P4, PT, R188, R5, PT ;  /* 0x00000005bc00720c */ /* 0x000fc40003f86270 */
[----:B------:R-:W-:-:S03]  /*bcd0*/  ISETP.GE.AND P5, PT, R190, R5, PT ;  /* 0x00000005be00720c */ /* 0x000fc60003fa6270 */
[----:B------:R-:W-:Y:S10]  /*bce0*/  @P0 BRA `(.L_x_741) ;  /* 0x0000000000980947 */ /* 0x000ff40003800000 */
[----:B------:R-:W0:Y:S01]  /*bcf0*/  LDS.128 R4, [R9+0x10400] ;  /* 0x0104000009047984 */ /* 0x000e220000000c00 */
[C---:B------:R-:W-:Y:S01]  /*bd00*/  IMAD.U32 R45, R37.reuse, 0x10000, RZ ;  /* 0x00010000252d7824 */ /* 0x040fe200078e00ff */
[----:B------:R-:W-:Y:S01]  /*bd10*/  LOP3.LUT R48, R37, 0xffff0000, RZ, 0xc0, !PT ;  /* 0xffff000025307812 */ /* 0x000fe200078ec0ff */
[C---:B------:R-:W-:Y:S01]  /*bd20*/  IMAD.U32 R44, R34.reuse, 0x10000, RZ ;  /* 0x00010000222c7824 */ /* 0x040fe200078e00ff */
[----:B------:R-:W-:Y:S01]  /*bd30*/  LOP3.LUT R46, R34, 0xffff0000, RZ, 0xc0, !PT ;  /* 0xffff0000222e7812 */ /* 0x000fe200078ec0ff */
[C---:B0-----:R-:W-:Y:S01]  /*bd40*/  IMAD.U32 R39, R4.reuse, 0x10000, RZ ;  /* 0x0001000004277824 */ /* 0x041fe200078e00ff */
[----:B------:R-:W-:Y:S01]  /*bd50*/  LOP3.LUT R4, R4, 0xffff0000, RZ, 0xc0, !PT ;  /* 0xffff000004047812 */ /* 0x000fe200078ec0ff */
[C---:B------:R-:W-:Y:S01]  /*bd60*/  IMAD.U32 R41, R5.reuse, 0x10000, RZ ;  /* 0x0001000005297824 */ /* 0x040fe200078e00ff */
[----:B------:R-:W-:Y:S01]  /*bd70*/  LOP3.LUT R5, R5, 0xffff0000, RZ, 0xc0, !PT ;  /* 0xffff000005057812 */ /* 0x000fe200078ec0ff */
[C---:B------:R-:W-:Y:S01]  /*bd80*/  IMAD.U32 R42, R6.reuse, 0x10000, RZ ;  /* 0x00010000062a7824 */ /* 0x040fe200078e00ff */
[----:B------:R-:W-:Y:S01]  /*bd90*/  LOP3.LUT R6, R6, 0xffff0000, RZ, 0xc0, !PT ;  /* 0xffff000006067812 */ /* 0x000fe200078ec0ff */
[C---:B------:R-:W-:Y:S01]  /*bda0*/  FMUL.FTZ R50, R4.reuse, R45 ;  /* 0x0000002d04327220 */ /* 0x040fe20000410000 */
[----:B------:R-:W-:Y:S01]  /*bdb0*/  FMUL.FTZ R4, R4, R44 ;  /* 0x0000002c04047220 */ /* 0x000fe20000410000 */
[----:B------:R-:W-:-:S02]  /*bdc0*/  IMAD.U32 R43, R7, 0x10000, RZ ;  /* 0x00010000072b7824 */ /* 0x000fc400078e00ff */
[----:B------:R-:W-:Y:S01]  /*bdd0*/  FMUL.FTZ R52, R5, R48 ;  /* 0x0000003005347220 */ /* 0x000fe20000410000 */
[C---:B------:R-:W-:Y:S01]  /*bde0*/  FFMA.FTZ R50, R39.reuse, R44, -R50 ;  /* 0x0000002c27327223 */ /* 0x040fe20000010832 */
[----:B------:R-:W-:Y:S01]  /*bdf0*/  FFMA.FTZ R45, R39, R45, R4 ;  /* 0x0000002d272d7223 */ /* 0x000fe20000010004 */
[----:B------:R-:W-:Y:S01]  /*be00*/  LOP3.LUT R7, R7, 0xffff0000, RZ, 0xc0, !PT ;  /* 0xffff000007077812 */ /* 0x000fe200078ec0ff */
[-C--:B------:R-:W-:Y:S01]  /*be10*/  FMUL.FTZ R54, R5, R46.reuse ;  /* 0x0000002e05367220 */ /* 0x080fe20000410000 */
[C---:B------:R-:W-:Y:S01]  /*be20*/  LOP3.LUT R44, R38.reuse, 0xffff0000, RZ, 0xc0, !PT ;  /* 0xffff0000262c7812 */ /* 0x040fe200078ec0ff */
[----:B------:R-:W-:Y:S01]  /*be30*/  IMAD.U32 R39, R38, 0x10000, RZ ;  /* 0x0001000026277824 */ /* 0x000fe200078e00ff */
[C---:B------:R-:W-:Y:S01]  /*be40*/  LOP3.LUT R4, R35.reuse, 0xffff0000, RZ, 0xc0, !PT ;  /* 0xffff000023047812 */ /* 0x040fe200078ec0ff */
[----:B------:R-:W-:Y:S02]  /*be50*/  IMAD.U32 R5, R35, 0x10000, RZ ;  /* 0x0001000023057824 */ /* 0x000fe400078e00ff */
[C---:B------:R-:W-:Y:S01]  /*be60*/  FFMA.FTZ R52, R41.reuse, R46, -R52 ;  /* 0x0000002e29347223 */ /* 0x040fe20000010834 */
[----:B------:R-:W-:Y:S01]  /*be70*/  FFMA.FTZ R41, R41, R48, R54 ;  /* 0x0000003029297223 */ /* 0x000fe20000010036 */
[C---:B------:R-:W-:Y:S01]  /*be80*/  FMUL.FTZ R47, R6.reuse, R39 ;  /* 0x00000027062f7220 */ /* 0x040fe20000410000 */
        /* <DEDUP_REMOVED lines=9> */
[----:B------:R-:W-:Y:S02]  /*bf20*/  F2FP.BF16.F32.PACK_AB R6, R39, R6 ;  /* 0x000000062706723e */ /* 0x000fe400000010ff */
[----:B------:R-:W-:-:S05]  /*bf30*/  F2FP.BF16.F32.PACK_AB R7, R44, R7 ;  /* 0x000000072c07723e */ /* 0x000fca00000010ff */
[----:B------:R0:W-:Y:S02]  /*bf40*/  STS.128 [R9+0x10400], R4 ;  /* 0x0104000409007388 */ /* 0x0001e40000000c00 */
.L_x_741:
[----:B------:R-:W-:Y:S05]  /*bf50*/  BSYNC B2 ;  /* 0x0000000000027941 */ /* 0x000fea0003800000 */
.L_x_740:
[----:B------:R-:W-:Y:S04]  /*bf60*/  BSSY B2, `(.L_x_742) ;  /* 0x0000028000027945 */ /* 0x000fe80003800000 */
[----:B------:R-:W-:Y:S05]  /*bf70*/  @P1 BRA `(.L_x_743) ;  /* 0x0000000000981947 */ /* 0x000fea0003800000 */
[----:B0-----:R-:W0:Y:S01]  /*bf80*/  LDS.128 R4, [R8] ;  /* 0x0000000008047984 */ /* 0x001e220000000c00 */
        /* <DEDUP_REMOVED lines=36> */
[----:B------:R1:W-:Y:S02]  /*c1d0*/  STS.128 [R8], R4 ;  /* 0x0000000408007388 */ /* 0x0003e40000000c00 */
.L_x_743:
[----:B------:R-:W-:Y:S05]  /*c1e0*/  BSYNC B2 ;  /* 0x0000000000027941 */ /* 0x000fea0003800000 */
.L_x_742:
[----:B------:R-:W-:Y:S04]  /*c1f0*/  BSSY B2, `(.L_x_744) ;  /* 0x0000028000027945 */ /* 0x000fe80003800000 */
[----:B------:R-:W-:Y:S05]  /*c200*/  @P2 BRA `(.L_x_745) ;  /* 0x0000000000982947 */ /* 0x000fea0003800000 */
[----:B01----:R-:W0:Y:S01]  /*c210*/  LDS.128 R4, [R9+0x14400] ;  /* 0x0144000009047984 */ /* 0x003e220000000c00 */
        /* <DEDUP_REMOVED lines=37> */
.L_x_745:
[----:B------:R-:W-:Y:S05]  /*c470*/  BSYNC B2 ;  /* 0x0000000000027941 */ /* 0x000fea0003800000 */
.L_x_744:
[----:B------:R-:W-:Y:S04]  /*c480*/  BSSY B2, `(.L_x_746) ;  /* 0x0000028000027945 */ /* 0x000fe80003800000 */
[----:B------:R-:W-:Y:S05]  /*c490*/  @P3 BRA `(.L_x_747) ;  /* 0x0000000000983947 */ /* 0x000fea0003800000 */
[----:B012---:R-:W0:Y:S01]  /*c4a0*/  LDS.128 R4, [R8+0x4000] ;  /* 0x0040000008047984 */ /* 0x007e220000000c00 */
        /* <DEDUP_REMOVED lines=37> */
.L_x_747:
[----:B------:R-:W-:Y:S05]  /*c700*/  BSYNC B2 ;  /* 0x0000000000027941 */ /* 0x000fea0003800000 */
.L_x_746:
[----:B------:R-:W-:Y:S04]  /*c710*/  BSSY B2, `(.L_x_748) ;  /* 0x0000028000027945 */ /* 0x000fe80003800000 */
[----:B------:R-:W-:Y:S05]  /*c720*/  @P4 BRA `(.L_x_749) ;  /* 0x0000000000984947 */ /* 0x000fea0003800000 */
[----:B0123--:R-:W0:Y:S01]  /*c730*/  LDS.128 R4, [R9+0x18400] ;  /* 0x0184000009047984 */ /* 0x00fe220000000c00 */
        /* <DEDUP_REMOVED lines=37> */
.L_x_749:
[----:B------:R-:W-:Y:S05]  /*c990*/  BSYNC B2 ;  /* 0x0000000000027941 */ /* 0x000fea0003800000 */
.L_x_748:
[----:B------:R-:W-:Y:S05]  /*c9a0*/  @P5 BRA `(.L_x_739) ;  /* 0x0000000000985947 */ /* 0x000fea0003800000 */
[----:B01234-:R-:W0:Y:S01]  /*c9b0*/  LDS.128 R4, [R8+0x8000] ;  /* 0x0080000008047984 */ /* 0x01fe220000000c00 */
        /* <DEDUP_REMOVED lines=37> */
.L_x_739:
[----:B------:R-:W-:Y:S05]  /*cc10*/  BSYNC B1 ;  /* 0x0000000000017941 */ /* 0x000fea0003800000 */
.L_x_738:
[----:B------:R-:W-:-:S13]  /*cc20*/  ISETP.GE.AND P0, PT, R205, R40, PT ;  /* 0x00000028cd00720c */ /* 0x000fda0003f06270 */
[----:B------:R-:W-:Y:S05]  /*cc30*/  @P0 BRA `(.L_x_750) ;  /* 0x0000003800d40947 */ /* 0x000fea0003800000 */
[----:B01234-:R-:W0:Y:S01]  /*cc40*/  LDC R5, c[0x0][0x3f4] ;  /* 0x0000fd00ff057b82 */ /* 0x01fe220000000800 */
        /* <DEDUP_REMOVED lines=12> */
[----:B------:R-:W-:Y:S02]  /*cd10*/  LOP3.LUT R46, R34, 0xffff0000, RZ, 0xc0, !PT ;  /* 0xffff0000222e7812 */ /* 0x000fe400078ec0ff */
[----:B------:R-:W-:Y:S01]  /*cd20*/  LOP3.LUT R47, R38, 0xffff0000, RZ, 0xc0, !PT ;  /* 0xffff0000262f7812 */ /* 0x000fe200078ec0ff */
[C---:B0-----:R-:W-:Y:S01]  /*cd30*/  IMAD.U32 R39, R4.reuse, 0x10000, RZ ;  /* 0x0001000004277824 */ /* 0x041fe200078e00ff */
[----:B------:R-:W-:Y:S01]  /*cd40*/  LOP3.LUT R4, R4, 0xffff0000, RZ, 0xc0, !PT ;  /* 0xffff000004047812 */ /* 0x000fe200078ec0ff */
[C---:B------:R-:W-:Y:S01]  /*cd50*/  IMAD.U32 R40, R5.reuse, 0x10000, RZ ;  /* 0x0001000005287824 */ /* 0x040fe200078e00ff */
[----:B------:R-:W-:Y:S01]  /*cd60*/  LOP3.LUT R5, R5, 0xffff0000, RZ, 0xc0, !PT ;  /* 0xffff000005057812 */ /* 0x000fe200078ec0ff */
[C---:B------:R-:W-:Y:S01]  /*cd70*/  IMAD.U32 R34, R6.reuse, 0x10000, RZ ;  /* 0x0001000006227824 */ /* 0x040fe200078e00ff */
[----:B------:R-:W-:Y:S01]  /*cd80*/  LOP3.LUT R6, R6, 0xffff0000, RZ, 0xc0, !PT ;  /* 0xffff000006067812 */ /* 0x000fe200078ec0ff */
[-C--:B------:R-:W-:Y:S01]  /*cd90*/  FMUL.FTZ R42, R45, R4.reuse ;  /* 0x000000042d2a7220 */ /* 0x080fe20000410000 */
[----:B------:R-:W-:Y:S01]  /*cda0*/  FMUL.FTZ R44, R43, R4 ;  /* 0x000000042b2c7220 */ /* 0x000fe20000410000 */
[----:B------:R-:W-:Y:S01]  /*cdb0*/  FMUL.FTZ R41, R48, R5 ;  /* 0x0000000530297220 */ /* 0x000fe20000410000 */
[----:B------:R-:W-:-:S02]  /*cdc0*/  IMAD.U32 R37, R7, 0x10000, RZ ;  /* 0x0001000007257824 */ /* 0x000fc400078e00ff */
[-C--:B------:R-:W-:Y:S01]  /*cdd0*/  FFMA.FTZ R4, R43, R39.reuse, -R42 ;  /* 0x000000272b047223 */ /* 0x080fe2000001082a */
[----:B------:R-:W-:Y:S01]  /*cde0*/  FFMA.FTZ R39, R45, R39, R44 ;  /* 0x000000272d277223 */ /* 0x000fe2000001002c */
[C---:B------:R-:W-:Y:S01]  /*cdf0*/  FMUL.FTZ R43, R46.reuse, R5 ;  /* 0x000000052e2b7220 */ /* 0x040fe20000410000 */
[----:B------:R-:W-:Y:S01]  /*ce00*/  LOP3.LUT R7, R7, 0xffff0000, RZ, 0xc0, !PT ;  /* 0xffff000007077812 */ /* 0x000fe200078ec0ff */
[-C--:B------:R-:W-:Y:S01]  /*ce10*/  FFMA.FTZ R5, R46, R40.reuse, -R41 ;  /* 0x000000282e057223 */ /* 0x080fe20000010829 */
[C---:B------:R-:W-:Y:S01]  /*ce20*/  LOP3.LUT R45, R35.reuse, 0xffff0000, RZ, 0xc0, !PT ;  /* 0xffff0000232d7812 */ /* 0x040fe200078ec0ff */
[----:B------:R-:W-:Y:S02]  /*ce30*/  IMAD.U32 R46, R38, 0x10000, RZ ;  /* 0x00010000262e7824 */ /* 0x000fe400078e00ff */
[----:B------:R-:W-:Y:S01]  /*ce40*/  FFMA.FTZ R40, R48, R40, R43 ;  /* 0x0000002830287223 */ /* 0x000fe2000001002b */
[----:B------:R-:W-:Y:S02]  /*ce50*/  IMAD.U32 R44, R35, 0x10000, RZ ;  /* 0x00010000232c7824 */ /* 0x000fe400078e00ff */
[-C--:B------:R-:W-:Y:S01]  /*ce60*/  FMUL.FTZ R38, R47, R7.reuse ;  /* 0x000000072f267220 */ /* 0x080fe20000410000 */
[-C--:B------:R-:W-:Y:S01]  /*ce70*/  FMUL.FTZ R35, R46, R6.reuse ;  /* 0x000000062e237220 */ /* 0x080fe20000410000 */
[C---:B------:R-:W-:Y:S01]  /*ce80*/  FMUL.FTZ R42, R45.reuse, R7 ;  /* 0x000000072d2a7220 */ /* 0x040fe20000410000 */
[C---:B------:R-:W-:Y:S01]  /*ce90*/  FMUL.FTZ R41, R44.reuse, R6 ;  /* 0x000000062c297220 */ /* 0x040fe20000410000 */
[-C--:B------:R-:W-:Y:S01]  /*cea0*/  FFMA.FTZ R7, R45, R37.reuse, -R38 ;  /* 0x000000252d077223 */ /* 0x080fe20000010826 */
[-C--:B------:R-:W-:Y:S01]  /*ceb0*/  FFMA.FTZ R6, R44, R34.reuse, -R35 ;  /* 0x000000222c067223 */ /* 0x080fe20000010823 */
[----:B------:R-:W-:Y:S01]  /*cec0*/  FFMA.FTZ R42, R47, R37, R42 ;  /* 0x000000252f2a7223 */ /* 0x000fe2000001002a */
[----:B------:R-:W-:Y:S01]  /*ced0*/  FFMA.FTZ R41, R46, R34, R41 ;  /* 0x000000222e297223 */ /* 0x000fe20000010029 */
[----:B------:R-:W-:-:S02]  /*cee0*/  F2FP.BF16.F32.PACK_AB R4, R39, R4 ;  /* 0x000000042704723e */ /* 0x000fc400000010ff */
[----:B------:R-:W-:Y:S02]  /*cef0*/  F2FP.BF16.F32.PACK_AB R5, R40, R5 ;  /* 0x000000052805723e */ /* 0x000fe400000010ff */
[----:B------:R-:W-:Y:S02]  /*cf00*/  F2FP.BF16.F32.PACK_AB R6, R41, R6 ;  /* 0x000000062906723e */ /* 0x000fe400000010ff */
[----:B------:R-:W-:-:S05]  /*cf10*/  F2FP.BF16.F32.PACK_AB R7, R42, R7 ;  /* 0x000000072a07723e */ /* 0x000fca00000010ff */
[----:B------:R0:W-:Y:S02]  /*cf20*/  STS.128 [R9+0x12400], R4 ;  /* 0x0124000409007388 */ /* 0x0001e40000000c00 */
.L_x_752:
[----:B------:R-:W-:Y:S05]  /*cf30*/  BSYNC B1 ;  /* 0x0000000000017941 */ /* 0x000fea0003800000 */
.L_x_751:
[----:B------:R-:W-:Y:S04]  /*cf40*/  BSSY B1, `(.L_x_753) ;  /* 0x0000028000017945 */ /* 0x000fe80003800000 */
[----:B------:R-:W-:Y:S05]  /*cf50*/  @P1 BRA `(.L_x_754) ;  /* 0x0000000000981947 */ /* 0x000fea0003800000 */
[----:B0-----:R-:W0:Y:S01]  /*cf60*/  LDS.128 R4, [R8+0x2000] ;  /* 0x0020000008047984 */ /* 0x001e220000000c00 */
[----:B------:R-:W-:Y:S01]  /*cf70*/  IMAD.U32 R40, R30, 0x10000, RZ ;  /* 0x000100001e287824 */ /* 0x000fe200078e00ff */
[C---:B------:R-:W-:Y:S01]  /*cf80*/  LOP3.LUT R43, R32.reuse, 0xffff0000, RZ, 0xc0, !PT ;  /* 0xffff0000202b7812 */ /* 0x040fe200078ec0ff */
[----:B------:R-:W-:Y:S01]  /*cf90*/  IMAD.U32 R42, R32, 0x10000, RZ ;  /* 0x00010000202a7824 */ /* 0x000fe200078e00ff */
        /* <DEDUP_REMOVED lines=17> */
[----:B------:R-:W-:Y:S01]  /*d0b0*/  LOP3.LUT R40, R31, 0xffff0000, RZ, 0xc0, !PT ;  /* 0xffff00001f287812 */ /* 0x000fe200078ec0ff */
[----:B------:R-:W-:Y:S02]  /*d0c0*/  IMAD.U32 R42, R33, 0x10000, RZ ;  /* 0x00010000212a7824 */ /* 0x000fe400078e00ff */
[----:B------:R-:W-:Y:S01]  /*d0d0*/  FFMA.FTZ R34, R43, R35, R34 ;  /* 0x000000232b227223 */ /* 0x000fe20000010022 */
[----:B------:R-:W-:Y:S02]  /*d0e0*/  IMAD.U32 R38, R31, 0x10000, RZ ;  /* 0x000100001f267824 */ /* 0x000fe400078e00ff */
[-C--:B------:R-:W-:Y:S01]  /*d0f0*/  FMUL.FTZ R35, R44, R7.reuse ;  /* 0x000000072c237220 */ /* 0x080fe20000410000 */
[-C--:B------:R-:W-:Y:S01]  /*d100*/  FMUL.FTZ R31, R42, R6.reuse ;  /* 0x000000062a1f7220 */ /* 0x080fe20000410000 */
[----:B------:R-:W-:Y:S01]  /*d110*/  FMUL.FTZ R37, R40, R7 ;  /* 0x0000000728257220 */ /* 0x000fe20000410000 */
[----:B------:R-:W-:Y:S01]  /*d120*/  FMUL.FTZ R33, R38, R6 ;  /* 0x0000000626217220 */ /* 0x000fe20000410000 */
[----:B------:R-:W-:Y:S01]  /*d130*/  FFMA.FTZ R7, R40, R32, -R35 ;  /* 0x0000002028077223 */ /* 0x000fe20000010823 */
[----:B------:R-:W-:Y:S01]  /*d140*/  FFMA.FTZ R6, R38, R30, -R31 ;  /* 0x0000001e26067223 */ /* 0x000fe2000001081f */
[----:B------:R-:W-:Y:S01]  /*d150*/  FFMA.FTZ R32, R44, R32, R37 ;  /* 0x000000202c207223 */ /* 0x000fe20000010025 */
[----:B------:R-:W-:Y:S01]  /*d160*/  FFMA.FTZ R33, R42, R30, R33 ;  /* 0x0000001e2a217223 */ /* 0x000fe20000010021 */
[----:B------:R-:W-:-:S02]  /*d170*/  F2FP.BF16.F32.PACK_AB R4, R39, R4 ;  /* 0x000000042704723e */ /* 0x000fc400000010ff */
[----:B------:R-:W-:Y:S02]  /*d180*/  F2FP.BF16.F32.PACK_AB R5, R34, R5 ;  /* 0x000000052205723e */ /* 0x000fe400000010ff */
[----:B------:R-:W-:Y:S02]  /*d190*/  F2FP.BF16.F32.PACK_AB R6, R33, R6 ;  /* 0x000000062106723e */ /* 0x000fe400000010ff */
[----:B------:R-:W-:-:S05]  /*d1a0*/  F2FP.BF16.F32.PACK_AB R7, R32, R7 ;  /* 0x000000072007723e */ /* 0x000fca00000010ff */
[----:B------:R1:W-:Y:S02]  /*d1b0*/  STS.128 [R8+0x2000], R4 ;  /* 0x0020000408007388 */ /* 0x0003e40000000c00 */
.L_x_754:
[----:B------:R-:W-:Y:S05]  /*d1c0*/  BSYNC B1 ;  /* 0x0000000000017941 */ /* 0x000fea0003800000 */
.L_x_753:
[----:B------:R-:W-:Y:S04]  /*d1d0*/  BSSY B1, `(.L_x_755) ;  /* 0x0000028000017945 */ /* 0x000fe80003800000 */
[----:B------:R-:W-:Y:S05]  /*d1e0*/  @P2 BRA `(.L_x_756) ;  /* 0x0000000000982947 */ /* 0x000fea0003800000 */
[----:B01----:R-:W0:Y:S01]  /*d1f0*/  LDS.128 R4, [R9+0x16400] ;  /* 0x0164000009047984 */ /* 0x003e220000000c00 */
        /* <DEDUP_REMOVED lines=37> */
.L_x_756:
[----:B------:R-:W-:Y:S05]  /*d450*/  BSYNC B1 ;  /* 0x0000000000017941 */ /* 0x000fea0003800000 */
.L_x_755:
[----:B------:R-:W-:Y:S04]  /*d460*/  BSSY B1, `(.L_x_757) ;  /* 0x0000028000017945 */ /* 0x000fe80003800000 */
[----:B------:R-:W-:Y:S05]  /*d470*/  @P3 BRA `(.L_x_758) ;  /* 0x0000000000983947 */ /* 0x000fea0003800000 */
[----:B012---:R-:W0:Y:S01]  /*d480*/  LDS.128 R4, [R8+0x6000] ;  /* 0x0060000008047984 */ /* 0x007e220000000c00 */
        /* <DEDUP_REMOVED lines=37> */
.L_x_758:
[----:B------:R-:W-:Y:S05]  /*d6e0*/  BSYNC B1 ;  /* 0x0000000000017941 */ /* 0x000fea0003800000 */
.L_x_757:
[----:B------:R-:W-:Y:S04]  /*d6f0*/  BSSY B1, `(.L_x_759) ;  /* 0x0000028000017945 */ /* 0x000fe80003800000 */
[----:B------:R-:W-:Y:S05]  /*d700*/  @P4 BRA `(.L_x_760) ;  /* 0x0000000000984947 */ /* 0x000fea0003800000 */
[----:B0123--:R-:W0:Y:S01]  /*d710*/  LDS.128 R4, [R9+0x1a400] ;  /* 0x01a4000009047984 */ /* 0x00fe220000000c00 */
        /* <DEDUP_REMOVED lines=37> */
.L_x_760:
[----:B------:R-:W-:Y:S05]  /*d970*/  BSYNC B1 ;  /* 0x0000000000017941 */ /* 0x000fea0003800000 */
.L_x_759:
[----:B------:R-:W-:Y:S05]  /*d980*/  @P5 BRA `(.L_x_750) ;  /* 0x0000002c00805947 */ /* 0x000fea0003800000 */
[----:B01234-:R-:W0:Y:S01]  /*d990*/  LDS.128 R4, [R8+0xa000] ;  /* 0x00a0000008047984 */ /* 0x01fe220000000c00 */
        /* <DEDUP_REMOVED lines=17> */
[----:B------:R-:W-:Y:S01]  /*dab0*/  FMUL.FTZ R15, R24, R5 ;  /* 0x00000005180f7220 */ /* 0x000fe20000410000 */
        /* <DEDUP_REMOVED lines=18> */
[----:B------:R0:W-:Y:S01]  /*dbe0*/  STS.128 [R8+0xa000], R4 ;  /* 0x00a0000408007388 */ /* 0x0001e20000000c00 */
[----:B------:R-:W-:Y:S05]  /*dbf0*/  BRA `(.L_x_750) ;  /* 0x0000002800e47947 */ /* 0x000fea0003800000 */
.L_x_732:
[----:B------:R-:W-:-:S03]  /*dc00*/  UMOV UR4, 0xffffffff ;  /* 0xffffffff00047882 */ /* 0x000fc60000000000 */
[----:B------:R-:W-:Y:S05]  /*dc10*/  BRA.DIV UR4, `(.L_x_761) ;  /* 0x0000012204fc7947 */ /* 0x000fea000b800000 */
[----:B------:R-:W0:Y:S04]  /*dc20*/  SHFL.IDX PT, R3, R25, RZ, 0x1c1f ;  /* 0x001c1fff19037589 */ /* 0x000e2800000e0000 */
[----:B------:R-:W1:Y:S04]  /*dc30*/  SHFL.IDX PT, R0, R24, RZ, 0x1c1f ;  /* 0x001c1fff18007589 */ /* 0x000e6800000e0000 */
[----:B------:R2:W3:Y:S04]  /*dc40*/  SHFL.IDX PT, R5, R27, RZ, 0x1c1f ;  /* 0x001c1fff1b057589 */ /* 0x0004e800000e0000 */
[----:B------:R2:W4:Y:S01]  /*dc50*/  SHFL.IDX PT, R14, R26, RZ, 0x1c1f ;  /* 0x001c1fff1a0e7589 */ /* 0x00052200000e0000 */
[----:B0-----:R-:W-:-:S02]  /*dc60*/  IMAD.MOV.U32 R43, RZ, RZ, R3 ;  /* 0x000000ffff2b7224 */ /* 0x001fc400078e0003 */
[----:B-12---:R-:W-:-:S07]  /*dc70*/  IMAD.MOV.U32 R42, RZ, RZ, R0 ;  /* 0x000000ffff2a7224 */ /* 0x006fce00078e0000 */
.L_x_994:
[----:B------:R-:W-:Y:S01]  /*dc80*/  ULDC UR4, c[0x0][0x448] ;  /* 0x0001120000047ab9 */ /* 0x000fe20000000800 */
[----:B------:R-:W-:Y:S01]  /*dc90*/  BSSY B1, `(.L_x_762) ;  /* 0x0000033000017945 */ /* 0x000fe20003800000 */
[----:B------:R-:W-:Y:S01]  /*dca0*/  IMAD R37, R149, UR4, RZ ;  /* 0x0000000495257c24 */ /* 0x000fe2000f8e02ff */
[----:B------:R-:W-:Y:S01]  /*dcb0*/  CS2R R8, SRZ ;  /* 0x0000000000087805 */ /* 0x000fe2000001ff00 */
[----:B----4-:R-:W-:Y:S01]  /*dcc0*/  IMAD.MOV.U32 R20, RZ, RZ, R14 ;  /* 0x000000ffff147224 */ /* 0x010fe200078e000e */
[----:B------:R-:W-:Y:S01]  /*dcd0*/  CS2R R10, SRZ ;  /* 0x00000000000a7805 */ /* 0x000fe2000001ff00 */
[----:B---3--:R-:W-:Y:S01]  /*dce0*/  IMAD.MOV.U32 R21, RZ, RZ, R5 ;  /* 0x000000ffff157224 */ /* 0x008fe200078e0005 */
[----:B------:R-:W-:Y:S01]  /*dcf0*/  ISETP.GE.AND P0, PT, R6, R37, PT ;  /* 0x000000250600720c */ /* 0x000fe20003f06270 */
[----:B------:R-:W-:Y:S01]  /*dd00*/  IMAD R37, R125, -0x80, R37 ;  /* 0xffffff807d257824 */ /* 0x000fe200078e0225 */
        /* <DEDUP_REMOVED lines=11> */
[C---:B------:R-:W-:Y:S01]  /*ddc0*/  VIADD R0, R18.reuse, 0x20 ;  /* 0x0000002012007836 */ /* 0x040fe20000000000 */
[----:B------:R-:W-:Y:S01]  /*ddd0*/  ULDC UR4, c[0x0][0x3f4] ;  /* 0x0000fd0000047ab9 */ /* 0x000fe20000000800 */
[C---:B------:R-:W-:Y:S01]  /*dde0*/  VIADD R3, R18.reuse, 0x40 ;  /* 0x0000004012037836 */ /* 0x040fe20000000000 */
[----:B------:R-:W-:Y:S02]  /*ddf0*/  ISETP.GE.AND P0, PT, R18, UR4, PT ;  /* 0x0000000412007c0c */ /* 0x000fe4000bf06270 */
[----:B------:R-:W-:Y:S02]  /*de00*/  CS2R R24, SRZ ;  /* 0x0000000000187805 */ /* 0x000fe4000001ff00 */
[----:B------:R-:W-:Y:S02]  /*de10*/  ISETP.GE.AND P1, PT, R0, UR4, PT ;  /* 0x0000000400007c0c */ /* 0x000fe4000bf26270 */
[----:B------:R-:W-:Y:S02]  /*de20*/  CS2R R26, SRZ ;  /* 0x00000000001a7805 */ /* 0x000fe4000001ff00 */
[----:B------:R-:W-:-:S02]  /*de30*/  ISETP.GE.AND P2, PT, R3, UR4, PT ;  /* 0x0000000403007c0c */ /* 0x000fc4000bf46270 */
[----:B------:R-:W-:Y:S02]  /*de40*/  CS2R R4, SRZ ;  /* 0x0000000000047805 */ /* 0x000fe4000001ff00 */
[----:B------:R-:W-:Y:S02]  /*de50*/  CS2R R6, SRZ ;  /* 0x0000000000067805 */ /* 0x000fe4000001ff00 */
[----:B------:R-:W-:Y:S01]  /*de60*/  CS2R R28, SRZ ;  /* 0x00000000001c7805 */ /* 0x000fe2000001ff00 */
[----:B------:R-:W-:-:S04]  /*de70*/  @!P0 IMAD.WIDE R12, R18, 0x2, R42 ;  /* 0x00000002120c8825 */ /* 0x000fc800078e022a */
[----:B------:R-:W-:Y:S01]  /*de80*/  @!P1 IMAD.SHL.U32 R41, R211, 0x8, RZ ;  /* 0x00000008d3299824 */ /* 0x000fe200078e00ff */
[----:B------:R0:W5:Y:S01]  /*de90*/  @!P0 LD.E.128 R24, desc[UR40][R12.64] ;  /* 0x000000280c188980 */ /* 0x000162000c101d00 */
[----:B------:R-:W-:Y:S01]  /*dea0*/  @!P2 IMAD.SHL.U32 R45, R212, 0x8, RZ ;  /* 0x00000008d42da824 */ /* 0x000fe200078e00ff */
[----:B------:R-:W-:Y:S01]  /*deb0*/  CS2R R30, SRZ ;  /* 0x00000000001e7805 */ /* 0x000fe2000001ff00 */
[--C-:B------:R-:W-:Y:S01]  /*dec0*/  @!P1 IMAD.WIDE R38, R41, 0x2, R42.reuse ;  /* 0x0000000229269825 */ /* 0x100fe200078e022a */
[----:B------:R-:W-:Y:S02]  /*ded0*/  CS2R R8, SRZ ;  /* 0x0000000000087805 */ /* 0x000fe4000001ff00 */
[----:B------:R-:W-:Y:S02]  /*dee0*/  CS2R R10, SRZ ;  /* 0x00000000000a7805 */ /* 0x000fe4000001ff00 */
[----:B------:R-:W-:Y:S01]  /*def0*/  CS2R R32, SRZ ;  /* 0x0000000000207805 */ /* 0x000fe2000001ff00 */
[----:B------:R-:W-:Y:S01]  /*df00*/  @!P2 IMAD.WIDE R42, R45, 0x2, R42 ;  /* 0x000000022d2aa825 */ /* 0x000fe200078e022a */
[----:B------:R-:W-:-:S02]  /*df10*/  CS2R R34, SRZ ;  /* 0x0000000000227805 */ /* 0x000fc4000001ff00 */
[----:B------:R-:W-:Y:S02]  /*df20*/  CS2R R14, SRZ ;  /* 0x00000000000e7805 */ /* 0x000fe4000001ff00 */
[----:B0-----:R-:W-:Y:S01]  /*df30*/  CS2R R12, SRZ ;  /* 0x00000000000c7805 */ /* 0x001fe2000001ff00 */
[--C-:B------:R-:W-:Y:S01]  /*df40*/  @!P1 IMAD.WIDE R40, R41, 0x2, R20.reuse ;  /* 0x0000000229289825 */ /* 0x100fe200078e0214 */
[----:B------:R0:W5:Y:S03]  /*df50*/  @!P1 LD.E.128 R28, desc[UR40][R38.64] ;  /* 0x00000028261c9980 */ /* 0x000166000c101d00 */
[--C-:B------:R-:W-:Y:S01]  /*df60*/  @!P2 IMAD.WIDE R44, R45, 0x2, R20.reuse ;  /* 0x000000022d2ca825 */ /* 0x100fe200078e0214 */
[----:B------:R0:W5:Y:S03]  /*df70*/  @!P1 LD.E.128 R8, desc[UR40][R40.64] ;  /* 0x0000002828089980 */ /* 0x000166000c101d00 */
[----:B------:R-:W-:Y:S01]  /*df80*/  @!P0 IMAD.WIDE R20, R18, 0x2, R20 ;  /* 0x0000000212148825 */ /* 0x000fe200078e0214 */
[----:B------:R0:W5:Y:S04]  /*df90*/  @!P2 LD.E.128 R32, desc[UR40][R42.64] ;  /* 0x000000282a20a980 */ /* 0x000168000c101d00 */
[----:B------:R0:W5:Y:S04]  /*dfa0*/  @!P0 LD.E.128 R4, desc[UR40][R20.64] ;  /* 0x0000002814048980 */ /* 0x000168000c101d00 */
[----:B------:R0:W5:Y:S02]  /*dfb0*/  @!P2 LD.E.128 R12, desc[UR40][R44.64] ;  /* 0x000000282c0ca980 */ /* 0x000164000c101d00 */
.L_x_763:
[----:B------:R-:W-:Y:S05]  /*dfc0*/  BSYNC B1 ;  /* 0x0000000000017941 */ /* 0x000fea0003800000 */
.L_x_762:
[----:B0-----:R-:W-:Y:S01]  /*dfd0*/  LEA.HI R20, R204, R204, RZ, 0x1 ;  /* 0x000000cccc147211 */ /* 0x001fe200078f08ff */
[--C-:B-----5:R-:W-:Y:S01]  /*dfe0*/  IMAD.MOV.U32 R38, RZ, RZ, R5.reuse ;  /* 0x000000ffff267224 */ /* 0x120fe200078e0005 */
[----:B------:R-:W-:Y:S01]  /*dff0*/  SHF.R.U64 R55, R4, 0x10, R5 ;  /* 0x0000001004377819 */ /* 0x000fe20000001205 */
[----:B------:R-:W-:Y:S01]  /*e000*/  IMAD.MOV.U32 R3, RZ, RZ, R25 ;  /* 0x000000ffff037224 */ /* 0x000fe200078e0019 */
[----:B------:R-:W-:Y:S01]  /*e010*/  LOP3.LUT R21, R20, 0xfffffffe, RZ, 0xc0, !PT ;  /* 0xfffffffe14157812 */ /* 0x000fe200078ec0ff */
[----:B------:R-:W-:Y:S01]  /*e020*/  IMAD.MOV.U32 R42, RZ, RZ, R31 ;  /* 0x000000ffff2a7224 */ /* 0x000fe200078e001f */
[----:B------:R-:W-:Y:S01]  /*e030*/  SHF.R.U32.HI R53, RZ, 0x10, R5 ;  /* 0x00000010ff357819 */ /* 0x000fe20000011605 */
[----:B------:R-:W-:Y:S01]  /*e040*/  IMAD.MOV.U32 R0, RZ, RZ, R24 ;  /* 0x000000ffff007224 */ /* 0x000fe200078e0018 */
[----:B------:R-:W-:Y:S01]  /*e050*/  SHF.R.U64 R67, R24, 0x10, R25 ;  /* 0x0000001018437819 */ /* 0x000fe20000001219 */
[----:B------:R-:W-:Y:S01]  /*e060*/  IMAD.IADD R21, R204, 0x1, -R21 ;  /* 0x00000001cc157824 */ /* 0x000fe200078e0a15 */
[----:B------:R-:W-:Y:S01]  /*e070*/  SHF.R.U32.HI R64, RZ, 0x10, R25 ;  /* 0x00000010ff407819 */ /* 0x000fe20000011619 */
[--C-:B------:R-:W-:Y:S01]  /*e080*/  IMAD.MOV.U32 R25, RZ, RZ, R27.reuse ;  /* 0x000000ffff197224 */ /* 0x100fe200078e001b */
[----:B------:R-:W-:Y:S01]  /*e090*/  SHF.R.U64 R65, R26, 0x10, R27 ;  /* 0x000000101a417819 */ /* 0x000fe2000000121b */
[----:B------:R-:W-:Y:S01]  /*e0a0*/  IMAD.MOV.U32 R46, RZ, RZ, R35 ;  /* 0x000000ffff2e7224 */ /* 0x000fe200078e0023 */
[----:B------:R-:W-:Y:S01]  /*e0b0*/  SHF.L.U32 R5, R21, 0x1f, RZ ;  /* 0x0000001f15057819 */ /* 0x000fe200000006ff */
[----:B------:R-:W-:Y:S01]  /*e0c0*/  IMAD.MOV.U32 R24, RZ, RZ, R26 ;  /* 0x000000ffff187224 */ /* 0x000fe200078e001a */
[----:B------:R-:W-:Y:S01]  /*e0d0*/  SHF.R.U32.HI R62, RZ, 0x10, R27 ;  /* 0x00000010ff3e7819 */ /* 0x000fe2000001161b */
[--C-:B------:R-:W-:Y:S01]  /*e0e0*/  IMAD.MOV.U32 R27, RZ, RZ, R29.reuse ;  /* 0x000000ffff1b7224 */ /* 0x100fe200078e001d */
[----:B------:R-:W0:Y:S01]  /*e0f0*/  SYNCS.PHASECHK.TRANS64.TRYWAIT P0, [R2+URZ+0x34800], R5 ;  /* 0x03480005020075a7 */ /* 0x000e22000800017f */
[----:B------:R-:W-:Y:S01]  /*e100*/  SHF.R.U32.HI R60, RZ, 0x10, R29 ;  /* 0x00000010ff3c7819 */ /* 0x000fe2000001161d */
[----:B------:R-:W-:Y:S01]  /*e110*/  IMAD.MOV.U32 R26, RZ, RZ, R28 ;  /* 0x000000ffff1a7224 */ /* 0x000fe200078e001c */
[----:B------:R-:W-:Y:S01]  /*e120*/  SHF.R.U32.HI R61, RZ, 0x10, R31 ;  /* 0x00000010ff3d7819 */ /* 0x000fe2000001161f */
[----:B------:R-:W-:Y:S01]  /*e130*/  IMAD.MOV.U32 R41, RZ, RZ, R30 ;  /* 0x000000ffff297224 */ /* 0x000fe200078e001e */
[--C-:B------:R-:W-:Y:S01]  /*e140*/  SHF.R.U64 R54, R34, 0x10, R35.reuse ;  /* 0x0000001022367819 */ /* 0x100fe20000001223 */
[----:B------:R-:W-:Y:S01]  /*e150*/  IMAD.MOV.U32 R43, RZ, RZ, R32 ;  /* 0x000000ffff2b7224 */ /* 0x000fe200078e0020 */
[----:B------:R-:W-:Y:S01]  /*e160*/  SHF.R.U32.HI R57, RZ, 0x10, R35 ;  /* 0x00000010ff397819 */ /* 0x000fe20000011623 */
[----:B------:R-:W-:Y:S01]  /*e170*/  IMAD.MOV.U32 R44, RZ, RZ, R33 ;  /* 0x000000ffff2c7224 */ /* 0x000fe200078e0021 */
[----:B------:R-:W-:Y:S01]  /*e180*/  PRMT R35, R25, 0x5410, R62 ;  /* 0x0000541019237816 */ /* 0x000fe2000000003e */
[----:B------:R-:W-:Y:S01]  /*e190*/  IMAD.MOV.U32 R45, RZ, RZ, R34 ;  /* 0x000000ffff2d7224 */ /* 0x000fe200078e0022 */
[----:B------:R-:W-:Y:S01]  /*e1a0*/  SHF.R.U64 R63, R28, 0x10, R29 ;  /* 0x000000101c3f7819 */ /* 0x000fe2000000121d */
[----:B------:R-:W-:Y:S01]  /*e1b0*/  IMAD.MOV.U32 R20, RZ, RZ, R4 ;  /* 0x000000ffff147224 */ /* 0x000fe200078e0004 */
[----:B------:R-:W-:Y:S01]  /*e1c0*/  SHF.R.U64 R58, R30, 0x10, R31 ;  /* 0x000000101e3a7819 */ /* 0x000fe2000000121f */
[----:B------:R-:W-:Y:S01]  /*e1d0*/  IMAD.MOV.U32 R39, RZ, RZ, R6 ;  /* 0x000000ffff277224 */ /* 0x000fe200078e0006 */
[----:B------:R-:W-:Y:S01]  /*e1e0*/  PRMT R25, R27, 0x5410, R60 ;  /* 0x000054101b197816 */ /* 0x000fe2000000003c */
[----:B------:R-:W-:Y:S01]  /*e1f0*/  IMAD.MOV.U32 R40, RZ, RZ, R7 ;  /* 0x000000ffff287224 */ /* 0x000fe200078e0007 */
[----:B------:R-:W-:Y:S01]  /*e200*/  PRMT R27, R42, 0x5410, R61 ;  /* 0x000054102a1b7816 */ /* 0x000fe2000000003d */
[----:B------:R-:W-:Y:S01]  /*e210*/  IMAD.MOV.U32 R28, RZ, RZ, R8 ;  /* 0x000000ffff1c7224 */ /* 0x000fe200078e0008 */
[----:B------:R-:W-:Y:S01]  /*e220*/  SHF.R.U64 R56, R32, 0x10, R33 ;  /* 0x0000001020387819 */ /* 0x000fe20000001221 */
[----:B------:R-:W-:Y:S01]  /*e230*/  IMAD.MOV.U32 R29, RZ, RZ, R9 ;  /* 0x000000ffff1d7224 */ /* 0x000fe200078e0009 */
[----:B------:R-:W-:Y:S01]  /*e240*/  SHF.R.U32.HI R59, RZ, 0x10, R33 ;  /* 0x00000010ff3b7819 */ /* 0x000fe20000011621 */
[----:B------:R-:W-:Y:S01]  /*e250*/  IMAD.MOV.U32 R30, RZ, RZ, R10 ;  /* 0x000000ffff1e7224 */ /* 0x000fe200078e000a */
[----:B------:R-:W-:Y:S01]  /*e260*/  SHF.R.U64 R52, R6, 0x10, R7 ;  /* 0x0000001006347819 */ /* 0x000fe20000001207 */
[----:B------:R-:W-:Y:S01]  /*e270*/  IMAD.MOV.U32 R31, RZ, RZ, R11 ;  /* 0x000000ffff1f7224 */ /* 0x000fe200078e000b */
[----:B------:R-:W-:Y:S01]  /*e280*/  SHF.R.U32.HI R51, RZ, 0x10, R7 ;  /* 0x00000010ff337819 */ /* 0x000fe20000011607 */
[----:B------:R-:W-:Y:S01]  /*e290*/  BSSY B1, `(.L_x_764) ;  /* 0x0000021000017945 */ /* 0x000fe20003800000 */
[--C-:B------:R-:W-:Y:S01]  /*e2a0*/  SHF.R.U64 R49, R8, 0x10, R9.reuse ;  /* 0x0000001008317819 */ /* 0x100fe20000001209 */
[----:B------:R-:W-:Y:S01]  /*e2b0*/  IMAD.MOV.U32 R4, RZ, RZ, R12 ;  /* 0x000000ffff047224 */ /* 0x000fe200078e000c */
[----:B------:R-:W-:Y:S01]  /*e2c0*/  SHF.R.U32.HI R50, RZ, 0x10, R9 ;  /* 0x00000010ff327819 */ /* 0x000fe20000011609 */
[----:B------:R-:W-:Y:S01]  /*e2d0*/  IMAD.MOV.U32 R6, RZ, RZ, R13 ;  /* 0x000000ffff067224 */ /* 0x000fe200078e000d */
[--C-:B------:R-:W-:Y:S01]  /*e2e0*/  SHF.R.U64 R47, R10, 0x10, R11.reuse ;  /* 0x000000100a2f7819 */ /* 0x100fe2000000120b */
[----:B------:R-:W-:Y:S01]  /*e2f0*/  IMAD.MOV.U32 R7, RZ, RZ, R14 ;  /* 0x000000ffff077224 */ /* 0x000fe200078e000e */
[----:B------:R-:W-:Y:S01]  /*e300*/  SHF.R.U32.HI R48, RZ, 0x10, R11 ;  /* 0x00000010ff307819 */ /* 0x000fe2000001160b */
[----:B------:R-:W-:Y:S01]  /*e310*/  IMAD.MOV.U32 R21, RZ, RZ, R15 ;  /* 0x000000ffff157224 */ /* 0x000fe200078e000f */
[----:B------:R-:W-:-:S02]  /*e320*/  VIMNMX R42, R37, 0x80, PT ;  /* 0x00000080252a7848 */ /* 0x000fc40003fe0100 */
[----:B------:R-:W-:Y:S02]  /*e330*/  PRMT R34, R24, 0x5410, R65 ;  /* 0x0000541018227816 */ /* 0x000fe40000000041 */
[--C-:B------:R-:W-:Y:S02]  /*e340*/  SHF.R.U64 R11, R12, 0x10, R13.reuse ;  /* 0x000000100c0b7819 */ /* 0x100fe4000000120d */
[----:B------:R-:W-:Y:S02]  /*e350*/  SHF.R.U32.HI R9, RZ, 0x10, R13 ;  /* 0x00000010ff097819 */ /* 0x000fe4000001160d */
[----:B------:R-:W-:Y:S02]  /*e360*/  PRMT R32, R0, 0x5410, R67 ;  /* 0x0000541000207816 */ /* 0x000fe40000000043 */
[----:B------:R-:W-:Y:S02]  /*e370*/  PRMT R33, R3, 0x5410, R64 ;  /* 0x0000541003217816 */ /* 0x000fe40000000040 */
[----:B------:R-:W-:-:S02]  /*e380*/  PRMT R24, R26, 0x5410, R63 ;  /* 0x000054101a187816 */ /* 0x000fc4000000003f */
[--C-:B------:R-:W-:Y:S02]  /*e390*/  SHF.R.U64 R10, R14, 0x10, R15.reuse ;  /* 0x000000100e0a7819 */ /* 0x100fe4000000120f */
[----:B------:R-:W-:Y:S02]  /*e3a0*/  SHF.R.U32.HI R8, RZ, 0x10, R15 ;  /* 0x00000010ff087819 */ /* 0x000fe4000001160f */
[----:B------:R-:W-:Y:S02]  /*e3b0*/  PRMT R26, R41, 0x5410, R58 ;  /* 0x00005410291a7816 */ /* 0x000fe4000000003a */
[----:B------:R-:W-:Y:S02]  /*e3c0*/  PRMT R0, R43, 0x5410, R56 ;  /* 0x000054102b007816 */ /* 0x000fe40000000038 */
[----:B------:R-:W-:Y:S02]  /*e3d0*/  PRMT R3, R44, 0x5410, R59 ;  /* 0x000054102c037816 */ /* 0x000fe4000000003b */
[----:B------:R-:W-:-:S02]  /*e3e0*/  PRMT R12, R45, 0x5410, R54 ;  /* 0x000054102d0c7816 */ /* 0x000fc40000000036 */
[----:B------:R-:W-:Y:S02]  /*e3f0*/  PRMT R13, R46, 0x5410, R57 ;  /* 0x000054102e0d7816 */ /* 0x000fe40000000039 */
[----:B------:R-:W-:Y:S02]  /*e400*/  PRMT R37, R20, 0x5410, R55 ;  /* 0x0000541014257816 */ /* 0x000fe40000000037 */
[----:B------:R-:W-:Y:S02]  /*e410*/  ISETP.GE.AND P1, PT, R17, R42, PT ;  /* 0x0000002a1100720c */ /* 0x000fe40003f26270 */
[----:B------:R-:W-:Y:S02]  /*e420*/  PRMT R38, R38, 0x5410, R53 ;  /* 0x0000541026267816 */ /* 0x000fe40000000035 */
[----:B------:R-:W-:Y:S02]  /*e430*/  PRMT R39, R39, 0x5410, R52 ;  /* 0x0000541027277816 */ /* 0x000fe40000000034 */
[----:B------:R-:W-:-:S02]  /*e440*/  PRMT R40, R40, 0x5410, R51 ;  /* 0x0000541028287816 */ /* 0x000fc40000000033 */
[----:B------:R-:W-:Y:S02]  /*e450*/  PRMT R28, R28, 0x5410, R49 ;  /* 0x000054101c1c7816 */ /* 0x000fe40000000031 */
[----:B------:R-:W-:Y:S02]  /*e460*/  PRMT R29, R29, 0x5410, R50 ;  /* 0x000054101d1d7816 */ /* 0x000fe40000000032 */
[----:B------:R-:W-:Y:S02]  /*e470*/  PRMT R30, R30, 0x5410, R47 ;  /* 0x000054101e1e7816 */ /* 0x000fe4000000002f */
[----:B------:R-:W-:Y:S01]  /*e480*/  PRMT R31, R31, 0x5410, R48 ;  /* 0x000054101f1f7816 */ /* 0x000fe20000000030 */
[----:B0-----:R-:W-:Y:S06]  /*e490*/  @!P0 BRA `(.L_x_765) ;  /* 0x0000011c00548947 */ /* 0x001fec0003800000 */
.L_x_995:
[----:B------:R-:W-:Y:S05]  /*e4a0*/  BSYNC B1 ;  /* 0x0000000000017941 */ /* 0x000fea0003800000 */
.L_x_764:
[----:B------:R-:W-:Y:S01]  /*e4b0*/  BSSY B1, `(.L_x_766) ;  /* 0x000011c000017945 */ /* 0x000fe20003800000 */
[----:B------:R-:W-:Y:S02]  /*e4c0*/  PRMT R14, R4, 0x5410, R11 ;  /* 0x00005410040e7816 */ /* 0x000fe4000000000b */
[----:B------:R-:W-:Y:S02]  /*e4d0*/  PRMT R15, R6, 0x5410, R9 ;  /* 0x00005410060f7816 */ /* 0x000fe40000000009 */
[----:B------:R-:W-:Y:S02]  /*e4e0*/  PRMT R20, R7, 0x5410, R10 ;  /* 0x0000541007147816 */ /* 0x000fe4000000000a */
[----:B------:R-:W-:Y:S01]  /*e4f0*/  PRMT R21, R21, 0x5410, R8 ;  /* 0x0000541015157816 */ /* 0x000fe20000000008 */
[----:B------:R-:W-:Y:S06]  /*e500*/  @P1 BRA `(.L_x_767) ;  /* 0x0000001000581947 */ /* 0x000fec0003800000 */
[----:B------:R-:W1:Y:S01]  /*e510*/  LDC R41, c[0x0][0x3f4] ;  /* 0x0000fd00ff297b82 */ /* 0x000e620000000800 */
[C---:B------:R-:W-:Y:S01]  /*e520*/  VIADD R4, R18.reuse, 0x20 ;  /* 0x0000002012047836 */ /* 0x040fe20000000000 */
[----:B------:R-:W-:Y:S01]  /*e530*/  BSSY B2, `(.L_x_768) ;  /* 0x0000061000027945 */ /* 0x000fe20003800000 */
[C---:B------:R-:W-:Y:S01]  /*e540*/  VIADD R6, R18.reuse, 0x40 ;  /* 0x0000004012067836 */ /* 0x040fe20000000000 */
[-C--:B-1----:R-:W-:Y:S02]  /*e550*/  ISETP.GE.AND P0, PT, R18, R41.reuse, PT ;  /* 0x000000291200720c */ /* 0x082fe40003f06270 */
[-C--:B------:R-:W-:Y:S02]  /*e560*/  ISETP.GE.AND P1, PT, R4, R41.reuse, PT ;  /* 0x000000290400720c */ /* 0x080fe40003f26270 */
[----:B------:R-:W-:-:S09]  /*e570*/  ISETP.GE.AND P2, PT, R6, R41, PT ;  /* 0x000000290600720c */ /* 0x000fd20003f46270 */
[----:B------:R-:W-:Y:S05]  /*e580*/  @P0 BRA `(.L_x_769) ;  /* 0x00000004006c0947 */ /* 0x000fea0003800000 */
[----:B0-----:R-:W-:Y:S01]  /*e590*/  LEA.HI R5, R41, R209, RZ, 0x1d ;  /* 0x000000d129057211 */ /* 0x001fe200078fe8ff */
[----:B------:R-:W-:Y:S01]  /*e5a0*/  IMAD.U32 R54, R37, 0x10000, RZ ;  /* 0x0001000025367824 */ /* 0x000fe200078e00ff */
[----:B------:R-:W-:Y:S01]  /*e5b0*/  LOP3.LUT R4, R191, 0x38, R18, 0xf8, !PT ;  /* 0x00000038bf047812 */ /* 0x000fe200078ef812 */
[----:B------:R-:W-:Y:S01]  /*e5c0*/  IMAD.U32 R52, R32, 0x10000, RZ ;  /* 0x0001000020347824 */ /* 0x000fe200078e00ff */
[----:B------:R-:W-:Y:S01]  /*e5d0*/  SHF.R.S32.HI R6, RZ, 0x1f, R5 ;  /* 0x0000001fff067819 */ /* 0x000fe20000011405 */
[----:B------:R-:W-:Y:S01]  /*e5e0*/  IMAD.U32 R53, R38, 0x10000, RZ ;  /* 0x0001000026357824 */ /* 0x000fe200078e00ff */
[----:B------:R-:W-:Y:S02]  /*e5f0*/  LOP3.LUT R51, R37, 0xffff0000, RZ, 0xc0, !PT ;  /* 0xffff000025337812 */ /* 0x000fe400078ec0ff */
[----:B------:R-:W-:Y:S01]  /*e600*/  LEA.HI R7, R6, R5, RZ, 0x3 ;  /* 0x0000000506077211 */ /* 0x000fe200078f18ff */
[----:B------:R-:W-:Y:S01]  /*e610*/  IMAD.SHL.U32 R6, R5, 0x8, RZ ;  /* 0x0000000805067824 */ /* 0x000fe200078e00ff */
[----:B------:R-:W-:-:S03]  /*e620*/  LOP3.LUT R5, R4, R193, RZ, 0x3c, !PT ;  /* 0x000000c104057212 */ /* 0x000fc600078e3cff */
[----:B------:R-:W-:Y:S01]  /*e630*/  IMAD.SHL.U32 R7, R7, 0x400, RZ ;  /* 0x0000040007077824 */ /* 0x000fe200078e00ff */
[----:B------:R-:W-:Y:S01]  /*e640*/  LOP3.LUT R6, R191, 0x38, R6, 0xf8, !PT ;  /* 0x00000038bf067812 */ /* 0x000fe200078ef806 */
[----:B------:R-:W-:-:S03]  /*e650*/  IMAD R5, R192, 0x200, R5 ;  /* 0x00000200c0057824 */ /* 0x000fc600078e0205 */
[----:B------:R-:W-:Y:S01]  /*e660*/  LOP3.LUT R7, R7, 0x7fffe000, RZ, 0xc0, !PT ;  /* 0x7fffe00007077812 */ /* 0x000fe200078ec0ff */
[----:B------:R-:W-:Y:S01]  /*e670*/  IMAD R61, R5, 0x2, R2 ;  /* 0x00000002053d7824 */ /* 0x000fe200078e0202 */
[----:B------:R-:W-:-:S03]  /*e680*/  LOP3.LUT R6, R6, R193, RZ, 0x3c, !PT ;  /* 0x000000c106067212 */ /* 0x000fc600078e3cff */
[----:B------:R-:W-:-:S04]  /*e690*/  IMAD R7, R192, 0x200, R7 ;  /* 0x00000200c0077824 */ /* 0x000fc800078e0207 */
[----:B------:R-:W-:Y:S02]  /*e6a0*/  IMAD.IADD R9, R7, 0x1, R6 ;  /* 0x0000000107097824 */ /* 0x000fe400078e0206 */
[----:B------:R-:W0:Y:S02]  /*e6b0*/  LDS.128 R4, [R61+0x10400] ;  /* 0x010400003d047984 */ /* 0x000e240000000c00 */
[----:B------:R-:W-:-:S05]  /*e6c0*/  IMAD R62, R9, 0x2, R2 ;  /* 0x00000002093e7824 */ /* 0x000fca00078e0202 */
[----:B------:R-:W1:Y:S01]  /*e6d0*/  LDS.128 R8, [R62+0x10400] ;  /* 0x010400003e087984 */ /* 0x000e620000000c00 */
[C---:B0-----:R-:W-:Y:S01]  /*e6e0*/  IMAD.U32 R43, R4.reuse, 0x10000, RZ ;  /* 0x00010000042b7824 */ /* 0x041fe200078e00ff */
[----:B------:R-:W-:Y:S01]  /*e6f0*/  LOP3.LUT R4, R4, 0xffff0000, RZ, 0xc0, !PT ;  /* 0xffff000004047812 */ /* 0x000fe200078ec0ff */
[C---:B------:R-:W-:Y:S01]  /*e700*/  IMAD.U32 R44, R5.reuse, 0x10000, RZ ;  /* 0x00010000052c7824 */ /* 0x040fe200078e00ff */
[----:B------:R-:W-:Y:S01]  /*e710*/  LOP3.LUT R5, R5, 0xffff0000, RZ, 0xc0, !PT ;  /* 0xffff000005057812 */ /* 0x000fe200078ec0ff */
[C---:B------:R-:W-:Y:S01]  /*e720*/  IMAD.U32 R45, R6.reuse, 0x10000, RZ ;  /* 0x00010000062d7824 */ /* 0x040fe200078e00ff */
[----:B------:R-:W-:Y:S01]  /*e730*/  LOP3.LUT R6, R6, 0xffff0000, RZ, 0xc0, !PT ;  /* 0xffff000006067812 */ /* 0x000fe200078ec0ff */
[C---:B------:R-:W-:Y:S01]  /*e740*/  IMAD.U32 R46, R7.reuse, 0x10000, RZ ;  /* 0x00010000072e7824 */ /* 0x040fe200078e00ff */
[----:B------:R-:W-:Y:S01]  /*e750*/  LOP3.LUT R7, R7, 0xffff0000, RZ, 0xc0, !PT ;  /* 0xffff000007077812 */ /* 0x000fe200078ec0ff */
[C---:B-1----:R-:W-:Y:S01]  /*e760*/  IMAD.U32 R47, R8.reuse, 0x10000, RZ ;  /* 0x00010000082f7824 */ /* 0x042fe200078e00ff */
[----:B------:R-:W-:Y:S01]  /*e770*/  LOP3.LUT R8, R8, 0xffff0000, RZ, 0xc0, !PT ;  /* 0xffff000008087812 */ /* 0x000fe200078ec0ff */
[C---:B------:R-:W-:Y:S01]  /*e780*/  IMAD.U32 R48, R9.reuse, 0x10000, RZ ;  /* 0x0001000009307824 */ /* 0x040fe200078e00ff */
[----:B------:R-:W-:Y:S01]  /*e790*/  LOP3.LUT R9, R9, 0xffff0000, RZ, 0xc0, !PT ;  /* 0xffff000009097812 */ /* 0x000fe200078ec0ff */
[C---:B------:R-:W-:Y:S01]  /*e7a0*/  FMUL.FTZ R56, R47.reuse, R54 ;  /* 0x000000362f387220 */ /* 0x040fe20000410000 */
[-C--:B------:R-:W-:Y:S01]  /*e7b0*/  FMUL.FTZ R58, R47, R52.reuse ;  /* 0x000000342f3a7220 */ /* 0x080fe20000410000 */
[----:B------:R-:W-:Y:S01]  /*e7c0*/  LOP3.LUT R47, R32, 0xffff0000, RZ, 0xc0, !PT ;  /* 0xffff0000202f7812 */ /* 0x000fe200078ec0ff */
[----:B------:R-:W-:Y:S01]  /*e7d0*/  FMUL.FTZ R55, R8, R51 ;  /* 0x0000003308377220 */ /* 0x000fe20000410000 */
[C---:B------:R-:W-:Y:S01]  /*e7e0*/  FFMA.FTZ R56, R43.reuse, R52, -R56 ;  /* 0x000000342b387223 */ /* 0x040fe20000010838 */
[----:B------:R-:W-:Y:S01]  /*e7f0*/  FFMA.FTZ R58, R43, R54, R58 ;  /* 0x000000362b3a7223 */ /* 0x000fe2000001003a */
[----:B------:R-:W-:-:S02]  /*e800*/  IMAD.U32 R43, R33, 0x10000, RZ ;  /* 0x00010000212b7824 */ /* 0x000fc400078e00ff */
[-C--:B------:R-:W-:Y:S01]  /*e810*/  FMUL.FTZ R57, R8, R47.reuse ;  /* 0x0000002f08397220 */ /* 0x080fe20000410000 */
[----:B------:R-:W-:Y:S01]  /*e820*/  FFMA.FTZ R55, R4, R47, -R55 ;  /* 0x0000002f04377223 */ /* 0x000fe20000010837 */
[----:B------:R-:W-:Y:S01]  /*e830*/  FMUL.FTZ R47, R48, R53 ;  /* 0x00000035302f7220 */ /* 0x000fe20000410000 */
[----:B------:R-:W-:Y:S02]  /*e840*/  IMAD.U32 R49, R10, 0x10000, RZ ;  /* 0x000100000a317824 */ /* 0x000fe400078e00ff */
[----:B------:R-:W-:Y:S01]  /*e850*/  FMUL.FTZ R52, R48, R43 ;  /* 0x0000002b30347220 */ /* 0x000fe20000410000 */
[----:B------:R-:W-:Y:S01]  /*e860*/  FFMA.FTZ R57, R4, R51, R57 ;  /* 0x0000003304397223 */ /* 0x000fe20000010039 */
[----:B------:R-:W-:Y:S01]  /*e870*/  LOP3.LUT R10, R10, 0xffff0000, RZ, 0xc0, !PT ;  /* 0xffff00000a0a7812 */ /* 0x000fe200078ec0ff */
[----:B------:R-:W-:Y:S01]  /*e880*/  FFMA.FTZ R48, R44, R43, -R47 ;  /* 0x0000002b2c307223 */ /* 0x000fe2000001082f */
[C---:B------:R-:W-:Y:S01]  /*e890*/  LOP3.LUT R51, R39.reuse, 0xffff0000, RZ, 0xc0, !PT ;  /* 0xffff000027337812 */ /* 0x040fe200078ec0ff */
[----:B------:R-:W-:Y:S01]  /*e8a0*/  IMAD.U32 R8, R39, 0x10000, RZ ;  /* 0x0001000027087824 */ /* 0x000fe200078e00ff */
[C---:B------:R-:W-:Y:S01]  /*e8b0*/  LOP3.LUT R43, R34.reuse, 0xffff0000, RZ, 0xc0, !PT ;  /* 0xffff0000222b7812 */ /* 0x040fe200078ec0ff */
[----:B------:R-:W-:-:S02]  /*e8c0*/  IMAD.U32 R4, R34, 0x10000, RZ ;  /* 0x0001000022047824 */ /* 0x000fc400078e00ff */
[----:B------:R-:W-:Y:S01]  /*e8d0*/  FFMA.FTZ R52, R44, R53, R52 ;  /* 0x000000352c347223 */ /* 0x000fe20000010034 */
[C---:B------:R-:W-:Y:S01]  /*e8e0*/  FMUL.FTZ R59, R10.reuse, R51 ;  /* 0x000000330a3b7220 */ /* 0x040fe20000410000 */
[C---:B------:R-:W-:Y:S01]  /*e8f0*/  FMUL.FTZ R44, R49.reuse, R8 ;  /* 0x00000008312c7220 */ /* 0x040fe20000410000 */
[-C--:B------:R-:W-:Y:S01]  /*e900*/  FMUL.FTZ R54, R49, R4.reuse ;  /* 0x0000000431367220 */ /* 0x080fe20000410000 */
[----:B------:R-:W-:Y:S01]  /*e910*/  FMUL.FTZ R10, R10, R43 ;  /* 0x0000002b0a0a7220 */ /* 0x000fe20000410000 */
[----:B------:R-:W-:Y:S02]  /*e920*/  IMAD.U32 R50, R11, 0x10000, RZ ;  /* 0x000100000b327824 */ /* 0x000fe400078e00ff */
[C---:B------:R-:W-:Y:S01]  /*e930*/  FFMA.FTZ R53, R45.reuse, R4, -R44 ;  /* 0x000000042d357223 */ /* 0x040fe2000001082c */
[----:B------:R-:W-:Y:S02]  /*e940*/  IMAD.U32 R49, R40, 0x10000, RZ ;  /* 0x0001000028317824 */ /* 0x000fe400078e00ff */
[----:B------:R-:W-:Y:S01]  /*e950*/  FFMA.FTZ R54, R45, R8, R54 ;  /* 0x000000082d367223 */ /* 0x000fe20000010036 */
[----:B------:R-:W-:-:S02]  /*e960*/  IMAD.U32 R47, R35, 0x10000, RZ ;  /* 0x00010000232f7824 */ /* 0x000fc400078e00ff */
[----:B------:R-:W-:Y:S01]  /*e970*/  FFMA.FTZ R51, R6, R51, R10 ;  /* 0x0000003306337223 */ /* 0x000fe2000001000a */
[----:B------:R-:W-:Y:S01]  /*e980*/  LOP3.LUT R11, R11, 0xffff0000, RZ, 0xc0, !PT ;  /* 0xffff00000b0b7812 */ /* 0x000fe200078ec0ff */
[----:B------:R-:W-:Y:S01]  /*e990*/  FMUL.FTZ R45, R50, R49 ;  /* 0x00000031322d7220 */ /* 0x000fe20000410000 */
[----:B------:R-:W-:Y:S01]  /*e9a0*/  FFMA.FTZ R60, R6, R43, -R59 ;  /* 0x0000002b063c7223 */ /* 0x000fe2000001083b */
[----:B------:R-:W-:Y:S01]  /*e9b0*/  LOP3.LUT R8, R38, 0xffff0000, RZ, 0xc0, !PT ;  /* 0xffff000026087812 */ /* 0x000fe200078ec0ff */
[-C--:B------:R-:W-:Y:S01]  /*e9c0*/  FMUL.FTZ R43, R50, R47.reuse ;  /* 0x0000002f322b7220 */ /* 0x080fe20000410000 */
[----:B------:R-:W-:Y:S01]  /*e9d0*/  LOP3.LUT R10, R40, 0xffff0000, RZ, 0xc0, !PT ;  /* 0xffff0000280a7812 */ /* 0x000fe200078ec0ff */
[C---:B------:R-:W-:Y:S01]  /*e9e0*/  FFMA.FTZ R45, R46.reuse, R47, -R45 ;  /* 0x0000002f2e2d7223 */ /* 0x040fe2000001082d */
[----:B------:R-:W-:Y:S01]  /*e9f0*/  LOP3.LUT R4, R33, 0xffff0000, RZ, 0xc0, !PT ;  /* 0xffff000021047812 */ /* 0x000fe200078ec0ff */
[----:B------:R-:W-:Y:S01]  /*ea00*/  FFMA.FTZ R46, R46, R49, R43 ;  /* 0x000000312e2e7223 */ /* 0x000fe2000001002b */
[----:B------:R-:W-:Y:S01]  /*ea10*/  LOP3.LUT R6, R35, 0xffff0000, RZ, 0xc0, !PT ;  /* 0xffff000023067812 */ /* 0x000fe200078ec0ff */
[----:B------:R-:W-:Y:S01]  /*ea20*/  FMUL.FTZ R44, R9, R8 ;  /* 0x00000008092c7220 */ /* 0x000fe20000410000 */
[----:B------:R-:W-:Y:S01]  /*ea30*/  FMUL.FTZ R50, R11, R10 ;  /* 0x0000000a0b327220 */ /* 0x000fe20000410000 */
[----:B------:R-:W-:-:S02]  /*ea40*/  FMUL.FTZ R43, R9, R4 ;  /* 0x00000004092b7220 */ /* 0x000fc40000410000 */
[----:B------:R-:W-:Y:S01]  /*ea50*/  FMUL.FTZ R11, R11, R6 ;  /* 0x000000060b0b7220 */ /* 0x000fe20000410000 */
[----:B------:R-:W-:Y:S01]  /*ea60*/  FFMA.FTZ R9, R5, R4, -R44 ;  /* 0x0000000405097223 */ /* 0x000fe2000001082c */
[----:B------:R-:W-:Y:S01]  /*ea70*/  FFMA.FTZ R50, R7, R6, -R50 ;  /* 0x0000000607327223 */ /* 0x000fe20000010832 */
[----:B------:R-:W-:Y:S01]  /*ea80*/  FFMA.FTZ R43, R5, R8, R43 ;  /* 0x00000008052b7223 */ /* 0x000fe2000001002b */
[----:B------:R-:W-:Y:S01]  /*ea90*/  FFMA.FTZ R11, R7, R10, R11 ;  /* 0x0000000a070b7223 */ /* 0x000fe2000001000b */
[----:B------:R-:W-:Y:S02]  /*eaa0*/  F2FP.BF16.F32.PACK_AB R6, R60, R53 ;  /* 0x000000353c06723e */ /* 0x000fe400000010ff */
[----:B------:R-:W-:Y:S02]  /*eab0*/  F2FP.BF16.F32.PACK_AB R4, R55, R56 ;  /* 0x000000383704723e */ /* 0x000fe400000010ff */
[----:B------:R-:W-:Y:S02]  /*eac0*/  F2FP.BF16.F32.PACK_AB R5, R9, R48 ;  /* 0x000000300905723e */ /* 0x000fe400000010ff */
[----:B------:R-:W-:-:S02]  /*ead0*/  F2FP.BF16.F32.PACK_AB R7, R50, R45 ;  /* 0x0000002d3207723e */ /* 0x000fc400000010ff */
[----:B------:R-:W-:Y:S02]  /*eae0*/  F2FP.BF16.F32.PACK_AB R10, R51, R54 ;  /* 0x00000036330a723e */ /* 0x000fe400000010ff */
[----:B------:R-:W-:Y:S01]  /*eaf0*/  F2FP.BF16.F32.PACK_AB R8, R57, R58 ;  /* 0x0000003a3908723e */ /* 0x000fe200000010ff */
[----:B------:R1:W-:Y:S01]  /*eb00*/  STS.128 [R61+0x10400], R4 ;  /* 0x010400043d007388 */ /* 0x0003e20000000c00 */
[----:B------:R-:W-:Y:S02]  /*eb10*/  F2FP.BF16.F32.PACK_AB R9, R43, R52 ;  /* 0x000000342b09723e */ /* 0x000fe400000010ff */
[----:B------:R-:W-:-:S05]  /*eb20*/  F2FP.BF16.F32.PACK_AB R11, R11, R46 ;  /* 0x0000002e0b0b723e */ /* 0x000fca00000010ff */
[----:B------:R1:W-:Y:S02]  /*eb30*/  STS.128 [R62+0x10400], R8 ;  /* 0x010400083e007388 */ /* 0x0003e40000000c00 */
.L_x_769:
[----:B------:R-:W-:Y:S05]  /*eb40*/  BSYNC B2 ;  /* 0x0000000000027941 */ /* 0x000fea0003800000 */
.L_x_768:
[----:B------:R-:W-:Y:S04]  /*eb50*/  BSSY B2, `(.L_x_770) ;  /* 0x0000059000027945 */ /* 0x000fe80003800000 */
[----:B------:R-:W-:Y:S05]  /*eb60*/  @P1 BRA `(.L_x_771) ;  /* 0x00000004005c1947 */ /* 0x000fea0003800000 */
[----:B-1----:R-:W-:Y:S01]  /*eb70*/  LEA.HI R4, R41, R211, RZ, 0x1d ;  /* 0x000000d329047211 */ /* 0x002fe200078fe8ff */
[C---:B------:R-:W-:Y:S01]  /*eb80*/  IMAD.U32 R55, R28.reuse, 0x10000, RZ ;  /* 0x000100001c377824 */ /* 0x040fe200078e00ff */
[----:B------:R-:W-:Y:S01]  /*eb90*/  LOP3.LUT R57, R28, 0xffff0000, RZ, 0xc0, !PT ;  /* 0xffff00001c397812 */ /* 0x000fe200078ec0ff */
[----:B------:R-:W-:Y:S01]  /*eba0*/  IMAD.U32 R53, R24, 0x10000, RZ ;  /* 0x0001000018357824 */ /* 0x000fe200078e00ff */
[----:B0-----:R-:W-:-:S04]  /*ebb0*/  SHF.R.S32.HI R5, RZ, 0x1f, R4 ;  /* 0x0000001fff057819 */ /* 0x001fc80000011404 */
[----:B------:R-:W-:Y:S01]  /*ebc0*/  LEA.HI R5, R5, R4, RZ, 0x3 ;  /* 0x0000000405057211 */ /* 0x000fe200078f18ff */
[----:B------:R-:W-:-:S04]  /*ebd0*/  IMAD.SHL.U32 R4, R4, 0x8, RZ ;  /* 0x0000000804047824 */ /* 0x000fc800078e00ff */
[----:B------:R-:W-:Y:S01]  /*ebe0*/  IMAD.SHL.U32 R5, R5, 0x400, RZ ;  /* 0x0000040005057824 */ /* 0x000fe200078e00ff */
[----:B------:R-:W-:-:S04]  /*ebf0*/  LOP3.LUT R4, R191, 0x38, R4, 0xf8, !PT ;  /* 0x00000038bf047812 */ /* 0x000fc800078ef804 */
[----:B------:R-:W-:Y:S02]  /*ec00*/  LOP3.LUT R5, R5, 0x7fffe000, RZ, 0xc0, !PT ;  /* 0x7fffe00005057812 */ /* 0x000fe400078ec0ff */
[----:B------:R-:W-:-:S03]  /*ec10*/  LOP3.LUT R4, R4, R193, RZ, 0x3c, !PT ;  /* 0x000000c104047212 */ /* 0x000fc600078e3cff */
[----:B------:R-:W-:-:S04]  /*ec20*/  IMAD R5, R192, 0x200, R5 ;  /* 0x00000200c0057824 */ /* 0x000fc800078e0205 */
[----:B------:R-:W-:Y:S02]  /*ec30*/  IMAD.IADD R9, R5, 0x1, R4 ;  /* 0x0000000105097824 */ /* 0x000fe400078e0204 */
[----:B------:R-:W0:Y:S02]  /*ec40*/  LDS.128 R4, [R229] ;  /* 0x00000000e5047984 */ /* 0x000e240000000c00 */
        /* <DEDUP_REMOVED lines=15> */
[----:B------:R-:W-:Y:S01]  /*ed40*/  FMUL.FTZ R61, R48, R53 ;  /* 0x00000035303d7220 */ /* 0x000fe20000410000 */
[----:B------:R-:W-:Y:S01]  /*ed50*/  FMUL.FTZ R63, R8, R57 ;  /* 0x00000039083f7220 */ /* 0x000fe20000410000 */
[----:B------:R-:W-:-:S02]  /*ed60*/  IMAD.U32 R48, R29, 0x10000, RZ ;  /* 0x000100001d307824 */ /* 0x000fc400078e00ff */
[----:B------:R-:W-:Y:S01]  /*ed70*/  FFMA.FTZ R59, R44, R53, -R59 ;  /* 0x000000352c3b7223 */ /* 0x000fe2000001083b */
[----:B------:R-:W-:Y:S01]  /*ed80*/  LOP3.LUT R53, R24, 0xffff0000, RZ, 0xc0, !PT ;  /* 0xffff000018357812 */ /* 0x000fe200078ec0ff */
[----:B------:R-:W-:Y:S01]  /*ed90*/  FFMA.FTZ R61, R44, R55, R61 ;  /* 0x000000372c3d7223 */ /* 0x000fe2000001003d */
[----:B------:R-:W-:Y:S02]  /*eda0*/  IMAD.U32 R44, R25, 0x10000, RZ ;  /* 0x00010000192c7824 */ /* 0x000fe400078e00ff */
[----:B------:R-:W-:Y:S02]  /*edb0*/  IMAD.U32 R50, R10, 0x10000, RZ ;  /* 0x000100000a327824 */ /* 0x000fe400078e00ff */
[-C--:B------:R-:W-:Y:S01]  /*edc0*/  FMUL.FTZ R55, R8, R53.reuse ;  /* 0x0000003508377220 */ /* 0x080fe20000410000 */
[----:B------:R-:W-:Y:S01]  /*edd0*/  FFMA.FTZ R52, R4, R53, -R63 ;  /* 0x0000003504347223 */ /* 0x000fe2000001083f */
[----:B------:R-:W-:Y:S01]  /*ede0*/  FMUL.FTZ R8, R49, R48 ;  /* 0x0000003031087220 */ /* 0x000fe20000410000 */
[----:B------:R-:W-:-:S02]  /*edf0*/  IMAD.U32 R53, R30, 0x10000, RZ ;  /* 0x000100001e357824 */ /* 0x000fc400078e00ff */
[-C--:B------:R-:W-:Y:S01]  /*ee00*/  FMUL.FTZ R63, R49, R44.reuse ;  /* 0x0000002c313f7220 */ /* 0x080fe20000410000 */
[----:B------:R-:W-:Y:S01]  /*ee10*/  FFMA.FTZ R54, R4, R57, R55 ;  /* 0x0000003904367223 */ /* 0x000fe20000010037 */
[----:B------:R-:W-:Y:S01]  /*ee20*/  LOP3.LUT R10, R10, 0xffff0000, RZ, 0xc0, !PT ;  /* 0xffff00000a0a7812 */ /* 0x000fe200078ec0ff */
[C---:B------:R-:W-:Y:S01]  /*ee30*/  FFMA.FTZ R56, R45.reuse, R44, -R8 ;  /* 0x0000002c2d387223 */ /* 0x040fe20000010808 */
[----:B------:R-:W-:Y:S02]  /*ee40*/  IMAD.U32 R49, R26, 0x10000, RZ ;  /* 0x000100001a317824 */ /* 0x000fe400078e00ff */
[----:B------:R-:W-:Y:S01]  /*ee50*/  FFMA.FTZ R63, R45, R48, R63 ;  /* 0x000000302d3f7223 */ /* 0x000fe2000001003f */
[----:B------:R-:W-:Y:S01]  /*ee60*/  FMUL.FTZ R57, R50, R53 ;  /* 0x0000003532397220 */ /* 0x000fe20000410000 */
[----:B------:R-:W-:Y:S01]  /*ee70*/  LOP3.LUT R55, R30, 0xffff0000, RZ, 0xc0, !PT ;  /* 0xffff00001e377812 */ /* 0x000fe200078ec0ff */
[----:B------:R-:W-:Y:S01]  /*ee80*/  IMAD.U32 R51, R11, 0x10000, RZ ;  /* 0x000100000b337824 */ /* 0x000fe200078e00ff */
[----:B------:R-:W-:Y:S01]  /*ee90*/  LOP3.LUT R45, R26, 0xffff0000, RZ, 0xc0, !PT ;  /* 0xffff00001a2d7812 */ /* 0x000fe200078ec0ff */
[----:B------:R-:W-:-:S02]  /*eea0*/  IMAD.U32 R44, R31, 0x10000, RZ ;  /* 0x000100001f2c7824 */ /* 0x000fc400078e00ff */
[-C--:B------:R-:W-:Y:S01]  /*eeb0*/  FMUL.FTZ R65, R50, R49.reuse ;  /* 0x0000003132417220 */ /* 0x080fe20000410000 */
[----:B------:R-:W-:Y:S01]  /*eec0*/  FFMA.FTZ R57, R46, R49, -R57 ;  /* 0x000000312e397223 */ /* 0x000fe20000010839 */
[C---:B------:R-:W-:Y:S01]  /*eed0*/  FMUL.FTZ R49, R10.reuse, R55 ;  /* 0x000000370a317220 */ /* 0x040fe20000410000 */
[----:B------:R-:W-:Y:S02]  /*eee0*/  IMAD.U32 R4, R27, 0x10000, RZ ;  /* 0x000100001b047824 */ /* 0x000fe400078e00ff */
[----:B------:R-:W-:Y:S01]  /*eef0*/  FMUL.FTZ R10, R10, R45 ;  /* 0x0000002d0a0a7220 */ /* 0x000fe20000410000 */
[----:B------:R-:W-:Y:S01]  /*ef00*/  FMUL.FTZ R8, R51, R44 ;  /* 0x0000002c33087220 */ /* 0x000fe20000410000 */
[----:B------:R-:W-:Y:S01]  /*ef10*/  FFMA.FTZ R65, R46, R53, R65 ;  /* 0x000000352e417223 */ /* 0x000fe20000010041 */
[C---:B------:R-:W-:Y:S01]  /*ef20*/  FFMA.FTZ R46, R6.reuse, R45, -R49 ;  /* 0x0000002d062e7223 */ /* 0x040fe20000010831 */
[----:B------:R-:W-:Y:S01]  /*ef30*/  FFMA.FTZ R48, R6, R55, R10 ;  /* 0x0000003706307223 */ /* 0x000fe2000001000a */
[-C--:B------:R-:W-:Y:S01]  /*ef40*/  FFMA.FTZ R49, R47, R4.reuse, -R8 ;  /* 0x000000042f317223 */ /* 0x080fe20000010808 */
[----:B------:R-:W-:Y:S01]  /*ef50*/  LOP3.LUT R11, R11, 0xffff0000, RZ, 0xc0, !PT ;  /* 0xffff00000b0b7812 */ /* 0x000fe200078ec0ff */
[----:B------:R-:W-:Y:S01]  /*ef60*/  FMUL.FTZ R50, R51, R4 ;  /* 0x0000000433327220 */ /* 0x000fe20000410000 */
[----:B------:R-:W-:-:S02]  /*ef70*/  LOP3.LUT R8, R29, 0xffff0000, RZ, 0xc0, !PT ;  /* 0xffff00001d087812 */ /* 0x000fc400078ec0ff */
[----:B------:R-:W-:Y:S01]  /*ef80*/  LOP3.LUT R10, R31, 0xffff0000, RZ, 0xc0, !PT ;  /* 0xffff00001f0a7812 */ /* 0x000fe200078ec0ff */
[----:B------:R-:W-:Y:S01]  /*ef90*/  FFMA.FTZ R50, R47, R44, R50 ;  /* 0x0000002c2f327223 */ /* 0x000fe20000010032 */
[----:B------:R-:W-:Y:S01]  /*efa0*/  LOP3.LUT R4, R25, 0xffff0000, RZ, 0xc0, !PT ;  /* 0xffff000019047812 */ /* 0x000fe200078ec0ff */
[----:B------:R-:W-:Y:S01]  /*efb0*/  FMUL.FTZ R44, R9, R8 ;  /* 0x00000008092c7220 */ /* 0x000fe20000410000 */
[----:B------:R-:W-:Y:S01]  /*efc0*/  LOP3.LUT R6, R27, 0xffff0000, RZ, 0xc0, !PT ;  /* 0xffff00001b067812 */ /* 0x000fe200078ec0ff */
[----:B------:R-:W-:Y:S02]  /*efd0*/  FMUL.FTZ R58, R11, R10 ;  /* 0x0000000a0b3a7220 */ /* 0x000fe40000410000 */
[-C--:B------:R-:W-:Y:S01]  /*efe0*/  FMUL.FTZ R45, R9, R4.reuse ;  /* 0x00000004092d7220 */ /* 0x080fe20000410000 */
[----:B------:R-:W-:Y:S01]  /*eff0*/  FFMA.FTZ R9, R5, R4, -R44 ;  /* 0x0000000405097223 */ /* 0x000fe2000001082c */
[-C--:B------:R-:W-:Y:S01]  /*f000*/  FMUL.FTZ R11, R11, R6.reuse ;  /* 0x000000060b0b7220 */ /* 0x080fe20000410000 */
[----:B------:R-:W-:Y:S01]  /*f010*/  FFMA.FTZ R58, R7, R6, -R58 ;  /* 0x00000006073a7223 */ /* 0x000fe2000001083a */
[----:B------:R-:W-:Y:S01]  /*f020*/  FFMA.FTZ R44, R5, R8, R45 ;  /* 0x00000008052c7223 */ /* 0x000fe2000001002d */
[----:B------:R-:W-:Y:S01]  /*f030*/  F2FP.BF16.F32.PACK_AB R6, R46, R57 ;  /* 0x000000392e06723e */ /* 0x000fe200000010ff */
[----:B------:R-:W-:Y:S01]  /*f040*/  FFMA.FTZ R11, R7, R10, R11 ;  /* 0x0000000a070b7223 */ /* 0x000fe2000001000b */
[----:B------:R-:W-:-:S02]  /*f050*/  F2FP.BF16.F32.PACK_AB R4, R52, R59 ;  /* 0x0000003b3404723e */ /* 0x000fc400000010ff */
[----:B------:R-:W-:Y:S02]  /*f060*/  F2FP.BF16.F32.PACK_AB R5, R9, R56 ;  /* 0x000000380905723e */ /* 0x000fe400000010ff */
[----:B------:R-:W-:Y:S02]  /*f070*/  F2FP.BF16.F32.PACK_AB R7, R58, R49 ;  /* 0x000000313a07723e */ /* 0x000fe400000010ff */
[----:B------:R-:W-:Y:S02]  /*f080*/  F2FP.BF16.F32.PACK_AB R10, R48, R65 ;  /* 0x00000041300a723e */ /* 0x000fe400000010ff */
[----:B------:R-:W-:Y:S01]  /*f090*/  F2FP.BF16.F32.PACK_AB R8, R54, R61 ;  /* 0x0000003d3608723e */ /* 0x000fe200000010ff */
[----:B------:R2:W-:Y:S01]  /*f0a0*/  STS.128 [R229], R4 ;  /* 0x00000004e5007388 */ /* 0x0005e20000000c00 */
[----:B------:R-:W-:Y:S02]  /*f0b0*/  F2FP.BF16.F32.PACK_AB R9, R44, R63 ;  /* 0x0000003f2c09723e */ /* 0x000fe400000010ff */
[----:B------:R-:W-:-:S05]  /*f0c0*/  F2FP.BF16.F32.PACK_AB R11, R11, R50 ;  /* 0x000000320b0b723e */ /* 0x000fca00000010ff */
[----:B------:R2:W-:Y:S02]  /*f0d0*/  STS.128 [R43+0x10400], R8 ;  /* 0x010400082b007388 */ /* 0x0005e40000000c00 */
.L_x_771:
[----:B------:R-:W-:Y:S05]  /*f0e0*/  BSYNC B2 ;  /* 0x0000000000027941 */ /* 0x000fea0003800000 */
.L_x_770:
[----:B------:R-:W-:Y:S05]  /*f0f0*/  @P2 BRA `(.L_x_767) ;  /* 0x00000004005c2947 */ /* 0x000fea0003800000 */
[----:B------:R-:W-:Y:S01]  /*f100*/  LEA.HI R41, R41, R212, RZ, 0x1d ;  /* 0x000000d429297211 */ /* 0x000fe200078fe8ff */
[C---:B------:R-:W-:Y:S01]  /*f110*/  IMAD.U32 R54, R14.reuse, 0x10000, RZ ;  /* 0x000100000e367824 */ /* 0x040fe200078e00ff */
[----:B------:R-:W-:Y:S01]  /*f120*/  LOP3.LUT R51, R14, 0xffff0000, RZ, 0xc0, !PT ;  /* 0xffff00000e337812 */ /* 0x000fe200078ec0ff */
[----:B------:R-:W-:Y:S01]  /*f130*/  IMAD.U32 R52, R0, 0x10000, RZ ;  /* 0x0001000000347824 */ /* 0x000fe200078e00ff */
[----:B-12---:R-:W-:Y:S01]  /*f140*/  SHF.R.S32.HI R4, RZ, 0x1f, R41 ;  /* 0x0000001fff047819 */ /* 0x006fe20000011429 */
[----:B------:R-:W-:-:S03]  /*f150*/  IMAD.U32 R53, R15, 0x10000, RZ ;  /* 0x000100000f357824 */ /* 0x000fc600078e00ff */
[----:B0-----:R-:W-:Y:S01]  /*f160*/  LEA.HI R5, R4, R41, RZ, 0x3 ;  /* 0x0000002904057211 */ /* 0x001fe200078f18ff */
        /* <DEDUP_REMOVED lines=47> */
[----:B------:R-:W-:Y:S01]  /*f460*/  FFMA.FTZ R53, R45, R4, -R44 ;  /* 0x000000042d357223 */ /* 0x000fe2000001082c */
        /* <DEDUP_REMOVED lines=28> */
[----:B------:R3:W-:Y:S01]  /*f630*/  STS.128 [R227], R4 ;  /* 0x00000004e3007388 */ /* 0x0007e20000000c00 */
[----:B------:R-:W-:Y:S02]  /*f640*/  F2FP.BF16.F32.PACK_AB R9, R43, R52 ;  /* 0x000000342b09723e */ /* 0x000fe400000010ff */
[----:B------:R-:W-:-:S05]  /*f650*/  F2FP.BF16.F32.PACK_AB R11, R11, R46 ;  /* 0x0000002e0b0b723e */ /* 0x000fca00000010ff */
[----:B------:R3:W-:Y:S02]  /*f660*/  STS.128 [R41+0x10400], R8 ;  /* 0x0104000829007388 */ /* 0x0007e40000000c00 */
.L_x_767:
[----:B------:R-:W-:Y:S05]  /*f670*/  BSYNC B1 ;  /* 0x0000000000017941 */ /* 0x000fea0003800000 */
.L_x_766:
[----:B------:R-:W-:-:S13]  /*f680*/  ISETP.GE.AND P0, PT, R205, R42, PT ;  /* 0x0000002acd00720c */ /* 0x000fda0003f06270 */
[----:B------:R-:W-:Y:S05]  /*f690*/  @P0 BRA `(.L_x_750) ;  /* 0x00000010003c0947 */ /* 0x000fea0003800000 */
[----:B---3--:R-:W3:Y:S01]  /*f6a0*/  LDC R41, c[0x0][0x3f4] ;  /* 0x0000fd00ff297b82 */ /* 0x008ee20000000800 */
[C---:B-12---:R-:W-:Y:S01]  /*f6b0*/  VIADD R4, R18.reuse, 0x20 ;  /* 0x0000002012047836 */ /* 0x046fe20000000000 */
[----:B------:R-:W-:Y:S01]  /*f6c0*/  BSSY B1, `(.L_x_772) ;  /* 0x000005c000017945 */ /* 0x000fe20003800000 */
[C---:B------:R-:W-:Y:S01]  /*f6d0*/  VIADD R6, R18.reuse, 0x40 ;  /* 0x0000004012067836 */ /* 0x040fe20000000000 */
[-C--:B---3--:R-:W-:Y:S02]  /*f6e0*/  ISETP.GE.AND P0, PT, R18, R41.reuse, PT ;  /* 0x000000291200720c */ /* 0x088fe40003f06270 */
[-C--:B------:R-:W-:Y:S02]  /*f6f0*/  ISETP.GE.AND P1, PT, R4, R41.reuse, PT ;  /* 0x000000290400720c */ /* 0x080fe40003f26270 */
[----:B------:R-:W-:-:S09]  /*f700*/  ISETP.GE.AND P2, PT, R6, R41, PT ;  /* 0x000000290600720c */ /* 0x000fd20003f46270 */
[----:B------:R-:W-:Y:S05]  /*f710*/  @P0 BRA `(.L_x_773) ;  /* 0x0000000400580947 */ /* 0x000fea0003800000 */
[----:B------:R-:W-:Y:S01]  /*f720*/  LEA.HI R4, R41, R209, RZ, 0x1d ;  /* 0x000000d129047211 */ /* 0x000fe200078fe8ff */
[C---:B------:R-:W-:Y:S01]  /*f730*/  IMAD.U32 R53, R37.reuse, 0x10000, RZ ;  /* 0x0001000025357824 */ /* 0x040fe200078e00ff */
[----:B------:R-:W-:Y:S01]  /*f740*/  LOP3.LUT R58, R37, 0xffff0000, RZ, 0xc0, !PT ;  /* 0xffff0000253a7812 */ /* 0x000fe200078ec0ff */
[----:B------:R-:W-:Y:S01]  /*f750*/  IMAD.U32 R51, R32, 0x10000, RZ ;  /* 0x0001000020337824 */ /* 0x000fe200078e00ff */
[----:B0-----:R-:W-:Y:S01]  /*f760*/  SHF.R.S32.HI R5, RZ, 0x1f, R4 ;  /* 0x0000001fff057819 */ /* 0x001fe20000011404 */
[----:B------:R-:W-:Y:S01]  /*f770*/  IMAD.SHL.U32 R6, R4, 0x8, RZ ;  /* 0x0000000804067824 */ /* 0x000fe200078e00ff */
[----:B------:R-:W-:Y:S01]  /*f780*/  LOP3.LUT R32, R32, 0xffff0000, RZ, 0xc0, !PT ;  /* 0xffff000020207812 */ /* 0x000fe200078ec0ff */
[----:B------:R-:W-:Y:S01]  /*f790*/  IMAD.U32 R60, R38, 0x10000, RZ ;  /* 0x00010000263c7824 */ /* 0x000fe200078e00ff */
[----:B------:R-:W-:Y:S01]  /*f7a0*/  LEA.HI R4, R5, R4, RZ, 0x3 ;  /* 0x0000000405047211 */ /* 0x000fe200078f18ff */
[----:B------:R-:W-:Y:S01]  /*f7b0*/  IMAD.U32 R56, R33, 0x10000, RZ ;  /* 0x0001000021387824 */ /* 0x000fe200078e00ff */
[----:B------:R-:W-:Y:S01]  /*f7c0*/  LOP3.LUT R5, R185, 0x38, R6, 0xf8, !PT ;  /* 0x00000038b9057812 */ /* 0x000fe200078ef806 */
[----:B------:R-:W-:Y:S01]  /*f7d0*/  IMAD.U32 R55, R39, 0x10000, RZ ;  /* 0x0001000027377824 */ /* 0x000fe200078e00ff */
[----:B------:R-:W-:Y:S01]  /*f7e0*/  LOP3.LUT R57, R40, 0xffff0000, RZ, 0xc0, !PT ;  /* 0xffff000028397812 */ /* 0x000fe200078ec0ff */
[----:B------:R-:W-:Y:S01]  /*f7f0*/  IMAD.SHL.U32 R6, R4, 0x400, RZ ;  /* 0x0000040004067824 */ /* 0x000fe200078e00ff */
[----:B------:R-:W-:-:S02]  /*f800*/  LOP3.LUT R4, R5, R230, RZ, 0x3c, !PT ;  /* 0x000000e605047212 */ /* 0x000fc400078e3cff */
[----:B------:R-:W-:Y:S02]  /*f810*/  LOP3.LUT R33, R33, 0xffff0000, RZ, 0xc0, !PT ;  /* 0xffff000021217812 */ /* 0x000fe400078ec0ff */
[----:B------:R-:W-:-:S04]  /*f820*/  LOP3.LUT R6, R6, 0x7fffe000, RZ, 0xc0, !PT ;  /* 0x7fffe00006067812 */ /* 0x000fc800078ec0ff */
[----:B------:R-:W-:Y:S02]  /*f830*/  IADD3 R9, R4, R6, R195 ;  /* 0x0000000604097210 */ /* 0x000fe40007ffe0c3 */
[----:B------:R-:W0:Y:S03]  /*f840*/  LDS.128 R4, [R228] ;  /* 0x00000000e4047984 */ /* 0x000e260000000c00 */
        /* <DEDUP_REMOVED lines=14> */
[-C--:B------:R-:W-:Y:S01]  /*f930*/  FMUL.FTZ R52, R53, R47.reuse ;  /* 0x0000002f35347220 */ /* 0x080fe20000410000 */
[C---:B------:R-:W-:Y:S01]  /*f940*/  FMUL.FTZ R54, R51.reuse, R47 ;  /* 0x0000002f33367220 */ /* 0x040fe20000410000 */
[----:B------:R-:W-:Y:S01]  /*f950*/  FMUL.FTZ R47, R60, R48 ;  /* 0x000000303c2f7220 */ /* 0x000fe20000410000 */
[----:B------:R-:W-:Y:S01]  /*f960*/  FMUL.FTZ R37, R58, R8 ;  /* 0x000000083a257220 */ /* 0x000fe20000410000 */
[-C--:B------:R-:W-:Y:S01]  /*f970*/  FFMA.FTZ R52, R51, R43.reuse, -R52 ;  /* 0x0000002b33347223 */ /* 0x080fe20000010834 */
[----:B------:R-:W-:Y:S01]  /*f980*/  FMUL.FTZ R51, R56, R48 ;  /* 0x0000003038337220 */ /* 0x000fe20000410000 */
[----:B------:R-:W-:Y:S01]  /*f990*/  FFMA.FTZ R54, R53, R43, R54 ;  /* 0x0000002b35367223 */ /* 0x000fe20000010036 */
[----:B------:R-:W-:Y:S01]  /*f9a0*/  FMUL.FTZ R43, R32, R8 ;  /* 0x00000008202b7220 */ /* 0x000fe20000410000 */
[----:B------:R-:W-:-:S02]  /*f9b0*/  IMAD.U32 R49, R10, 0x10000, RZ ;  /* 0x000100000a317824 */ /* 0x000fc400078e00ff */
[-C--:B------:R-:W-:Y:S01]  /*f9c0*/  FFMA.FTZ R47, R56, R44.reuse, -R47 ;  /* 0x0000002c382f7223 */ /* 0x080fe2000001082f */
[----:B------:R-:W-:Y:S02]  /*f9d0*/  IMAD.U32 R53, R34, 0x10000, RZ ;  /* 0x0001000022357824 */ /* 0x000fe400078e00ff */
[----:B------:R-:W-:Y:S01]  /*f9e0*/  FFMA.FTZ R51, R60, R44, R51 ;  /* 0x0000002c3c337223 */ /* 0x000fe20000010033 */
[----:B------:R-:W-:Y:S01]  /*f9f0*/  LOP3.LUT R10, R10, 0xffff0000, RZ, 0xc0, !PT ;  /* 0xffff00000a0a7812 */ /* 0x000fe200078ec0ff */
[-C--:B------:R-:W-:Y:S01]  /*fa00*/  FFMA.FTZ R37, R32, R4.reuse, -R37 ;  /* 0x0000000420257223 */ /* 0x080fe20000010825 */
[----:B------:R-:W-:Y:S01]  /*fa10*/  LOP3.LUT R34, R34, 0xffff0000, RZ, 0xc0, !PT ;  /* 0xffff000022227812 */ /* 0x000fe200078ec0ff */
[----:B------:R-:W-:Y:S01]  /*fa20*/  FFMA.FTZ R43, R58, R4, R43 ;  /* 0x000000043a2b7223 */ /* 0x000fe2000001002b */
[----:B------:R-:W-:Y:S01]  /*fa30*/  LOP3.LUT R44, R39, 0xffff0000, RZ, 0xc0, !PT ;  /* 0xffff0000272c7812 */ /* 0x000fe200078ec0ff */
[-C--:B------:R-:W-:Y:S01]  /*fa40*/  FMUL.FTZ R4, R55, R49.reuse ;  /* 0x0000003137047220 */ /* 0x080fe20000410000 */
[----:B------:R-:W-:Y:S01]  /*fa50*/  FMUL.FTZ R32, R53, R49 ;  /* 0x0000003135207220 */ /* 0x000fe20000410000 */
[----:B------:R-:W-:-:S02]  /*fa60*/  IMAD.U32 R50, R11, 0x10000, RZ ;  /* 0x000100000b327824 */ /* 0x000fc400078e00ff */
[-C--:B------:R-:W-:Y:S01]  /*fa70*/  FMUL.FTZ R49, R34, R10.reuse ;  /* 0x0000000a22317220 */ /* 0x080fe20000410000 */
[----:B------:R-:W-:Y:S02]  /*fa80*/  IMAD.U32 R48, R40, 0x10000, RZ ;  /* 0x0001000028307824 */ /* 0x000fe400078e00ff */
[----:B------:R-:W-:Y:S01]  /*fa90*/  FMUL.FTZ R39, R44, R10 ;  /* 0x0000000a2c277220 */ /* 0x000fe20000410000 */
[-C--:B------:R-:W-:Y:S01]  /*faa0*/  FFMA.FTZ R8, R53, R45.reuse, -R4 ;  /* 0x0000002d35087223 */ /* 0x080fe20000010804 */
[----:B------:R-:W-:Y:S01]  /*fab0*/  FFMA.FTZ R10, R55, R45, R32 ;  /* 0x0000002d370a7223 */ /* 0x000fe20000010020 */
[----:B------:R-:W-:Y:S01]  /*fac0*/  LOP3.LUT R11, R11, 0xffff0000, RZ, 0xc0, !PT ;  /* 0xffff00000b0b7812 */ /* 0x000fe200078ec0ff */
[C---:B------:R-:W-:Y:S02]  /*fad0*/  IMAD.U32 R4, R35.reuse, 0x10000, RZ ;  /* 0x0001000023047824 */ /* 0x040fe400078e00ff */
[----:B------:R-:W-:Y:S01]  /*fae0*/  FMUL.FTZ R45, R48, R50 ;  /* 0x00000032302d7220 */ /* 0x000fe20000410000 */
[----:B------:R-:W-:Y:S01]  /*faf0*/  LOP3.LUT R55, R38, 0xffff0000, RZ, 0xc0, !PT ;  /* 0xffff000026377812 */ /* 0x000fe200078ec0ff */
[----:B------:R-:W-:Y:S01]  /*fb00*/  FFMA.FTZ R39, R34, R6, -R39 ;  /* 0x0000000622277223 */ /* 0x000fe20000010827 */
[----:B------:R-:W-:Y:S01]  /*fb10*/  LOP3.LUT R35, R35, 0xffff0000, RZ, 0xc0, !PT ;  /* 0xffff000023237812 */ /* 0x000fe200078ec0ff */
[C---:B------:R-:W-:Y:S01]  /*fb20*/  FMUL.FTZ R53, R4.reuse, R50 ;  /* 0x0000003204357220 */ /* 0x040fe20000410000 */
[----:B------:R-:W-:Y:S01]  /*fb30*/  FFMA.FTZ R45, R4, R46, -R45 ;  /* 0x0000002e042d7223 */ /* 0x000fe2000001082d */
[----:B------:R-:W-:Y:S01]  /*fb40*/  FFMA.FTZ R49, R44, R6, R49 ;  /* 0x000000062c317223 */ /* 0x000fe20000010031 */
[----:B------:R-:W-:Y:S01]  /*fb50*/  FMUL.FTZ R4, R55, R9 ;  /* 0x0000000937047220 */ /* 0x000fe20000410000 */
[----:B------:R-:W-:Y:S01]  /*fb60*/  FMUL.FTZ R38, R57, R11 ;  /* 0x0000000b39267220 */ /* 0x000fe20000410000 */
        /* <DEDUP_REMOVED lines=9> */
[----:B------:R-:W-:Y:S02]  /*fc00*/  F2FP.BF16.F32.PACK_AB R5, R32, R47 ;  /* 0x0000002f2005723e */ /* 0x000fe400000010ff */
[----:B------:R-:W-:Y:S02]  /*fc10*/  F2FP.BF16.F32.PACK_AB R7, R38, R45 ;  /* 0x0000002d2607723e */ /* 0x000fe400000010ff */
[----:B------:R-:W-:Y:S02]  /*fc20*/  F2FP.BF16.F32.PACK_AB R10, R49, R10 ;  /* 0x0000000a310a723e */ /* 0x000fe400000010ff */
[----:B------:R-:W-:Y:S01]  /*fc30*/  F2FP.BF16.F32.PACK_AB R8, R43, R54 ;  /* 0x000000362b08723e */ /* 0x000fe200000010ff */
[----:B------:R1:W-:Y:S01]  /*fc40*/  STS.128 [R228], R4 ;  /* 0x00000004e4007388 */ /* 0x0003e20000000c00 */
[----:B------:R-:W-:-:S02]  /*fc50*/  F2FP.BF16.F32.PACK_AB R9, R34, R51 ;  /* 0x000000332209723e */ /* 0x000fc400000010ff */
[----:B------:R-:W-:-:S05]  /*fc60*/  F2FP.BF16.F32.PACK_AB R11, R40, R53 ;  /* 0x00000035280b723e */ /* 0x000fca00000010ff */
[----:B------:R1:W-:Y:S02]  /*fc70*/  STS.128 [R42+0x10400], R8 ;  /* 0x010400082a007388 */ /* 0x0003e40000000c00 */
.L_x_773:
[----:B------:R-:W-:Y:S05]  /*fc80*/  BSYNC B1 ;  /* 0x0000000000017941 */ /* 0x000fea0003800000 */
.L_x_772:
[----:B------:R-:W-:Y:S04]  /*fc90*/  BSSY B1, `(.L_x_774) ;  /* 0x0000058000017945 */ /* 0x000fe80003800000 */
[----:B------:R-:W-:Y:S05]  /*fca0*/  @P1 BRA `(.L_x_775) ;  /* 0x0000000400581947 */ /* 0x000fea0003800000 */
[----:B-1----:R-:W-:Y:S01]  /*fcb0*/  LEA.HI R4, R41, R211, RZ, 0x1d ;  /* 0x000000d329047211 */ /* 0x002fe200078fe8ff */
        /* <DEDUP_REMOVED lines=8> */
[C---:B------:R-:W-:Y:S01]  /*fd40*/  IMAD.U32 R47, R26.reuse, 0x10000, RZ ;  /* 0x000100001a2f7824 */ /* 0x040fe200078e00ff */
[----:B------:R-:W-:Y:S01]  /*fd50*/  LOP3.LUT R5, R185, 0x38, R6, 0xf8, !PT ;  /* 0x00000038b9057812 */ /* 0x000fe200078ef806 */
[----:B------:R-:W-:Y:S01]  /*fd60*/  IMAD.U32 R48, R29, 0x10000, RZ ;  /* 0x000100001d307824 */ /* 0x000fe200078e00ff */
[----:B------:R-:W-:Y:S01]  /*fd70*/  LOP3.LUT R26, R26, 0xffff0000, RZ, 0xc0, !PT ;  /* 0xffff00001a1a7812 */ /* 0x000fe200078ec0ff */
[----:B------:R-:W-:Y:S01]  /*fd80*/  IMAD.SHL.U32 R6, R4, 0x400, RZ ;  /* 0x0000040004067824 */ /* 0x000fe200078e00ff */
[----:B------:R-:W-:Y:S01]  /*fd90*/  LOP3.LUT R4, R5, R230, RZ, 0x3c, !PT ;  /* 0x000000e605047212 */ /* 0x000fe200078e3cff */
[----:B------:R-:W-:Y:S01]  /*fda0*/  IMAD.U32 R55, R31, 0x10000, RZ ;  /* 0x000100001f377824 */ /* 0x000fe200078e00ff */
[----:B------:R-:W-:Y:S01]  /*fdb0*/  LOP3.LUT R30, R30, 0xffff0000, RZ, 0xc0, !PT ;  /* 0xffff00001e1e7812 */ /* 0x000fe200078ec0ff */
[----:B------:R-:W-:Y:S01]  /*fdc0*/  IMAD.U32 R28, R25, 0x10000, RZ ;  /* 0x00010000191c7824 */ /* 0x000fe200078e00ff */
[----:B------:R-:W-:Y:S01]  /*fdd0*/  LOP3.LUT R6, R6, 0x7fffe000, RZ, 0xc0, !PT ;  /* 0x7fffe00006067812 */ /* 0x000fe200078ec0ff */
[----:B------:R-:W-:Y:S01]  /*fde0*/  IMAD.U32 R51, R27, 0x10000, RZ ;  /* 0x000100001b337824 */ /* 0x000fe200078e00ff */
[----:B------:R-:W-:-:S02]  /*fdf0*/  LOP3.LUT R29, R29, 0xffff0000, RZ, 0xc0, !PT ;  /* 0xffff00001d1d7812 */ /* 0x000fc400078ec0ff */
[----:B------:R-:W-:Y:S02]  /*fe00*/  IADD3 R9, R4, R6, R195 ;  /* 0x0000000604097210 */ /* 0x000fe40007ffe0c3 */
[----:B------:R-:W0:Y:S01]  /*fe10*/  LDS.128 R4, [R226] ;  /* 0x00000000e2047984 */ /* 0x000e220000000c00 */
[----:B------:R-:W-:Y:S02]  /*fe20*/  LOP3.LUT R31, R31, 0xffff0000, RZ, 0xc0, !PT ;  /* 0xffff00001f1f7812 */ /* 0x000fe400078ec0ff */
[----:B------:R-:W-:Y:S01]  /*fe30*/  IMAD R32, R9, 0x2, R2 ;  /* 0x0000000209207824 */ /* 0x000fe200078e0202 */
[----:B------:R-:W-:Y:S02]  /*fe40*/  LOP3.LUT R25, R25, 0xffff0000, RZ, 0xc0, !PT ;  /* 0xffff000019197812 */ /* 0x000fe400078ec0ff */
[----:B------:R-:W-:Y:S02]  /*fe50*/  LOP3.LUT R27, R27, 0xffff0000, RZ, 0xc0, !PT ;  /* 0xffff00001b1b7812 */ /* 0x000fe400078ec0ff */
        /* <DEDUP_REMOVED lines=14> */
[----:B------:R-:W-:Y:S01]  /*ff40*/  FMUL.FTZ R38, R43, R38 ;  /* 0x000000262b267220 */ /* 0x000fe20000410000 */
[C---:B------:R-:W-:Y:S01]  /*ff50*/  IMAD.U32 R39, R9.reuse, 0x10000, RZ ;  /* 0x0001000009277824 */ /* 0x040fe200078e00ff */
[----:B------:R-:W-:Y:S01]  /*ff60*/  LOP3.LUT R9, R9, 0xffff0000, RZ, 0xc0, !PT ;  /* 0xffff000009097812 */ /* 0x000fe200078ec0ff */
[-C--:B------:R-:W-:Y:S01]  /*ff70*/  FFMA.FTZ R44, R43, R33.reuse, -R44 ;  /* 0x000000212b2c7223 */ /* 0x080fe2000001082c */
[----:B------:R-:W-:Y:S01]  /*ff80*/  FFMA.FTZ R38, R45, R33, R38 ;  /* 0x000000212d267223 */ /* 0x000fe20000010026 */
[-C--:B------:R-:W-:Y:S01]  /*ff90*/  FMUL.FTZ R43, R46, R8.reuse ;  /* 0x000000082e2b7220 */ /* 0x080fe20000410000 */
[----:B------:R-:W-:Y:S01]  /*ffa0*/  FMUL.FTZ R33, R24, R8 ;  /* 0x0000000818217220 */ /* 0x000fe20000410000 */
[----:B------:R-:W-:-:S02]  /*ffb0*/  IMAD.U32 R42, R11, 0x10000, RZ ;  /* 0x000100000b2a7824 */ /* 0x000fc400078e00ff */
[----:B------:R-:W-:Y:S01]  /*ffc0*/  FMUL.FTZ R45, R48, R39 ;  /* 0x00000027302d7220 */ /* 0x000fe20000410000 */
[-C--:B------:R-:W-:Y:S01]  /*ffd0*/  FFMA.FTZ R43, R24, R4.reuse, -R43 ;  /* 0x00000004182b7223 */ /* 0x080fe2000001082b */
[----:B------:R-:W-:Y:S01]  /*ffe0*/  FFMA.FTZ R33, R46, R4, R33 ;  /* 0x000000042e217223 */ /* 0x000fe20000010021 */
[-C--:B------:R-:W-:Y:S01]  /*fff0*/  FMUL.FTZ R4, R53, R40.reuse ;  /* 0x0000002835047220 */ /* 0x080fe20000410000 */
[----:B------:R-:W-:Y:S01]  /*10000*/  LOP3.LUT R11, R11, 0xffff0000, RZ, 0xc0, !PT ;  /* 0xffff00000b0b7812 */ /* 0x000fe200078ec0ff */
[C---:B------:R-:W-:Y:S01]  /*10010*/  FMUL.FTZ R40, R47.reuse, R40 ;  /* 0x000000282f287220 */ /* 0x040fe20000410000 */
[----:B------:R-:W-:Y:S01]  /*10020*/  FMUL.FTZ R49, R26, R10 ;  /* 0x0000000a1a317220 */ /* 0x000fe20000410000 */
[----:B------:R-:W-:Y:S01]  /*10030*/  FFMA.FTZ R8, R47, R35, -R4 ;  /* 0x000000232f087223 */ /* 0x000fe20000010804 */
[----:B------:R-:W-:Y:S01]  /*10040*/  FMUL.FTZ R4, R55, R42 ;  /* 0x0000002a37047220 */ /* 0x000fe20000410000 */
[----:B------:R-:W-:Y:S01]  /*10050*/  FMUL.FTZ R39, R28, R39 ;  /* 0x000000271c277220 */ /* 0x000fe20000410000 */
[----:B------:R-:W-:Y:S01]  /*10060*/  FMUL.FTZ R47, R30, R10 ;  /* 0x0000000a1e2f7220 */ /* 0x000fe20000410000 */
[----:B------:R-:W-:Y:S01]  /*10070*/  FFMA.FTZ R45, R28, R34, -R45 ;  /* 0x000000221c2d7223 */ /* 0x000fe2000001082d */
[----:B------:R-:W-:Y:S01]  /*10080*/  FFMA.FTZ R49, R30, R6, R49 ;  /* 0x000000061e317223 */ /* 0x000fe20000010031 */
[----:B------:R-:W-:Y:S01]  /*10090*/  FFMA.FTZ R28, R51, R37, -R4 ;  /* 0x00000025331c7223 */ /* 0x000fe20000010804 */
[----:B------:R-:W-:Y:S01]  /*100a0*/  FFMA.FTZ R39, R48, R34, R39 ;  /* 0x0000002230277223 */ /* 0x000fe20000010027 */
[----:B------:R-:W-:Y:S01]  /*100b0*/  FFMA.FTZ R47, R26, R6, -R47 ;  /* 0x000000061a2f7223 */ /* 0x000fe2000001082f */
[----:B------:R-:W-:Y:S01]  /*100c0*/  FMUL.FTZ R4, R29, R9 ;  /* 0x000000091d047220 */ /* 0x000fe20000410000 */
        /* <DEDUP_REMOVED lines=20> */
.L_x_775:
[----:B------:R-:W-:Y:S05]  /*10210*/  BSYNC B1 ;  /* 0x0000000000017941 */ /* 0x000fea0003800000 */
.L_x_774:
[----:B------:R-:W-:Y:S05]  /*10220*/  @P2 BRA `(.L_x_750) ;  /* 0x0000000400582947 */ /* 0x000fea0003800000 */
[----:B------:R-:W-:Y:S01]  /*10230*/  LEA.HI R41, R41, R212, RZ, 0x1d ;  /* 0x000000d429297211 */ /* 0x000fe200078fe8ff */
[C---:B------:R-:W-:Y:S01]  /*10240*/  IMAD.U32 R35, R14.reuse, 0x10000, RZ ;  /* 0x000100000e237824 */ /* 0x040fe200078e00ff */
[----:B------:R-:W-:Y:S01]  /*10250*/  LOP3.LUT R40, R14, 0xffff0000, RZ, 0xc0, !PT ;  /* 0xffff00000e287812 */ /* 0x000fe200078ec0ff */
[C---:B------:R-:W-:Y:S01]  /*10260*/  IMAD.U32 R33, R0.reuse, 0x10000, RZ ;  /* 0x0001000000217824 */ /* 0x040fe200078e00ff */
[----:B-12---:R-:W-:Y:S01]  /*10270*/  SHF.R.S32.HI R6, RZ, 0x1f, R41 ;  /* 0x0000001fff067819 */ /* 0x006fe20000011429 */
[----:B------:R-:W-:Y:S01]  /*10280*/  IMAD.SHL.U32 R4, R41, 0x8, RZ ;  /* 0x0000000829047824 */ /* 0x000fe200078e00ff */
[----:B------:R-:W-:Y:S01]  /*10290*/  LOP3.LUT R0, R0, 0xffff0000, RZ, 0xc0, !PT ;  /* 0xffff000000007812 */ /* 0x000fe200078ec0ff */
[----:B------:R-:W-:Y:S01]  /*102a0*/  IMAD.U32 R42, R15, 0x10000, RZ ;  /* 0x000100000f2a7824 */ /* 0x000fe200078e00ff */
[----:B------:R-:W-:Y:S01]  /*102b0*/  LEA.HI R6, R6, R41, RZ, 0x3 ;  /* 0x0000002906067211 */ /* 0x000fe200078f18ff */
[----:B------:R-:W-:Y:S01]  /*102c0*/  IMAD.U32 R38, R3, 0x10000, RZ ;  /* 0x0001000003267824 */ /* 0x000fe200078e00ff */
[----:B0-----:R-:W-:Y:S01]  /*102d0*/  LOP3.LUT R5, R185, 0x38, R4, 0xf8, !PT ;  /* 0x00000038b9057812 */ /* 0x001fe200078ef804 */
[C---:B------:R-:W-:Y:S01]  /*102e0*/  IMAD.U32 R39, R20.reuse, 0x10000, RZ ;  /* 0x0001000014277824 */ /* 0x040fe200078e00ff */
[----:B------:R-:W-:Y:S01]  /*102f0*/  LOP3.LUT R20, R20, 0xffff0000, RZ, 0xc0, !PT ;  /* 0xffff000014147812 */ /* 0x000fe200078ec0ff */
[----:B------:R-:W-:Y:S01]  /*10300*/  IMAD.SHL.U32 R6, R6, 0x400, RZ ;  /* 0x0000040006067824 */ /* 0x000fe200078e00ff */
[----:B------:R-:W-:Y:S01]  /*10310*/  LOP3.LUT R4, R5, R230, RZ, 0x3c, !PT ;  /* 0x000000e605047212 */ /* 0x000fe200078e3cff */
[C---:B------:R-:W-:Y:S01]  /*10320*/  IMAD.U32 R37, R12.reuse, 0x10000, RZ ;  /* 0x000100000c257824 */ /* 0x040fe200078e00ff */
[----:B------:R-:W-:-:S02]  /*10330*/  LOP3.LUT R12, R12, 0xffff0000, RZ, 0xc0, !PT ;  /* 0xffff00000c0c7812 */ /* 0x000fc400078ec0ff */
[----:B------:R-:W-:Y:S02]  /*10340*/  LOP3.LUT R6, R6, 0x7fffe000, RZ, 0xc0, !PT ;  /* 0x7fffe00006067812 */ /* 0x000fe400078ec0ff */
[----:B------:R-:W-:Y:S02]  /*10350*/  LOP3.LUT R15, R15, 0xffff0000, RZ, 0xc0, !PT ;  /* 0xffff00000f0f7812 */ /* 0x000fe400078ec0ff */
[----:B------:R-:W-:Y:S02]  /*10360*/  IADD3 R9, R4, R6, R195 ;  /* 0x0000000604097210 */ /* 0x000fe40007ffe0c3 */
[----:B------:R-:W0:Y:S01]  /*10370*/  LDS.128 R4, [R225] ;  /* 0x00000000e1047984 */ /* 0x000e220000000c00 */
[----:B------:R-:W-:Y:S02]  /*10380*/  LOP3.LUT R3, R3, 0xffff0000, RZ, 0xc0, !PT ;  /* 0xffff000003037812 */ /* 0x000fe400078ec0ff */
        /* <DEDUP_REMOVED lines=21> */
[----:B------:R-:W-:Y:S01]  /*104e0*/  FFMA.FTZ R29, R0, R4, -R29 ;  /* 0x00000004001d7223 */ /* 0x000fe2000001081d */
[-C--:B------:R-:W-:Y:S01]  /*104f0*/  FMUL.FTZ R33, R42, R30.reuse ;  /* 0x0000001e2a217220 */ /* 0x080fe20000410000 */
[----:B------:R-:W-:Y:S01]  /*10500*/  FMUL.FTZ R35, R38, R30 ;  /* 0x0000001e26237220 */ /* 0x000fe20000410000 */
[-C--:B------:R-:W-:Y:S01]  /*10510*/  FMUL.FTZ R0, R39, R31.reuse ;  /* 0x0000001f27007220 */ /* 0x080fe20000410000 */
[----:B------:R-:W-:Y:S01]  /*10520*/  LOP3.LUT R10, R10, 0xffff0000, RZ, 0xc0, !PT ;  /* 0xffff00000a0a7812 */ /* 0x000fe200078ec0ff */
[----:B------:R-:W-:Y:S01]  /*10530*/  FFMA.FTZ R25, R40, R4, R25 ;  /* 0x0000000428197223 */ /* 0x000fe20000010019 */
[-C--:B------:R-:W-:Y:S01]  /*10540*/  FFMA.FTZ R33, R38, R26.reuse, -R33 ;  /* 0x0000001a26217223 */ /* 0x080fe20000010821 */
[----:B------:R-:W-:Y:S01]  /*10550*/  FFMA.FTZ R35, R42, R26, R35 ;  /* 0x0000001a2a237223 */ /* 0x000fe20000010023 */
[----:B------:R-:W-:Y:S01]  /*10560*/  FMUL.FTZ R4, R37, R31 ;  /* 0x0000001f25047220 */ /* 0x000fe20000410000 */
[----:B------:R-:W-:-:S02]  /*10570*/  IMAD.U32 R32, R11, 0x10000, RZ ;  /* 0x000100000b207824 */ /* 0x000fc400078e00ff */
[-C--:B------:R-:W-:Y:S01]  /*10580*/  FFMA.FTZ R8, R37, R27.reuse, -R0 ;  /* 0x0000001b25087223 */ /* 0x080fe20000010800 */
[----:B------:R-:W-:Y:S02]  /*10590*/  IMAD.U32 R26, R21, 0x10000, RZ ;  /* 0x00010000151a7824 */ /* 0x000fe400078e00ff */
[-C--:B------:R-:W-:Y:S01]  /*105a0*/  FMUL.FTZ R31, R20, R10.reuse ;  /* 0x0000000a141f7220 */ /* 0x080fe20000410000 */
[----:B------:R-:W-:Y:S02]  /*105b0*/  IMAD.U32 R0, R13, 0x10000, RZ ;  /* 0x000100000d007824 */ /* 0x000fe400078e00ff */
[----:B------:R-:W-:Y:S01]  /*105c0*/  FMUL.FTZ R37, R12, R10 ;  /* 0x0000000a0c257220 */ /* 0x000fe20000410000 */
[----:B------:R-:W-:Y:S01]  /*105d0*/  FFMA.FTZ R10, R39, R27, R4 ;  /* 0x0000001b270a7223 */ /* 0x000fe20000010004 */
[----:B------:R-:W-:Y:S01]  /*105e0*/  LOP3.LUT R11, R11, 0xffff0000, RZ, 0xc0, !PT ;  /* 0xffff00000b0b7812 */ /* 0x000fe200078ec0ff */
[-C--:B------:R-:W-:Y:S01]  /*105f0*/  FMUL.FTZ R27, R26, R32.reuse ;  /* 0x000000201a1b7220 */ /* 0x080fe20000410000 */
[----:B------:R-:W-:Y:S01]  /*10600*/  LOP3.LUT R21, R21, 0xffff0000, RZ, 0xc0, !PT ;  /* 0xffff000015157812 */ /* 0x000fe200078ec0ff */
[----:B------:R-:W-:Y:S01]  /*10610*/  FMUL.FTZ R39, R0, R32 ;  /* 0x0000002000277220 */ /* 0x000fe20000410000 */
[----:B------:R-:W-:Y:S01]  /*10620*/  LOP3.LUT R13, R13, 0xffff0000, RZ, 0xc0, !PT ;  /* 0xffff00000d0d7812 */ /* 0x000fe200078ec0ff */
[-C--:B------:R-:W-:Y:S01]  /*10630*/  FFMA.FTZ R31, R12, R6.reuse, -R31 ;  /* 0x000000060c1f7223 */ /* 0x080fe2000001081f */
[----:B------:R-:W-:Y:S01]  /*10640*/  FFMA.FTZ R37, R20, R6, R37 ;  /* 0x0000000614257223 */ /* 0x000fe20000010025 */
[-C--:B------:R-:W-:Y:S01]  /*10650*/  FFMA.FTZ R27, R0, R28.reuse, -R27 ;  /* 0x0000001c001b7223 */ /* 0x080fe2000001081b */
        /* <DEDUP_REMOVED lines=19> */
.L_x_750:
[----:B------:R-:W-:Y:S05]  /*10790*/  BSYNC B0 ;  /* 0x0000000000007941 */ /* 0x000fea0003800000 */
.L_x_731:
[----:B------:R-:W-:Y:S01]  /*107a0*/  @!PT LDS RZ, [RZ] ;  /* 0x00000000fffff984 */ /* 0x000fe20000000800 */
[----:B------:R-:W-:Y:S01]  /*107b0*/  @!PT LDS RZ, [RZ] ;  /* 0x00000000fffff984 */ /* 0x000fe20000000800 */
[----:B------:R-:W-:Y:S01]  /*107c0*/  @!PT LDS RZ, [RZ] ;  /* 0x00000000fffff984 */ /* 0x000fe20000000800 */
[----:B------:R-:W-:Y:S01]  /*107d0*/  @!PT LDS RZ, [RZ] ;  /* 0x00000000fffff984 */ /* 0x000fe20000000800 */
[----:B------:R5:W-:Y:S06]  /*107e0*/  MEMBAR.ALL.CTA ;  /* 0x0000000000007992 */ /* 0x000bec0000008000 */
[----:B-----5:R-:W5:Y:S01]  /*107f0*/  FENCE.VIEW.ASYNC.S ;  /* 0x00000000000073c6 */ /* 0x020f620000000000 */
[----:B------:R-:W-:Y:S05]  /*10800*/  WARPSYNC.ALL ;  /* 0x0000000000007948 */ /* 0x000fea0003800000 */
[----:B-----5:R-:W-:Y:S06]  /*10810*/  BAR.SYNC.DEFER_BLOCKING 0xd, 0x100 ;  /* 0x0344000000007b1d */ /* 0x020fec0000010000 */
.L_x_729:
[----:B------:R-:W-:-:S05]  /*10820*/  IMAD.U32 R0, RZ, RZ, UR46 ;  /* 0x0000002eff007e24 */ /* 0x000fca000f8e00ff */
[----:B------:R-:W-:-:S13]  /*10830*/  ISETP.NE.AND P0, PT, R0, 0x3, PT ;  /* 0x000000030000780c */ /* 0x000fda0003f05270 */
[----:B------:R-:W-:Y:S05]  /*10840*/  @!P0 BRA `(.L_x_776) ;  /* 0x0000000000048947 */ /* 0x000fea0003800000 */
[----:B------:R-:W-:Y:S01]  /*10850*/  BPT.TRAP 0x1 ;  /* 0x000000040000795c */ /* 0x000fe20000300000 */
.L_x_776:
[----:B01234-:R-:W-:Y:S01]  /*10860*/  IMAD R4, R194, 0x8, R2 ;  /* 0x00000008c2047824 */ /* 0x01ffe200078e0202 */
[----:B------:R-:W-:-:S04]  /*10870*/  SHF.L.U32 R3, R196, 0x1f, RZ ;  /* 0x0000001fc4037819 */ /* 0x000fc800000006ff */
[----:B------:R0:W1:Y:S01]  /*10880*/  SYNCS.PHASECHK.TRANS64.TRYWAIT P2, [R4+URZ+0x34830], R3 ;  /* 0x03483003040075a7 */ /* 0x000062000804017f */
[----:B------:R-:W-:Y:S05]  /*10890*/  @!P0 BRA `(.L_x_777) ;  /* 0x0000000000048947 */ /* 0x000fea0003800000 */
[----:B------:R-:W-:Y:S01]  /*108a0*/  BPT.TRAP 0x1 ;  /* 0x000000040000795c */ /* 0x000fe20000300000 */
.L_x_777:
[----:B------:R-:W2:Y:S01]  /*108b0*/  S2R R0, SR_TID.X ;  /* 0x0000000000007919 */ /* 0x000ea20000002100 */
[----:B------:R-:W-:Y:S01]  /*108c0*/  IMAD.MOV.U32 R151, RZ, RZ, RZ ;  /* 0x000000ffff977224 */ /* 0x000fe200078e00ff */
[----:B--2---:R-:W-:-:S04]  /*108d0*/  LOP3.LUT R0, R0, 0x7f, RZ, 0xc0, !PT ;  /* 0x0000007f00007812 */ /* 0x004fc800078ec0ff */
[----:B------:R-:W-:Y:S01]  /*108e0*/  ISETP.NE.AND P1, PT, R0, RZ, PT ;  /* 0x000000ff0000720c */ /* 0x000fe20003f25270 */
[----:B-1----:R-:W-:-:S12]  /*108f0*/  @P2 BRA `(.L_x_778) ;  /* 0x0000000000082947 */ /* 0x002fd80003800000 */
[----:B------:R-:W1:Y:S02]  /*10900*/  SYNCS.PHASECHK.TRANS64.TRYWAIT P2, [R4+URZ+0x34830], R3 ;  /* 0x03483003040075a7 */ /* 0x000e64000804017f */
[----:B-1----:R-:W-:Y:S05]  /*10910*/  @!P2 BRA `(.L_x_779) ;  /* 0x000000f80048a947 */ /* 0x002fea0003800000 */
.L_x_778:
[----:B------:R-:W-:Y:S05]  /*10920*/  WARPSYNC.ALL ;  /* 0x0000000000007948 */ /* 0x000fea0003800000 */
[----:B------:R-:W-:Y:S01]  /*10930*/  VIADD R0, R2, 0x1c400 ;  /* 0x0001c40002007836 */ /* 0x000fe20000000000 */
[----:B------:R-:W-:Y:S01]  /*10940*/  R2UR UR52, R36 ;  /* 0x00000000243472ca */ /* 0x000fe200000e0000 */
[----:B------:R-:W-:Y:S01]  /*10950*/  IMAD.MOV.U32 R9, RZ, RZ, 0x40000040 ;  /* 0x40000040ff097424 */ /* 0x000fe200078e00ff */
[----:B------:R-:W-:Y:S01]  /*10960*/  WARPGROUP.ARRIVE ;  /* 0x00000000000079c5 */ /* 0x000fe20000000000 */
[----:B------:R-:W-:Y:S01]  /*10970*/  UMOV UR53, 0x40000040 ;  /* 0x4000004000357882 */ /* 0x000fe20000000000 */
[----:B------:R-:W-:Y:S01]  /*10980*/  SHF.R.U32.HI R0, RZ, 0x4, R0 ;  /* 0x00000004ff007819 */ /* 0x000fe20000011600 */
[----:B------:R-:W-:Y:S01]  /*10990*/  IMAD.MOV.U32 R15, RZ, RZ, 0x40000040 ;  /* 0x40000040ff0f7424 */ /* 0x000fe200078e00ff */
[----:B------:R-:W-:Y:S01]  /*109a0*/  R2UR UR55, R9 ;  /* 0x00000000093772ca */ /* 0x000fe200000e0000 */
[----:B------:R-:W-:Y:S01]  /*109b0*/  UMOV UR49, 0x40000040 ;  /* 0x4000004000317882 */ /* 0x000fe20000000000 */
[----:B------:R-:W-:Y:S01]  /*109c0*/  LOP3.LUT R0, R0, 0x3fff, RZ, 0xc0, !PT ;  /* 0x00003fff00007812 */ /* 0x000fe200078ec0ff */
[----:B------:R-:W-:Y:S01]  /*109d0*/  UMOV UR9, 0x40000040 ;  /* 0x4000004000097882 */ /* 0x000fe20000000000 */
[----:B------:R-:W-:Y:S01]  /*109e0*/  R2UR UR51, R15 ;  /* 0x000000000f3372ca */ /* 0x000fe200000e0000 */
[----:B------:R-:W-:Y:S01]  /*109f0*/  IMAD.MOV.U32 R15, RZ, RZ, 0x40000040 ;  /* 0x40000040ff0f7424 */ /* 0x000fe200078e00ff */
[----:B------:R-:W-:Y:S01]  /*10a00*/  LOP3.LUT R7, R0, 0x10000, RZ, 0xfc, !PT ;  /* 0x0001000000077812 */ /* 0x000fe200078efcff */
[----:B------:R-:W-:Y:S01]  /*10a10*/  ULOP3.LUT UR52, UR52, 0x10000, URZ, 0xfc, !UPT ;  /* 0x0001000034347892 */ /* 0x000fe2000f8efc3f */
[----:B------:R-:W-:Y:S01]  /*10a20*/  IMAD.U32 R21, RZ, RZ, UR9 ;  /* 0x00000009ff157e24 */ /* 0x000fe2000f8e00ff */
[----:B------:R-:W-:Y:S01]  /*10a30*/  UMOV UR57, 0x40000040 ;  /* 0x4000004000397882 */ /* 0x000fe20000000000 */
[----:B------:R-:W-:Y:S01]  /*10a40*/  R2UR UR11, R15 ;  /* 0x000000000f0b72ca */ /* 0x000fe200000e0000 */
[----:B------:R-:W-:Y:S01]  /*10a50*/  IMAD R8, R194, 0xc00, R7 ;  /* 0x00000c00c2087824 */ /* 0x000fe200078e0207 */
[----:B------:R-:W-:Y:S01]  /*10a60*/  UIADD3 UR48, UR52, 0x2, URZ ;  /* 0x0000000234307890 */ /* 0x000fe2000fffe03f */
[----:B------:R-:W-:Y:S01]  /*10a70*/  IMAD.MOV.U32 R15, RZ, RZ, 0x40000040 ;  /* 0x40000040ff0f7424 */ /* 0x000fe200078e00ff */
[----:B------:R-:W-:Y:S01]  /*10a80*/  UIADD3 UR4, UR52, 0x4, URZ ;  /* 0x0000000434047890 */ /* 0x000fe2000fffe03f */
[C---:B------:R-:W-:Y:S01]  /*10a90*/  VIADD R14, R8.reuse, 0x2 ;  /* 0x00000002080e7836 */ /* 0x040fe20000000000 */
[----:B------:R-:W-:Y:S01]  /*10aa0*/  R2UR UR54, R8 ;  /* 0x00000000083672ca */ /* 0x000fe200000e0000 */
[----:B------:R-:W-:Y:S01]  /*10ab0*/  UIADD3 UR56, UR52, 0x802, URZ ;  /* 0x0000080234387890 */ /* 0x000fe2000fffe03f */
[----:B------:R-:W-:Y:S01]  /*10ac0*/  IMAD.MOV.U32 R9, RZ, RZ, 0x40000040 ;  /* 0x40000040ff097424 */ /* 0x000fe200078e00ff */
[----:B------:R-:W-:Y:S01]  /*10ad0*/  UIADD3 UR36, UR52, 0x804, URZ ;  /* 0x0000080434247890 */ /* 0x000fe2000fffe03f */
[----:B------:R-:W-:Y:S01]  /*10ae0*/  R2UR UR50, R14 ;  /* 0x000000000e3272ca */ /* 0x000fe200000e0000 */
[----:B------:R-:W-:Y:S01]  /*10af0*/  VIADD R14, R8, 0x4 ;  /* 0x00000004080e7836 */ /* 0x000fe20000000000 */
[----:B------:R-:W-:Y:S01]  /*10b00*/  UMOV UR8, UR4 ;  /* 0x0000000400087c82 */ /* 0x000fe20008000000 */
[----:B------:R-:W-:Y:S01]  /*10b10*/  UIADD3 UR4, UR52, 0x6, URZ ;  /* 0x0000000634047890 */ /* 0x000fe2000fffe03f */
[----:B------:R-:W-:Y:S01]  /*10b20*/  IMAD.U32 R20, RZ, RZ, UR8 ;  /* 0x00000008ff147e24 */ /* 0x000fe2000f8e00ff */
[----:B------:R-:W-:Y:S01]  /*10b30*/  UMOV UR37, 0x40000040 ;  /* 0x4000004000257882 */ /* 0x000fe20000000000 */
[----:B------:R-:W-:Y:S01]  /*10b40*/  R2UR UR10, R14 ;  /* 0x000000000e0a72ca */ /* 0x000fe200000e0000 */
[----:B------:R-:W-:Y:S01]  /*10b50*/  VIADD R14, R8, 0x6 ;  /* 0x00000006080e7836 */ /* 0x000fe20000000000 */
[----:B------:R-:W-:Y:S01]  /*10b60*/  P2R R12, PR, RZ, 0x2 ;  /* 0x00000002ff0c7803 */ /* 0x000fe20000000000 */
[----:B------:R-:W-:Y:S01]  /*10b70*/  HGMMA.64x128x16.F32.BF16 R24, gdesc[UR52], RZ, !UPT, gsb0 ;  /* 0x01e00000341879f0 */ /* 0x000fe2000c0018ff */
[----:B------:R2:W-:Y:S01]  /*10b80*/  STL.64 [R1+0x40], R20 ;  /* 0x0000401401007387 */ /* 0x0005e20000100a00 */
[----:B01----:R-:W-:Y:S01]  /*10b90*/  IMAD.IADD R3, R233, 0x1, R150 ;  /* 0x00000001e9037824 */ /* 0x003fe200078e0296 */
[----:B------:R-:W-:Y:S01]  /*10ba0*/  P2R R10, PR, RZ, 0x1 ;  /* 0x00000001ff0a7803 */ /* 0x000fe20000000000 */
[----:B------:R-:W-:Y:S01]  /*10bb0*/  BSSY B0, `(.L_x_780) ;  /* 0x00004bb000007945 */ /* 0x000fe20003800000 */
[----:B------:R-:W-:-:S02]  /*10bc0*/  IMAD.MOV.U32 R149, RZ, RZ, R151 ;  /* 0x000000ffff957224 */ /* 0x000fc400078e0097 */
[----:B------:R-:W-:Y:S02]  /*10bd0*/  IMAD R6, R210, -0x80, R3 ;  /* 0xffffff80d2067824 */ /* 0x000fe400078e0203 */
[--C-:B------:R-:W-:Y:S02]  /*10be0*/  IMAD.MOV.U32 R148, RZ, RZ, R151.reuse ;  /* 0x000000ffff947224 */ /* 0x100fe400078e0097 */
[--C-:B------:R-:W-:Y:S01]  /*10bf0*/  IMAD.MOV.U32 R147, RZ, RZ, R151.reuse ;  /* 0x000000ffff937224 */ /* 0x100fe200078e0097 */
[C---:B------:R-:W-:Y:S01]  /*10c00*/  ISETP.GT.AND P4, PT, R6.reuse, RZ, PT ;  /* 0x000000ff0600720c */ /* 0x040fe20003f84270 */
[--C-:B------:R-:W-:Y:S01]  /*10c10*/  IMAD.MOV.U32 R146, RZ, RZ, R151.reuse ;  /* 0x000000ffff927224 */ /* 0x100fe200078e0097 */
[C---:B------:R-:W-:Y:S01]  /*10c20*/  ISETP.GT.AND P3, PT, R6.reuse, 0x1, PT ;  /* 0x000000010600780c */ /* 0x040fe20003f64270 */
[--C-:B------:R-:W-:Y:S01]  /*10c30*/  IMAD.MOV.U32 R145, RZ, RZ, R151.reuse ;  /* 0x000000ffff917224 */ /* 0x100fe200078e0097 */
[C---:B------:R-:W-:Y:S01]  /*10c40*/  ISETP.GT.AND P2, PT, R6.reuse, 0x8, PT ;  /* 0x000000080600780c */ /* 0x040fe20003f44270 */
[--C-:B-----5:R-:W-:Y:S01]  /*10c50*/  IMAD.MOV.U32 R144, RZ, RZ, R151.reuse ;  /* 0x000000ffff907224 */ /* 0x120fe200078e0097 */
[C---:B------:R-:W-:Y:S01]  /*10c60*/  ISETP.GT.AND P6, PT, R6.reuse, 0x9, PT ;  /* 0x000000090600780c */ /* 0x040fe20003fc4270 */
[--C-:B------:R-:W-:Y:S01]  /*10c70*/  IMAD.MOV.U32 R143, RZ, RZ, R151.reuse ;  /* 0x000000ffff8f7224 */ /* 0x100fe200078e0097 */
[C---:B------:R-:W-:Y:S01]  /*10c80*/  ISETP.GT.AND P5, PT, R6.reuse, 0x10, PT ;  /* 0x000000100600780c */ /* 0x040fe20003fa4270 */
[--C-:B------:R-:W-:Y:S01]  /*10c90*/  IMAD.MOV.U32 R142, RZ, RZ, R151.reuse ;  /* 0x000000ffff8e7224 */ /* 0x100fe200078e0097 */
[C---:B------:R-:W-:Y:S01]  /*10ca0*/  ISETP.GT.AND P1, PT, R6.reuse, 0x59, PT ;  /* 0x000000590600780c */ /* 0x040fe20003f24270 */
[--C-:B------:R-:W-:Y:S01]  /*10cb0*/  IMAD.MOV.U32 R141, RZ, RZ, R151.reuse ;  /* 0x000000ffff8d7224 */ /* 0x100fe200078e0097 */
[----:B------:R-:W-:Y:S01]  /*10cc0*/  ISETP.GT.AND P0, PT, R6, 0x60, PT ;  /* 0x000000600600780c */ /* 0x000fe20003f04270 */
        /* <DEDUP_REMOVED lines=26> */
[----:B------:R-:W-:Y:S01]  /*10e70*/  IMAD.MOV.U32 R88, RZ, RZ, R151 ;  /* 0x000000ffff587224 */ /* 0x000fe200078e0097 */
[----:B------:R-:W-:Y:S02]  /*10e80*/  WARPGROUP.DEPBAR.LE gsb0, 0x0 ;  /* 0x00008000000079c5 */ /* 0x000fe40000010000 */
[----:B------:R-:W-:-:S06]  /*10e90*/  WARPGROUP.ARRIVE ;  /* 0x00000000000079c5 */ /* 0x000fcc0000000000 */
[----:B------:R-:W-:Y:S03]  /*10ea0*/  HGMMA.64x128x16.F32.BF16 R24, gdesc[UR48], R24, gsb0 ;  /* 0x01e00000301879f0 */ /* 0x000fe60008001818 */
[----:B------:R-:W-:Y:S02]  /*10eb0*/  WARPGROUP.DEPBAR.LE gsb0, 0x0 ;  /* 0x00008000000079c5 */ /* 0x000fe40000010000 */
[----:B------:R-:W-:-:S07]  /*10ec0*/  WARPGROUP.ARRIVE ;  /* 0x00000000000079c5 */ /* 0x000fce0000000000 */
[----:B------:R-:W-:Y:S01]  /*10ed0*/  HGMMA.64x128x16.F32.BF16 R24, gdesc[UR8], R24, gsb0 ;  /* 0x01e00000081879f0 */ /* 0x000fe20008001818 */
[----:B------:R-:W-:Y:S01]  /*10ee0*/  R2UR UR10, R14 ;  /* 0x000000000e0a72ca */ /* 0x000fe200000e0000 */
[----:B------:R-:W-:Y:S01]  /*10ef0*/  UMOV UR8, UR4 ;  /* 0x0000000400087c82 */ /* 0x000fe20008000000 */
[----:B------:R-:W-:Y:S01]  /*10f00*/  R2UR UR11, R15 ;  /* 0x000000000f0b72ca */ /* 0x000fe200000e0000 */
[----:B------:R-:W-:Y:S01]  /*10f10*/  UMOV UR9, 0x40000040 ;  /* 0x4000004000097882 */ /* 0x000fe20000000000 */
[----:B------:R-:W-:Y:S01]  /*10f20*/  VIADD R14, R8, 0x400 ;  /* 0x00000400080e7836 */ /* 0x000fe20000000000 */
[----:B------:R-:W-:Y:S01]  /*10f30*/  UIADD3 UR4, UR52, 0x400, URZ ;  /* 0x0000040034047890 */ /* 0x000fe2000fffe03f */
[----:B------:R-:W-:Y:S02]  /*10f40*/  IMAD.MOV.U32 R15, RZ, RZ, 0x40000040 ;  /* 0x40000040ff0f7424 */ /* 0x000fe400078e00ff */
[----:B--2---:R-:W-:Y:S02]  /*10f50*/  IMAD.U32 R20, RZ, RZ, UR8 ;  /* 0x00000008ff147e24 */ /* 0x004fe4000f8e00ff */
[----:B------:R-:W-:-:S05]  /*10f60*/  IMAD.U32 R21, RZ, RZ, UR9 ;  /* 0x00000009ff157e24 */ /* 0x000fca000f8e00ff */
[----:B------:R0:W-:Y:S01]  /*10f70*/  STL.64 [R1+0x38], R20 ;  /* 0x0000381401007387 */ /* 0x0001e20000100a00 */
[----:B------:R-:W-:Y:S02]  /*10f80*/  WARPGROUP.DEPBAR.LE gsb0, 0x0 ;  /* 0x00008000000079c5 */ /* 0x000fe40000010000 */
[----:B------:R-:W-:-:S06]  /*10f90*/  WARPGROUP.ARRIVE ;  /* 0x00000000000079c5 */ /* 0x000fcc0000000000 */
        /* <DEDUP_REMOVED lines=8> */
[----:B0-----:R-:W-:Y:S02]  /*11020*/  IMAD.U32 R20, RZ, RZ, UR8 ;  /* 0x00000008ff147e24 */ /* 0x001fe4000f8e00ff */
        /* <DEDUP_REMOVED lines=51> */
[----:B0-----:R-:W-:Y:S01]  /*11360*/  IMAD.U32 R20, RZ, RZ, UR8 ;  /* 0x00000008ff147e24 */ /* 0x001fe2000f8e00ff */
[----:B------:R-:W-:Y:S01]  /*11370*/  R2UR UR58, R14 ;  /* 0x000000000e3a72ca */ /* 0x000fe200000e0000 */
[----:B------:R-:W-:Y:S01]  /*11380*/  VIADD R14, R8, 0x804 ;  /* 0x00000804080e7836 */ /* 0x000fe20000000000 */
[----:B------:R-:W-:Y:S01]  /*11390*/  R2UR UR59, R15 ;  /* 0x000000000f3b72ca */ /* 0x000fe200000e0000 */
[----:B------:R-:W-:-:S02]  /*113a0*/  IMAD.MOV.U32 R15, RZ, RZ, 0x40000040 ;  /* 0x40000040ff0f7424 */ /* 0x000fc400078e00ff */
[----:B------:R-:W-:Y:S01]  /*113b0*/  VIADD R8, R8, 0x806 ;  /* 0x0000080608087836 */ /* 0x000fe20000000000 */
[----:B------:R-:W-:Y:S01]  /*113c0*/  R2UR UR38, R14 ;  /* 0x000000000e2672ca */ /* 0x000fe200000e0000 */
[----:B------:R-:W-:Y:S01]  /*113d0*/  IMAD.U32 R21, RZ, RZ, UR9 ;  /* 0x00000009ff157e24 */ /* 0x000fe2000f8e00ff */
[----:B------:R-:W-:-:S04]  /*113e0*/  R2UR UR39, R15 ;  /* 0x000000000f2772ca */ /* 0x000fc800000e0000 */
[----:B------:R-:W-:Y:S01]  /*113f0*/  STL.64 [R1+0x8], R20 ;  /* 0x0000081401007387 */ /* 0x000fe20000100a00 */
[----:B------:R-:W-:Y:S02]  /*11400*/  WARPGROUP.DEPBAR.LE gsb0, 0x0 ;  /* 0x00008000000079c5 */ /* 0x000fe40000010000 */
[----:B------:R-:W-:-:S06]  /*11410*/  WARPGROUP.ARRIVE ;  /* 0x00000000000079c5 */ /* 0x000fcc0000000000 */
[----:B------:R-:W-:Y:S01]  /*11420*/  HGMMA.64x128x16.F32.BF16 R24, gdesc[UR8], R24, gsb0 ;  /* 0x01e00000081879f0 */ /* 0x000fe20008001818 */
[----:B------:R-:W-:Y:S01]  /*11430*/  R2UR UR10, R8 ;  /* 0x00000000080a72ca */ /* 0x000fe200000e0000 */
[----:B------:R-:W-:Y:S01]  /*11440*/  UMOV UR8, UR4 ;  /* 0x0000000400087c82 */ /* 0x000fe20008000000 */
[----:B------:R-:W-:Y:S01]  /*11450*/  R2UR UR11, R9 ;  /* 0x00000000090b72ca */ /* 0x000fe200000e0000 */
[----:B------:R-:W-:Y:S01]  /*11460*/  UMOV UR9, 0x40000040 ;  /* 0x4000004000097882 */ /* 0x000fe20000000000 */
[----:B------:R-:W-:Y:S01]  /*11470*/  IMAD.U32 R8, RZ, RZ, UR8 ;  /* 0x00000008ff087e24 */ /* 0x000fe2000f8e00ff */
[----:B------:R-:W-:Y:S01]  /*11480*/  ULDC UR4, c[0x0][0x988] ;  /* 0x0002620000047ab9 */ /* 0x000fe20000000800 */
[----:B------:R-:W-:-:S05]  /*11490*/  IMAD.U32 R9, RZ, RZ, UR9 ;  /* 0x00000009ff097e24 */ /* 0x000fca000f8e00ff */
[----:B------:R0:W-:Y:S01]  /*114a0*/  STL.64 [R1], R8 ;  /* 0x0000000801007387 */ /* 0x0001e20000100a00 */
[----:B------:R-:W-:Y:S02]  /*114b0*/  WARPGROUP.DEPBAR.LE gsb0, 0x0 ;  /* 0x00008000000079c5 */ /* 0x000fe40000010000 */
[----:B------:R-:W-:-:S06]  /*114c0*/  WARPGROUP.ARRIVE ;  /* 0x00000000000079c5 */ /* 0x000fcc0000000000 */
[----:B------:R-:W-:Y:S01]  /*114d0*/  HGMMA.64x128x16.F32.BF16 R24, gdesc[UR56], R24, gsb0 ;  /* 0x01e00000381879f0 */ /* 0x000fe20008001818 */
[----:B------:R-:W-:Y:S02]  /*114e0*/  ULDC UR58, c[0x0][0x988] ;  /* 0x00026200003a7ab9 */ /* 0x000fe40000000800 */
        /* <DEDUP_REMOVED lines=10> */
[----:B------:R-:W-:-:S02]  /*11590*/  FMNMX.FTZ R0, R24, R119, !PT ;  /* 0x0000007718007209 */ /* 0x000fc40007810000 */
        /* <DEDUP_REMOVED lines=10> */
[----:B0-----:R-:W-:Y:S02]  /*11640*/  FSEL R9, R30, -INF , P2 ;  /* 0xff8000001e097808 */ /* 0x001fe40001000000 */
        /* <DEDUP_REMOVED lines=80> */
[----:B------:R-:W-:Y:S02]  /*11b50*/  ISETP.GT.AND P3, PT, R6, 0x70, PT ;  /* 0x000000700600780c */ /* 0x000fe40003f64270 */
        /* <DEDUP_REMOVED lines=11> */
[C---:B------:R-:W-:Y:S02]  /*11c10*/  ISETP.GT.AND P6, PT, R6.reuse, 0x79, PT ;  /* 0x000000790600780c */ /* 0x040fe40003fc4270 */
[----:B------:R-:W-:Y:S02]  /*11c20*/  FMNMX.FTZ R0, R81, R0, !PT ;  /* 0x0000000051007209 */ /* 0x000fe40007810000 */
[----:B------:R-:W-:Y:S02]  /*11c30*/  FSEL R85, R85, -INF , P6 ;  /* 0xff80000055557808 */ /* 0x000fe40003000000 */
[----:B------:R-:W-:Y:S02]  /*11c40*/  P2R R28, PR, RZ, 0x1 ;  /* 0x00000001ff1c7803 */ /* 0x000fe40000000000 */
[----:B------:R-:W-:Y:S01]  /*11c50*/  FMNMX.FTZ R8, R85, R0, !PT ;  /* 0x0000000055087209 */ /* 0x000fe20007810000 */
[----:B------:R-:W-:Y:S01]  /*11c60*/  IMAD.U32 R0, RZ, RZ, UR4 ;  /* 0x00000004ff007e24 */ /* 0x000fe2000f8e00ff */
[----:B------:R-:W-:-:S02]  /*11c70*/  ISETP.GT.AND P0, PT, R6, 0x59, PT ;  /* 0x000000590600780c */ /* 0x000fc40003f04270 */
[----:B------:R-:W-:Y:S01]  /*11c80*/  P2R R30, PR, RZ, 0x2 ;  /* 0x00000002ff1e7803 */ /* 0x000fe20000000000 */
[----:B------:R-:W0:Y:S01]  /*11c90*/  SHFL.BFLY PT, R3, R8, 0x2, 0x1f ;  /* 0x0c401f0008037f89 */ /* 0x000e2200000e0000 */
[----:B------:R-:W-:Y:S02]  /*11ca0*/  ISETP.GT.AND P1, PT, R6, 0x60, PT ;  /* 0x000000600600780c */ /* 0x000fe40003f24270 */
[----:B------:R-:W-:Y:S02]  /*11cb0*/  FSEL R71, R71, -INF , P0 ;  /* 0xff80000047477808 */ /* 0x000fe40000000000 */
[----:B------:R-:W-:Y:S02]  /*11cc0*/  FSEL R49, R74, -INF , P1 ;  /* 0xff8000004a317808 */ /* 0x000fe40000800000 */
[----:B------:R-:W-:Y:S02]  /*11cd0*/  ISETP.NE.AND P1, PT, R30, RZ, PT ;  /* 0x000000ff1e00720c */ /* 0x000fe40003f25270 */
[----:B------:R-:W-:-:S02]  /*11ce0*/  P2R R26, PR, RZ, 0x4 ;  /* 0x00000004ff1a7803 */ /* 0x000fc40000000000 */
[----:B------:R-:W-:Y:S02]  /*11cf0*/  ISETP.NE.AND P0, PT, R28, RZ, PT ;  /* 0x000000ff1c00720c */ /* 0x000fe40003f05270 */
[----:B------:R-:W-:Y:S02]  /*11d00*/  FSEL R75, R75, -INF , P1 ;  /* 0xff8000004b4b7808 */ /* 0x000fe40000800000 */
[----:B------:R-:W-:Y:S02]  /*11d10*/  FSEL R53, R78, -INF , P0 ;  /* 0xff8000004e357808 */ /* 0x000fe40000000000 */
[----:B------:R-:W-:Y:S02]  /*11d20*/  ISETP.NE.AND P0, PT, R10, RZ, PT ;  /* 0x000000ff0a00720c */ /* 0x000fe40003f05270 */
[----:B------:R-:W-:Y:S02]  /*11d30*/  FSEL R83, R83, -INF , P4 ;  /* 0xff80000053537808 */ /* 0x000fe40002000000 */
[----:B------:R-:W-:-:S02]  /*11d40*/  ISETP.NE.AND P1, PT, R12, RZ, PT ;  /* 0x000000ff0c00720c */ /* 0x000fc40003f25270 */
[----:B0-----:R-:W-:Y:S02]  /*11d50*/  FMNMX.FTZ R14, R8, R3, !PT ;  /* 0x00000003080e7209 */ /* 0x001fe40007810000 */
[----:B------:R-:W-:-:S03]  /*11d60*/  FMNMX.FTZ R8, R5, R27, !PT ;  /* 0x0000001b05087209 */ /* 0x000fc60007810000 */
[----:B------:R-:W0:Y:S01]  /*11d70*/  SHFL.BFLY PT, R3, R14, 0x1, 0x1f ;  /* 0x0c201f000e037f89 */ /* 0x000e2200000e0000 */
[----:B------:R-:W-:-:S04]  /*11d80*/  FMNMX.FTZ R8, R9, R8, !PT ;  /* 0x0000000809087209 */ /* 0x000fc80007810000 */
[----:B------:R-:W-:-:S04]  /*11d90*/  FMNMX.FTZ R8, R31, R8, !PT ;  /* 0x000000081f087209 */ /* 0x000fc80007810000 */
[----:B------:R-:W-:-:S04]  /*11da0*/  FMNMX.FTZ R8, R11, R8, !PT ;  /* 0x000000080b087209 */ /* 0x000fc80007810000 */
[----:B------:R-:W-:-:S04]  /*11db0*/  FMNMX.FTZ R8, R35, R8, !PT ;  /* 0x0000000823087209 */ /* 0x000fc80007810000 */
[----:B------:R-:W-:-:S04]  /*11dc0*/  FMNMX.FTZ R8, R13, R8, !PT ;  /* 0x000000080d087209 */ /* 0x000fc80007810000 */
[----:B------:R-:W-:Y:S02]  /*11dd0*/  FMNMX.FTZ R8, R39, R8, !PT ;  /* 0x0000000827087209 */ /* 0x000fe40007810000 */
        /* <DEDUP_REMOVED lines=23> */
[----:B------:R0:W-:Y:S01]  /*11f50*/  MUFU.EX2 R79, R10 ;  /* 0x0000000a004f7308 */ /* 0x0001e20000000800 */
[----:B------:R-:W-:Y:S01]  /*11f60*/  FSEL R103, R87, -INF , P6 ;  /* 0xff80000057677808 */ /* 0x000fe20003000000 */
[--C-:B------:R-:W-:Y:S01]  /*11f70*/  FFMA.FTZ R174, R109, R0, -R6.reuse ;  /* 0x000000006dae7223 */ /* 0x100fe20000010806 */
[----:B------:R-:W-:Y:S01]  /*11f80*/  FMNMX.FTZ R8, R33, R8, !PT ;  /* 0x0000000821087209 */ /* 0x000fe20007810000 */
[-CC-:B------:R-:W-:Y:S01]  /*11f90*/  FFMA.FTZ R180, R24, R0.reuse, -R6.reuse ;  /* 0x0000000018b47223 */ /* 0x180fe20000010806 */
[-CC-:B------:R-:W-:Y:S01]  /*11fa0*/  FFMA.FTZ R61, R119, R0.reuse, -R6.reuse ;  /* 0x00000000773d7223 */ /* 0x180fe20000010806 */
[--C-:B------:R-:W-:Y:S01]  /*11fb0*/  FFMA.FTZ R65, R117, R0, -R6.reuse ;  /* 0x0000000075417223 */ /* 0x100fe20000010806 */
[----:B------:R-:W-:Y:S01]  /*11fc0*/  FMNMX.FTZ R8, R59, R8, !PT ;  /* 0x000000083b087209 */ /* 0x000fe20007810000 */
[----:B------:R-:W-:Y:S01]  /*11fd0*/  MUFU.EX2 R182, R182 ;  /* 0x000000b600b67308 */ /* 0x000fe20000000800 */
[-CC-:B------:R-:W-:Y:S01]  /*11fe0*/  FFMA.FTZ R176, R115, R0.reuse, -R6.reuse ;  /* 0x0000000073b07223 */ /* 0x180fe20000010806 */
        /* <DEDUP_REMOVED lines=14> */
[----:B------:R-:W1:Y:S01]  /*120d0*/  MUFU.EX2 R61, R61 ;  /* 0x0000003d003d7308 */ /* 0x000e620000000800 */
[-CC-:B------:R-:W-:Y:S01]  /*120e0*/  FFMA.FTZ R156, R125, R0.reuse, -R6.reuse ;  /* 0x000000007d9c7223 */ /* 0x180fe20000010806 */
[--C-:B------:R-:W-:Y:S01]  /*120f0*/  FFMA.FTZ R105, R127, R0, -R6.reuse ;  /* 0x000000007f697223 */ /* 0x100fe20000010806 */
[----:B------:R-:W-:Y:S01]  /*12100*/  FMNMX.FTZ R8, R41, R8, !PT ;  /* 0x0000000829087209 */ /* 0x000fe20007810000 */
[-CC-:B------:R-:W-:Y:S01]  /*12110*/  FFMA.FTZ R158, R129, R0.reuse, -R6.reuse ;  /* 0x00000000819e7223 */ /* 0x180fe20000010806 */
        /* <DEDUP_REMOVED lines=8> */
[----:B------:R-:W-:Y:S01]  /*121a0*/  FFMA.FTZ R81, R85, R0, -R6 ;  /* 0x0000000055517223 */ /* 0x000fe20000010806 */
[----:B------:R-:W2:Y:S01]  /*121b0*/  MUFU.EX2 R65, R65 ;  /* 0x0000004100417308 */ /* 0x000ea20000000800 */
[----:B------:R-:W-:Y:S01]  /*121c0*/  FMNMX.FTZ R8, R75, R8, !PT ;  /* 0x000000084b087209 */ /* 0x000fe20007810000 */
[----:B------:R-:W-:-:S02]  /*121d0*/  IMAD.MOV.U32 R137, RZ, RZ, R151 ;  /* 0x000000ffff897224 */ /* 0x000fc400078e0097 */
[--C-:B------:R-:W-:Y:S01]  /*121e0*/  IMAD.MOV.U32 R135, RZ, RZ, R151.reuse ;  /* 0x000000ffff877224 */ /* 0x100fe200078e0097 */
[----:B------:R-:W-:Y:S01]  /*121f0*/  FMNMX.FTZ R8, R53, R8, !PT ;  /* 0x0000000835087209 */ /* 0x000fe20007810000 */
[--C-:B------:R-:W-:Y:S02]  /*12200*/  IMAD.MOV.U32 R131, RZ, RZ, R151.reuse ;  /* 0x000000ffff837224 */ /* 0x100fe400078e0097 */
[----:B------:R-:W3:Y:S01]  /*12210*/  MUFU.EX2 R176, R176 ;  /* 0x000000b000b07308 */ /* 0x000ee20000000800 */
[----:B------:R-:W-:Y:S01]  /*12220*/  FMNMX.FTZ R8, R89, R8, !PT ;  /* 0x0000000859087209 */ /* 0x000fe20007810000 */
[--C-:B------:R-:W-:Y:S02]  /*12230*/  IMAD.MOV.U32 R129, RZ, RZ, R151.reuse ;  /* 0x000000ffff817224 */ /* 0x100fe400078e0097 */
[--C-:B------:R-:W-:Y:S01]  /*12240*/  IMAD.MOV.U32 R127, RZ, RZ, R151.reuse ;  /* 0x000000ffff7f7224 */ /* 0x100fe200078e0097 */
[----:B------:R-:W-:Y:S01]  /*12250*/  FMNMX.FTZ R8, R101, R8, !PT ;  /* 0x0000000865087209 */ /* 0x000fe20007810000 */
[----:B------:R-:W-:-:S02]  /*12260*/  IMAD.MOV.U32 R125, RZ, RZ, R151 ;  /* 0x000000ffff7d7224 */ /* 0x000fc400078e0097 */
[----:B------:R-:W4:Y:S01]  /*12270*/  MUFU.EX2 R73, R73 ;  /* 0x0000004900497308 */ /* 0x000f220000000800 */
[----:B------:R-:W-:Y:S01]  /*12280*/  FMNMX.FTZ R8, R83, R8, !PT ;  /* 0x0000000853087209 */ /* 0x000fe20007810000 */
[--C-:B------:R-:W-:Y:S02]  /*12290*/  IMAD.MOV.U32 R123, RZ, RZ, R151.reuse ;  /* 0x000000ffff7b7224 */ /* 0x100fe400078e0097 */
[--C-:B------:R-:W-:Y:S01]  /*122a0*/  IMAD.MOV.U32 R121, RZ, RZ, R151.reuse ;  /* 0x000000ffff797224 */ /* 0x100fe200078e0097 */
[----:B------:R-:W-:Y:S01]  /*122b0*/  FMNMX.FTZ R8, R97, R8, !PT ;  /* 0x0000000861087209 */ /* 0x000fe20007810000 */
[--C-:B------:R-:W-:Y:S02]  /*122c0*/  IMAD.MOV.U32 R119, RZ, RZ, R151.reuse ;  /* 0x000000ffff777224 */ /* 0x100fe400078e0097 */
[----:B------:R-:W4:Y:S01]  /*122d0*/  MUFU.EX2 R178, R178 ;  /* 0x000000b200b27308 */ /* 0x000f220000000800 */
[----:B------:R-:W-:Y:S01]  /*122e0*/  FMNMX.FTZ R8, R103, R8, !PT ;  /* 0x0000000867087209 */ /* 0x000fe20007810000 */
[----:B------:R-:W-:-:S02]  /*122f0*/  IMAD.MOV.U32 R117, RZ, RZ, R151 ;  /* 0x000000ffff757224 */ /* 0x000fc400078e0097 */
[--C-:B------:R-:W-:Y:S02]  /*12300*/  IMAD.MOV.U32 R115, RZ, RZ, R151.reuse ;  /* 0x000000ffff737224 */ /* 0x100fe400078e0097 */
[----:B------:R-:W0:Y:S01]  /*12310*/  SHFL.BFLY PT, R107, R8, 0x2, 0x1f ;  /* 0x0c401f00086b7f89 */ /* 0x000e2200000e0000 */
[--C-:B------:R-:W-:Y:S01]  /*12320*/  IMAD.MOV.U32 R113, RZ, RZ, R151.reuse ;  /* 0x000000ffff717224 */ /* 0x100fe200078e0097 */
[----:B------:R-:W4:Y:S01]  /*12330*/  MUFU.EX2 R93, R93 ;  /* 0x0000005d005d7308 */ /* 0x000f220000000800 */
[----:B------:R-:W-:-:S07]  /*12340*/  IMAD.MOV.U32 R111, RZ, RZ, R151 ;  /* 0x000000ffff6f7224 */ /* 0x000fce00078e0097 */
[----:B------:R-:W-:Y:S08]  /*12350*/  MUFU.EX2 R172, R172 ;  /* 0x000000ac00ac7308 */ /* 0x000ff00000000800 */
[----:B------:R-:W-:Y:S01]  /*12360*/  MUFU.EX2 R91, R91 ;  /* 0x0000005b005b7308 */ /* 0x000fe20000000800 */
[----:B0-----:R-:W-:Y:S01]  /*12370*/  FMNMX.FTZ R10, R8, R107, !PT ;  /* 0x0000006b080a7209 */ /* 0x001fe20007810000 */
[----:B------:R-:W-:-:S06]  /*12380*/  FFMA.FTZ R107, R133, R0, -R6 ;  /* 0x00000000856b7223 */ /* 0x000fcc0000010806 */
[----:B------:R-:W-:Y:S01]  /*12390*/  MUFU.EX2 R174, R174 ;  /* 0x000000ae00ae7308 */ /* 0x000fe20000000800 */
[----:B------:R-:W-:Y:S01]  /*123a0*/  IMAD.MOV.U32 R133, RZ, RZ, R151 ;  /* 0x000000ffff857224 */ /* 0x000fe200078e0097 */
[----:B------:R-:W0:Y:S06]  /*123b0*/  SHFL.BFLY PT, R109, R10, 0x1, 0x1f ;  /* 0x0c201f000a6d7f89 */ /* 0x000e2c00000e0000 */
[----:B------:R-:W-:Y:S08]  /*123c0*/  MUFU.EX2 R95, R95 ;  /* 0x0000005f005f7308 */ /* 0x000ff00000000800 */
[----:B------:R-:W-:Y:S08]  /*123d0*/  MUFU.EX2 R168, R168 ;  /* 0x000000a800a87308 */ /* 0x000ff00000000800 */
[----:B------:R-:W-:Y:S01]  /*123e0*/  MUFU.EX2 R99, R99 ;  /* 0x0000006300637308 */ /* 0x000fe20000000800 */
[----:B0-----:R-:W-:-:S04]  /*123f0*/  FMNMX.FTZ R8, R10, R109, !PT ;  /* 0x0000006d0a087209 */ /* 0x001fc80007810000 */
        /* <DEDUP_REMOVED lines=10> */
[----:B-1----:R-:W-:Y:S01]  /*124a0*/  FADD.FTZ R5, R180, R61 ;  /* 0x0000003db4057221 */ /* 0x002fe20000010000 */
[-CC-:B------:R-:W-:Y:S01]  /*124b0*/  FFMA.FTZ R12, R31, R0.reuse, -R6.reuse ;  /* 0x000000001f0c7223 */ /* 0x180fe20000010806 */
[-CC-:B------:R-:W-:Y:S01]  /*124c0*/  FFMA.FTZ R177, R11, R0.reuse, -R6.reuse ;  /* 0x000000000bb17223 */ /* 0x180fe20000010806 */
[-CC-:B------:R-:W-:Y:S01]  /*124d0*/  FFMA.FTZ R14, R35, R0.reuse, -R6.reuse ;  /* 0x00000000230e7223 */ /* 0x180fe20000010806 */
[----:B------:R-:W-:Y:S01]  /*124e0*/  MUFU.EX2 R181, R181 ;  /* 0x000000b500b57308 */ /* 0x000fe20000000800 */
[----:B------:R-:W-:Y:S01]  /*124f0*/  FADD.FTZ R32, R182, R5 ;  /* 0x00000005b6207221 */ /* 0x000fe20000010000 */
[-CC-:B------:R-:W-:Y:S01]  /*12500*/  FFMA.FTZ R179, R13, R0.reuse, -R6.reuse ;  /* 0x000000000db37223 */ /* 0x180fe20000010806 */
[-CC-:B------:R-:W-:Y:S01]  /*12510*/  FFMA.FTZ R20, R39, R0.reuse, -R6.reuse ;  /* 0x0000000027147223 */ /* 0x180fe20000010806 */
[-C--:B------:R-:W-:Y:S01]  /*12520*/  FFMA.FTZ R173, R15, R0.reuse, -R6 ;  /* 0x000000000fad7223 */ /* 0x080fe20000010806 */
[----:B--2---:R-:W-:Y:S01]  /*12530*/  FADD.FTZ R5, R65, R32 ;  /* 0x0000002041057221 */ /* 0x004fe20000010000 */
[-CC-:B------:R-:W-:Y:S01]  /*12540*/  FFMA.FTZ R24, R43, R0.reuse, -R6.reuse ;  /* 0x000000002b187223 */ /* 0x180fe20000010806 */
[-CC-:B------:R-:W-:Y:S01]  /*12550*/  FFMA.FTZ R175, R21, R0.reuse, -R6.reuse ;  /* 0x0000000015af7223 */ /* 0x180fe20000010806 */
[----:B------:R-:W0:Y:S01]  /*12560*/  MUFU.EX2 R10, R10 ;  /* 0x0000000a000a7308 */ /* 0x000e220000000800 */
[----:B---3--:R-:W-:Y:S01]  /*12570*/  FADD.FTZ R34, R176, R5 ;  /* 0x00000005b0227221 */ /* 0x008fe20000010000 */
[-CC-:B------:R-:W-:Y:S01]  /*12580*/  FFMA.FTZ R26, R47, R0.reuse, -R6.reuse ;  /* 0x000000002f1a7223 */ /* 0x180fe20000010806 */
[-CC-:B------:R-:W-:Y:S01]  /*12590*/  FFMA.FTZ R169, R25, R0.reuse, -R6.reuse ;  /* 0x0000000019a97223 */ /* 0x180fe20000010806 */
[-C--:B------:R-:W-:Y:S01]  /*125a0*/  FFMA.FTZ R28, R51, R0.reuse, -R6 ;  /* 0x00000000331c7223 */ /* 0x080fe20000010806 */
[----:B----4-:R-:W-:Y:S01]  /*125b0*/  FADD.FTZ R5, R73, R34 ;  /* 0x0000002249057221 */ /* 0x010fe20000010000 */
[-CC-:B------:R-:W-:Y:S01]  /*125c0*/  FFMA.FTZ R171, R29, R0.reuse, -R6.reuse ;  /* 0x000000001dab7223 */ /* 0x180fe20000010806 */
[-CC-:B------:R-:W-:Y:S01]  /*125d0*/  FFMA.FTZ R30, R55, R0.reuse, -R6.reuse ;  /* 0x00000000371e7223 */ /* 0x180fe20000010806 */
[----:B------:R-:W1:Y:S01]  /*125e0*/  MUFU.EX2 R183, R183 ;  /* 0x000000b700b77308 */ /* 0x000e620000000800 */
[----:B------:R-:W-:Y:S01]  /*125f0*/  FADD.FTZ R34, R178, R5 ;  /* 0x00000005b2227221 */ /* 0x000fe20000010000 */
[-CC-:B------:R-:W-:Y:S01]  /*12600*/  FFMA.FTZ R153, R33, R0.reuse, -R6.reuse ;  /* 0x0000000021997223 */ /* 0x180fe20000010806 */
[-CC-:B------:R-:W-:Y:S01]  /*12610*/  FFMA.FTZ R32, R59, R0.reuse, -R6.reuse ;  /* 0x000000003b207223 */ /* 0x180fe20000010806 */
[-C--:B------:R-:W-:Y:S01]  /*12620*/  FFMA.FTZ R155, R37, R0.reuse, -R6 ;  /* 0x00000000259b7223 */ /* 0x080fe20000010806 */
[----:B------:R-:W-:Y:S01]  /*12630*/  FADD.FTZ R9, R93, R34 ;  /* 0x000000225d097221 */ /* 0x000fe20000010000 */
[-CC-:B------:R-:W-:Y:S01]  /*12640*/  FFMA.FTZ R34, R63, R0.reuse, -R6.reuse ;  /* 0x000000003f227223 */ /* 0x180fe20000010806 */
[-C--:B------:R-:W-:Y:S01]  /*12650*/  FFMA.FTZ R157, R45, R0.reuse, -R6 ;  /* 0x000000002d9d7223 */ /* 0x080fe20000010806 */
[----:B------:R-:W2:Y:S01]  /*12660*/  MUFU.EX2 R12, R12 ;  /* 0x0000000c000c7308 */ /* 0x000ea20000000800 */
[----:B0-----:R-:W-:Y:S01]  /*12670*/  FADD.FTZ R36, R181, R10 ;  /* 0x0000000ab5247221 */ /* 0x001fe20000010000 */
[----:B------:R-:W-:Y:S01]  /*12680*/  FADD.FTZ R38, R172, R9 ;  /* 0x00000009ac267221 */ /* 0x000fe20000010000 */
[-CC-:B------:R-:W-:Y:S01]  /*12690*/  FFMA.FTZ R67, R67, R0.reuse, -R6.reuse ;  /* 0x0000000043437223 */ /* 0x180fe20000010806 */
[-CC-:B------:R-:W-:Y:S01]  /*126a0*/  FFMA.FTZ R41, R41, R0.reuse, -R6.reuse ;  /* 0x0000000029297223 */ /* 0x180fe20000010806 */
[-C--:B------:R-:W-:Y:S01]  /*126b0*/  FFMA.FTZ R71, R71, R0.reuse, -R6 ;  /* 0x0000000047477223 */ /* 0x080fe20000010806 */
[----:B------:R-:W-:Y:S01]  /*126c0*/  FADD.FTZ R9, R91, R38 ;  /* 0x000000265b097221 */ /* 0x000fe20000010000 */
[-C--:B------:R-:W-:Y:S01]  /*126d0*/  FFMA.FTZ R49, R49, R0.reuse, -R6 ;  /* 0x0000000031317223 */ /* 0x080fe20000010806 */
[----:B------:R-:W0:Y:S01]  /*126e0*/  MUFU.EX2 R177, R177 ;  /* 0x000000b100b17308 */ /* 0x000e220000000800 */
[----:B-1----:R-:W-:Y:S01]  /*126f0*/  FADD.FTZ R5, R183, R36 ;  /* 0x00000024b7057221 */ /* 0x002fe20000010000 */
[----:B------:R-:W-:Y:S01]  /*12700*/  FADD.FTZ R38, R174, R9 ;  /* 0x00000009ae267221 */ /* 0x000fe20000010000 */
[-CC-:B------:R-:W-:Y:S01]  /*12710*/  FFMA.FTZ R75, R75, R0.reuse, -R6.reuse ;  /* 0x000000004b4b7223 */ /* 0x180fe20000010806 */
[-CC-:B------:R-:W-:Y:S01]  /*12720*/  FFMA.FTZ R53, R53, R0.reuse, -R6.reuse ;  /* 0x0000000035357223 */ /* 0x180fe20000010806 */
[-CC-:B------:R-:W-:Y:S01]  /*12730*/  FFMA.FTZ R89, R89, R0.reuse, -R6.reuse ;  /* 0x0000000059597223 */ /* 0x180fe20000010806 */
[-CC-:B------:R-:W-:Y:S01]  /*12740*/  FFMA.FTZ R101, R101, R0.reuse, -R6.reuse ;  /* 0x0000000065657223 */ /* 0x180fe20000010806 */
[-CC-:B------:R-:W-:Y:S01]  /*12750*/  FFMA.FTZ R83, R83, R0.reuse, -R6.reuse ;  /* 0x0000000053537223 */ /* 0x180fe20000010806 */
[----:B------:R-:W1:Y:S01]  /*12760*/  MUFU.EX2 R14, R14 ;  /* 0x0000000e000e7308 */ /* 0x000e620000000800 */
[----:B--2---:R-:W-:Y:S01]  /*12770*/  FADD.FTZ R36, R12, R5 ;  /* 0x000000050c247221 */ /* 0x004fe20000010000 */
[-CC-:B------:R-:W-:Y:S01]  /*12780*/  FFMA.FTZ R97, R97, R0.reuse, -R6.reuse ;  /* 0x0000000061617223 */ /* 0x180fe20000010806 */
[----:B------:R-:W-:Y:S01]  /*12790*/  FFMA.FTZ R103, R103, R0, -R6 ;  /* 0x0000000067677223 */ /* 0x000fe20000010806 */
[----:B------:R-:W-:-:S02]  /*127a0*/  F2FP.BF16.F32.PACK_AB R181, R10, R181 ;  /* 0x000000b50ab5723e */ /* 0x000fc400000010ff */
[----:B------:R-:W-:Y:S02]  /*127b0*/  F2FP.BF16.F32.PACK_AB R183, R12, R183 ;  /* 0x000000b70cb7723e */ /* 0x000fe400000010ff */
[----:B------:R-:W2:Y:S01]  /*127c0*/  MUFU.EX2 R179, R179 ;  /* 0x000000b300b37308 */ /* 0x000ea20000000800 */
[----:B0-----:R-:W-:Y:S01]  /*127d0*/  FADD.FTZ R5, R177, R36 ;  /* 0x00000024b1057221 */ /* 0x001fe20000010000 */
[----:B------:R-:W-:Y:S01]  /*127e0*/  F2FP.BF16.F32.PACK_AB R178, R93, R178 ;  /* 0x000000b25db2723e */ /* 0x000fe200000010ff */
[--C-:B------:R-:W-:Y:S01]  /*127f0*/  IMAD.MOV.U32 R93, RZ, RZ, R151.reuse ;  /* 0x000000ffff5d7224 */ /* 0x100fe200078e0097 */
[----:B------:R-:W-:Y:S01]  /*12800*/  F2FP.BF16.F32.PACK_AB R172, R91, R172 ;  /* 0x000000ac5bac723e */ /* 0x000fe200000010ff */
[----:B------:R-:W-:Y:S01]  /*12810*/  IMAD.MOV.U32 R91, RZ, RZ, R151 ;  /* 0x000000ffff5b7224 */ /* 0x000fe200078e0097 */
[C---:B------:R-:W-:Y:S02]  /*12820*/  F2FP.BF16.F32.PACK_AB R174, R95.reuse, R174 ;  /* 0x000000ae5fae723e */ /* 0x040fe400000010ff */
[----:B------:R-:W0:Y:S01]  /*12830*/  MUFU.EX2 R20, R20 ;  /* 0x0000001400147308 */ /* 0x000e220000000800 */
[----:B-1----:R-:W-:Y:S01]  /*12840*/  FADD.FTZ R36, R14, R5 ;  /* 0x000000050e247221 */ /* 0x002fe20000010000 */
[----:B------:R-:W-:Y:S01]  /*12850*/  FADD.FTZ R5, R95, R38 ;  /* 0x000000265f057221 */ /* 0x000fe20000010000 */
[----:B------:R-:W-:Y:S01]  /*12860*/  F2FP.BF16.F32.PACK_AB R180, R61, R180 ;  /* 0x000000b43db4723e */ /* 0x000fe200000010ff */
[----:B------:R-:W-:Y:S01]  /*12870*/  IMAD.MOV.U32 R95, RZ, RZ, R151 ;  /* 0x000000ffff5f7224 */ /* 0x000fe200078e0097 */
[----:B------:R-:W-:Y:S01]  /*12880*/  F2FP.BF16.F32.PACK_AB R182, R65, R182 ;  /* 0x000000b641b6723e */ /* 0x000fe200000010ff */
[----:B------:R-:W-:Y:S01]  /*12890*/  FADD.FTZ R38, R168, R5 ;  /* 0x00000005a8267221 */ /* 0x000fe20000010000 */
[----:B------:R-:W-:Y:S01]  /*128a0*/  @!P1 VIADD R5, R4, 0x34840 ;  /* 0x0003484004059836 */ /* 0x000fe20000000000 */
[----:B------:R-:W1:Y:S01]  /*128b0*/  MUFU.EX2 R173, R173 ;  /* 0x000000ad00ad7308 */ /* 0x000e620000000800 */
[----:B--2---:R-:W-:Y:S01]  /*128c0*/  FADD.FTZ R9, R179, R36 ;  /* 0x00000024b3097221 */ /* 0x004fe20000010000 */
[C---:B------:R-:W-:Y:S01]  /*128d0*/  FADD.FTZ R11, R99.reuse, R38 ;  /* 0x00000026630b7221 */ /* 0x040fe20000010000 */
[----:B------:R-:W-:Y:S01]  /*128e0*/  F2FP.BF16.F32.PACK_AB R168, R99, R168 ;  /* 0x000000a863a8723e */ /* 0x000fe200000010ff */
[----:B------:R-:W-:Y:S01]  /*128f0*/  IMAD.MOV.U32 R99, RZ, RZ, R151 ;  /* 0x000000ffff637224 */ /* 0x000fe200078e0097 */
[----:B------:R-:W-:Y:S01]  /*12900*/  @!P1 PRMT R5, RZ, 0x654, R5 ;  /* 0x00000654ff059816 */ /* 0x000fe20000000005 */
[----:B------:R-:W-:Y:S01]  /*12910*/  FADD.FTZ R38, R170, R11 ;  /* 0x0000000baa267221 */ /* 0x000fe20000010000 */
[----:B------:R-:W-:Y:S01]  /*12920*/  F2FP.BF16.F32.PACK_AB R176, R73, R176 ;  /* 0x000000b049b0723e */ /* 0x000fe200000010ff */
[----:B------:R-:W2:Y:S01]  /*12930*/  MUFU.EX2 R24, R24 ;  /* 0x0000001800187308 */ /* 0x000ea20000000800 */
[----:B0-----:R-:W-:Y:S01]  /*12940*/  FADD.FTZ R36, R20, R9 ;  /* 0x0000000914247221 */ /* 0x001fe20000010000 */
[----:B------:R0:W-:Y:S01]  /*12950*/  @!P1 SYNCS.ARRIVE.TRANS64.RED.A1T0 RZ, [R5+URZ], RZ ;  /* 0x000000ff05ff99a7 */ /* 0x0001e2000810043f */
[----:B------:R-:W-:-:S02]  /*12960*/  F2FP.BF16.F32.PACK_AB R170, R79, R170 ;  /* 0x000000aa4faa723e */ /* 0x000fc400000010ff */
[----:B------:R-:W-:Y:S02]  /*12970*/  F2FP.BF16.F32.PACK_AB R177, R14, R177 ;  /* 0x000000b10eb1723e */ /* 0x000fe400000010ff */
[----:B------:R-:W-:Y:S01]  /*12980*/  F2FP.BF16.F32.PACK_AB R179, R20, R179 ;  /* 0x000000b314b3723e */ /* 0x000fe200000010ff */
[----:B------:R-:W0:Y:S01]  /*12990*/  MUFU.EX2 R175, R175 ;  /* 0x000000af00af7308 */ /* 0x000e220000000800 */
[----:B-1----:R-:W-:-:S07]  /*129a0*/  FADD.FTZ R9, R173, R36 ;  /* 0x00000024ad097221 */ /* 0x002fce0000010000 */
[----:B------:R-:W1:Y:S01]  /*129b0*/  MUFU.EX2 R26, R26 ;  /* 0x0000001a001a7308 */ /* 0x000e620000000800 */
[C---:B--2---:R-:W-:Y:S01]  /*129c0*/  FADD.FTZ R36, R24.reuse, R9 ;  /* 0x0000000918247221 */ /* 0x044fe20000010000 */
[----:B------:R-:W-:Y:S01]  /*129d0*/  FADD.FTZ R9, R79, R38 ;  /* 0x000000264f097221 */ /* 0x000fe20000010000 */
[----:B------:R-:W-:-:S03]  /*129e0*/  F2FP.BF16.F32.PACK_AB R173, R24, R173 ;  /* 0x000000ad18ad723e */ /* 0x000fc600000010ff */
        /* <DEDUP_REMOVED lines=12> */
[C---:B-1----:R-:W-:Y:S01]  /*12ab0*/  FADD.FTZ R38, R28.reuse, R5 ;  /* 0x000000051c267221 */ /* 0x042fe20000010000 */
[----:B------:R-:W-:-:S06]  /*12ac0*/  F2FP.BF16.F32.PACK_AB R169, R28, R169 ;  /* 0x000000a91ca9723e */ /* 0x000fcc00000010ff */
[----:B------:R-:W1:Y:S01]  /*12ad0*/  MUFU.EX2 R87, R87 ;  /* 0x0000005700577308 */ /* 0x000e620000000800 */
[----:B--2---:R-:W-:-:S07]  /*12ae0*/  FADD.FTZ R40, R154, R9 ;  /* 0x000000099a287221 */ /* 0x004fce0000010000 */
[----:B------:R-:W2:Y:S01]  /*12af0*/  MUFU.EX2 R30, R30 ;  /* 0x0000001e001e7308 */ /* 0x000ea20000000800 */
[----:B0-----:R-:W-:-:S07]  /*12b00*/  FADD.FTZ R5, R171, R38 ;  /* 0x00000026ab057221 */ /* 0x001fce0000010000 */
[----:B------:R-:W0:Y:S01]  /*12b10*/  MUFU.EX2 R156, R156 ;  /* 0x0000009c009c7308 */ /* 0x000e220000000800 */
[C---:B-1----:R-:W-:Y:S01]  /*12b20*/  FADD.FTZ R9, R87.reuse, R40 ;  /* 0x0000002857097221 */ /* 0x042fe20000010000 */
[----:B------:R-:W-:-:S06]  /*12b30*/  F2FP.BF16.F32.PACK_AB R154, R87, R154 ;  /* 0x0000009a579a723e */ /* 0x000fcc00000010ff */
[----:B------:R-:W1:Y:S01]  /*12b40*/  MUFU.EX2 R153, R153 ;  /* 0x0000009900997308 */ /* 0x000e620000000800 */
[C---:B--2---:R-:W-:Y:S01]  /*12b50*/  FADD.FTZ R6, R30.reuse, R5 ;  /* 0x000000051e067221 */ /* 0x044fe20000010000 */
[----:B------:R-:W-:-:S06]  /*12b60*/  F2FP.BF16.F32.PACK_AB R171, R30, R171 ;  /* 0x000000ab1eab723e */ /* 0x000fcc00000010ff */
[----:B------:R-:W2:Y:S01]  /*12b70*/  MUFU.EX2 R105, R105 ;  /* 0x0000006900697308 */ /* 0x000ea20000000800 */
[----:B0-----:R-:W-:-:S07]  /*12b80*/  FADD.FTZ R40, R156, R9 ;  /* 0x000000099c287221 */ /* 0x001fce0000010000 */
[----:B------:R-:W0:Y:S01]  /*12b90*/  MUFU.EX2 R32, R32 ;  /* 0x0000002000207308 */ /* 0x000e220000000800 */
[----:B-1----:R-:W-:-:S07]  /*12ba0*/  FADD.FTZ R5, R153, R6 ;  /* 0x0000000699057221 */ /* 0x002fce0000010000 */
[----:B------:R-:W1:Y:S01]  /*12bb0*/  MUFU.EX2 R158, R158 ;  /* 0x0000009e009e7308 */ /* 0x000e620000000800 */
[C---:B--2---:R-:W-:Y:S01]  /*12bc0*/  FADD.FTZ R9, R105.reuse, R40 ;  /* 0x0000002869097221 */ /* 0x044fe20000010000 */
[----:B------:R-:W-:Y:S01]  /*12bd0*/  F2FP.BF16.F32.PACK_AB R156, R105, R156 ;  /* 0x0000009c699c723e */ /* 0x000fe200000010ff */
[----:B------:R-:W-:-:S05]  /*12be0*/  IMAD.MOV.U32 R105, RZ, RZ, R151 ;  /* 0x000000ffff697224 */ /* 0x000fca00078e0097 */
[----:B------:R-:W2:Y:S01]  /*12bf0*/  MUFU.EX2 R155, R155 ;  /* 0x0000009b009b7308 */ /* 0x000ea20000000800 */
[C---:B0-----:R-:W-:Y:S01]  /*12c00*/  FADD.FTZ R6, R32.reuse, R5 ;  /* 0x0000000520067221 */ /* 0x041fe20000010000 */
[----:B------:R-:W-:-:S06]  /*12c10*/  F2FP.BF16.F32.PACK_AB R153, R32, R153 ;  /* 0x000000992099723e */ /* 0x000fcc00000010ff */
[----:B------:R-:W0:Y:S01]  /*12c20*/  MUFU.EX2 R69, R69 ;  /* 0x0000004500457308 */ /* 0x000e220000000800 */
[----:B-1----:R-:W-:-:S07]  /*12c30*/  FADD.FTZ R40, R158, R9 ;  /* 0x000000099e287221 */ /* 0x002fce0000010000 */
        /* <DEDUP_REMOVED lines=14> */
[----:B------:R-:W-:Y:S01]  /*12d20*/  F2FP.BF16.F32.PACK_AB R160, R107, R160 ;  /* 0x000000a06ba0723e */ /* 0x000fe200000010ff */
[----:B------:R-:W-:-:S05]  /*12d30*/  IMAD.MOV.U32 R107, RZ, RZ, R151 ;  /* 0x000000ffff6b7224 */ /* 0x000fca00078e0097 */
[----:B------:R-:W1:Y:S01]  /*12d40*/  MUFU.EX2 R41, R41 ;  /* 0x0000002900297308 */ /* 0x000e620000000800 */
[C---:B--2---:R-:W-:Y:S01]  /*12d50*/  FADD.FTZ R6, R4.reuse, R5 ;  /* 0x0000000504067221 */ /* 0x044fe20000010000 */
[----:B------:R-:W-:Y:S01]  /*12d60*/  F2FP.BF16.F32.PACK_AB R157, R4, R157 ;  /* 0x0000009d049d723e */ /* 0x000fe200000010ff */
[----:B------:R-:W-:-:S05]  /*12d70*/  IMAD.MOV.U32 R4, RZ, RZ, 0x3f800000 ;  /* 0x3f800000ff047424 */ /* 0x000fca00078e00ff */
        /* <DEDUP_REMOVED lines=8> */
[C---:B0-----:R-:W-:Y:S01]  /*12e00*/  FADD.FTZ R6, R36.reuse, R5 ;  /* 0x0000000524067221 */ /* 0x041fe20000010000 */
[----:B------:R-:W-:-:S06]  /*12e10*/  F2FP.BF16.F32.PACK_AB R159, R36, R41 ;  /* 0x00000029249f723e */ /* 0x000fcc00000010ff */
[----:B------:R0:W3:Y:S01]  /*12e20*/  MUFU.EX2 R109, R139 ;  /* 0x0000008b006d7308 */ /* 0x0000e20000000800 */
[----:B-1----:R-:W-:-:S07]  /*12e30*/  FADD.FTZ R44, R164, R9 ;  /* 0x00000009a42c7221 */ /* 0x002fce0000010000 */
[----:B------:R-:W1:Y:S01]  /*12e40*/  MUFU.EX2 R38, R75 ;  /* 0x0000004b00267308 */ /* 0x000e620000000800 */
[----:B--2---:R-:W-:Y:S01]  /*12e50*/  FADD.FTZ R5, R49, R6 ;  /* 0x0000000631057221 */ /* 0x004fe20000010000 */
[----:B0-----:R-:W-:-:S06]  /*12e60*/  IMAD.MOV.U32 R139, RZ, RZ, R151 ;  /* 0x000000ffff8b7224 */ /* 0x001fcc00078e0097 */
[----:B------:R-:W0:Y:S01]  /*12e70*/  MUFU.EX2 R53, R53 ;  /* 0x0000003500357308 */ /* 0x000e220000000800 */
[C---:B---3--:R-:W-:Y:S01]  /*12e80*/  FADD.FTZ R9, R109.reuse, R44 ;  /* 0x0000002c6d097221 */ /* 0x048fe20000010000 */
[----:B------:R-:W-:Y:S01]  /*12e90*/  F2FP.BF16.F32.PACK_AB R164, R109, R164 ;  /* 0x000000a46da4723e */ /* 0x000fe200000010ff */
[----:B------:R-:W-:-:S05]  /*12ea0*/  IMAD.MOV.U32 R109, RZ, RZ, R151 ;  /* 0x000000ffff6d7224 */ /* 0x000fca00078e0097 */
[----:B------:R2:W3:Y:S01]  /*12eb0*/  MUFU.EX2 R40, R89 ;  /* 0x0000005900287308 */ /* 0x0004e20000000800 */
[C---:B-1----:R-:W-:Y:S01]  /*12ec0*/  FADD.FTZ R44, R38.reuse, R5 ;  /* 0x00000005262c7221 */ /* 0x042fe20000010000 */
[----:B------:R-:W-:-:S06]  /*12ed0*/  F2FP.BF16.F32.PACK_AB R161, R38, R49 ;  /* 0x0000003126a1723e */ /* 0x000fcc00000010ff */
[----:B------:R-:W1:Y:S01]  /*12ee0*/  MUFU.EX2 R101, R101 ;  /* 0x0000006500657308 */ /* 0x000e620000000800 */
[----:B0-----:R-:W-:Y:S01]  /*12ef0*/  FADD.FTZ R5, R53, R44 ;  /* 0x0000002c35057221 */ /* 0x001fe20000010000 */
[----:B--2---:R-:W-:-:S06]  /*12f00*/  IMAD.MOV.U32 R89, RZ, RZ, R151 ;  /* 0x000000ffff597224 */ /* 0x004fcc00078e0097 */
[----:B------:R-:W0:Y:S01]  /*12f10*/  MUFU.EX2 R42, R83 ;  /* 0x00000053002a7308 */ /* 0x000e220000000800 */
[C---:B---3--:R-:W-:Y:S01]  /*12f20*/  FADD.FTZ R12, R40.reuse, R5 ;  /* 0x00000005280c7221 */ /* 0x048fe20000010000 */
[----:B------:R-:W-:-:S06]  /*12f30*/  F2FP.BF16.F32.PACK_AB R163, R40, R53 ;  /* 0x0000003528a3723e */ /* 0x000fcc00000010ff */
[----:B------:R-:W2:Y:S01]  /*12f40*/  MUFU.EX2 R166, R166 ;  /* 0x000000a600a67308 */ /* 0x000ea20000000800 */
[----:B-1----:R-:W-:-:S07]  /*12f50*/  FADD.FTZ R5, R101, R12 ;  /* 0x0000000c65057221 */ /* 0x002fce0000010000 */
[----:B------:R-:W1:Y:S01]  /*12f60*/  MUFU.EX2 R97, R97 ;  /* 0x0000006100617308 */ /* 0x000e620000000800 */
[C---:B0-----:R-:W-:Y:S01]  /*12f70*/  FADD.FTZ R12, R42.reuse, R5 ;  /* 0x000000052a0c7221 */ /* 0x041fe20000010000 */
[----:B------:R-:W-:Y:S01]  /*12f80*/  F2FP.BF16.F32.PACK_AB R165, R42, R101 ;  /* 0x000000652aa5723e */ /* 0x000fe200000010ff */
[----:B------:R-:W-:-:S05]  /*12f90*/  IMAD.MOV.U32 R101, RZ, RZ, R151 ;  /* 0x000000ffff657224 */ /* 0x000fca00078e0097 */
[----:B------:R0:W3:Y:S01]  /*12fa0*/  MUFU.EX2 R10, R103 ;  /* 0x00000067000a7308 */ /* 0x0000e20000000800 */
[----:B--2---:R-:W-:Y:S01]  /*12fb0*/  FADD.FTZ R6, R166, R9 ;  /* 0x00000009a6067221 */ /* 0x004fe20000010000 */
[----:B------:R-:W-:-:S06]  /*12fc0*/  IMAD.MOV.U32 R9, RZ, RZ, 0x3f800000 ;  /* 0x3f800000ff097424 */ /* 0x000fcc00078e00ff */
[----:B------:R-:W2:Y:S01]  /*12fd0*/  MUFU.EX2 R81, R81 ;  /* 0x0000005100517308 */ /* 0x000ea20000000800 */
[----:B-1----:R-:W-:Y:S01]  /*12fe0*/  FADD.FTZ R5, R97, R12 ;  /* 0x0000000c61057221 */ /* 0x002fe20000010000 */
[----:B0-----:R-:W-:Y:S01]  /*12ff0*/  IMAD.MOV.U32 R103, RZ, RZ, R151 ;  /* 0x000000ffff677224 */ /* 0x001fe200078e0097 */
[C---:B---3--:R-:W-:Y:S02]  /*13000*/  F2FP.BF16.F32.PACK_AB R167, R10.reuse, R97 ;  /* 0x000000610aa7723e */ /* 0x048fe400000010ff */
[----:B------:R-:W-:Y:S01]  /*13010*/  FADD.FTZ R5, R10, R5 ;  /* 0x000000050a057221 */ /* 0x000fe20000010000 */
[----:B------:R-:W-:Y:S02]  /*13020*/  IMAD.MOV.U32 R97, RZ, RZ, R151 ;  /* 0x000000ffff617224 */ /* 0x000fe400078e0097 */
[C---:B--2---:R-:W-:Y:S01]  /*13030*/  FADD.FTZ R6, R81.reuse, R6 ;  /* 0x0000000651067221 */ /* 0x044fe20000010000 */
        /* <DEDUP_REMOVED lines=8> */
[----:B------:R-:W-:Y:S01]  /*130c0*/  IMAD.MOV.U32 R20, RZ, RZ, R196 ;  /* 0x000000ffff147224 */ /* 0x000fe200078e00c4 */
[----:B------:R-:W-:Y:S01]  /*130d0*/  CS2R R138, SRZ ;  /* 0x00000000008a7805 */ /* 0x000fe2000001ff00 */
[----:B------:R-:W-:Y:S01]  /*130e0*/  IMAD.MOV.U32 R13, RZ, RZ, R194 ;  /* 0x000000ffff0d7224 */ /* 0x000fe200078e00c2 */
[----:B------:R-:W-:Y:S01]  /*130f0*/  CS2R R134, SRZ ;  /* 0x0000000000867805 */ /* 0x000fe2000001ff00 */
[----:B------:R-:W-:Y:S01]  /*13100*/  IMAD.MOV.U32 R4, RZ, RZ, 0x3f800000 ;  /* 0x3f800000ff047424 */ /* 0x000fe200078e00ff */
        /* <DEDUP_REMOVED lines=26> */
[----:B------:R-:W-:-:S07]  /*132b0*/  CS2R R88, SRZ ;  /* 0x0000000000587805 */ /* 0x000fce000001ff00 */
.L_x_792:
[----:B------:R-:W-:-:S05]  /*132c0*/  VIADD R0, R13, 0x1 ;  /* 0x000000010d007836 */ /* 0x000fca0000000000 */
[----:B------:R-:W-:-:S04]  /*132d0*/  ISETP.NE.AND P2, PT, R0, 0x2, PT ;  /* 0x000000020000780c */ /* 0x000fc80003f45270 */
[----:B------:R-:W-:Y:S02]  /*132e0*/  SEL R3, RZ, 0x1, P2 ;  /* 0x00000001ff037807 */ /* 0x000fe40001000000 */
[----:B------:R-:W-:Y:S02]  /*132f0*/  SEL R194, R0, RZ, P2 ;  /* 0x000000ff00c27207 */ /* 0x000fe40001000000 */
[----:B------:R-:W-:Y:S01]  /*13300*/  LOP3.LUT R196, R20, R3, RZ, 0x3c, !PT ;  /* 0x0000000314c47212 */ /* 0x000fe200078e3cff */
[----:B------:R-:W-:Y:S06]  /*13310*/  @!P0 BRA `(.L_x_782) ;  /* 0x0000000000048947 */ /* 0x000fec0003800000 */
[----:B------:R-:W-:Y:S01]  /*13320*/  BPT.TRAP 0x1 ;  /* 0x000000040000795c */ /* 0x000fe20000300000 */
.L_x_782:
[----:B------:R-:W-:Y:S01]  /*13330*/  IMAD R15, R194, 0x8, R2 ;  /* 0x00000008c20f7824 */ /* 0x000fe200078e0202 */
[----:B------:R-:W-:-:S04]  /*13340*/  SHF.L.U32 R0, R196, 0x1f, RZ ;  /* 0x0000001fc4007819 */ /* 0x000fc800000006ff */
[----:B------:R0:W1:Y:S01]  /*13350*/  SYNCS.PHASECHK.TRANS64.TRYWAIT P2, [R15+URZ+0x34830], R0 ;  /* 0x034830000f0075a7 */ /* 0x000062000804017f */
[----:B------:R-:W-:Y:S05]  /*13360*/  @!P0 BRA `(.L_x_783) ;  /* 0x0000000000048947 */ /* 0x000fea0003800000 */
[----:B------:R-:W-:Y:S01]  /*13370*/  BPT.TRAP 0x1 ;  /* 0x000000040000795c */ /* 0x000fe20000300000 */
.L_x_783:
[----:B------:R-:W-:Y:S01]  /*13380*/  IMAD R10, R194, 0xc00, R7 ;  /* 0x00000c00c20a7824 */ /* 0x000fe200078e0207 */
[----:B------:R-:W-:Y:S03]  /*13390*/  BSSY B1, `(.L_x_784) ;  /* 0x0000006000017945 */ /* 0x000fe60003800000 */
[C---:B------:R-:W-:Y:S02]  /*133a0*/  VIADD R24, R10.reuse, 0x2 ;  /* 0x000000020a187836 */ /* 0x040fe40000000000 */
[----:B------:R-:W-:Y:S01]  /*133b0*/  VIADD R26, R10, 0x4 ;  /* 0x000000040a1a7836 */ /* 0x000fe20000000000 */
[----:B-1----:R-:W-:Y:S06]  /*133c0*/  @P2 BRA `(.L_x_785) ;  /* 0x0000000000082947 */ /* 0x002fec0003800000 */
[----:B------:R-:W1:Y:S02]  /*133d0*/  SYNCS.PHASECHK.TRANS64.TRYWAIT P2, [R15+URZ+0x34830], R0 ;  /* 0x034830000f0075a7 */ /* 0x000e64000804017f */
[----:B-1----:R-:W-:Y:S05]  /*133e0*/  @!P2 BRA `(.L_x_786) ;  /* 0x000000cc00a8a947 */ /* 0x002fea0003800000 */
.L_x_785:
[----:B------:R-:W-:Y:S05]  /*133f0*/  BSYNC B1 ;  /* 0x0000000000017941 */ /* 0x000fea0003800000 */
.L_x_784:
[----:B------:R2:W-:Y:S04]  /*13400*/  STL.64 [R1+0x88], R18 ;  /* 0x0000881201007387 */ /* 0x0005e80000100a00 */
[----:B--2---:R-:W2:Y:S04]  /*13410*/  LDL.64 R18, [R1+0x38] ;  /* 0x0000380001127983 */ /* 0x004ea80000100a00 */
[----:B------:R3:W-:Y:S04]  /*13420*/  STL.64 [R1+0x80], R16 ;  /* 0x0000801001007387 */ /* 0x0007e80000100a00 */
[----:B---3--:R-:W3:Y:S04]  /*13430*/  LDL.64 R16, [R1+0x30] ;  /* 0x0000300001107983 */ /* 0x008ee80000100a00 */
[----:B------:R0:W-:Y:S04]  /*13440*/  STL.64 [R1+0x78], R14 ;  /* 0x0000780e01007387 */ /* 0x0001e80000100a00 */
[----:B01----:R-:W4:Y:S04]  /*13450*/  LDL.64 R14, [R1+0x28] ;  /* 0x00002800010e7983 */ /* 0x003f280000100a00 */
[----:B------:R0:W-:Y:S04]  /*13460*/  STL.64 [R1+0x70], R12 ;  /* 0x0000700c01007387 */ /* 0x0001e80000100a00 */
[----:B0-----:R-:W4:Y:S04]  /*13470*/  LDL.64 R12, [R1+0x20] ;  /* 0x00002000010c7983 */ /* 0x001f280000100a00 */
[----:B------:R0:W-:Y:S04]  /*13480*/  STL.64 [R1+0x68], R6 ;  /* 0x0000680601007387 */ /* 0x0001e80000100a00 */
[----:B0-----:R-:W4:Y:S04]  /*13490*/  LDL.64 R6, [R1+0x18] ;  /* 0x0000180001067983 */ /* 0x001f280000100a00 */
[----:B------:R0:W-:Y:S04]  /*134a0*/  STL [R1+0x60], R2 ;  /* 0x0000600201007387 */ /* 0x0001e80000100800 */
[----:B0-----:R-:W2:Y:S01]  /*134b0*/  LDL.64 R2, [R1+0x40] ;  /* 0x0000400001027983 */ /* 0x001ea20000100a00 */
[----:B------:R-:W-:Y:S01]  /*134c0*/  R2UR UR50, R24 ;  /* 0x00000000183272ca */ /* 0x000fe200000e0000 */
[----:B------:R-:W-:Y:S01]  /*134d0*/  VIADD R24, R10, 0x6 ;  /* 0x000000060a187836 */ /* 0x000fe20000000000 */
[----:B------:R-:W-:Y:S01]  /*134e0*/  R2UR UR34, R26 ;  /* 0x000000001a2272ca */ /* 0x000fe200000e0000 */
[C---:B------:R-:W-:Y:S01]  /*134f0*/  VIADD R26, R10.reuse, 0x400 ;  /* 0x000004000a1a7836 */ /* 0x040fe20000000000 */
[----:B------:R-:W-:Y:S01]  /*13500*/  R2UR UR54, R10 ;  /* 0x000000000a3672ca */ /* 0x000fe200000e0000 */
[----:B------:R-:W-:Y:S01]  /*13510*/  IMAD.MOV.U32 R11, RZ, RZ, 0x40000040 ;  /* 0x40000040ff0b7424 */ /* 0x000fe200078e00ff */
[----:B------:R-:W-:Y:S01]  /*13520*/  R2UR UR30, R24 ;  /* 0x00000000181e72ca */ /* 0x000fe200000e0000 */
[----:B------:R-:W-:Y:S01]  /*13530*/  VIADD R28, R10, 0x402 ;  /* 0x000004020a1c7836 */ /* 0x000fe20000000000 */
[----:B------:R-:W-:Y:S01]  /*13540*/  R2UR UR26, R26 ;  /* 0x000000001a1a72ca */ /* 0x000fe200000e0000 */
[C---:B------:R-:W-:Y:S01]  /*13550*/  VIADD R24, R10.reuse, 0x404 ;  /* 0x000004040a187836 */ /* 0x040fe20000000000 */
[----:B------:R-:W-:Y:S01]  /*13560*/  R2UR UR55, R11 ;  /* 0x000000000b3772ca */ /* 0x000fe200000e0000 */
[----:B------:R-:W-:Y:S01]  /*13570*/  VIADD R26, R10, 0x406 ;  /* 0x000004060a1a7836 */ /* 0x000fe20000000000 */
[----:B------:R-:W-:Y:S01]  /*13580*/  R2UR UR22, R28 ;  /* 0x000000001c1672ca */ /* 0x000fe200000e0000 */
[----:B------:R-:W-:Y:S01]  /*13590*/  IMAD.MOV.U32 R25, RZ, RZ, 0x40000040 ;  /* 0x40000040ff197424 */ /* 0x000fe200078e00ff */
[----:B------:R-:W-:Y:S01]  /*135a0*/  R2UR UR18, R24 ;  /* 0x00000000181272ca */ /* 0x000fe200000e0000 */
[----:B------:R-:W-:Y:S01]  /*135b0*/  IMAD.MOV.U32 R27, RZ, RZ, 0x40000040 ;  /* 0x40000040ff1b7424 */ /* 0x000fe200078e00ff */
[----:B------:R-:W-:Y:S01]  /*135c0*/  R2UR UR14, R26 ;  /* 0x000000001a0e72ca */ /* 0x000fe200000e0000 */
[----:B------:R-:W-:Y:S01]  /*135d0*/  IMAD.MOV.U32 R29, RZ, RZ, 0x40000040 ;  /* 0x40000040ff1d7424 */ /* 0x000fe200078e00ff */
[----:B------:R-:W-:Y:S01]  /*135e0*/  R2UR UR51, R25 ;  /* 0x00000000193372ca */ /* 0x000fe200000e0000 */
[C---:B------:R-:W-:Y:S01]  /*135f0*/  VIADD R28, R10.reuse, 0x800 ;  /* 0x000008000a1c7836 */ /* 0x040fe20000000000 */
[----:B------:R-:W-:Y:S01]  /*13600*/  R2UR UR35, R27 ;  /* 0x000000001b2372ca */ /* 0x000fe200000e0000 */
[C---:B------:R-:W-:Y:S01]  /*13610*/  VIADD R24, R10.reuse, 0x802 ;  /* 0x000008020a187836 */ /* 0x040fe20000000000 */
[----:B------:R-:W-:Y:S01]  /*13620*/  R2UR UR31, R25 ;  /* 0x00000000191f72ca */ /* 0x000fe200000e0000 */
[----:B------:R-:W-:Y:S01]  /*13630*/  VIADD R26, R10, 0x804 ;  /* 0x000008040a1a7836 */ /* 0x000fe20000000000 */
[----:B------:R-:W-:-:S02]  /*13640*/  R2UR UR27, R27 ;  /* 0x000000001b1b72ca */ /* 0x000fc400000e0000 */
[----:B------:R-:W-:Y:S02]  /*13650*/  R2UR UR23, R29 ;  /* 0x000000001d1772ca */ /* 0x000fe400000e0000 */
[----:B------:R-:W-:Y:S02]  /*13660*/  R2UR UR19, R25 ;  /* 0x00000000191372ca */ /* 0x000fe400000e0000 */
[----:B------:R-:W-:Y:S02]  /*13670*/  R2UR UR15, R27 ;  /* 0x000000001b0f72ca */ /* 0x000fe400000e0000 */
[----:B------:R-:W-:Y:S02]  /*13680*/  R2UR UR10, R28 ;  /* 0x000000001c0a72ca */ /* 0x000fe400000e0000 */
[----:B------:R-:W-:Y:S02]  /*13690*/  R2UR UR11, R29 ;  /* 0x000000001d0b72ca */ /* 0x000fe400000e0000 */
[----:B------:R-:W-:-:S02]  /*136a0*/  R2UR UR6, R24 ;  /* 0x00000000180672ca */ /* 0x000fc400000e0000 */
[----:B------:R-:W-:Y:S02]  /*136b0*/  R2UR UR7, R25 ;  /* 0x00000000190772ca */ /* 0x000fe400000e0000 */
[----:B------:R-:W-:Y:S02]  /*136c0*/  R2UR UR38, R26 ;  /* 0x000000001a2672ca */ /* 0x000fe400000e0000 */
[----:B------:R-:W-:Y:S02]  /*136d0*/  R2UR UR39, R27 ;  /* 0x000000001b2772ca */ /* 0x000fe400000e0000 */
[----:B------:R-:W-:-:S06]  /*136e0*/  WARPGROUP.ARRIVE ;  /* 0x00000000000079c5 */ /* 0x000fcc0000000000 */
[----:B------:R-:W-:Y:S03]  /*136f0*/  HGMMA.64x128x16.F32.BF16 R24, gdesc[UR52], RZ, !UPT, gsb0 ;  /* 0x01e00000341879f0 */ /* 0x000fe6000c0018ff */
[----:B------:R-:W-:Y:S02]  /*13700*/  WARPGROUP.DEPBAR.LE gsb0, 0x0 ;  /* 0x00008000000079c5 */ /* 0x000fe40000010000 */
[----:B------:R-:W-:-:S07]  /*13710*/  WARPGROUP.ARRIVE ;  /* 0x00000000000079c5 */ /* 0x000fce0000000000 */
[----:B------:R-:W-:Y:S01]  /*13720*/  HGMMA.64x128x16.F32.BF16 R24, gdesc[UR48], R24, gsb0 ;  /* 0x01e00000301879f0 */ /* 0x000fe20008001818 */
[----:B--2---:R-:W-:Y:S02]  /*13730*/  R2UR UR32, R2 ;  /* 0x00000000022072ca */ /* 0x004fe400000e0000 */
[----:B------:R-:W-:Y:S02]  /*13740*/  R2UR UR33, R3 ;  /* 0x00000000032172ca */ /* 0x000fe400000e0000 */
[----:B------:R-:W-:Y:S01]  /*13750*/  R2UR UR28, R18 ;  /* 0x00000000121c72ca */ /* 0x000fe200000e0000 */
[----:B------:R-:W2:Y:S01]  /*13760*/  LDL.64 R2, [R1+0x8] ;  /* 0x0000080001027983 */ /* 0x000ea20000100a00 */
[----:B------:R-:W-:Y:S02]  /*13770*/  WARPGROUP.DEPBAR.LE gsb0, 0x0 ;  /* 0x00008000000079c5 */ /* 0x000fe40000010000 */
[----:B------:R-:W-:-:S07]  /*13780*/  WARPGROUP.ARRIVE ;  /* 0x00000000000079c5 */ /* 0x000fce0000000000 */
[----:B------:R-:W-:Y:S01]  /*13790*/  HGMMA.64x128x16.F32.BF16 R24, gdesc[UR32], R24, gsb0 ;  /* 0x01e00000201879f0 */ /* 0x000fe20008001818 */
[----:B------:R-:W-:Y:S02]  /*137a0*/  R2UR UR29, R19 ;  /* 0x00000000131d72ca */ /* 0x000fe400000e0000 */
[----:B---3--:R-:W-:Y:S01]  /*137b0*/  R2UR UR24, R16 ;  /* 0x00000000101872ca */ /* 0x008fe200000e0000 */
[----:B------:R0:W5:Y:S01]  /*137c0*/  LDL.LU.64 R18, [R1+0x88] ;  /* 0x0000880001127983 */ /* 0x0001620000300a00 */
[----:B------:R-:W-:Y:S02]  /*137d0*/  R2UR UR25, R17 ;  /* 0x00000000111972ca */ /* 0x000fe400000e0000 */
[----:B----4-:R-:W-:Y:S02]  /*137e0*/  R2UR UR20, R14 ;  /* 0x000000000e1472ca */ /* 0x010fe400000e0000 */
[----:B------:R-:W-:Y:S02]  /*137f0*/  R2UR UR21, R15 ;  /* 0x000000000f1572ca */ /* 0x000fe400000e0000 */
[----:B------:R-:W-:-:S02]  /*13800*/  R2UR UR16, R12 ;  /* 0x000000000c1072ca */ /* 0x000fc400000e0000 */
[----:B------:R-:W-:Y:S02]  /*13810*/  R2UR UR17, R13 ;  /* 0x000000000d1172ca */ /* 0x000fe400000e0000 */
[----:B------:R-:W-:Y:S02]  /*13820*/  R2UR UR12, R6 ;  /* 0x00000000060c72ca */ /* 0x000fe400000e0000 */
[----:B------:R-:W-:Y:S01]  /*13830*/  R2UR UR13, R7 ;  /* 0x00000000070d72ca */ /* 0x000fe200000e0000 */
[----:B------:R-:W-:Y:S01]  /*13840*/  VIADD R10, R10, 0x806 ;  /* 0x000008060a0a7836 */ /* 0x000fe20000000000 */
[----:B------:R0:W5:Y:S01]  /*13850*/  LDL.LU.64 R16, [R1+0x80] ;  /* 0x0000800001107983 */ /* 0x0001620000300a00 */
[----:B------:R-:W-:Y:S01]  /*13860*/  IMAD.MOV.U32 R11, RZ, RZ, 0x40000040 ;  /* 0x40000040ff0b7424 */ /* 0x000fe200078e00ff */
[----:B------:R-:W-:Y:S01]  /*13870*/  UMOV UR4, UR56 ;  /* 0x0000003800047c82 */ /* 0x000fe20008000000 */
[----:B------:R-:W-:Y:S01]  /*13880*/  UMOV UR5, UR57 ;  /* 0x0000003900057c82 */ /* 0x000fe20008000000 */
[----:B------:R0:W5:Y:S04]  /*13890*/  LDL.LU.64 R14, [R1+0x78] ;  /* 0x00007800010e7983 */ /* 0x0001680000300a00 */
[----:B------:R0:W5:Y:S04]  /*138a0*/  LDL.LU.64 R12, [R1+0x70] ;  /* 0x00007000010c7983 */ /* 0x0001680000300a00 */
[----:B------:R0:W5:Y:S01]  /*138b0*/  LDL.LU.64 R6, [R1+0x68] ;  /* 0x0000680001067983 */ /* 0x0001620000300a00 */
        /* <DEDUP_REMOVED lines=11> */
[----:B------:R-:W-:Y:S01]  /*13970*/  HGMMA.64x128x16.F32.BF16 R24, gdesc[UR16], R24, gsb0 ;  /* 0x01e00000101879f0 */ /* 0x000fe20008001818 */
[----:B--2---:R-:W-:Y:S02]  /*13980*/  R2UR UR8, R2 ;  /* 0x00000000020872ca */ /* 0x004fe400000e0000 */
[----:B------:R-:W-:Y:S01]  /*13990*/  R2UR UR9, R3 ;  /* 0x00000000030972ca */ /* 0x000fe200000e0000 */
[----:B------:R0:W5:Y:S01]  /*139a0*/  LDL.LU R2, [R1+0x60] ;  /* 0x0000600001027983 */ /* 0x0001620000300800 */
        /* <DEDUP_REMOVED lines=8> */
[----:B------:R-:W-:Y:S01]  /*13a30*/  HGMMA.64x128x16.F32.BF16 R24, gdesc[UR4], R24, gsb0 ;  /* 0x01e00000041879f0 */ /* 0x000fe20008001818 */
[----:B------:R-:W-:Y:S02]  /*13a40*/  R2UR UR6, R10 ;  /* 0x000000000a0672ca */ /* 0x000fe400000e0000 */
[----:B------:R-:W-:Y:S02]  /*13a50*/  R2UR UR7, R11 ;  /* 0x000000000b0772ca */ /* 0x000fe400000e0000 */
[----:B------:R-:W2:Y:S01]  /*13a60*/  LDL.64 R10, [R1] ;  /* 0x00000000010a7983 */ /* 0x000ea20000100a00 */
[----:B------:R-:W-:Y:S02]  /*13a70*/  WARPGROUP.DEPBAR.LE gsb0, 0x0 ;  /* 0x00008000000079c5 */ /* 0x000fe40000010000 */
[----:B------:R-:W-:-:S06]  /*13a80*/  WARPGROUP.ARRIVE ;  /* 0x00000000000079c5 */ /* 0x000fcc0000000000 */
[----:B------:R-:W-:Y:S01]  /*13a90*/  HGMMA.64x128x16.F32.BF16 R24, gdesc[UR36], R24, gsb0 ;  /* 0x01e00000241879f0 */ /* 0x000fe20008001818 */
        /* <DEDUP_REMOVED lines=17> */
[----:B------:R-:W-:Y:S01]  /*13bb0*/  WARPGROUP.ARRIVE ;  /* 0x00000000000079c5 */ /* 0x000fe20000000000 */
[----:B--2---:R-:W-:Y:S02]  /*13bc0*/  R2UR UR4, R10 ;  /* 0x000000000a0472ca */ /* 0x004fe400000e0000 */
[----:B------:R-:W-:-:S13]  /*13bd0*/  R2UR UR5, R11 ;  /* 0x000000000b0572ca */ /* 0x000fda00000e0000 */
        /* <DEDUP_REMOVED lines=50> */
[----:B0-----:R-:W-:Y:S05]  /*13f00*/  @!P0 BRA `(.L_x_787) ;  /* 0x0000000000048947 */ /* 0x001fea0003800000 */
[----:B------:R-:W-:Y:S01]  /*13f10*/  BPT.TRAP 0x1 ;  /* 0x000000040000795c */ /* 0x000fe20000300000 */
.L_x_787:
[----:B------:R-:W-:Y:S01]  /*13f20*/  SHF.L.U32 R0, R20, 0x1f, RZ ;  /* 0x0000001f14007819 */ /* 0x000fe200000006ff */
[----:B-----5:R-:W-:-:S04]  /*13f30*/  IMAD R20, R13, 0x8, R2 ;  /* 0x000000080d147824 */ /* 0x020fc800078e0202 */
[----:B------:R0:W1:Y:S01]  /*13f40*/  SYNCS.PHASECHK.TRANS64.TRYWAIT P2, [R20+URZ+0x34850], R0 ;  /* 0x03485000140075a7 */ /* 0x000062000804017f */
[----:B------:R-:W-:Y:S05]  /*13f50*/  @!P0 BRA `(.L_x_788) ;  /* 0x0000000000048947 */ /* 0x000fea0003800000 */
[----:B------:R-:W-:Y:S01]  /*13f60*/  BPT.TRAP 0x1 ;  /* 0x000000040000795c */ /* 0x000fe20000300000 */
.L_x_788:
[----:B------:R-:W-:Y:S04]  /*13f70*/  BSSY B1, `(.L_x_789) ;  /* 0x0000004000017945 */ /* 0x000fe80003800000 */
[----:B-1----:R-:W-:Y:S05]  /*13f80*/  @P2 BRA `(.L_x_790) ;  /* 0x0000000000082947 */ /* 0x002fea0003800000 */
[----:B------:R-:W1:Y:S02]  /*13f90*/  SYNCS.PHASECHK.TRANS64.TRYWAIT P2, [R20+URZ+0x34850], R0 ;  /* 0x03485000140075a7 */ /* 0x000e64000804017f */
[----:B-1----:R-:W-:Y:S05]  /*13fa0*/  @!P2 BRA `(.L_x_791) ;  /* 0x000000c000cca947 */ /* 0x002fea0003800000 */
.L_x_790:
[----:B------:R-:W-:Y:S05]  /*13fb0*/  BSYNC B1 ;  /* 0x0000000000017941 */ /* 0x000fea0003800000 */
.L_x_789:
[----:B01----:R-:W-:Y:S01]  /*13fc0*/  VIADD R0, R2, 0x400 ;  /* 0x0000040002007836 */ /* 0x003fe20000000000 */
[----:B------:R-:W-:Y:S01]  /*13fd0*/  WARPGROUP.ARRIVE ;  /* 0x00000000000079c5 */ /* 0x000fe20000000000 */
[----:B------:R-:W-:Y:S01]  /*13fe0*/  IMAD.MOV.U32 R11, RZ, RZ, 0x40000040 ;  /* 0x40000040ff0b7424 */ /* 0x000fe200078e00ff */
[C---:B------:R-:W-:Y:S01]  /*13ff0*/  ISETP.GT.AND P2, PT, R210.reuse, RZ, PT ;  /* 0x000000ffd200720c */ /* 0x040fe20003f44270 */
[----:B------:R-:W-:Y:S01]  /*14000*/  IMAD.MOV.U32 R9, RZ, RZ, 0x40000040 ;  /* 0x40000040ff097424 */ /* 0x000fe200078e00ff */
[----:B------:R-:W-:Y:S01]  /*14010*/  SHF.R.U32.HI R0, RZ, 0x4, R0 ;  /* 0x00000004ff007819 */ /* 0x000fe20000011600 */
[----:B------:R-:W-:Y:S01]  /*14020*/  @!P1 VIADD R15, R15, 0x34840 ;  /* 0x000348400f0f9836 */ /* 0x000fe20000000000 */
[----:B------:R-:W-:Y:S01]  /*14030*/  R2UR UR7, R11 ;  /* 0x000000000b0772ca */ /* 0x000fe200000e0000 */
[----:B------:R-:W-:Y:S01]  /*14040*/  VIADD R210, R210, 0xffffffff ;  /* 0xffffffffd2d27836 */ /* 0x000fe20000000000 */
[----:B------:R-:W-:Y:S02]  /*14050*/  LOP3.LUT R0, R0, 0x3fff, RZ, 0xc0, !PT ;  /* 0x00003fff00007812 */ /* 0x000fe400078ec0ff */
[----:B------:R-:W-:-:S02]  /*14060*/  @!P1 PRMT R15, RZ, 0x654, R15 ;  /* 0x00000654ff0f9816 */ /* 0x000fc4000000000f */
[----:B------:R-:W-:-:S05]  /*14070*/  LOP3.LUT R0, R0, 0x4000000, RZ, 0xfc, !PT ;  /* 0x0400000000007812 */ /* 0x000fca00078efcff */
[----:B------:R-:W-:Y:S01]  /*14080*/  IMAD R10, R13, 0x800, R0 ;  /* 0x000008000d0a7824 */ /* 0x000fe200078e0200 */
[----:B------:R-:W-:Y:S01]  /*14090*/  FMNMX.FTZ R0, R24, R12, !PT ;  /* 0x0000000c18007209 */ /* 0x000fe20007810000 */
[----:B------:R-:W-:Y:S02]  /*140a0*/  IMAD.MOV.U32 R13, RZ, RZ, 0x40000040 ;  /* 0x40000040ff0d7424 */ /* 0x000fe400078e00ff */
[C---:B------:R-:W-:Y:S01]  /*140b0*/  VIADD R8, R10.reuse, 0x80 ;  /* 0x000000800a087836 */ /* 0x040fe20000000000 */
[----:B------:R-:W-:Y:S02]  /*140c0*/  R2UR UR6, R10 ;  /* 0x000000000a0672ca */ /* 0x000fe400000e0000 */
[----:B------:R-:W-:-:S04]  /*140d0*/  FMNMX.FTZ R0, R25, R0, !PT ;  /* 0x0000000019007209 */ /* 0x000fc80007810000 */
[----:B------:R-:W-:-:S04]  /*140e0*/  FMNMX.FTZ R0, R28, R0, !PT ;  /* 0x000000001c007209 */ /* 0x000fc80007810000 */
[----:B------:R-:W-:-:S03]  /*140f0*/  FMNMX.FTZ R0, R29, R0, !PT ;  /* 0x000000001d007209 */ /* 0x000fc60007810000 */
[----:B------:R-:W-:Y:S01]  /*14100*/  HGMMA.64x128x16.F32.BF16 R88, R180, gdesc[UR4].tnspB, R88, gsb0 ;  /* 0x41e00004b4587df0 */ /* 0x000fe20008001858 */
[----:B------:R-:W-:Y:S01]  /*14110*/  R2UR UR6, R8 ;  /* 0x00000000080672ca */ /* 0x000fe200000e0000 */
[----:B------:R-:W-:Y:S01]  /*14120*/  VIADD R8, R10, 0x100 ;  /* 0x000001000a087836 */ /* 0x000fe20000000000 */
[----:B------:R-:W-:Y:S01]  /*14130*/  R2UR UR7, R9 ;  /* 0x00000000090772ca */ /* 0x000fe200000e0000 */
[----:B------:R-:W-:Y:S01]  /*14140*/  IMAD.MOV.U32 R9, RZ, RZ, 0x40000040 ;  /* 0x40000040ff097424 */ /* 0x000fe200078e00ff */
        /* <DEDUP_REMOVED lines=27> */
[----:B------:R-:W-:Y:S01]  /*14300*/  FMNMX.FTZ R4, R85, R0, !PT ;  /* 0x0000000055047209 */ /* 0x000fe20007810000 */
[----:B------:R-:W-:-:S04]  /*14310*/  IMAD.U32 R0, RZ, RZ, UR58 ;  /* 0x0000003aff007e24 */ /* 0x000fc8000f8e00ff */
[----:B------:R-:W0:Y:S01]  /*14320*/  SHFL.BFLY PT, R3, R4, 0x2, 0x1f ;  /* 0x0c401f0004037f89 */ /* 0x000e2200000e0000 */
        /* <DEDUP_REMOVED lines=10> */
[----:B------:R-:W-:Y:S02]  /*143d0*/  R2UR UR6, R8 ;  /* 0x00000000080672ca */ /* 0x000fe400000e0000 */
[----:B------:R-:W-:Y:S02]  /*143e0*/  R2UR UR7, R9 ;  /* 0x00000000090772ca */ /* 0x000fe400000e0000 */
[----:B0-----:R-:W-:Y:S02]  /*143f0*/  FMNMX.FTZ R8, R4, R3, !PT ;  /* 0x0000000304087209 */ /* 0x001fe40007810000 */
[----:B------:R-:W-:-:S03]  /*14400*/  FMNMX.FTZ R4, R26, R14, !PT ;  /* 0x0000000e1a047209 */ /* 0x000fc60007810000 */
[----:B------:R-:W0:Y:S02]  /*14410*/  SHFL.BFLY PT, R3, R8, 0x1, 0x1f ;  /* 0x0c201f0008037f89 */ /* 0x000e2400000e0000 */
[----:B0-----:R-:W-:-:S05]  /*14420*/  FMNMX.FTZ R3, R8, R3, !PT ;  /* 0x0000000308037209 */ /* 0x001fca0007810000 */
[C---:B------:R-:W-:Y:S01]  /*14430*/  FADD.FTZ R9, -R3.reuse, R12 ;  /* 0x0000000c03097221 */ /* 0x040fe20000010100 */
[----:B------:R-:W-:Y:S02]  /*14440*/  VIADD R12, R10, 0x200 ;  /* 0x000002000a0c7836 */ /* 0x000fe40000000000 */
[-C--:B------:R-:W-:Y:S01]  /*14450*/  FMUL.FTZ R11, R3, R0.reuse ;  /* 0x00000000030b7220 */ /* 0x080fe20000410000 */
[----:B------:R-:W-:-:S03]  /*14460*/  FMUL.FTZ R9, R9, R0 ;  /* 0x0000000009097220 */ /* 0x000fc60000410000 */
[-CC-:B------:R-:W-:Y:S01]  /*14470*/  FFMA.FTZ R182, R28, R0.reuse, -R11.reuse ;  /* 0x000000001cb67223 */ /* 0x180fe2000001080b */
        /* <DEDUP_REMOVED lines=15> */
[----:B------:R-:W-:Y:S01]  /*14570*/  FFMA.FTZ R57, R84, R0, -R11 ;  /* 0x0000000054397223 */ /* 0x000fe2000001080b */
[----:B------:R-:W-:Y:S08]  /*14580*/  MUFU.EX2 R9, R9 ;  /* 0x0000000900097308 */ /* 0x000ff00000000800 */
[----:B------:R-:W0:Y:S08]  /*14590*/  MUFU.EX2 R180, R180 ;  /* 0x000000b400b47308 */ /* 0x000e300000000800 */
[----:B------:R-:W1:Y:S08]  /*145a0*/  MUFU.EX2 R21, R21 ;  /* 0x0000001500157308 */ /* 0x000e700000000800 */
[----:B------:R-:W-:Y:S01]  /*145b0*/  MUFU.EX2 R182, R182 ;  /* 0x000000b600b67308 */ /* 0x000fe20000000800 */
[----:B0-----:R-:W-:-:S07]  /*145c0*/  FFMA.FTZ R6, R9, R6, R180 ;  /* 0x0000000609067223 */ /* 0x001fce00000100b4 */
[----:B------:R-:W-:Y:S01]  /*145d0*/  MUFU.EX2 R24, R24 ;  /* 0x0000001800187308 */ /* 0x000fe20000000800 */
[----:B-1----:R-:W-:-:S07]  /*145e0*/  F2FP.BF16.F32.PACK_AB R180, R21, R180 ;  /* 0x000000b415b4723e */ /* 0x002fce00000010ff */
        /* <DEDUP_REMOVED lines=8> */
[-CC-:B------:R-:W-:Y:S01]  /*14670*/  FFMA.FTZ R174, R44, R0.reuse, -R11.reuse ;  /* 0x000000002cae7223 */ /* 0x180fe2000001080b */
[-CC-:B------:R-:W-:Y:S01]  /*14680*/  FFMA.FTZ R40, R65, R0.reuse, -R11.reuse ;  /* 0x0000000041287223 */ /* 0x180fe2000001080b */
[----:B------:R-:W-:Y:S01]  /*14690*/  FFMA.FTZ R44, R69, R0, -R11 ;  /* 0x00000000452c7223 */ /* 0x000fe2000001080b */
[----:B------:R-:W-:Y:S01]  /*146a0*/  MUFU.EX2 R29, R29 ;  /* 0x0000001d001d7308 */ /* 0x000fe20000000800 */
[----:B------:R-:W-:Y:S01]  /*146b0*/  HGMMA.64x128x16.F32.BF16 R88, R168, gdesc[UR4].tnspB, R88, gsb0 ;  /* 0x41e00004a8587df0 */ /* 0x000fe20008001858 */
[----:B------:R-:W-:Y:S01]  /*146c0*/  R2UR UR6, R12 ;  /* 0x000000000c0672ca */ /* 0x000fe200000e0000 */
[----:B------:R-:W-:Y:S01]  /*146d0*/  VIADD R12, R10, 0x280 ;  /* 0x000002800a0c7836 */ /* 0x000fe20000000000 */
[----:B------:R-:W-:Y:S02]  /*146e0*/  R2UR UR7, R13 ;  /* 0x000000000d0772ca */ /* 0x000fe400000e0000 */
[----:B------:R-:W-:-:S02]  /*146f0*/  FMNMX.FTZ R13, R27, R4, !PT ;  /* 0x000000041b0d7209 */ /* 0x000fc40007810000 */
[----:B------:R-:W-:Y:S02]  /*14700*/  MUFU.EX2 R172, R172 ;  /* 0x000000ac00ac7308 */ /* 0x000fe40000000800 */
[----:B------:R-:W-:-:S04]  /*14710*/  FMNMX.FTZ R4, R30, R13, !PT ;  /* 0x0000000d1e047209 */ /* 0x000fc80007810000 */
[----:B------:R-:W-:Y:S02]  /*14720*/  FMNMX.FTZ R13, R31, R4, !PT ;  /* 0x000000041f0d7209 */ /* 0x000fe40007810000 */
        /* <DEDUP_REMOVED lines=25> */
[----:B------:R-:W-:Y:S01]  /*148c0*/  FMNMX.FTZ R4, R66, R13, !PT ;  /* 0x0000000d42047209 */ /* 0x000fe20007810000 */
[----:B------:R-:W-:-:S03]  /*148d0*/  IMAD.MOV.U32 R13, RZ, RZ, 0x40000040 ;  /* 0x40000040ff0d7424 */ /* 0x000fc600078e00ff */
[----:B------:R-:W-:Y:S02]  /*148e0*/  FMNMX.FTZ R37, R67, R4, !PT ;  /* 0x0000000443257209 */ /* 0x000fe40007810000 */
[----:B------:R-:W-:Y:S02]  /*148f0*/  MUFU.EX2 R57, R57 ;  /* 0x0000003900397308 */ /* 0x000fe40000000800 */
[----:B------:R-:W-:Y:S01]  /*14900*/  FMNMX.FTZ R4, R70, R37, !PT ;  /* 0x0000002546047209 */ /* 0x000fe20007810000 */
[----:B------:R-:W-:-:S06]  /*14910*/  FFMA.FTZ R37, R72, R0, -R11 ;  /* 0x0000000048257223 */ /* 0x000fcc000001080b */
[----:B------:R-:W-:Y:S01]  /*14920*/  MUFU.EX2 R37, R37 ;  /* 0x0000002500257308 */ /* 0x000fe20000000800 */
[----:B------:R-:W-:Y:S02]  /*14930*/  WARPGROUP.DEPBAR.LE gsb0, 0x0 ;  /* 0x00008000000079c5 */ /* 0x000fe40000010000 */
[----:B------:R-:W-:Y:S01]  /*14940*/  WARPGROUP.ARRIVE ;  /* 0x00000000000079c5 */ /* 0x000fe20000000000 */
[-CC-:B------:R-:W-:Y:S01]  /*14950*/  FFMA.FTZ R168, R48, R0.reuse, -R11.reuse ;  /* 0x0000000030a87223 */ /* 0x180fe2000001080b */
[-CC-:B------:R-:W-:Y:S01]  /*14960*/  FFMA.FTZ R170, R52, R0.reuse, -R11.reuse ;  /* 0x0000000034aa7223 */ /* 0x180fe2000001080b */
[-CC-:B------:R-:W-:Y:S01]  /*14970*/  FFMA.FTZ R48, R61, R0.reuse, -R11.reuse ;  /* 0x000000003d307223 */ /* 0x180fe2000001080b */
[----:B------:R-:W-:Y:S02]  /*14980*/  FFMA.FTZ R52, R77, R0, -R11 ;  /* 0x000000004d347223 */ /* 0x000fe4000001080b */
[----:B------:R-:W-:Y:S01]  /*14990*/  HGMMA.64x128x16.F32.BF16 R88, R152, gdesc[UR4].tnspB, R88, gsb0 ;  /* 0x41e0000498587df0 */ /* 0x000fe20008001858 */
[----:B------:R-:W-:Y:S01]  /*149a0*/  R2UR UR6, R12 ;  /* 0x000000000c0672ca */ /* 0x000fe200000e0000 */
[C---:B------:R-:W-:Y:S01]  /*149b0*/  VIADD R12, R10.reuse, 0x300 ;  /* 0x000003000a0c7836 */ /* 0x040fe20000000000 */
[----:B------:R-:W-:Y:S01]  /*149c0*/  R2UR UR7, R13 ;  /* 0x000000000d0772ca */ /* 0x000fe200000e0000 */
[----:B------:R-:W-:Y:S01]  /*149d0*/  VIADD R10, R10, 0x380 ;  /* 0x000003800a0a7836 */ /* 0x000fe20000000000 */
[----:B------:R-:W-:Y:S01]  /*149e0*/  FMNMX.FTZ R13, R71, R4, !PT ;  /* 0x00000004470d7209 */ /* 0x000fe20007810000 */
[----:B------:R-:W-:Y:S03]  /*149f0*/  MUFU.EX2 R168, R168 ;  /* 0x000000a800a87308 */ /* 0x000fe60000000800 */
[----:B------:R-:W-:-:S04]  /*14a00*/  FMNMX.FTZ R4, R74, R13, !PT ;  /* 0x0000000d4a047209 */ /* 0x000fc80007810000 */
        /* <DEDUP_REMOVED lines=9> */
[----:B------:R-:W-:-:S05]  /*14aa0*/  FMNMX.FTZ R4, R87, R4, !PT ;  /* 0x0000000457047209 */ /* 0x000fca0007810000 */
[----:B------:R-:W0:Y:S02]  /*14ab0*/  SHFL.BFLY PT, R13, R4, 0x2, 0x1f ;  /* 0x0c401f00040d7f89 */ /* 0x000e2400000e0000 */
[----:B0-----:R-:W-:-:S05]  /*14ac0*/  FMNMX.FTZ R8, R4, R13, !PT ;  /* 0x0000000d04087209 */ /* 0x001fca0007810000 */
[----:B------:R-:W0:Y:S02]  /*14ad0*/  SHFL.BFLY PT, R13, R8, 0x1, 0x1f ;  /* 0x0c201f00080d7f89 */ /* 0x000e2400000e0000 */
[----:B0-----:R-:W-:Y:S01]  /*14ae0*/  FMNMX.FTZ R8, R8, R13, !PT ;  /* 0x0000000d08087209 */ /* 0x001fe20007810000 */
[----:B------:R-:W-:Y:S01]  /*14af0*/  IMAD.MOV.U32 R13, RZ, RZ, 0x40000040 ;  /* 0x40000040ff0d7424 */ /* 0x000fe200078e00ff */
[----:B------:R-:W-:Y:S02]  /*14b00*/  WARPGROUP.DEPBAR.LE gsb0, 0x0 ;  /* 0x00008000000079c5 */ /* 0x000fe40000010000 */
[----:B------:R-:W-:Y:S01]  /*14b10*/  WARPGROUP.ARRIVE ;  /* 0x00000000000079c5 */ /* 0x000fe20000000000 */
[-CC-:B------:R-:W-:Y:S01]  /*14b20*/  FFMA.FTZ R152, R56, R0.reuse, -R11.reuse ;  /* 0x0000000038987223 */ /* 0x180fe2000001080b */
[-CC-:B------:R-:W-:Y:S01]  /*14b30*/  FFMA.FTZ R154, R60, R0.reuse, -R11.reuse ;  /* 0x000000003c9a7223 */ /* 0x180fe2000001080b */
[----:B------:R-:W-:-:S03]  /*14b40*/  FFMA.FTZ R56, R81, R0, -R11 ;  /* 0x0000000051387223 */ /* 0x000fc6000001080b */
[----:B------:R-:W-:Y:S01]  /*14b50*/  HGMMA.64x128x16.F32.BF16 R88, R156, gdesc[UR4].tnspB, R88, gsb0 ;  /* 0x41e000049c587df0 */ /* 0x000fe20008001858 */
[----:B------:R-:W-:Y:S01]  /*14b60*/  R2UR UR6, R12 ;  /* 0x000000000c0672ca */ /* 0x000fe200000e0000 */
[-C--:B------:R-:W-:Y:S01]  /*14b70*/  FFMA.FTZ R12, R85, R0.reuse, -R11 ;  /* 0x00000000550c7223 */ /* 0x080fe2000001080b */
[----:B------:R-:W-:Y:S01]  /*14b80*/  R2UR UR7, R13 ;  /* 0x000000000d0772ca */ /* 0x000fe200000e0000 */
[-C--:B------:R-:W-:Y:S01]  /*14b90*/  FMUL.FTZ R13, R8, R0.reuse ;  /* 0x00000000080d7220 */ /* 0x080fe20000410000 */
[----:B------:R-:W-:Y:S03]  /*14ba0*/  MUFU.EX2 R152, R152 ;  /* 0x0000009800987308 */ /* 0x000fe60000000800 */
        /* <DEDUP_REMOVED lines=24> */
[----:B------:R-:W-:-:S06]  /*14d30*/  FFMA.FTZ R86, R86, R0, -R13 ;  /* 0x0000000056567223 */ /* 0x000fcc000001080d */
        /* <DEDUP_REMOVED lines=17> */
[----:B------:R-:W-:Y:S01]  /*14e50*/  FADD.FTZ R11, -R8, R14 ;  /* 0x0000000e080b7221 */ /* 0x000fe20000010100 */
[-CC-:B------:R-:W-:Y:S01]  /*14e60*/  FFMA.FTZ R14, R27, R0.reuse, -R13.reuse ;  /* 0x000000001b0e7223 */ /* 0x180fe2000001080d */
[-CC-:B------:R-:W-:Y:S01]  /*14e70*/  FFMA.FTZ R27, R35, R0.reuse, -R13.reuse ;  /* 0x00000000231b7223 */ /* 0x180fe2000001080d */
[----:B------:R-:W-:Y:S01]  /*14e80*/  HGMMA.64x128x16.F32.BF16 R88, R160, gdesc[UR4].tnspB, R88, gsb0 ;  /* 0x41e00004a0587df0 */ /* 0x000fe20008001858 */
[-C--:B------:R-:W-:Y:S01]  /*14e90*/  FMUL.FTZ R11, R11, R0.reuse ;  /* 0x000000000b0b7220 */ /* 0x080fe20000410000 */
[----:B------:R-:W-:Y:S01]  /*14ea0*/  R2UR UR6, R10 ;  /* 0x000000000a0672ca */ /* 0x000fe200000e0000 */
[-CC-:B------:R-:W-:Y:S01]  /*14eb0*/  FFMA.FTZ R35, R51, R0.reuse, -R13.reuse ;  /* 0x0000000033237223 */ /* 0x180fe2000001080d */
[----:B------:R-:W-:Y:S01]  /*14ec0*/  MUFU.EX2 R14, R14 ;  /* 0x0000000e000e7308 */ /* 0x000fe20000000800 */
[-CC-:B------:R-:W-:Y:S01]  /*14ed0*/  FFMA.FTZ R10, R59, R0.reuse, -R13.reuse ;  /* 0x000000003b0a7223 */ /* 0x180fe2000001080d */
[-CC-:B------:R-:W-:Y:S01]  /*14ee0*/  FFMA.FTZ R157, R66, R0.reuse, -R13.reuse ;  /* 0x00000000429d7223 */ /* 0x180fe2000001080d */
[----:B------:R-:W-:-:S05]  /*14ef0*/  FFMA.FTZ R159, R70, R0, -R13 ;  /* 0x00000000469f7223 */ /* 0x000fca000001080d */
[----:B------:R0:W1:Y:S08]  /*14f00*/  MUFU.EX2 R4, R11 ;  /* 0x0000000b00047308 */ /* 0x0000700000000800 */
[----:B------:R-:W2:Y:S01]  /*14f10*/  MUFU.EX2 R27, R27 ;  /* 0x0000001b001b7308 */ /* 0x000ea20000000800 */
[----:B0-----:R-:W-:-:S05]  /*14f20*/  IMAD.MOV.U32 R11, RZ, RZ, 0x40000040 ;  /* 0x40000040ff0b7424 */ /* 0x001fca00078e00ff */
[----:B------:R-:W-:Y:S01]  /*14f30*/  R2UR UR7, R11 ;  /* 0x000000000b0772ca */ /* 0x000fe200000e0000 */
[----:B------:R-:W-:Y:S01]  /*14f40*/  FADD.FTZ R11, R21, R6 ;  /* 0x00000006150b7221 */ /* 0x000fe20000010000 */
[----:B------:R-:W-:Y:S02]  /*14f50*/  @!P1 VIADD R6, R20, 0x34860 ;  /* 0x0003486014069836 */ /* 0x000fe40000000000 */
[----:B-1----:R-:W-:Y:S01]  /*14f60*/  FFMA.FTZ R5, R4, R5, R181 ;  /* 0x0000000504057223 */ /* 0x002fe200000100b5 */
[----:B------:R-:W0:Y:S01]  /*14f70*/  MUFU.EX2 R35, R35 ;  /* 0x0000002300237308 */ /* 0x000e220000000800 */
[----:B------:R-:W-:Y:S01]  /*14f80*/  FADD.FTZ R11, R182, R11 ;  /* 0x0000000bb60b7221 */ /* 0x000fe20000010000 */
[C---:B------:R-:W-:Y:S01]  /*14f90*/  F2FP.BF16.F32.PACK_AB R181, R14.reuse, R181 ;  /* 0x000000b50eb5723e */ /* 0x040fe200000010ff */
[----:B------:R-:W-:Y:S01]  /*14fa0*/  FADD.FTZ R20, R14, R5 ;  /* 0x000000050e147221 */ /* 0x000fe20000010000 */
[C---:B------:R-:W-:Y:S01]  /*14fb0*/  F2FP.BF16.F32.PACK_AB R182, R24.reuse, R182 ;  /* 0x000000b618b6723e */ /* 0x040fe200000010ff */
[----:B------:R-:W-:-:S02]  /*14fc0*/  FADD.FTZ R11, R24, R11 ;  /* 0x0000000b180b7221 */ /* 0x000fc40000010000 */
[----:B------:R-:W-:Y:S01]  /*14fd0*/  FADD.FTZ R5, R183, R20 ;  /* 0x00000014b7057221 */ /* 0x000fe20000010000 */
[----:B------:R-:W1:Y:S01]  /*14fe0*/  MUFU.EX2 R10, R10 ;  /* 0x0000000a000a7308 */ /* 0x000e620000000800 */
[----:B------:R-:W-:Y:S01]  /*14ff0*/  FADD.FTZ R11, R176, R11 ;  /* 0x0000000bb00b7221 */ /* 0x000fe20000010000 */
[----:B------:R-:W-:Y:S01]  /*15000*/  FFMA.FTZ R20, R67, R0, -R13 ;  /* 0x0000000043147223 */ /* 0x000fe2000001080d */
[C---:B------:R-:W-:Y:S01]  /*15010*/  FADD.FTZ R42, R26.reuse, R5 ;  /* 0x000000051a2a7221 */ /* 0x040fe20000010000 */
[----:B------:R-:W-:Y:S01]  /*15020*/  F2FP.BF16.F32.PACK_AB R183, R26, R183 ;  /* 0x000000b71ab7723e */ /* 0x000fe200000010ff */
[C---:B------:R-:W-:Y:S01]  /*15030*/  FADD.FTZ R11, R28.reuse, R11 ;  /* 0x0000000b1c0b7221 */ /* 0x040fe20000010000 */
[----:B------:R-:W-:Y:S01]  /*15040*/  F2FP.BF16.F32.PACK_AB R176, R28, R176 ;  /* 0x000000b01cb0723e */ /* 0x000fe200000010ff */
[----:B------:R-:W-:Y:S01]  /*15050*/  FADD.FTZ R42, R177, R42 ;  /* 0x0000002ab12a7221 */ /* 0x000fe20000010000 */
[----:B------:R-:W3:Y:S01]  /*15060*/  MUFU.EX2 R156, R156 ;  /* 0x0000009c009c7308 */ /* 0x000ee20000000800 */
[----:B------:R-:W-:Y:S01]  /*15070*/  FADD.FTZ R50, R178, R11 ;  /* 0x0000000bb2327221 */ /* 0x000fe20000010000 */
[C---:B--2---:R-:W-:Y:S01]  /*15080*/  F2FP.BF16.F32.PACK_AB R177, R27.reuse, R177 ;  /* 0x000000b11bb1723e */ /* 0x044fe200000010ff */
[----:B------:R-:W-:Y:S01]  /*15090*/  FADD.FTZ R46, R27, R42 ;  /* 0x0000002a1b2e7221 */ /* 0x000fe20000010000 */
[----:B------:R-:W-:Y:S01]  /*150a0*/  FFMA.FTZ R42, R71, R0, -R13 ;  /* 0x00000000472a7223 */ /* 0x000fe2000001080d */
[C---:B------:R-:W-:Y:S01]  /*150b0*/  FADD.FTZ R11, R33.reuse, R50 ;  /* 0x00000032210b7221 */ /* 0x040fe20000010000 */
[----:B------:R-:W-:Y:S01]  /*150c0*/  F2FP.BF16.F32.PACK_AB R178, R33, R178 ;  /* 0x000000b221b2723e */ /* 0x000fe200000010ff */
[----:B------:R-:W-:Y:S01]  /*150d0*/  FADD.FTZ R5, R179, R46 ;  /* 0x0000002eb3057221 */ /* 0x000fe20000010000 */
[----:B------:R-:W-:Y:S01]  /*150e0*/  MUFU.EX2 R157, R157 ;  /* 0x0000009d009d7308 */ /* 0x000fe20000000800 */
[----:B------:R-:W-:Y:S01]  /*150f0*/  FADD.FTZ R50, R172, R11 ;  /* 0x0000000bac327221 */ /* 0x000fe20000010000 */
[C---:B------:R-:W-:Y:S01]  /*15100*/  F2FP.BF16.F32.PACK_AB R179, R30.reuse, R179 ;  /* 0x000000b31eb3723e */ /* 0x040fe200000010ff */
[----:B------:R-:W-:Y:S01]  /*15110*/  FADD.FTZ R46, R30, R5 ;  /* 0x000000051e2e7221 */ /* 0x000fe20000010000 */
[C---:B------:R-:W-:Y:S01]  /*15120*/  F2FP.BF16.F32.PACK_AB R172, R25.reuse, R172 ;  /* 0x000000ac19ac723e */ /* 0x040fe200000010ff */
[----:B------:R-:W-:-:S02]  /*15130*/  FADD.FTZ R5, R25, R50 ;  /* 0x0000003219057221 */ /* 0x000fc40000010000 */
[----:B------:R-:W-:Y:S01]  /*15140*/  FADD.FTZ R46, R173, R46 ;  /* 0x0000002ead2e7221 */ /* 0x000fe20000010000 */
[----:B------:R-:W-:Y:S01]  /*15150*/  MUFU.EX2 R20, R20 ;  /* 0x0000001400147308 */ /* 0x000fe20000000800 */
[----:B------:R-:W-:Y:S01]  /*15160*/  FADD.FTZ R50, R174, R5 ;  /* 0x00000005ae327221 */ /* 0x000fe20000010000 */
[C---:B------:R-:W-:Y:S01]  /*15170*/  F2FP.BF16.F32.PACK_AB R173, R31.reuse, R173 ;  /* 0x000000ad1fad723e */ /* 0x040fe200000010ff */
[----:B------:R-:W-:Y:S01]  /*15180*/  FADD.FTZ R46, R31, R46 ;  /* 0x0000002e1f2e7221 */ /* 0x000fe20000010000 */
[C---:B------:R-:W-:Y:S01]  /*15190*/  F2FP.BF16.F32.PACK_AB R174, R29.reuse, R174 ;  /* 0x000000ae1dae723e */ /* 0x040fe200000010ff */
[----:B------:R-:W-:Y:S02]  /*151a0*/  FADD.FTZ R11, R29, R50 ;  /* 0x000000321d0b7221 */ /* 0x000fe40000010000 */
[----:B------:R-:W-:Y:S01]  /*151b0*/  FADD.FTZ R5, R175, R46 ;  /* 0x0000002eaf057221 */ /* 0x000fe20000010000 */
[----:B------:R-:W2:Y:S01]  /*151c0*/  MUFU.EX2 R158, R158 ;  /* 0x0000009e009e7308 */ /* 0x000ea20000000800 */
        /* <DEDUP_REMOVED lines=8> */
[C---:B0-----:R-:W-:Y:S01]  /*15250*/  F2FP.BF16.F32.PACK_AB R169, R35.reuse, R169 ;  /* 0x000000a923a9723e */ /* 0x041fe200000010ff */
[----:B------:R-:W-:Y:S01]  /*15260*/  FADD.FTZ R46, R35, R46 ;  /* 0x0000002e232e7221 */ /* 0x000fe20000010000 */
[C---:B------:R-:W-:Y:S01]  /*15270*/  F2FP.BF16.F32.PACK_AB R170, R36.reuse, R170 ;  /* 0x000000aa24aa723e */ /* 0x040fe200000010ff */
[----:B------:R-:W-:Y:S02]  /*15280*/  FADD.FTZ R11, R36, R11 ;  /* 0x0000000b240b7221 */ /* 0x000fe40000010000 */
        /* <DEDUP_REMOVED lines=10> */
[C---:B-1----:R-:W-:Y:S01]  /*15330*/  F2FP.BF16.F32.PACK_AB R153, R10.reuse, R153 ;  /* 0x000000990a99723e */ /* 0x042fe200000010ff */
[----:B------:R-:W-:Y:S01]  /*15340*/  FADD.FTZ R14, R10, R5 ;  /* 0x000000050a0e7221 */ /* 0x000fe20000010000 */
[C---:B------:R-:W-:Y:S01]  /*15350*/  F2FP.BF16.F32.PACK_AB R154, R48.reuse, R154 ;  /* 0x0000009a309a723e */ /* 0x040fe200000010ff */
[----:B------:R-:W-:Y:S02]  /*15360*/  FADD.FTZ R11, R48, R11 ;  /* 0x0000000b300b7221 */ /* 0x000fe40000010000 */
[----:B------:R-:W-:Y:S01]  /*15370*/  FADD.FTZ R5, R155, R14 ;  /* 0x0000000e9b057221 */ /* 0x000fe20000010000 */
[----:B------:R-:W0:Y:S01]  /*15380*/  MUFU.EX2 R75, R75 ;  /* 0x0000004b004b7308 */ /* 0x000e220000000800 */
[----:B---3--:R-:W-:Y:S01]  /*15390*/  FADD.FTZ R11, R156, R11 ;  /* 0x0000000b9c0b7221 */ /* 0x008fe20000010000 */
[----:B------:R-:W-:-:S03]  /*153a0*/  F2FP.BF16.F32.PACK_AB R156, R40, R156 ;  /* 0x0000009c289c723e */ /* 0x000fc600000010ff */
[----:B------:R-:W-:-:S03]  /*153b0*/  FADD.FTZ R11, R40, R11 ;  /* 0x0000000b280b7221 */ /* 0x000fc60000010000 */
[----:B------:R-:W-:Y:S01]  /*153c0*/  MUFU.EX2 R78, R78 ;  /* 0x0000004e004e7308 */ /* 0x000fe20000000800 */
[----:B--2---:R-:W-:Y:S01]  /*153d0*/  FADD.FTZ R11, R158, R11 ;  /* 0x0000000b9e0b7221 */ /* 0x004fe20000010000 */
[----:B------:R-:W-:-:S06]  /*153e0*/  F2FP.BF16.F32.PACK_AB R158, R44, R158 ;  /* 0x0000009e2c9e723e */ /* 0x000fcc00000010ff */
[----:B------:R-:W1:Y:S08]  /*153f0*/  MUFU.EX2 R79, R79 ;  /* 0x0000004f004f7308 */ /* 0x000e700000000800 */
[----:B------:R-:W-:Y:S08]  /*15400*/  MUFU.EX2 R56, R56 ;  /* 0x0000003800387308 */ /* 0x000ff00000000800 */
[----:B------:R-:W-:Y:S01]  /*15410*/  MUFU.EX2 R83, R83 ;  /* 0x0000005300537308 */ /* 0x000fe20000000800 */
[----:B------:R-:W-:-:S02]  /*15420*/  WARPGROUP.DEPBAR.LE gsb0, 0x0 ;  /* 0x00008000000079c5 */ /* 0x000fc40000010000 */
[----:B------:R-:W-:-:S05]  /*15430*/  WARPGROUP.ARRIVE ;  /* 0x00000000000079c5 */ /* 0x000fca0000000000 */
[----:B------:R-:W2:Y:S01]  /*15440*/  MUFU.EX2 R12, R12 ;  /* 0x0000000c000c7308 */ /* 0x000ea20000000800 */
[----:B------:R-:W-:Y:S02]  /*15450*/  F2FP.BF16.F32.PACK_AB R160, R45, R37 ;  /* 0x000000252da0723e */ /* 0x000fe400000010ff */
[----:B0-----:R-:W-:Y:S01]  /*15460*/  F2FP.BF16.F32.PACK_AB R161, R75, R74 ;  /* 0x0000004a4ba1723e */ /* 0x001fe200000010ff */
[----:B------:R-:W-:Y:S01]  /*15470*/  HGMMA.64x128x16.F32.BF16 R88, R164, gdesc[UR4].tnspB, R88, gsb0 ;  /* 0x41e00004a4587df0 */ /* 0x000fe20008001858 */
[----:B------:R-:W-:Y:S02]  /*15480*/  F2FP.BF16.F32.PACK_AB R162, R52, R49 ;  /* 0x0000003134a2723e */ /* 0x000fe400000010ff */
[----:B-1----:R-:W-:Y:S01]  /*15490*/  F2FP.BF16.F32.PACK_AB R163, R79, R78 ;  /* 0x0000004e4fa3723e */ /* 0x002fe200000010ff */
[----:B------:R-:W-:Y:S02]  /*154a0*/  WARPGROUP.DEPBAR.LE gsb0, 0x0 ;  /* 0x00008000000079c5 */ /* 0x000fe40000010000 */
[----:B------:R0:W-:Y:S01]  /*154b0*/  @!P1 SYNCS.ARRIVE.TRANS64.RED.A1T0 RZ, [R15+URZ], RZ ;  /* 0x000000ff0fff99a7 */ /* 0x0001e2000810043f */
[----:B------:R-:W-:Y:S01]  /*154c0*/  MUFU.EX2 R165, R82 ;  /* 0x0000005200a57308 */ /* 0x000fe20000000800 */
[----:B--2---:R-:W-:-:S02]  /*154d0*/  F2FP.BF16.F32.PACK_AB R166, R12, R57 ;  /* 0x000000390ca6723e */ /* 0x004fc400000010ff */
[----:B------:R-:W-:Y:S02]  /*154e0*/  F2FP.BF16.F32.PACK_AB R164, R56, R53 ;  /* 0x0000003538a4723e */ /* 0x000fe400000010ff */
[----:B0-----:R-:W-:Y:S01]  /*154f0*/  @!P1 PRMT R15, RZ, 0x654, R6 ;  /* 0x00000654ff0f9816 */ /* 0x001fe20000000006 */
[-CC-:B------:R-:W-:Y:S01]  /*15500*/  FFMA.FTZ R6, R63, R0.reuse, -R13.reuse ;  /* 0x000000003f067223 */ /* 0x180fe2000001080d */
[----:B------:R-:W-:Y:S01]  /*15510*/  FFMA.FTZ R13, R87, R0, -R13 ;  /* 0x00000000570d7223 */ /* 0x000fe2000001080d */
[----:B------:R-:W-:Y:S01]  /*15520*/  MUFU.EX2 R167, R86 ;  /* 0x0000005600a77308 */ /* 0x000fe20000000800 */
[----:B------:R0:W-:Y:S07]  /*15530*/  @!P1 SYNCS.ARRIVE.TRANS64.RED.A1T0 RZ, [R15+URZ], RZ ;  /* 0x000000ff0fff99a7 */ /* 0x0001ee000810043f */
[----:B------:R-:W1:Y:S08]  /*15540*/  MUFU.EX2 R6, R6 ;  /* 0x0000000600067308 */ /* 0x000e700000000800 */
[----:B------:R-:W2:Y:S01]  /*15550*/  MUFU.EX2 R13, R13 ;  /* 0x0000000d000d7308 */ /* 0x000ea20000000800 */
[C---:B-1----:R-:W-:Y:S01]  /*15560*/  FADD.FTZ R14, R6.reuse, R5 ;  /* 0x00000005060e7221 */ /* 0x042fe20000010000 */
[----:B------:R-:W-:-:S03]  /*15570*/  F2FP.BF16.F32.PACK_AB R155, R6, R155 ;  /* 0x0000009b069b723e */ /* 0x000fc600000010ff */
[----:B------:R-:W-:Y:S01]  /*15580*/  FADD.FTZ R5, R157, R14 ;  /* 0x0000000e9d057221 */ /* 0x000fe20000010000 */
[----:B------:R-:W-:-:S03]  /*15590*/  F2FP.BF16.F32.PACK_AB R157, R20, R157 ;  /* 0x0000009d149d723e */ /* 0x000fc600000010ff */
[----:B------:R-:W-:Y:S01]  /*155a0*/  FADD.FTZ R14, R20, R5 ;  /* 0x00000005140e7221 */ /* 0x000fe20000010000 */
[----:B------:R-:W-:-:S03]  /*155b0*/  IMAD.MOV.U32 R20, RZ, RZ, R196 ;  /* 0x000000ffff147224 */ /* 0x000fc600078e00c4 */
[----:B------:R-:W-:Y:S01]  /*155c0*/  FADD.FTZ R5, R159, R14 ;  /* 0x0000000e9f057221 */ /* 0x000fe20000010000 */
[----:B------:R-:W-:Y:S01]  /*155d0*/  FADD.FTZ R14, R44, R11 ;  /* 0x0000000b2c0e7221 */ /* 0x000fe20000010000 */
[C---:B------:R-:W-:Y:S02]  /*155e0*/  F2FP.BF16.F32.PACK_AB R159, R42.reuse, R159 ;  /* 0x0000009f2a9f723e */ /* 0x040fe400000010ff */
[----:B------:R-:W-:Y:S01]  /*155f0*/  FADD.FTZ R5, R42, R5 ;  /* 0x000000052a057221 */ /* 0x000fe20000010000 */
[----:B------:R-:W-:-:S03]  /*15600*/  FADD.FTZ R14, R37, R14 ;  /* 0x0000000e250e7221 */ /* 0x000fc60000010000 */
[----:B------:R-:W-:Y:S01]  /*15610*/  FADD.FTZ R6, R74, R5 ;  /* 0x000000054a067221 */ /* 0x000fe20000010000 */
[----:B------:R-:W-:-:S03]  /*15620*/  FADD.FTZ R14, R45, R14 ;  /* 0x0000000e2d0e7221 */ /* 0x000fc60000010000 */
        /* <DEDUP_REMOVED lines=14> */
[C---:B--2---:R-:W-:Y:S01]  /*15710*/  F2FP.BF16.F32.PACK_AB R167, R13.reuse, R167 ;  /* 0x000000a70da7723e */ /* 0x044fe200000010ff */
[----:B------:R-:W-:Y:S02]  /*15720*/  IMAD.MOV.U32 R12, RZ, RZ, R3 ;  /* 0x000000ffff0c7224 */ /* 0x000fe400078e0003 */
[----:B------:R-:W-:Y:S01]  /*15730*/  FADD.FTZ R5, R13, R10 ;  /* 0x0000000a0d057221 */ /* 0x000fe20000010000 */
[----:B------:R-:W-:Y:S01]  /*15740*/  IMAD.MOV.U32 R13, RZ, RZ, R194 ;  /* 0x000000ffff0d7224 */ /* 0x000fe200078e00c2 */
[----:B0-----:R-:W-:Y:S06]  /*15750*/  @P2 BRA `(.L_x_792) ;  /* 0xffffffd800d82947 */ /* 0x001fec000383ffff */
.L_x_781:
[----:B------:R-:W-:Y:S05]  /*15760*/  BSYNC B0 ;  /* 0x0000000000007941 */ /* 0x000fea0003800000 */
.L_x_780:
        /* <DEDUP_REMOVED lines=67> */
.L_x_793:
[----:B------:R-:W-:Y:S01]  /*15ba0*/  IMAD R13, R194, 0x8, R2 ;  /* 0x00000008c20d7824 */ /* 0x000fe200078e0202 */
[----:B------:R-:W-:-:S04]  /*15bb0*/  SHF.L.U32 R4, R196, 0x1f, RZ ;  /* 0x0000001fc4047819 */ /* 0x000fc800000006ff */
[----:B------:R0:W1:Y:S01]  /*15bc0*/  SYNCS.PHASECHK.TRANS64.TRYWAIT P2, [R13+URZ+0x34850], R4 ;  /* 0x034850040d0075a7 */ /* 0x000062000804017f */
[----:B------:R-:W-:Y:S05]  /*15bd0*/  @!P0 BRA `(.L_x_794) ;  /* 0x0000000000048947 */ /* 0x000fea0003800000 */
[----:B------:R-:W-:Y:S01]  /*15be0*/  BPT.TRAP 0x1 ;  /* 0x000000040000795c */ /* 0x000fe20000300000 */
.L_x_794:
[----:B------:R-:W-:Y:S01]  /*15bf0*/  VIADD R2, R2, 0x400 ;  /* 0x0000040002027836 */ /* 0x000fe20000000000 */
[----:B------:R-:W-:Y:S04]  /*15c00*/  BSSY B0, `(.L_x_795) ;  /* 0x0000008000007945 */ /* 0x000fe80003800000 */
[----:B------:R-:W-:-:S04]  /*15c10*/  SHF.R.U32.HI R2, RZ, 0x4, R2 ;  /* 0x00000004ff027819 */ /* 0x000fc80000011602 */
[----:B------:R-:W-:-:S04]  /*15c20*/  LOP3.LUT R2, R2, 0x3fff, RZ, 0xc0, !PT ;  /* 0x00003fff02027812 */ /* 0x000fc800078ec0ff */
[----:B------:R-:W-:-:S05]  /*15c30*/  LOP3.LUT R7, R2, 0x4000000, RZ, 0xfc, !PT ;  /* 0x0400000002077812 */ /* 0x000fca00078efcff */
[----:B------:R-:W-:Y:S01]  /*15c40*/  IMAD R2, R194, 0x800, R7 ;  /* 0x00000800c2027824 */ /* 0x000fe200078e0207 */
[----:B-1----:R-:W-:Y:S06]  /*15c50*/  @P2 BRA `(.L_x_796) ;  /* 0x0000000000082947 */ /* 0x002fec0003800000 */
[----:B------:R-:W1:Y:S02]  /*15c60*/  SYNCS.PHASECHK.TRANS64.TRYWAIT P0, [R13+URZ+0x34850], R4 ;  /* 0x034850040d0075a7 */ /* 0x000e64000800017f */
[----:B-1----:R-:W-:Y:S05]  /*15c70*/  @!P0 BRA `(.L_x_797) ;  /* 0x000000a400ac8947 */ /* 0x002fea0003800000 */
.L_x_796:
[----:B------:R-:W-:Y:S05]  /*15c80*/  BSYNC B0 ;  /* 0x0000000000007941 */ /* 0x000fea0003800000 */
.L_x_795:
[----:B------:R-:W-:Y:S01]  /*15c90*/  IMAD.MOV.U32 R10, RZ, RZ, R2 ;  /* 0x000000ffff0a7224 */ /* 0x000fe200078e0002 */
[----:B------:R-:W-:Y:S01]  /*15ca0*/  WARPGROUP.ARRIVE ;  /* 0x00000000000079c5 */ /* 0x000fe20000000000 */
[----:B------:R-:W-:Y:S01]  /*15cb0*/  IMAD.MOV.U32 R11, RZ, RZ, 0x40000040 ;  /* 0x40000040ff0b7424 */ /* 0x000fe200078e00ff */
[----:B------:R-:W2:Y:S01]  /*15cc0*/  SHFL.BFLY PT, R7, R6, 0x2, 0x1f ;  /* 0x0c401f0006077f89 */ /* 0x000ea200000e0000 */
[----:B------:R-:W-:Y:S01]  /*15cd0*/  VIADD R194, R194, 0x1 ;  /* 0x00000001c2c27836 */ /* 0x000fe20000000000 */
[----:B------:R-:W-:Y:S01]  /*15ce0*/  R2UR UR6, R10 ;  /* 0x000000000a0672ca */ /* 0x000fe200000e0000 */
[----:B------:R-:W-:Y:S01]  /*15cf0*/  VIADD R10, R2, 0x80 ;  /* 0x00000080020a7836 */ /* 0x000fe20000000000 */
[----:B------:R-:W-:Y:S01]  /*15d00*/  R2UR UR7, R11 ;  /* 0x000000000b0772ca */ /* 0x000fe200000e0000 */
[----:B------:R-:W-:Y:S01]  /*15d10*/  IMAD.MOV.U32 R11, RZ, RZ, 0x40000040 ;  /* 0x40000040ff0b7424 */ /* 0x000fe200078e00ff */
[----:B------:R-:W-:Y:S01]  /*15d20*/  ISETP.NE.AND P2, PT, R194, 0x2, PT ;  /* 0x00000002c200780c */ /* 0x000fe20003f45270 */
[----:B------:R-:W-:-:S02]  /*15d30*/  IMAD.MOV.U32 R89, RZ, RZ, -0x800000 ;  /* 0xff800000ff597424 */ /* 0x000fc400078e00ff */
[----:B------:R-:W-:Y:S01]  /*15d40*/  IMAD.MOV.U32 R88, RZ, RZ, -0x800000 ;  /* 0xff800000ff587424 */ /* 0x000fe200078e00ff */
[----:B------:R-:W-:Y:S01]  /*15d50*/  SEL R194, R194, RZ, P2 ;  /* 0x000000ffc2c27207 */ /* 0x000fe20001000000 */
[----:B------:R-:W-:-:S06]  /*15d60*/  VIADD R204, R204, 0x1 ;  /* 0x00000001cccc7836 */ /* 0x000fcc0000000000 */
[----:B------:R-:W-:Y:S01]  /*15d70*/  HGMMA.64x128x16.F32.BF16 R24, R180, gdesc[UR4].tnspB, R24, gsb0 ;  /* 0x41e00004b4187df0 */ /* 0x000fe20008001818 */
[----:B------:R-:W-:Y:S01]  /*15d80*/  R2UR UR6, R10 ;  /* 0x000000000a0672ca */ /* 0x000fe200000e0000 */
[----:B------:R-:W-:Y:S01]  /*15d90*/  VIADD R10, R2, 0x100 ;  /* 0x00000100020a7836 */ /* 0x000fe20000000000 */
[----:B------:R-:W-:Y:S01]  /*15da0*/  R2UR UR7, R11 ;  /* 0x000000000b0772ca */ /* 0x000fe200000e0000 */
[----:B------:R-:W-:Y:S02]  /*15db0*/  IMAD.MOV.U32 R11, RZ, RZ, 0x40000040 ;  /* 0x40000040ff0b7424 */ /* 0x000fe400078e00ff */
[----:B--2---:R-:W-:Y:S01]  /*15dc0*/  FADD.FTZ R7, R7, R6 ;  /* 0x0000000607077221 */ /* 0x004fe20000010000 */
[----:B------:R-:W-:Y:S02]  /*15dd0*/  WARPGROUP.DEPBAR.LE gsb0, 0x0 ;  /* 0x00008000000079c5 */ /* 0x000fe40000010000 */
[----:B------:R-:W-:-:S07]  /*15de0*/  WARPGROUP.ARRIVE ;  /* 0x00000000000079c5 */ /* 0x000fce0000000000 */
        /* <DEDUP_REMOVED lines=33> */
[----:B------:R-:W0:Y:S02]  /*16000*/  SHFL.BFLY PT, R2, R5, 0x2, 0x1f ;  /* 0x0c401f0005027f89 */ /* 0x000e2400000e0000 */
[----:B01----:R-:W-:Y:S01]  /*16010*/  FADD.FTZ R4, R2, R5 ;  /* 0x0000000502047221 */ /* 0x003fe20000010000 */
[----:B------:R-:W-:Y:S01]  /*16020*/  SEL R5, RZ, 0x1, P2 ;  /* 0x00000001ff057807 */ /* 0x000fe20001000000 */
[----:B------:R-:W-:Y:S03]  /*16030*/  SHFL.BFLY PT, R2, R7, 0x1, 0x1f ;  /* 0x0c201f0007027f89 */ /* 0x000fe600000e0000 */
[----:B------:R-:W-:Y:S01]  /*16040*/  LOP3.LUT R196, R196, R5, RZ, 0x3c, !PT ;  /* 0x00000005c4c47212 */ /* 0x000fe200078e3cff */
[----:B------:R-:W0:Y:S02]  /*16050*/  SHFL.BFLY PT, R9, R4, 0x1, 0x1f ;  /* 0x0c201f0004097f89 */ /* 0x000e2400000e0000 */
[----:B0-----:R-:W-:-:S05]  /*16060*/  FADD.FTZ R12, R4, R9 ;  /* 0x00000009040c7221 */ /* 0x001fca0000010000 */
[----:B------:R-:W-:-:S13]  /*16070*/  FSETP.NE.FTZ.AND P3, PT, R12, RZ, PT ;  /* 0x000000ff0c00720b */ /* 0x000fda0003f75000 */
[----:B------:R-:W0:Y:S02]  /*16080*/  @P3 MUFU.LG2 R9, R12 ;  /* 0x0000000c00093308 */ /* 0x000e240000000c00 */
[----:B0-----:R-:W-:Y:S01]  /*16090*/  @P3 FMUL.FTZ R9, R9, 0.69314718246459960938 ;  /* 0x3f31721809093820 */ /* 0x001fe20000410000 */
[----:B------:R-:W-:Y:S02]  /*160a0*/  WARPGROUP.DEPBAR.LE gsb0, 0x0 ;  /* 0x00008000000079c5 */ /* 0x000fe40000010000 */
[----:B------:R-:W-:-:S06]  /*160b0*/  WARPGROUP.ARRIVE ;  /* 0x00000000000079c5 */ /* 0x000fcc0000000000 */
[----:B------:R-:W-:Y:S01]  /*160c0*/  HGMMA.64x128x16.F32.BF16 R24, R160, gdesc[UR4].tnspB, R24, gsb0 ;  /* 0x41e00004a0187df0 */ /* 0x000fe20008001818 */
[----:B------:R-:W-:Y:S01]  /*160d0*/  R2UR UR6, R10 ;  /* 0x000000000a0672ca */ /* 0x000fe200000e0000 */
[----:B------:R-:W-:Y:S01]  /*160e0*/  @!P1 VIADD R10, R13, 0x34860 ;  /* 0x000348600d0a9836 */ /* 0x000fe20000000000 */
[----:B------:R-:W-:Y:S01]  /*160f0*/  R2UR UR7, R11 ;  /* 0x000000000b0772ca */ /* 0x000fe200000e0000 */
[----:B------:R-:W-:Y:S01]  /*16100*/  FADD.FTZ R11, R7, R2 ;  /* 0x00000002070b7221 */ /* 0x000fe20000010000 */
[----:B------:R-:W-:Y:S02]  /*16110*/  IMAD.MOV.U32 R2, RZ, RZ, RZ ;  /* 0x000000ffff027224 */ /* 0x000fe400078e00ff */
[----:B------:R-:W-:Y:S01]  /*16120*/  IMAD.MOV.U32 R7, RZ, RZ, RZ ;  /* 0x000000ffff077224 */ /* 0x000fe200078e00ff */
[----:B------:R-:W-:Y:S02]  /*16130*/  @!P1 PRMT R10, RZ, 0x654, R10 ;  /* 0x00000654ff0a9816 */ /* 0x000fe4000000000a */
[----:B------:R-:W-:-:S03]  /*16140*/  FSETP.NE.FTZ.AND P0, PT, R11, RZ, PT ;  /* 0x000000ff0b00720b */ /* 0x000fc60003f15000 */
[----:B------:R-:W-:Y:S10]  /*16150*/  @P3 MUFU.RCP R7, R12 ;  /* 0x0000000c00073308 */ /* 0x000ff40000001000 */
[----:B------:R-:W0:Y:S01]  /*16160*/  @P0 MUFU.LG2 R6, R11 ;  /* 0x0000000b00060308 */ /* 0x000e220000000c00 */
[C---:B------:R-:W-:Y:S01]  /*16170*/  @P0 FMUL.FTZ R4, R0.reuse, 0.69314718246459960938 ;  /* 0x3f31721800040820 */ /* 0x040fe20000410000 */
[----:B------:R-:W-:-:S04]  /*16180*/  @P3 FMUL.FTZ R0, R0, 0.69314718246459960938 ;  /* 0x3f31721800003820 */ /* 0x000fc80000410000 */
[----:B------:R-:W-:Y:S02]  /*16190*/  @P3 FFMA.FTZ R89, R0, R8, R9 ;  /* 0x0000000800593223 */ /* 0x000fe40000010009 */
[----:B------:R-:W1:Y:S01]  /*161a0*/  @P0 MUFU.RCP R2, R11 ;  /* 0x0000000b00020308 */ /* 0x000e620000001000 */
[----:B0-----:R-:W-:-:S04]  /*161b0*/  @P0 FMUL.FTZ R5, R6, 0.69314718246459960938 ;  /* 0x3f31721806050820 */ /* 0x001fc80000410000 */
[----:B------:R-:W-:Y:S01]  /*161c0*/  @P0 FFMA.FTZ R88, R4, R3, R5 ;  /* 0x0000000304580223 */ /* 0x000fe20000010005 */
[----:B------:R-:W-:Y:S01]  /*161d0*/  PLOP3.LUT P0, PT, PT, PT, PT, 0x8, 0x0 ;  /* 0x000000000000781c */ /* 0x000fe20003f0e170 */
[----:B------:R-:W-:Y:S02]  /*161e0*/  WARPGROUP.DEPBAR.LE gsb0, 0x0 ;  /* 0x00008000000079c5 */ /* 0x000fe40000010000 */
[----:B------:R-:W-:-:S06]  /*161f0*/  WARPGROUP.ARRIVE ;  /* 0x00000000000079c5 */ /* 0x000fcc0000000000 */
[----:B------:R-:W-:Y:S03]  /*16200*/  HGMMA.64x128x16.F32.BF16 R24, R164, gdesc[UR4].tnspB, R24, gsb0 ;  /* 0x41e00004a4187df0 */ /* 0x000fe60008001818 */
[----:B------:R-:W-:Y:S02]  /*16210*/  WARPGROUP.DEPBAR.LE gsb0, 0x0 ;  /* 0x00008000000079c5 */ /* 0x000fe40000010000 */
[-C--:B-1----:R-:W-:Y:S01]  /*16220*/  FMUL.FTZ R0, R32, R2.reuse ;  /* 0x0000000220007220 */ /* 0x082fe20000410000 */
        /* <DEDUP_REMOVED lines=63> */
[----:B------:R-:W-:-:S07]  /*16620*/  FMUL.FTZ R87, R87, R7 ;  /* 0x0000000757577220 */ /* 0x000fce0000410000 */
.L_x_723:
[----:B------:R-:W0:Y:S08]  /*16630*/  S2UR UR5, SR_CgaCtaId ;  /* 0x00000000000579c3 */ /* 0x000e300000008800 */
[----:B------:R-:W-:Y:S06]  /*16640*/  BAR.SYNC.DEFER_BLOCKING 0x5, 0x180 ;  /* 0x0146000000007b1d */ /* 0x000fec0000010000 */
[----:B------:R-:W-:Y:S01]  /*16650*/  UMOV UR4, 0x400 ;  /* 0x0000040000047882 */ /* 0x000fe20000000000 */
[----:B------:R-:W-:Y:S01]  /*16660*/  BSSY B0, `(.L_x_798) ;  /* 0x00001f3000007945 */ /* 0x000fe20003800000 */
[----:B0-----:R-:W-:-:S06]  /*16670*/  ULEA UR4, UR5, UR4, 0x18 ;  /* 0x0000000405047291 */ /* 0x001fcc000f8ec03f */
[----:B------:R-:W-:-:S05]  /*16680*/  IMAD.U32 R2, RZ, RZ, UR4 ;  /* 0x00000004ff027e24 */ /* 0x000fca000f8e00ff */
[----:B------:R0:W1:Y:S01]  /*16690*/  LDS.128 R124, [R2+0x348d0] ;  /* 0x0348d000027c7984 */ /* 0x0000620000000c00 */
[----:B------:R-:W-:Y:S06]  /*166a0*/  BAR.ARV 0x4, 0x180 ;  /* 0x0106000000007b1d */ /* 0x000fec0000002000 */
[----:B------:R-:W-:Y:S05]  /*166b0*/  @P0 BRA `(.L_x_799) ;  /* 0x0000001000fc0947 */ /* 0x000fea0003800000 */
[----:B------:R-:W2:Y:S01]  /*166c0*/  S2R R5, SR_SWINHI ;  /* 0x0000000000057919 */ /* 0x000ea20000002f00 */
[----:B------:R-:W-:Y:S01]  /*166d0*/  F2FP.BF16.F32.PACK_AB R10, R3, R10 ;  /* 0x0000000a030a723e */ /* 0x000fe200000010ff */
[----:B------:R-:W-:Y:S01]  /*166e0*/  ULDC.64 UR4, c[0x0][0xc00] ;  /* 0x0003000000047ab9 */ /* 0x000fe20000000a00 */
[----:B------:R-:W-:Y:S02]  /*166f0*/  F2FP.BF16.F32.PACK_AB R31, R34, R31 ;  /* 0x0000001f221f723e */ /* 0x000fe400000010ff */
[----:B------:R-:W-:Y:S02]  /*16700*/  F2FP.BF16.F32.PACK_AB R32, R73, R32 ;  /* 0x000000204920723e */ /* 0x000fe400000010ff */
[----:B------:R-:W-:Y:S02]  /*16710*/  F2FP.BF16.F32.PACK_AB R34, R77, R76 ;  /* 0x0000004c4d22723e */ /* 0x000fe400000010ff */
[----:B------:R-:W-:Y:S02]  /*16720*/  F2FP.BF16.F32.PACK_AB R35, R38, R35 ;  /* 0x000000232623723e */ /* 0x000fe400000010ff */
[----:B------:R-:W-:-:S02]  /*16730*/  MOV R20, R2 ;  /* 0x0000000200147202 */ /* 0x000fc40000000f00 */
[----:B--2---:R-:W-:-:S03]  /*16740*/  MOV R21, R5 ;  /* 0x0000000500157202 */ /* 0x004fc60000000f00 */
[----:B------:R-:W-:-:S03]  /*16750*/  IMAD.WIDE R8, R235, 0x2, R20 ;  /* 0x00000002eb087825 */ /* 0x000fc600078e0214 */
[C---:B------:R-:W-:Y:S02]  /*16760*/  LOP3.LUT R15, R8.reuse, 0x380, RZ, 0xc0, !PT ;  /* 0x00000380080f7812 */ /* 0x040fe400078ec0ff */
[C---:B------:R-:W-:Y:S02]  /*16770*/  IADD3 R71, P6, R8.reuse, 0x20, RZ ;  /* 0x0000002008477810 */ /* 0x040fe40007fde0ff */
[----:B------:R-:W-:Y:S02]  /*16780*/  SHF.R.U64 R15, R15, 0x3, RZ ;  /* 0x000000030f0f7819 */ /* 0x000fe400000012ff */
[C---:B------:R-:W-:Y:S01]  /*16790*/  IADD3 R79, P5, R8.reuse, 0x40, RZ ;  /* 0x00000040084f7810 */ /* 0x040fe20007fbe0ff */
[--C-:B------:R-:W-:Y:S01]  /*167a0*/  IMAD.X R5, RZ, RZ, R9.reuse, P6 ;  /* 0x000000ffff057224 */ /* 0x100fe200030e0609 */
[C---:B------:R-:W-:Y:S02]  /*167b0*/  IADD3 R97, P4, R8.reuse, 0x60, RZ ;  /* 0x0000006008617810 */ /* 0x040fe40007f9e0ff */
[C---:B------:R-:W-:Y:S01]  /*167c0*/  IADD3 R99, P3, R8.reuse, 0x4000, RZ ;  /* 0x0000400008637810 */ /* 0x040fe20007f7e0ff */
[--C-:B------:R-:W-:Y:S01]  /*167d0*/  IMAD.X R7, RZ, RZ, R9.reuse, P5 ;  /* 0x000000ffff077224 */ /* 0x100fe200028e0609 */
[C---:B------:R-:W-:Y:S01]  /*167e0*/  IADD3 R70, P2, R8.reuse, 0x4020, RZ ;  /* 0x0000402008467810 */ /* 0x040fe20007f5e0ff */
[----:B------:R-:W-:Y:S01]  /*167f0*/  IMAD.X R13, RZ, RZ, R9, P4 ;  /* 0x000000ffff0d7224 */ /* 0x000fe200020e0609 */
[----:B------:R-:W-:Y:S01]  /*16800*/  BAR.SYNC.DEFER_BLOCKING 0x1, 0x100 ;  /* 0x0044000000007b1d */ /* 0x000fe20000010000 */
[----:B------:R-:W-:-:S02]  /*16810*/  IADD3 R101, P1, R8, 0x4040, RZ ;  /* 0x0000404008657810 */ /* 0x000fc40007f3e0ff */
[----:B------:R-:W-:Y:S01]  /*16820*/  IADD3 R78, P0, R8, 0x4060, RZ ;  /* 0x00004060084e7810 */ /* 0x000fe20007f1e0ff */
[--C-:B------:R-:W-:Y:S01]  /*16830*/  IMAD.X R25, RZ, RZ, R9.reuse, P2 ;  /* 0x000000ffff197224 */ /* 0x100fe200010e0609 */
[----:B------:R-:W-:Y:S01]  /*16840*/  LOP3.LUT R8, R15, R8, RZ, 0x3c, !PT ;  /* 0x000000080f087212 */ /* 0x000fe200078e3cff */
[--C-:B------:R-:W-:Y:S01]  /*16850*/  IMAD.X R15, RZ, RZ, R9.reuse, P3 ;  /* 0x000000ffff0f7224 */ /* 0x100fe200018e0609 */
[----:B------:R-:W-:Y:S01]  /*16860*/  LOP3.LUT R4, R71, 0x380, RZ, 0xc0, !PT ;  /* 0x0000038047047812 */ /* 0x000fe200078ec0ff */
[--C-:B------:R-:W-:Y:S01]  /*16870*/  IMAD.X R27, RZ, RZ, R9.reuse, P1 ;  /* 0x000000ffff1b7224 */ /* 0x100fe200008e0609 */
[----:B------:R-:W-:Y:S01]  /*16880*/  LOP3.LUT R6, R79, 0x380, RZ, 0xc0, !PT ;  /* 0x000003804f067812 */ /* 0x000fe200078ec0ff */
[----:B------:R-:W-:Y:S01]  /*16890*/  IMAD.X R29, RZ, RZ, R9, P0 ;  /* 0x000000ffff1d7224 */ /* 0x000fe200000e0609 */
[----:B------:R-:W-:Y:S02]  /*168a0*/  MOV R92, R8 ;  /* 0x00000008005c7202 */ /* 0x000fe40000000f00 */
[----:B------:R-:W-:-:S02]  /*168b0*/  F2FP.BF16.F32.PACK_AB R8, R11, R24 ;  /* 0x000000180b08723e */ /* 0x000fc400000010ff */
[----:B------:R-:W-:Y:S02]  /*168c0*/  SHF.R.U64 R4, R4, 0x3, RZ ;  /* 0x0000000304047819 */ /* 0x000fe400000012ff */
[----:B------:R-:W-:Y:S02]  /*168d0*/  LOP3.LUT R11, R70, 0x380, RZ, 0xc0, !PT ;  /* 0x00000380460b7812 */ /* 0x000fe400078ec0ff */
[----:B------:R-:W-:Y:S02]  /*168e0*/  SHF.R.U64 R6, R6, 0x3, RZ ;  /* 0x0000000306067819 */ /* 0x000fe400000012ff */
[----:B------:R-:W-:Y:S02]  /*168f0*/  LOP3.LUT R12, R97, 0x380, RZ, 0xc0, !PT ;  /* 0x00000380610c7812 */ /* 0x000fe400078ec0ff */
[----:B------:R-:W-:Y:S02]  /*16900*/  LOP3.LUT R14, R99, 0x380, RZ, 0xc0, !PT ;  /* 0x00000380630e7812 */ /* 0x000fe400078ec0ff */
[----:B------:R-:W-:-:S02]  /*16910*/  F2FP.BF16.F32.PACK_AB R9, R28, R95 ;  /* 0x0000005f1c09723e */ /* 0x000fc400000010ff */
[----:B------:R-:W-:Y:S02]  /*16920*/  LOP3.LUT R4, R4, R71, RZ, 0x3c, !PT ;  /* 0x0000004704047212 */ /* 0x000fe400078e3cff */
[----:B------:R-:W-:Y:S02]  /*16930*/  LOP3.LUT R28, R101, 0x380, RZ, 0xc0, !PT ;  /* 0x00000380651c7812 */ /* 0x000fe400078ec0ff */
[----:B------:R-:W-:Y:S02]  /*16940*/  SHF.R.U64 R3, R11, 0x3, RZ ;  /* 0x000000030b037819 */ /* 0x000fe400000012ff */
[----:B------:R-:W-:Y:S02]  /*16950*/  LOP3.LUT R6, R6, R79, RZ, 0x3c, !PT ;  /* 0x0000004f06067212 */ /* 0x000fe400078e3cff */
[----:B------:R-:W-:Y:S02]  /*16960*/  LOP3.LUT R71, R78, 0x380, RZ, 0xc0, !PT ;  /* 0x000003804e477812 */ /* 0x000fe400078ec0ff */
[----:B------:R-:W-:-:S02]  /*16970*/  F2FP.BF16.F32.PACK_AB R11, R26, R93 ;  /* 0x0000005d1a0b723e */ /* 0x000fc400000010ff */
[----:B------:R-:W-:Y:S02]  /*16980*/  SHF.R.U64 R12, R12, 0x3, RZ ;  /* 0x000000030c0c7819 */ /* 0x000fe400000012ff */
[----:B------:R-:W-:Y:S01]  /*16990*/  SHF.R.U64 R14, R14, 0x3, RZ ;  /* 0x000000030e0e7819 */ /* 0x000fe200000012ff */
[----:B------:R2:W-:Y:S01]  /*169a0*/  STSM.16.M88.4 [R92], R8 ;  /* 0x000000085c007844 */ /* 0x0005e20000000200 */
[----:B------:R-:W-:Y:S02]  /*169b0*/  SHF.R.U64 R28, R28, 0x3, RZ ;  /* 0x000000031c1c7819 */ /* 0x000fe400000012ff */
[----:B------:R-:W-:Y:S02]  /*169c0*/  SHF.R.U64 R71, R71, 0x3, RZ ;  /* 0x0000000347477819 */ /* 0x000fe400000012ff */
[----:B------:R-:W-:Y:S02]  /*169d0*/  MOV R90, R4 ;  /* 0x00000004005a7202 */ /* 0x000fe40000000f00 */
[----:B------:R-:W-:-:S02]  /*169e0*/  MOV R79, R6 ;  /* 0x00000006004f7202 */ /* 0x000fc40000000f00 */
[----:B------:R-:W-:Y:S02]  /*169f0*/  F2FP.BF16.F32.PACK_AB R4, R33, R0 ;  /* 0x000000002104723e */ /* 0x000fe400000010ff */
[----:B------:R-:W-:Y:S02]  /*16a00*/  F2FP.BF16.F32.PACK_AB R5, R91, R72 ;  /* 0x000000485b05723e */ /* 0x000fe400000010ff */
[----:B------:R-:W-:Y:S02]  /*16a10*/  F2FP.BF16.F32.PACK_AB R6, R37, R36 ;  /* 0x000000242506723e */ /* 0x000fe400000010ff */
[----:B------:R-:W-:Y:S02]  /*16a20*/  F2FP.BF16.F32.PACK_AB R7, R39, R30 ;  /* 0x0000001e2707723e */ /* 0x000fe400000010ff */
[----:B------:R-:W-:Y:S02]  /*16a30*/  LOP3.LUT R12, R12, R97, RZ, 0x3c, !PT ;  /* 0x000000610c0c7212 */ /* 0x000fe400078e3cff */
[----:B------:R-:W-:Y:S01]  /*16a40*/  LOP3.LUT R14, R14, R99, RZ, 0x3c, !PT ;  /* 0x000000630e0e7212 */ /* 0x000fe200078e3cff */
[----:B------:R-:W-:Y:S01]  /*16a50*/  STSM.16.M88.4 [R90], R4 ;  /* 0x000000045a007844 */ /* 0x000fe20000000200 */
[----:B--2---:R-:W-:-:S02]  /*16a60*/  F2FP.BF16.F32.PACK_AB R8, R41, R40 ;  /* 0x000000282908723e */ /* 0x004fc400000010ff */
[----:B------:R-:W-:Y:S02]  /*16a70*/  F2FP.BF16.F32.PACK_AB R9, R43, R42 ;  /* 0x0000002a2b09723e */ /* 0x000fe400000010ff */
[----:B------:R-:W-:Y:S01]  /*16a80*/  F2FP.BF16.F32.PACK_AB R10, R45, R44 ;  /* 0x0000002c2d0a723e */ /* 0x000fe200000010ff */
[----:B------:R-:W-:Y:S01]  /*16a90*/  IMAD.MOV.U32 R44, RZ, RZ, RZ ;  /* 0x000000ffff2c7224 */ /* 0x000fe200078e00ff */
[----:B------:R-:W-:Y:S02]  /*16aa0*/  F2FP.BF16.F32.PACK_AB R11, R47, R46 ;  /* 0x0000002e2f0b723e */ /* 0x000fe400000010ff */
[----:B------:R-:W-:Y:S02]  /*16ab0*/  LOP3.LUT R24, R3, R70, RZ, 0x3c, !PT ;  /* 0x0000004603187212 */ /* 0x000fe400078e3cff */
[----:B------:R-:W-:Y:S01]  /*16ac0*/  LOP3.LUT R26, R28, R101, RZ, 0x3c, !PT ;  /* 0x000000651c1a7212 */ /* 0x000fe200078e3cff */
[----:B------:R2:W-:Y:S01]  /*16ad0*/  STSM.16.M88.4 [R79], R8 ;  /* 0x000000084f007844 */ /* 0x0005e20000000200 */
[----:B------:R-:W-:-:S02]  /*16ae0*/  LOP3.LUT R28, R71, R78, RZ, 0x3c, !PT ;  /* 0x0000004e471c7212 */ /* 0x000fc400078e3cff */
[----:B------:R-:W-:Y:S02]  /*16af0*/  MOV R78, R12 ;  /* 0x0000000c004e7202 */ /* 0x000fe40000000f00 */
[----:B------:R-:W-:Y:S02]  /*16b00*/  MOV R71, R14 ;  /* 0x0000000e00477202 */ /* 0x000fe40000000f00 */
[----:B------:R-:W-:Y:S02]  /*16b10*/  MOV R70, R24 ;  /* 0x0000001800467202 */ /* 0x000fe40000000f00 */
[----:B------:R-:W-:Y:S02]  /*16b20*/  MOV R3, R26 ;  /* 0x0000001a00037202 */ /* 0x000fe40000000f00 */
[----:B------:R-:W-:Y:S02]  /*16b30*/  F2FP.BF16.F32.PACK_AB R12, R49, R48 ;  /* 0x00000030310c723e */ /* 0x000fe400000010ff */
[----:B------:R-:W-:-:S02]  /*16b40*/  F2FP.BF16.F32.PACK_AB R13, R51, R50 ;  /* 0x00000032330d723e */ /* 0x000fc400000010ff */
[----:B------:R-:W-:Y:S01]  /*16b50*/  F2FP.BF16.F32.PACK_AB R14, R53, R52 ;  /* 0x00000034350e723e */ /* 0x000fe200000010ff */
[----:B------:R-:W3:Y:S01]  /*16b60*/  LDC R51, c[0x0][0xbe8] ;  /* 0x0002fa00ff337b82 */ /* 0x000ee20000000800 */
[----:B------:R-:W-:Y:S02]  /*16b70*/  F2FP.BF16.F32.PACK_AB R15, R55, R54 ;  /* 0x00000036370f723e */ /* 0x000fe400000010ff */
[----:B------:R-:W-:Y:S02]  /*16b80*/  F2FP.BF16.F32.PACK_AB R24, R57, R56 ;  /* 0x000000383918723e */ /* 0x000fe400000010ff */
[----:B------:R-:W-:Y:S01]  /*16b90*/  F2FP.BF16.F32.PACK_AB R25, R59, R58 ;  /* 0x0000003a3b19723e */ /* 0x000fe200000010ff */
[----:B------:R-:W-:Y:S01]  /*16ba0*/  STSM.16.M88.4 [R78], R12 ;  /* 0x0000000c4e007844 */ /* 0x000fe20000000200 */
[----:B------:R-:W-:Y:S02]  /*16bb0*/  F2FP.BF16.F32.PACK_AB R26, R61, R60 ;  /* 0x0000003c3d1a723e */ /* 0x000fe400000010ff */
[----:B------:R-:W-:-:S02]  /*16bc0*/  F2FP.BF16.F32.PACK_AB R27, R63, R62 ;  /* 0x0000003e3f1b723e */ /* 0x000fc400000010ff */
[----:B------:R-:W-:Y:S02]  /*16bd0*/  MOV R0, R28 ;  /* 0x0000001c00007202 */ /* 0x000fe40000000f00 */
[----:B------:R-:W-:Y:S01]  /*16be0*/  ISETP.NE.U32.AND P0, PT, RZ, UR4, PT ;  /* 0x00000004ff007c0c */ /* 0x000fe2000bf05070 */
[----:B------:R-:W-:Y:S01]  /*16bf0*/  STSM.16.M88.4 [R71], R24 ;  /* 0x0000001847007844 */ /* 0x000fe20000000200 */
[----:B--2---:R-:W-:Y:S02]  /*16c00*/  IADD3 R10, P1, R201, UR4, RZ ;  /* 0x00000004c90a7c10 */ /* 0x004fe4000ff3e0ff */
[----:B------:R-:W-:Y:S02]  /*16c10*/  F2FP.BF16.F32.PACK_AB R28, R65, R64 ;  /* 0x00000040411c723e */ /* 0x000fe400000010ff */
[----:B------:R-:W-:Y:S02]  /*16c20*/  F2FP.BF16.F32.PACK_AB R29, R67, R66 ;  /* 0x00000042431d723e */ /* 0x000fe400000010ff */
[----:B------:R-:W-:-:S02]  /*16c30*/  F2FP.BF16.F32.PACK_AB R30, R69, R68 ;  /* 0x00000044451e723e */ /* 0x000fc400000010ff */
[----:B------:R-:W-:Y:S02]  /*16c40*/  F2FP.BF16.F32.PACK_AB R33, R75, R74 ;  /* 0x0000004a4b21723e */ /* 0x000fe400000010ff */
[----:B------:R-:W-:Y:S01]  /*16c50*/  F2FP.BF16.F32.PACK_AB R4, R81, R80 ;  /* 0x000000505104723e */ /* 0x000fe200000010ff */
[----:B------:R-:W-:Y:S01]  /*16c60*/  STSM.16.M88.4 [R70], R28 ;  /* 0x0000001c46007844 */ /* 0x000fe20000000200 */
[----:B------:R-:W-:Y:S02]  /*16c70*/  F2FP.BF16.F32.PACK_AB R5, R83, R82 ;  /* 0x000000525305723e */ /* 0x000fe400000010ff */
[----:B------:R-:W-:Y:S01]  /*16c80*/  F2FP.BF16.F32.PACK_AB R6, R85, R84 ;  /* 0x000000545506723e */ /* 0x000fe200000010ff */
[----:B------:R-:W-:Y:S01]  /*16c90*/  STSM.16.M88.4 [R3], R32 ;  /* 0x0000002003007844 */ /* 0x000fe20000000200 */
[----:B------:R-:W-:Y:S02]  /*16ca0*/  F2FP.BF16.F32.PACK_AB R7, R87, R86 ;  /* 0x000000565707723e */ /* 0x000fe400000010ff */
[----:B------:R-:W-:-:S02]  /*16cb0*/  ISETP.NE.AND.EX P0, PT, RZ, UR5, PT, P0 ;  /* 0x00000005ff007c0c */ /* 0x000fc4000bf05300 */
[----:B------:R-:W-:Y:S01]  /*16cc0*/  IADD3.X R11, R202, UR5, RZ, P1, !PT ;  /* 0x00000005ca0b7c10 */ /* 0x000fe20008ffe4ff */
[----:B------:R-:W-:Y:S01]  /*16cd0*/  ULDC.64 UR4, c[0x0][0xc08] ;  /* 0x0003020000047ab9 */ /* 0x000fe20000000a00 */
[----:B------:R2:W-:Y:S01]  /*16ce0*/  STSM.16.M88.4 [R0], R4 ;  /* 0x0000000400007844 */ /* 0x0005e20000000200 */
[----:B------:R-:W-:Y:S01]  /*16cf0*/  BAR.SYNC.DEFER_BLOCKING 0x1, 0x100 ;  /* 0x0044000000007b1d */ /* 0x000fe20000010000 */
[----:B------:R-:W-:-:S04]  /*16d00*/  ISETP.NE.U32.AND P2, PT, RZ, UR4, PT ;  /* 0x00000004ff007c0c */ /* 0x000fc8000bf45070 */
[----:B------:R-:W-:-:S13]  /*16d10*/  ISETP.NE.AND.EX P2, PT, RZ, UR5, PT, P2 ;  /* 0x00000005ff007c0c */ /* 0x000fda000bf45320 */
[----:B------:R-:W-:Y:S01]  /*16d20*/  @P2 IADD3 R8, P3, R201, UR4, RZ ;  /* 0x00000004c9082c10 */ /* 0x000fe2000ff7e0ff */
[----:B------:R-:W-:Y:S02]  /*16d30*/  ULDC UR4, c[0x0][0xa88] ;  /* 0x0002a20000047ab9 */ /* 0x000fe40000000800 */
[----:B--2---:R-:W-:Y:S01]  /*16d40*/  IMAD.U32 R0, RZ, RZ, UR4 ;  /* 0x00000004ff007e24 */ /* 0x004fe2000f8e00ff */
[----:B------:R-:W-:Y:S01]  /*16d50*/  @P2 IADD3.X R9, R202, UR5, RZ, P3, !PT ;  /* 0x00000005ca092c10 */ /* 0x000fe20009ffe4ff */
[----:B------:R2:W5:Y:S01]  /*16d60*/  @P0 LDG.E R44, desc[UR40][R10.64] ;  /* 0x000000280a2c0981 */ /* 0x000562000c1e1900 */
[----:B---3--:R-:W-:-:S03]  /*16d70*/  ISETP.NE.AND P1, PT, R51, 0x1, PT ;  /* 0x000000013300780c */ /* 0x008fc60003f25270 */
[----:B------:R2:W5:Y:S10]  /*16d80*/  @P2 LDG.E R0, desc[UR40][R8.64] ;  /* 0x0000002808002981 */ /* 0x000574000c1e1900 */
[----:B------:R-:W3:Y:S08]  /*16d90*/  @P1 LDC R12, c[0x0][0xbec] ;  /* 0x0002fb00ff0c1b82 */ /* 0x000ef00000000800 */
[----:B------:R-:W4:Y:S01]  /*16da0*/  @P1 LDC R13, c[0x0][0xbf0] ;  /* 0x0002fc00ff0d1b82 */ /* 0x000f220000000800 */
[----:B--2---:R-:W-:Y:S05]  /*16db0*/  @P2 BRA `(.L_x_800) ;  /* 0x0000000000102947 */ /* 0x004fea0003800000 */
[----:B------:R-:W-:Y:S05]  /*16dc0*/  @!P0 BRA `(.L_x_800) ;  /* 0x00000000000c8947 */ /* 0x000fea0003800000 */
[----:B------:R-:W2:Y:S04]  /*16dd0*/  LDG.E R3, desc[UR40][R10.64] ;  /* 0x000000280a037981 */ /* 0x000ea8000c1e1900 */
[----:B-----5:R-:W2:Y:S02]  /*16de0*/  LDG.E R0, desc[UR40][R10.64+0x4] ;  /* 0x000004280a007981 */ /* 0x020ea4000c1e1900 */
[----:B--2---:R-:W-:-:S07]  /*16df0*/  IMAD.IADD R0, R0, 0x1, -R3 ;  /* 0x0000000100007824 */ /* 0x004fce00078e0a03 */
.L_x_800:
[----:B------:R-:W-:Y:S01]  /*16e00*/  SHF.R.S32.HI R52, RZ, 0x1f, R200 ;  /* 0x0000001fff347819 */ /* 0x000fe200000114c8 */
[----:B------:R-:W-:Y:S01]  /*16e10*/  IMAD R11, R206, 0x80, R234 ;  /* 0x00000080ce0b7824 */ /* 0x000fe200078e02ea */
[----:B------:R-:W-:Y:S01]  /*16e20*/  ULDC.64 UR4, c[0x0][0xb90] ;  /* 0x0002e40000047ab9 */ /* 0x000fe20000000a00 */
[----:B-----5:R-:W-:Y:S01]  /*16e30*/  SHF.R.S32.HI R45, RZ, 0x1f, R44 ;  /* 0x0000001fff2d7819 */ /* 0x020fe2000001142c */
[----:B------:R-:W-:Y:S01]  /*16e40*/  IMAD R7, R207, 0x40, R197 ;  /* 0x00000040cf077824 */ /* 0x000fe200078e02c5 */
[----:B------:R-:W-:Y:S01]  /*16e50*/  SEL R203, R203, RZ, !P0 ;  /* 0x000000ffcbcb7207 */ /* 0x000fe20004000000 */
[----:B------:R-:W-:Y:S01]  /*16e60*/  IMAD R5, R52, UR4, RZ ;  /* 0x0000000434057c24 */ /* 0x000fe2000f8e02ff */
[----:B------:R-:W-:Y:S01]  /*16e70*/  SEL R208, R208, RZ, !P0 ;  /* 0x000000ffd0d07207 */ /* 0x000fe20004000000 */
[----:B---3--:R-:W-:-:S04]  /*16e80*/  @P1 IMAD.HI.U32 R6, R11, R12, RZ ;  /* 0x0000000c0b061227 */ /* 0x008fc800078e00ff */
[----:B------:R-:W-:Y:S01]  /*16e90*/  IMAD.MOV.U32 R3, RZ, RZ, R11 ;  /* 0x000000ffff037224 */ /* 0x000fe200078e000b */
[----:B----4-:R-:W-:Y:S01]  /*16ea0*/  @P1 SHF.R.U32.HI R3, RZ, R13, R6 ;  /* 0x0000000dff031219 */ /* 0x010fe20000011606 */
[C---:B------:R-:W-:Y:S02]  /*16eb0*/  IMAD R9, R200.reuse, UR5, R5 ;  /* 0x00000005c8097c24 */ /* 0x040fe4000f8e0205 */
[----:B------:R-:W-:Y:S01]  /*16ec0*/  IMAD.WIDE.U32 R4, R200, UR4, R44 ;  /* 0x00000004c8047c25 */ /* 0x000fe2000f8e002c */
[----:B------:R-:W-:-:S03]  /*16ed0*/  ULDC.64 UR4, c[0x0][0xb98] ;  /* 0x0002e60000047ab9 */ /* 0x000fc60000000a00 */
[----:B------:R-:W-:Y:S01]  /*16ee0*/  IMAD.IADD R5, R5, 0x1, R9 ;  /* 0x0000000105057824 */ /* 0x000fe200078e0209 */
[--C-:B------:R-:W-:Y:S01]  /*16ef0*/  SHF.R.S32.HI R9, RZ, 0x1f, R3.reuse ;  /* 0x0000001fff097819 */ /* 0x100fe20000011403 */
[----:B------:R-:W-:Y:S02]  /*16f00*/  IMAD.MOV R8, RZ, RZ, -R3 ;  /* 0x000000ffff087224 */ /* 0x000fe400078e0a03 */
[----:B------:R-:W-:-:S04]  /*16f10*/  IMAD.WIDE.U32 R4, R203, UR4, R4 ;  /* 0x00000004cb047c25 */ /* 0x000fc8000f8e0004 */
[----:B------:R-:W-:Y:S01]  /*16f20*/  IMAD.WIDE R20, R7, 0x2, R20 ;  /* 0x0000000207147825 */ /* 0x000fe200078e0214 */
[----:B------:R-:W-:-:S03]  /*16f30*/  IADD3 R4, P2, R3, R4, RZ ;  /* 0x0000000403047210 */ /* 0x000fc60007f5e0ff */
[----:B------:R-:W-:Y:S01]  /*16f40*/  IMAD R6, R208, UR4, RZ ;  /* 0x00000004d0067c24 */ /* 0x000fe2000f8e02ff */
[C---:B------:R-:W-:Y:S01]  /*16f50*/  IADD3 R13, P3, R20.reuse, 0x2000, RZ ;  /* 0x00002000140d7810 */ /* 0x040fe20007f7e0ff */
[----:B------:R-:W-:Y:S01]  /*16f60*/  IMAD R7, R51, R8, R11 ;  /* 0x0000000833077224 */ /* 0x000fe200078e020b */
[----:B------:R-:W-:Y:S01]  /*16f70*/  IADD3 R11, P0, R20, 0x1000, RZ ;  /* 0x00001000140b7810 */ /* 0x000fe20007f1e0ff */
[----:B------:R-:W-:Y:S01]  /*16f80*/  IMAD R6, R203, UR5, R6 ;  /* 0x00000005cb067c24 */ /* 0x000fe2000f8e0206 */
[----:B------:R-:W-:Y:S01]  /*16f90*/  ULDC.64 UR4, c[0x0][0xb88] ;  /* 0x0002e20000047ab9 */ /* 0x000fe20000000a00 */
[----:B------:R-:W-:Y:S01]  /*16fa0*/  IMAD R50, R0, R51, RZ ;  /* 0x0000003300327224 */ /* 0x000fe200078e02ff */
[----:B------:R-:W-:Y:S02]  /*16fb0*/  SHF.R.S32.HI R3, RZ, 0x1f, R7 ;  /* 0x0000001fff037819 */ /* 0x000fe40000011407 */
[----:B------:R-:W-:Y:S01]  /*16fc0*/  IADD3.X R5, R9, R5, R6, P2, !PT ;  /* 0x0000000509057210 */ /* 0x000fe200017fe406 */
[----:B------:R-:W-:Y:S01]  /*16fd0*/  IMAD.X R9, RZ, RZ, R21, P0 ;  /* 0x000000ffff097224 */ /* 0x000fe200000e0615 */
[----:B------:R-:W-:Y:S01]  /*16fe0*/  LOP3.LUT R8, R11, 0x380, RZ, 0xc0, !PT ;  /* 0x000003800b087812 */ /* 0x000fe200078ec0ff */
[----:B------:R-:W-:Y:S01]  /*16ff0*/  IMAD R6, R3, UR4, RZ ;  /* 0x0000000403067c24 */ /* 0x000fe2000f8e02ff */
[----:B------:R-:W-:Y:S01]  /*17000*/  IADD3 R25, P2, R20, 0x3000, RZ ;  /* 0x0000300014197810 */ /* 0x000fe20007f5e0ff */
[----:B------:R-:W-:Y:S01]  /*17010*/  IMAD.WIDE.U32 R4, R7, UR4, R4 ;  /* 0x0000000407047c25 */ /* 0x000fe2000f8e0004 */
[----:B------:R-:W-:-:S02]  /*17020*/  SHF.R.U64 R8, R8, 0x3, RZ ;  /* 0x0000000308087819 */ /* 0x000fc400000012ff */
[----:B------:R-:W-:Y:S01]  /*17030*/  LOP3.LUT R24, R25, 0x380, RZ, 0xc0, !PT ;  /* 0x0000038019187812 */ /* 0x000fe200078ec0ff */
[----:B------:R-:W-:Y:S01]  /*17040*/  IMAD R3, R7, UR5, R6 ;  /* 0x0000000507037c24 */ /* 0x000fe2000f8e0206 */
[----:B------:R-:W-:Y:S01]  /*17050*/  ULDC.64 UR4, c[0x0][0xb50] ;  /* 0x0002d40000047ab9 */ /* 0x000fe20000000a00 */
[----:B------:R-:W-:Y:S01]  /*17060*/  LOP3.LUT R8, R8, R11, RZ, 0x3c, !PT ;  /* 0x0000000b08087212 */ /* 0x000fe200078e3cff */
[----:B------:R-:W-:Y:S01]  /*17070*/  IMAD R11, R206, 0x80, R232 ;  /* 0x00000080ce0b7824 */ /* 0x000fe200078e02e8 */
[----:B------:R-:W-:Y:S01]  /*17080*/  LEA R6, P4, R4, UR4, 0x2 ;  /* 0x0000000404067c11 */ /* 0x000fe2000f8810ff */
[----:B------:R-:W-:Y:S01]  /*17090*/  IMAD.IADD R3, R5, 0x1, R3 ;  /* 0x0000000105037824 */ /* 0x000fe200078e0203 */
[----:B------:R-:W-:Y:S02]  /*170a0*/  SHF.R.U64 R24, R24, 0x3, RZ ;  /* 0x0000000318187819 */ /* 0x000fe400000012ff */
[----:B------:R-:W-:Y:S01]  /*170b0*/  LOP3.LUT P0, RZ, R214, 0x3, RZ, 0xc0, !PT ;  /* 0x00000003d6ff7812 */ /* 0x000fe2000780c0ff */
[----:B------:R-:W-:Y:S01]  /*170c0*/  SHFL.IDX PT, R46, R6, RZ, 0x1c1f ;  /* 0x001c1fff062e7589 */ /* 0x000fe200000e0000 */
[----:B------:R-:W-:Y:S01]  /*170d0*/  LEA.HI.X R4, R4, UR5, R3, 0x2, P4 ;  /* 0x0000000504047c11 */ /* 0x000fe2000a0f1403 */
[C---:B------:R-:W-:Y:S01]  /*170e0*/  VIADD R3, R11.reuse, 0x8 ;  /* 0x000000080b037836 */ /* 0x040fe20000000000 */
[----:B------:R-:W-:Y:S01]  /*170f0*/  LOP3.LUT R24, R24, R25, RZ, 0x3c, !PT ;  /* 0x0000001918187212 */ /* 0x000fe200078e3cff */
[----:B------:R-:W-:Y:S01]  /*17100*/  SHFL.IDX PT, R48, R6, 0x1, 0x1c1f ;  /* 0x003c1f0006307f89 */ /* 0x000fe200000e0000 */
[----:B------:R-:W-:Y:S01]  /*17110*/  IMAD.X R25, RZ, RZ, R21, P2 ;  /* 0x000000ffff197224 */ /* 0x000fe200010e0615 */
[----:B------:R-:W-:Y:S01]  /*17120*/  ISETP.GE.OR P2, PT, R11, R50, P0 ;  /* 0x000000320b00720c */ /* 0x000fe20000746670 */
[----:B------:R-:W-:Y:S01]  /*17130*/  ULDC.64 UR4, c[0x0][0xaa0] ;  /* 0x0002a80000047ab9 */ /* 0x000fe20000000a00 */
[----:B------:R-:W2:Y:S01]  /*17140*/  SHFL.IDX PT, R47, R4, RZ, 0x1c1f ;  /* 0x001c1fff042f7589 */ /* 0x000ea200000e0000 */
[----:B------:R-:W-:-:S02]  /*17150*/  LOP3.LUT R12, R13, 0x380, RZ, 0xc0, !PT ;  /* 0x000003800d0c7812 */ /* 0x000fc400078ec0ff */
[----:B------:R-:W-:Y:S01]  /*17160*/  ISETP.GE.OR P0, PT, R3, R50, P0 ;  /* 0x000000320300720c */ /* 0x000fe20000706670 */
[----:B------:R-:W3:Y:S01]  /*17170*/  SHFL.IDX PT, R49, R4, 0x1, 0x1c1f ;  /* 0x003c1f0004317f89 */ /* 0x000ee200000e0000 */
[----:B------:R-:W-:Y:S02]  /*17180*/  SHF.R.U64 R12, R12, 0x3, RZ ;  /* 0x000000030c0c7819 */ /* 0x000fe400000012ff */
[----:B------:R-:W-:Y:S02]  /*17190*/  IADD3 R29, P6, R20, 0x4000, RZ ;  /* 0x00004000141d7810 */ /* 0x000fe40007fde0ff */
[----:B------:R-:W-:Y:S01]  /*171a0*/  LOP3.LUT R12, R12, R13, RZ, 0x3c, !PT ;  /* 0x0000000d0c0c7212 */ /* 0x000fe200078e3cff */
[----:B------:R-:W-:Y:S01]  /*171b0*/  IMAD.X R13, RZ, RZ, R21, P3 ;  /* 0x000000ffff0d7224 */ /* 0x000fe200018e0615 */
[C---:B------:R-:W-:Y:S02]  /*171c0*/  IADD3 R33, P5, R20.reuse, 0x5000, RZ ;  /* 0x0000500014217810 */ /* 0x040fe40007fbe0ff */
[----:B------:R-:W-:-:S02]  /*171d0*/  IADD3 R37, P4, R20, 0x6000, RZ ;  /* 0x0000600014257810 */ /* 0x000fc40007f9e0ff */
[C---:B------:R-:W-:Y:S02]  /*171e0*/  LOP3.LUT R7, R20.reuse, 0x380, RZ, 0xc0, !PT ;  /* 0x0000038014077812 */ /* 0x040fe400078ec0ff */
[----:B------:R-:W-:Y:S02]  /*171f0*/  IADD3 R5, P3, R20, 0x7000, RZ ;  /* 0x0000700014057810 */ /* 0x000fe40007f7e0ff */
[----:B------:R-:W-:Y:S02]  /*17200*/  LOP3.LUT R28, R29, 0x380, RZ, 0xc0, !PT ;  /* 0x000003801d1c7812 */ /* 0x000fe400078ec0ff */
[----:B------:R-:W-:Y:S01]  /*17210*/  LOP3.LUT R32, R33, 0x380, RZ, 0xc0, !PT ;  /* 0x0000038021207812 */ /* 0x000fe200078ec0ff */
[----:B--2---:R2:W-:Y:S01]  /*17220*/  @!P2 ST.E desc[UR40][R46.64], R88 ;  /* 0x000000582e00a985 */ /* 0x0045e2000c101928 */
[----:B------:R-:W-:Y:S01]  /*17230*/  LOP3.LUT R36, R37, 0x380, RZ, 0xc0, !PT ;  /* 0x0000038025247812 */ /* 0x000fe200078ec0ff */
[----:B------:R-:W-:Y:S01]  /*17240*/  IMAD R3, R45, UR4, RZ ;  /* 0x000000042d037c24 */ /* 0x000fe2000f8e02ff */
[----:B------:R-:W-:Y:S01]  /*17250*/  SHF.R.U64 R7, R7, 0x3, RZ ;  /* 0x0000000307077819 */ /* 0x000fe200000012ff */
[----:B---3--:R3:W-:Y:S01]  /*17260*/  @!P0 ST.E desc[UR40][R48.64], R89 ;  /* 0x0000005930008985 */ /* 0x0087e2000c101928 */
[----:B------:R-:W-:Y:S01]  /*17270*/  LOP3.LUT R0, R5, 0x380, RZ, 0xc0, !PT ;  /* 0x0000038005007812 */ /* 0x000fe200078ec0ff */
[----:B------:R-:W-:Y:S01]  /*17280*/  IMAD.X R41, RZ, RZ, R21, P3 ;  /* 0x000000ffff297224 */ /* 0x000fe200018e0615 */
[----:B------:R-:W-:-:S02]  /*17290*/  SHF.R.U64 R28, R28, 0x3, RZ ;  /* 0x000000031c1c7819 */ /* 0x000fc400000012ff */
[----:B------:R-:W-:Y:S02]  /*172a0*/  SHF.R.U64 R32, R32, 0x3, RZ ;  /* 0x0000000320207819 */ /* 0x000fe400000012ff */
[----:B------:R-:W-:Y:S01]  /*172b0*/  SHF.R.U64 R36, R36, 0x3, RZ ;  /* 0x0000000324247819 */ /* 0x000fe200000012ff */
[----:B--2---:R-:W2:Y:S01]  /*172c0*/  @P1 LDC R47, c[0x0][0xbec] ;  /* 0x0002fb00ff2f1b82 */ /* 0x004ea20000000800 */
[----:B------:R-:W-:Y:S01]  /*172d0*/  LOP3.LUT R20, R7, R20, RZ, 0x3c, !PT ;  /* 0x0000001407147212 */ /* 0x000fe200078e3cff */
[----:B------:R-:W-:Y:S01]  /*172e0*/  IMAD R3, R44, UR5, R3 ;  /* 0x000000052c037c24 */ /* 0x000fe2000f8e0203 */
[----:B------:R-:W-:Y:S01]  /*172f0*/  SHF.R.U64 R0, R0, 0x3, RZ ;  /* 0x0000000300007819 */ /* 0x000fe200000012ff */
[----:B------:R-:W5:Y:S01]  /*17300*/  LD.E.128 R8, desc[UR40][R8.64] ;  /* 0x0000002808087980 */ /* 0x000f62000c101d00 */
[----:B------:R-:W-:Y:S01]  /*17310*/  LOP3.LUT R28, R28, R29, RZ, 0x3c, !PT ;  /* 0x0000001d1c1c7212 */ /* 0x000fe200078e3cff */
[--C-:B------:R-:W-:Y:S01]  /*17320*/  IMAD.X R29, RZ, RZ, R21.reuse, P6 ;  /* 0x000000ffff1d7224 */ /* 0x100fe200030e0615 */
[----:B------:R-:W-:Y:S01]  /*17330*/  LOP3.LUT R32, R32, R33, RZ, 0x3c, !PT ;  /* 0x0000002120207212 */ /* 0x000fe200078e3cff */
[----:B---3--:R-:W3:Y:S01]  /*17340*/  @P1 LDC R49, c[0x0][0xbf0] ;  /* 0x0002fc00ff311b82 */ /* 0x008ee20000000800 */
[----:B------:R-:W-:Y:S01]  /*17350*/  LOP3.LUT R36, R36, R37, RZ, 0x3c, !PT ;  /* 0x0000002524247212 */ /* 0x000fe200078e3cff */
[--C-:B------:R-:W-:Y:S01]  /*17360*/  IMAD.X R33, RZ, RZ, R21.reuse, P5 ;  /* 0x000000ffff217224 */ /* 0x100fe200028e0615 */
[----:B------:R-:W-:Y:S01]  /*17370*/  LOP3.LUT R40, R0, R5, RZ, 0x3c, !PT ;  /* 0x0000000500287212 */ /* 0x000fe200078e3cff */
[----:B------:R-:W-:Y:S01]  /*17380*/  IMAD.X R37, RZ, RZ, R21, P4 ;  /* 0x000000ffff257224 */ /* 0x000fe200020e0615 */
[----:B------:R4:W5:Y:S04]  /*17390*/  LD.E.128 R4, desc[UR40][R20.64] ;  /* 0x0000002814047980 */ /* 0x000968000c101d00 */
[----:B------:R-:W5:Y:S04]  /*173a0*/  LD.E.128 R12, desc[UR40][R12.64] ;  /* 0x000000280c0c7980 */ /* 0x000f68000c101d00 */
[----:B------:R-:W5:Y:S01]  /*173b0*/  LD.E.128 R24, desc[UR40][R24.64] ;  /* 0x0000002818187980 */ /* 0x000f62000c101d00 */
[----:B----4-:R-:W-:Y:S01]  /*173c0*/  IMAD.WIDE.U32 R20, R44, UR4, RZ ;  /* 0x000000042c147c25 */ /* 0x010fe2000f8e00ff */
[----:B------:R-:W-:-:S02]  /*173d0*/  ULDC.64 UR4, c[0x0][0xae8] ;  /* 0x0002ba0000047ab9 */ /* 0x000fc40000000a00 */
[----:B------:R-:W5:Y:S01]  /*173e0*/  LD.E.128 R28, desc[UR40][R28.64] ;  /* 0x000000281c1c7980 */ /* 0x000f62000c101d00 */
[----:B------:R-:W-:Y:S02]  /*173f0*/  IMAD.IADD R21, R21, 0x1, R3 ;  /* 0x0000000115157824 */ /* 0x000fe400078e0203 */
[----:B------:R-:W-:Y:S01]  /*17400*/  IMAD R3, R199, 0x20, R207 ;  /* 0x00000020c7037824 */ /* 0x000fe200078e02cf */
[----:B------:R-:W5:Y:S01]  /*17410*/  LD.E.128 R32, desc[UR40][R32.64] ;  /* 0x0000002820207980 */ /* 0x000f62000c101d00 */
[----:B------:R-:W-:Y:S02]  /*17420*/  IMAD R45, R52, UR4, RZ ;  /* 0x00000004342d7c24 */ /* 0x000fe4000f8e02ff */
[----:B------:R-:W-:Y:S01]  /*17430*/  IMAD R46, R206, 0x80, R3 ;  /* 0x00000080ce2e7824 */ /* 0x000fe200078e0203 */
[----:B------:R-:W5:Y:S01]  /*17440*/  LD.E.128 R36, desc[UR40][R36.64] ;  /* 0x0000002824247980 */ /* 0x000f62000c101d00 */
[----:B------:R-:W-:Y:S02]  /*17450*/  IMAD R45, R200, UR5, R45 ;  /* 0x00000005c82d7c24 */ /* 0x000fe4000f8e022d */
[----:B--2---:R-:W-:Y:S01]  /*17460*/  @P1 IMAD.HI.U32 R0, R46, R47, RZ ;  /* 0x0000002f2e001227 */ /* 0x004fe200078e00ff */
[----:B------:R-:W5:Y:S03]  /*17470*/  LD.E.128 R40, desc[UR40][R40.64] ;  /* 0x0000002828287980 */ /* 0x000f66000c101d00 */
[----:B------:R-:W-:Y:S01]  /*17480*/  IMAD.WIDE.U32 R20, R200, UR4, R20 ;  /* 0x00000004c8147c25 */ /* 0x000fe2000f8e0014 */
[----:B------:R-:W-:Y:S01]  /*17490*/  ULDC.64 UR4, c[0x0][0xaf0] ;  /* 0x0002bc0000047ab9 */ /* 0x000fe20000000a00 */
[----:B------:R-:W-:Y:S01]  /*174a0*/  @!PT LDS RZ, [RZ] ;  /* 0x00000000fffff984 */ /* 0x000fe20000000800 */
[----:B------:R-:W-:Y:S01]  /*174b0*/  @!PT LDS RZ, [RZ] ;  /* 0x00000000fffff984 */ /* 0x000fe20000000800 */
[----:B------:R-:W-:Y:S01]  /*174c0*/  @!PT LDS RZ, [RZ] ;  /* 0x00000000fffff984 */ /* 0x000fe20000000800 */
[----:B------:R-:W-:Y:S01]  /*174d0*/  @!PT LDS RZ, [RZ] ;  /* 0x00000000fffff984 */ /* 0x000fe20000000800 */
[----:B------:R2:W-:Y:S06]  /*174e0*/  MEMBAR.ALL.CTA ;  /* 0x0000000000007992 */ /* 0x0005ec0000008000 */
[----:B--2---:R-:W2:Y:S01]  /*174f0*/  FENCE.VIEW.ASYNC.S ;  /* 0x00000000000073c6 */ /* 0x004ea20000000000 */
[----:B------:R-:W-:Y:S01]  /*17500*/  IMAD.MOV.U32 R3, RZ, RZ, R46 ;  /* 0x000000ffff037224 */ /* 0x000fe200078e002e */
[----:B---3--:R-:W-:Y:S01]  /*17510*/  @P1 SHF.R.U32.HI R3, RZ, R49, R0 ;  /* 0x00000031ff031219 */ /* 0x008fe20000011600 */
[----:B------:R-:W-:-:S02]  /*17520*/  IMAD.IADD R21, R21, 0x1, R45 ;  /* 0x0000000115157824 */ /* 0x000fc400078e022d */
[----:B------:R-:W-:Y:S01]  /*17530*/  IMAD R44, R208, UR4, RZ ;  /* 0x00000004d02c7c24 */ /* 0x000fe2000f8e02ff */
[----:B------:R-:W-:Y:S01]  /*17540*/  SHF.R.S32.HI R0, RZ, 0x1f, R3 ;  /* 0x0000001fff007819 */ /* 0x000fe20000011403 */
[----:B------:R-:W-:-:S04]  /*17550*/  IMAD.WIDE.U32 R20, R203, UR4, R20 ;  /* 0x00000004cb147c25 */ /* 0x000fc8000f8e0014 */
[----:B------:R-:W-:Y:S01]  /*17560*/  IMAD R45, R203, UR5, R44 ;  /* 0x00000005cb2d7c24 */ /* 0x000fe2000f8e022c */
[----:B------:R-:W-:Y:S01]  /*17570*/  ULDC.64 UR4, c[0x0][0xae0] ;  /* 0x0002b80000047ab9 */ /* 0x000fe20000000a00 */
[----:B------:R-:W-:Y:S02]  /*17580*/  IMAD.MOV R44, RZ, RZ, -R3 ;  /* 0x000000ffff2c7224 */ /* 0x000fe400078e0a03 */
[----:B------:R-:W-:Y:S02]  /*17590*/  IMAD.IADD R21, R21, 0x1, R45 ;  /* 0x0000000115157824 */ /* 0x000fe400078e022d */
[----:B------:R-:W-:Y:S02]  /*175a0*/  IMAD R0, R0, UR4, RZ ;  /* 0x0000000400007c24 */ /* 0x000fe4000f8e02ff */
[----:B------:R-:W-:Y:S02]  /*175b0*/  IMAD R45, R51, R44, R46 ;  /* 0x0000002c332d7224 */ /* 0x000fe400078e022e */
[----:B------:R-:W-:-:S02]  /*175c0*/  IMAD R47, R3, UR5, R0 ;  /* 0x00000005032f7c24 */ /* 0x000fc4000f8e0200 */
[----:B------:R-:W-:Y:S01]  /*175d0*/  IMAD.WIDE.U32 R20, R3, UR4, R20 ;  /* 0x0000000403147c25 */ /* 0x000fe2000f8e0014 */
[----:B------:R-:W-:Y:S01]  /*175e0*/  SHF.R.S32.HI R0, RZ, 0x1f, R45 ;  /* 0x0000001fff007819 */ /* 0x000fe2000001142d */
[----:B------:R-:W-:Y:S02]  /*175f0*/  ULDC.64 UR4, c[0x0][0xad8] ;  /* 0x0002b60000047ab9 */ /* 0x000fe40000000a00 */
[----:B------:R-:W-:Y:S02]  /*17600*/  IMAD R49, R206, 0x80, R207 ;  /* 0x00000080ce317824 */ /* 0x000fe400078e02cf */
[----:B------:R-:W-:Y:S02]  /*17610*/  IMAD.IADD R21, R21, 0x1, R47 ;  /* 0x0000000115157824 */ /* 0x000fe400078e022f */
[----:B------:R-:W-:Y:S02]  /*17620*/  IMAD R44, R0, UR4, RZ ;  /* 0x00000004002c7c24 */ /* 0x000fe4000f8e02ff */
[----:B------:R-:W-:-:S02]  /*17630*/  VIADD R0, R49, 0x20 ;  /* 0x0000002031007836 */ /* 0x000fc40000000000 */
[C---:B------:R-:W-:Y:S02]  /*17640*/  IMAD R47, R45.reuse, UR5, R44 ;  /* 0x000000052d2f7c24 */ /* 0x040fe4000f8e022c */
[----:B------:R-:W-:Y:S01]  /*17650*/  IMAD.WIDE.U32 R20, R45, UR4, R20 ;  /* 0x000000042d147c25 */ /* 0x000fe2000f8e0014 */
[-C--:B------:R-:W-:Y:S01]  /*17660*/  ISETP.GE.AND P0, PT, R0, R50.reuse, PT ;  /* 0x000000320000720c */ /* 0x080fe20003f06270 */
[----:B------:R-:W-:Y:S01]  /*17670*/  ULDC.64 UR4, c[0x0][0xa80] ;  /* 0x0002a00000047ab9 */ /* 0x000fe20000000a00 */
[C---:B------:R-:W-:Y:S01]  /*17680*/  ISETP.GE.AND P2, PT, R49.reuse, R50, PT ;  /* 0x000000323100720c */ /* 0x040fe20003f46270 */
[----:B------:R-:W-:Y:S02]  /*17690*/  VIADD R0, R2, 0x34820 ;  /* 0x0003482002007836 */ /* 0x000fe40000000000 */
[----:B------:R-:W-:Y:S01]  /*176a0*/  VIADD R3, R49, 0x40 ;  /* 0x0000004031037836 */ /* 0x000fe20000000000 */
[----:B------:R-:W-:Y:S01]  /*176b0*/  LEA R46, P3, R20, UR4, 0x1 ;  /* 0x00000004142e7c11 */ /* 0x000fe2000f8608ff */
[----:B------:R-:W-:Y:S01]  /*176c0*/  IMAD.IADD R21, R21, 0x1, R47 ;  /* 0x0000000115157824 */ /* 0x000fe200078e022f */
[----:B------:R-:W-:-:S02]  /*176d0*/  PRMT R0, RZ, 0x654, R0 ;  /* 0x00000654ff007816 */ /* 0x000fc40000000000 */
[----:B------:R-:W-:Y:S02]  /*176e0*/  ISETP.GE.AND P1, PT, R3, R50, PT ;  /* 0x000000320300720c */ /* 0x000fe40003f26270 */
[----:B------:R-:W-:Y:S01]  /*176f0*/  LEA.HI.X R3, R20, UR5, R21, 0x1, P3 ;  /* 0x0000000514037c11 */ /* 0x000fe200098f0c15 */
[----:B--2---:R2:W-:Y:S01]  /*17700*/  SYNCS.ARRIVE.TRANS64.RED.A1T0 RZ, [R0+URZ], RZ ;  /* 0x000000ff00ff79a7 */ /* 0x0045e2000810043f */
[----:B------:R3:W4:Y:S01]  /*17710*/  SHFL.IDX PT, R44, R46, RZ, 0x181f ;  /* 0x00181fff2e2c7589 */ /* 0x00072200000e0000 */
[----:B------:R-:W-:Y:S03]  /*17720*/  BSSY B1, `(.L_x_801) ;  /* 0x000000c000017945 */ /* 0x000fe60003800000 */
[----:B--2---:R3:W2:Y:S01]  /*17730*/  SHFL.IDX PT, R0, R3, RZ, 0x181f ;  /* 0x00181fff03007589 */ /* 0x0046a200000e0000 */
[----:B------:R-:W-:Y:S05]  /*17740*/  @P2 BRA `(.L_x_802) ;  /* 0x0000000000242947 */ /* 0x000fea0003800000 */
[----:B------:R-:W-:Y:S02]  /*17750*/  ULDC UR4, c[0x0][0xac8] ;  /* 0x0002b20000047ab9 */ /* 0x000fe40000000800 */
[----:B------:R-:W-:Y:S02]  /*17760*/  ISETP.GE.AND P2, PT, R197, UR4, PT ;  /* 0x00000004c5007c0c */ /* 0x000fe4000bf46270 */
[----:B------:R-:W-:-:S11]  /*17770*/  ISETP.GE.AND P3, PT, R198, UR4, PT ;  /* 0x00000004c6007c0c */ /* 0x000fd6000bf66270 */
[CC--:B----4-:R-:W-:Y:S02]  /*17780*/  @!P2 LEA R20, P4, R197.reuse, R44.reuse, 0x1 ;  /* 0x0000002cc514a211 */ /* 0x0d0fe400078808ff */
[C---:B------:R-:W-:Y:S02]  /*17790*/  @!P3 LEA R44, P5, R198.reuse, R44, 0x1 ;  /* 0x0000002cc62cb211 */ /* 0x040fe400078a08ff */
[-C--:B--2---:R-:W-:Y:S02]  /*177a0*/  @!P2 LEA.HI.X R21, R197, R0.reuse, R237, 0x1, P4 ;  /* 0x00000000c515a211 */ /* 0x084fe400020f0ced */
[----:B------:R-:W-:-:S03]  /*177b0*/  @!P3 LEA.HI.X R45, R198, R0, R236, 0x1, P5 ;  /* 0x00000000c62db211 */ /* 0x000fc600028f0cec */
[----:B-----5:R2:W-:Y:S04]  /*177c0*/  @!P2 ST.E.128 desc[UR40][R20.64], R4 ;  /* 0x000000041400a985 */ /* 0x0205e8000c101d28 */
[----:B------:R2:W-:Y:S02]  /*177d0*/  @!P3 ST.E.128 desc[UR40][R44.64], R28 ;  /* 0x0000001c2c00b985 */ /* 0x0005e4000c101d28 */
.L_x_802:
[----:B------:R-:W-:Y:S05]  /*177e0*/  BSYNC B1 ;  /* 0x0000000000017941 */ /* 0x000fea0003800000 */
.L_x_801:
[----:B--2---:R2:W0:Y:S01]  /*177f0*/  SHFL.IDX PT, R0, R3, 0x1, 0x181f ;  /* 0x00381f0003007f89 */ /* 0x00442200000e0000 */
[----:B------:R-:W-:Y:S03]  /*17800*/  BSSY B1, `(.L_x_803) ;  /* 0x000000c000017945 */ /* 0x000fe60003800000 */
[----:B-----5:R2:W0:Y:S01]  /*17810*/  SHFL.IDX PT, R6, R46, 0x1, 0x181f ;  /* 0x00381f002e067f89 */ /* 0x02042200000e0000 */
[----:B------:R-:W-:Y:S05]  /*17820*/  @P0 BRA `(.L_x_804) ;  /* 0x0000000000240947 */ /* 0x000fea0003800000 */
[----:B------:R-:W-:Y:S02]  /*17830*/  ULDC UR4, c[0x0][0xac8] ;  /* 0x0002b20000047ab9 */ /* 0x000fe40000000800 */
[----:B------:R-:W-:Y:S02]  /*17840*/  ISETP.GE.AND P3, PT, R197, UR4, PT ;  /* 0x00000004c5007c0c */ /* 0x000fe4000bf66270 */
[----:B------:R-:W-:-:S11]  /*17850*/  ISETP.GE.AND P4, PT, R198, UR4, PT ;  /* 0x00000004c6007c0c */ /* 0x000fd6000bf86270 */
[CC--:B0-----:R-:W-:Y:S02]  /*17860*/  @!P3 LEA R4, P0, R197.reuse, R6.reuse, 0x1 ;  /* 0x00000006c504b211 */ /* 0x0c1fe400078008ff */
[C---:B------:R-:W-:Y:S02]  /*17870*/  @!P4 LEA R6, P2, R198.reuse, R6, 0x1 ;  /* 0x00000006c606c211 */ /* 0x040fe400078408ff */
[-C--:B------:R-:W-:Y:S02]  /*17880*/  @!P3 LEA.HI.X R5, R197, R0.reuse, R237, 0x1, P0 ;  /* 0x00000000c505b211 */ /* 0x080fe400000f0ced */
[----:B------:R-:W-:-:S03]  /*17890*/  @!P4 LEA.HI.X R7, R198, R0, R236, 0x1, P2 ;  /* 0x00000000c607c211 */ /* 0x000fc600010f0cec */
[----:B------:R0:W-:Y:S04]  /*178a0*/  @!P3 ST.E.128 desc[UR40][R4.64], R8 ;  /* 0x000000080400b985 */ /* 0x0001e8000c101d28 */
[----:B------:R0:W-:Y:S02]  /*178b0*/  @!P4 ST.E.128 desc[UR40][R6.64], R32 ;  /* 0x000000200600c985 */ /* 0x0001e4000c101d28 */
.L_x_804:
[----:B------:R-:W-:Y:S05]  /*178c0*/  BSYNC B1 ;  /* 0x0000000000017941 */ /* 0x000fea0003800000 */
.L_x_803:
[----:B0-----:R0:W0:Y:S01]  /*178d0*/  SHFL.IDX PT, R0, R3, 0x2, 0x181f ;  /* 0x00581f0003007f89 */ /* 0x00102200000e0000 */
[----:B------:R-:W-:Y:S03]  /*178e0*/  BSSY B1, `(.L_x_805) ;  /* 0x000000c000017945 */ /* 0x000fe60003800000 */
[----:B------:R0:W0:Y:S01]  /*178f0*/  SHFL.IDX PT, R6, R46, 0x2, 0x181f ;  /* 0x00581f002e067f89 */ /* 0x00002200000e0000 */
        /* <DEDUP_REMOVED lines=10> */
.L_x_806:
[----:B------:R-:W-:Y:S05]  /*179a0*/  BSYNC B1 ;  /* 0x0000000000017941 */ /* 0x000fea0003800000 */
.L_x_805:
[----:B0-----:R-:W-:Y:S01]  /*179b0*/  VIADD R0, R49, 0x60 ;  /* 0x0000006031007836 */ /* 0x001fe20000000000 */
[----:B--23--:R-:W0:Y:S04]  /*179c0*/  SHFL.IDX PT, R3, R3, 0x3, 0x181f ;  /* 0x00781f0003037f89 */ /* 0x00ce2800000e0000 */
[----:B------:R-:W-:Y:S01]  /*179d0*/  ISETP.GE.AND P0, PT, R0, R50, PT ;  /* 0x000000320000720c */ /* 0x000fe20003f06270 */
[----:B------:R-:W2:-:S12]  /*179e0*/  SHFL.IDX PT, R46, R46, 0x3, 0x181f ;  /* 0x00781f002e2e7f89 */ /* 0x000e9800000e0000 */
[----:B------:R-:W-:Y:S05]  /*179f0*/  @P0 BRA `(.L_x_807) ;  /* 0x0000000800e40947 */ /* 0x000fea0003800000 */
[----:B------:R-:W-:Y:S02]  /*17a00*/  ULDC UR4, c[0x0][0xac8] ;  /* 0x0002b20000047ab9 */ /* 0x000fe40000000800 */
[----:B------:R-:W-:-:S13]  /*17a10*/  ISETP.GE.AND P1, PT, R197, UR4, PT ;  /* 0x00000004c5007c0c */ /* 0x000fda000bf26270 */
[----:B--2---:R-:W-:-:S04]  /*17a20*/  @!P1 LEA R4, P0, R197, R46, 0x1 ;  /* 0x0000002ec5049211 */ /* 0x004fc800078008ff */
[----:B0-----:R-:W-:Y:S02]  /*17a30*/  @!P1 LEA.HI.X R5, R197, R3, R237, 0x1, P0 ;  /* 0x00000003c5059211 */ /* 0x001fe400000f0ced */
[----:B------:R-:W-:-:S03]  /*17a40*/  ISETP.GE.AND P0, PT, R198, UR4, PT ;  /* 0x00000004c6007c0c */ /* 0x000fc6000bf06270 */
[----:B------:R3:W-:Y:S10]  /*17a50*/  @!P1 ST.E.128 desc[UR40][R4.64], R24 ;  /* 0x0000001804009985 */ /* 0x0007f4000c101d28 */
[----:B------:R-:W-:Y:S05]  /*17a60*/  @P0 BRA `(.L_x_807) ;  /* 0x0000000800c80947 */ /* 0x000fea0003800000 */
[----:B---3--:R-:W-:-:S04]  /*17a70*/  LEA R4, P0, R198, R46, 0x1 ;  /* 0x0000002ec6047211 */ /* 0x008fc800078008ff */
[----:B------:R-:W-:-:S05]  /*17a80*/  LEA.HI.X R5, R198, R3, R236, 0x1, P0 ;  /* 0x00000003c6057211 */ /* 0x000fca00000f0cec */
[----:B------:R0:W-:Y:S01]  /*17a90*/  ST.E.128 desc[UR40][R4.64], R40 ;  /* 0x0000002804007985 */ /* 0x0001e2000c101d28 */
[----:B------:R-:W-:Y:S05]  /*17aa0*/  BRA `(.L_x_807) ;  /* 0x0000000800b87947 */ /* 0x000fea0003800000 */
.L_x_799:
[----:B------:R-:W-:Y:S01]  /*17ab0*/  ULDC.64 UR4, c[0x0][0xc00] ;  /* 0x0003000000047ab9 */ /* 0x000fe20000000a00 */
[----:B------:R-:W-:Y:S01]  /*17ac0*/  IMAD.MOV.U32 R3, RZ, RZ, RZ ;  /* 0x000000ffff037224 */ /* 0x000fe200078e00ff */
[----:B------:R-:W-:Y:S01]  /*17ad0*/  ISETP.NE.U32.AND P0, PT, RZ, UR4, PT ;  /* 0x00000004ff007c0c */ /* 0x000fe2000bf05070 */
[----:B------:R-:W2:Y:S01]  /*17ae0*/  LDC R21, c[0x0][0xbe8] ;  /* 0x0002fa00ff157b82 */ /* 0x000ea20000000800 */
[----:B------:R-:W-:Y:S02]  /*17af0*/  IADD3 R4, P1, R201, UR4, RZ ;  /* 0x00000004c9047c10 */ /* 0x000fe4000ff3e0ff */
[----:B------:R-:W-:Y:S02]  /*17b00*/  ISETP.NE.AND.EX P0, PT, RZ, UR5, PT, P0 ;  /* 0x00000005ff007c0c */ /* 0x000fe4000bf05300 */
[----:B------:R-:W-:Y:S01]  /*17b10*/  IADD3.X R5, R202, UR5, RZ, P1, !PT ;  /* 0x00000005ca057c10 */ /* 0x000fe20008ffe4ff */
[----:B------:R-:W-:Y:S02]  /*17b20*/  ULDC.64 UR4, c[0x0][0xc08] ;  /* 0x0003020000047ab9 */ /* 0x000fe40000000a00 */
[----:B------:R-:W-:-:S04]  /*17b30*/  ISETP.NE.U32.AND P1, PT, RZ, UR4, PT ;  /* 0x00000004ff007c0c */ /* 0x000fc8000bf25070 */
[----:B------:R-:W-:-:S04]  /*17b40*/  ISETP.NE.AND.EX P1, PT, RZ, UR5, PT, P1 ;  /* 0x00000005ff007c0c */ /* 0x000fc8000bf25310 */
[----:B------:R3:W5:Y:S09]  /*17b50*/  @P0 LDG.E R3, desc[UR40][R4.64] ;  /* 0x0000002804030981 */ /* 0x000772000c1e1900 */
[----:B------:R-:W-:Y:S01]  /*17b60*/  @P1 IADD3 R6, P2, R201, UR4, RZ ;  /* 0x00000004c9061c10 */ /* 0x000fe2000ff5e0ff */
[----:B------:R-:W-:-:S02]  /*17b70*/  ULDC UR4, c[0x0][0xa88] ;  /* 0x0002a20000047ab9 */ /* 0x000fc40000000800 */
[----:B------:R-:W-:Y:S01]  /*17b80*/  IMAD.U32 R0, RZ, RZ, UR4 ;  /* 0x00000004ff007e24 */ /* 0x000fe2000f8e00ff */
[----:B------:R-:W-:-:S05]  /*17b90*/  @P1 IADD3.X R7, R202, UR5, RZ, P2, !PT ;  /* 0x00000005ca071c10 */ /* 0x000fca00097fe4ff */
[----:B------:R3:W5:Y:S01]  /*17ba0*/  @P1 LDG.E R0, desc[UR40][R6.64] ;  /* 0x0000002806001981 */ /* 0x000762000c1e1900 */
[----:B--2---:R-:W-:Y:S01]  /*17bb0*/  ISETP.NE.AND P2, PT, R21, 0x1, PT ;  /* 0x000000011500780c */ /* 0x004fe20003f45270 */
[----:B------:R-:W2:-:S12]  /*17bc0*/  S2R R8, SR_TID.X ;  /* 0x0000000000087919 */ /* 0x000e980000002100 */
[----:B------:R-:W4:Y:S08]  /*17bd0*/  @P2 LDC R14, c[0x0][0xbec] ;  /* 0x0002fb00ff0e2b82 */ /* 0x000f300000000800 */
[----:B------:R-:W0:Y:S01]  /*17be0*/  @P2 LDC R25, c[0x0][0xbf0] ;  /* 0x0002fc00ff192b82 */ /* 0x000e220000000800 */
[----:B--2---:R-:W-:-:S05]  /*17bf0*/  VIADD R8, R8, 0xffffff80 ;  /* 0xffffff8008087836 */ /* 0x004fca0000000000 */
[----:B------:R-:W-:Y:S01]  /*17c00*/  ISETP.GE.AND P3, PT, R8, 0x80, PT ;  /* 0x000000800800780c */ /* 0x000fe20003f66270 */
[----:B---3--:R-:W-:-:S12]  /*17c10*/  @P1 BRA `(.L_x_808) ;  /* 0x0000000000101947 */ /* 0x008fd80003800000 */
[----:B------:R-:W-:Y:S05]  /*17c20*/  @!P0 BRA `(.L_x_808) ;  /* 0x00000000000c8947 */ /* 0x000fea0003800000 */
[----:B------:R-:W2:Y:S04]  /*17c30*/  LDG.E R7, desc[UR40][R4.64] ;  /* 0x0000002804077981 */ /* 0x000ea8000c1e1900 */
[----:B-----5:R-:W2:Y:S02]  /*17c40*/  LDG.E R0, desc[UR40][R4.64+0x4] ;  /* 0x0000042804007981 */ /* 0x020ea4000c1e1900 */
[----:B--2---:R-:W-:-:S07]  /*17c50*/  IMAD.IADD R0, R0, 0x1, -R7 ;  /* 0x0000000100007824 */ /* 0x004fce00078e0a07 */
.L_x_808:
[----:B------:R-:W-:Y:S01]  /*17c60*/  BSSY B1, `(.L_x_809) ;  /* 0x000002e000017945 */ /* 0x000fe20003800000 */
[----:B------:R-:W-:Y:S02]  /*17c70*/  SHF.R.S32.HI R12, RZ, 0x1f, R200 ;  /* 0x0000001fff0c7819 */ /* 0x000fe400000114c8 */
[----:B------:R-:W-:Y:S02]  /*17c80*/  SEL R203, R203, RZ, !P0 ;  /* 0x000000ffcbcb7207 */ /* 0x000fe40004000000 */
[----:B------:R-:W-:Y:S02]  /*17c90*/  SEL R208, R208, RZ, !P0 ;  /* 0x000000ffd0d07207 */ /* 0x000fe40004000000 */
[----:B-----5:R-:W-:Y:S01]  /*17ca0*/  SHF.R.S32.HI R10, RZ, 0x1f, R3 ;  /* 0x0000001fff0a7819 */ /* 0x020fe20000011403 */
[----:B------:R-:W-:Y:S06]  /*17cb0*/  @P3 BRA `(.L_x_810) ;  /* 0x0000000000a03947 */ /* 0x000fec0003800000 */
[----:B------:R-:W2:Y:S01]  /*17cc0*/  S2R R5, SR_TID.X ;  /* 0x0000000000057919 */ /* 0x000ea20000002100 */
[----:B------:R-:W3:Y:S01]  /*17cd0*/  LDC R11, c[0x0][0xbe8] ;  /* 0x0002fa00ff0b7b82 */ /* 0x000ee20000000800 */
[----:B--2---:R-:W-:Y:S02]  /*17ce0*/  IMAD R4, R206, 0x80, R5 ;  /* 0x00000080ce047824 */ /* 0x004fe400078e0205 */
[----:B---3--:R-:W-:Y:S02]  /*17cf0*/  IMAD R5, R0, R11, RZ ;  /* 0x0000000b00057224 */ /* 0x008fe400078e02ff */
[----:B------:R-:W-:-:S05]  /*17d00*/  VIADD R8, R4, 0xffffff80 ;  /* 0xffffff8004087836 */ /* 0x000fca0000000000 */
[----:B------:R-:W-:-:S13]  /*17d10*/  ISETP.GE.AND P0, PT, R8, R5, PT ;  /* 0x000000050800720c */ /* 0x000fda0003f06270 */
[----:B------:R-:W-:Y:S05]  /*17d20*/  @P0 BRA `(.L_x_810) ;  /* 0x0000000000840947 */ /* 0x000fea0003800000 */
[----:B------:R-:W-:Y:S01]  /*17d30*/  ISETP.NE.AND P0, PT, R11, 0x1, PT ;  /* 0x000000010b00780c */ /* 0x000fe20003f05270 */
[----:B------:R-:W-:Y:S01]  /*17d40*/  ULDC.64 UR4, c[0x0][0xb90] ;  /* 0x0002e40000047ab9 */ /* 0x000fe20000000a00 */
[----:B------:R-:W-:Y:S02]  /*17d50*/  IMAD.MOV.U32 R4, RZ, RZ, R3 ;  /* 0x000000ffff047224 */ /* 0x000fe400078e0003 */
[----:B------:R-:W-:Y:S02]  /*17d60*/  IMAD R9, R12, UR4, RZ ;  /* 0x000000040c097c24 */ /* 0x000fe4000f8e02ff */
[----:B------:R-:W-:Y:S02]  /*17d70*/  IMAD.MOV.U32 R5, RZ, RZ, R10 ;  /* 0x000000ffff057224 */ /* 0x000fe400078e000a */
[----:B------:R-:W-:Y:S02]  /*17d80*/  IMAD.MOV.U32 R7, RZ, RZ, R8 ;  /* 0x000000ffff077224 */ /* 0x000fe400078e0008 */
[----:B------:R-:W-:-:S03]  /*17d90*/  IMAD.WIDE.U32 R4, R200, UR4, R4 ;  /* 0x00000004c8047c25 */ /* 0x000fc6000f8e0004 */
[----:B------:R-:W2:Y:S01]  /*17da0*/  @P0 LDC R13, c[0x0][0xbec] ;  /* 0x0002fb00ff0d0b82 */ /* 0x000ea20000000800 */
[----:B------:R-:W-:Y:S01]  /*17db0*/  IMAD R9, R200, UR5, R9 ;  /* 0x00000005c8097c24 */ /* 0x000fe2000f8e0209 */
[----:B------:R-:W-:-:S03]  /*17dc0*/  ULDC.64 UR4, c[0x0][0xb98] ;  /* 0x0002e60000047ab9 */ /* 0x000fc60000000a00 */
[----:B------:R-:W-:-:S03]  /*17dd0*/  IMAD.IADD R5, R5, 0x1, R9 ;  /* 0x0000000105057824 */ /* 0x000fc600078e0209 */
[----:B------:R-:W3:Y:S01]  /*17de0*/  @P0 LDC R15, c[0x0][0xbf0] ;  /* 0x0002fc00ff0f0b82 */ /* 0x000ee20000000800 */
[----:B------:R-:W-:-:S04]  /*17df0*/  IMAD.WIDE.U32 R4, R203, UR4, R4 ;  /* 0x00000004cb047c25 */ /* 0x000fc8000f8e0004 */
[----:B--2---:R-:W-:-:S05]  /*17e00*/  @P0 IMAD.HI.U32 R6, R8, R13, RZ ;  /* 0x0000000d08060227 */ /* 0x004fca00078e00ff */
[----:B---3--:R-:W-:Y:S01]  /*17e10*/  @P0 SHF.R.U32.HI R7, RZ, R15, R6 ;  /* 0x0000000fff070219 */ /* 0x008fe20000011606 */
[----:B------:R-:W-:-:S03]  /*17e20*/  IMAD R6, R208, UR4, RZ ;  /* 0x00000004d0067c24 */ /* 0x000fc6000f8e02ff */
[----:B------:R-:W-:Y:S01]  /*17e30*/  IADD3 R4, P0, R7, R4, RZ ;  /* 0x0000000407047210 */ /* 0x000fe20007f1e0ff */
[----:B------:R-:W-:-:S04]  /*17e40*/  IMAD.MOV R9, RZ, RZ, -R7 ;  /* 0x000000ffff097224 */ /* 0x000fc800078e0a07 */
[----:B------:R-:W-:Y:S01]  /*17e50*/  IMAD R9, R11, R9, R8 ;  /* 0x000000090b097224 */ /* 0x000fe200078e0208 */
[----:B------:R-:W-:Y:S01]  /*17e60*/  SHF.R.S32.HI R11, RZ, 0x1f, R7 ;  /* 0x0000001fff0b7819 */ /* 0x000fe20000011407 */
[----:B------:R-:W-:Y:S01]  /*17e70*/  IMAD R8, R203, UR5, R6 ;  /* 0x00000005cb087c24 */ /* 0x000fe2000f8e0206 */
[----:B------:R-:W-:Y:S02]  /*17e80*/  ULDC.64 UR4, c[0x0][0xb88] ;  /* 0x0002e20000047ab9 */ /* 0x000fe40000000a00 */
[----:B------:R-:W-:Y:S02]  /*17e90*/  SHF.R.S32.HI R6, RZ, 0x1f, R9 ;  /* 0x0000001fff067819 */ /* 0x000fe40000011409 */
[----:B------:R-:W-:-:S03]  /*17ea0*/  IADD3.X R5, R11, R5, R8, P0, !PT ;  /* 0x000000050b057210 */ /* 0x000fc600007fe408 */
[----:B------:R-:W-:Y:S02]  /*17eb0*/  IMAD R6, R6, UR4, RZ ;  /* 0x0000000406067c24 */ /* 0x000fe4000f8e02ff */
[----:B------:R-:W-:-:S04]  /*17ec0*/  IMAD.WIDE.U32 R4, R9, UR4, R4 ;  /* 0x0000000409047c25 */ /* 0x000fc8000f8e0004 */
[----:B------:R-:W-:Y:S01]  /*17ed0*/  IMAD R7, R9, UR5, R6 ;  /* 0x0000000509077c24 */ /* 0x000fe2000f8e0206 */
[----:B------:R-:W-:Y:S02]  /*17ee0*/  ULDC.64 UR4, c[0x0][0xb50] ;  /* 0x0002d40000047ab9 */ /* 0x000fe40000000a00 */
[----:B------:R-:W-:Y:S01]  /*17ef0*/  LEA R6, P0, R4, UR4, 0x2 ;  /* 0x0000000404067c11 */ /* 0x000fe2000f8010ff */
[----:B------:R-:W-:-:S05]  /*17f00*/  IMAD.IADD R5, R5, 0x1, R7 ;  /* 0x0000000105057824 */ /* 0x000fca00078e0207 */
[----:B------:R-:W-:Y:S01]  /*17f10*/  LEA.HI.X R7, R4, UR5, R5, 0x2, P0 ;  /* 0x0000000504077c11 */ /* 0x000fe200080f1405 */
[----:B------:R-:W-:-:S05]  /*17f20*/  IMAD.MOV.U32 R5, RZ, RZ, -0x800000 ;  /* 0xff800000ff057424 */ /* 0x000fca00078e00ff */
[----:B------:R2:W-:Y:S02]  /*17f30*/  STG.E desc[UR40][R6.64], R5 ;  /* 0x0000000506007986 */ /* 0x0005e4000c101928 */
.L_x_810:
[----:B------:R-:W-:Y:S05]  /*17f40*/  BSYNC B1 ;  /* 0x0000000000017941 */ /* 0x000fea0003800000 */
.L_x_809:
[----:B------:R-:W-:Y:S01]  /*17f50*/  ULDC.64 UR4, c[0x0][0xaa0] ;  /* 0x0002a80000047ab9 */ /* 0x000fe20000000a00 */
[----:B------:R-:W-:Y:S01]  /*17f60*/  BSSY B1, `(.L_x_811) ;  /* 0x0000038000017945 */ /* 0x000fe20003800000 */
[----:B------:R-:W-:-:S04]  /*17f70*/  IMAD R4, R10, UR4, RZ ;  /* 0x000000040a047c24 */ /* 0x000fc8000f8e02ff */
[C---:B--2---:R-:W-:Y:S02]  /*17f80*/  IMAD R7, R3.reuse, UR5, R4 ;  /* 0x0000000503077c24 */ /* 0x044fe4000f8e0204 */
[----:B------:R-:W-:Y:S01]  /*17f90*/  IMAD.WIDE.U32 R4, R3, UR4, RZ ;  /* 0x0000000403047c25 */ /* 0x000fe2000f8e00ff */
[----:B------:R-:W-:-:S03]  /*17fa0*/  ULDC.64 UR4, c[0x0][0xae8] ;  /* 0x0002ba0000047ab9 */ /* 0x000fc60000000a00 */
[----:B------:R-:W-:Y:S02]  /*17fb0*/  IMAD R3, R199, 0x20, R207 ;  /* 0x00000020c7037824 */ /* 0x000fe400078e02cf */
[----:B------:R-:W-:Y:S02]  /*17fc0*/  IMAD.IADD R5, R5, 0x1, R7 ;  /* 0x0000000105057824 */ /* 0x000fe400078e0207 */
[----:B------:R-:W-:Y:S02]  /*17fd0*/  IMAD R9, R206, 0x80, R3 ;  /* 0x00000080ce097824 */ /* 0x000fe400078e0203 */
[----:B------:R-:W-:Y:S02]  /*17fe0*/  IMAD R7, R12, UR4, RZ ;  /* 0x000000040c077c24 */ /* 0x000fe4000f8e02ff */
[----:B----4-:R-:W-:-:S04]  /*17ff0*/  @P2 IMAD.HI.U32 R6, R9, R14, RZ ;  /* 0x0000000e09062227 */ /* 0x010fc800078e00ff */
[C---:B------:R-:W-:Y:S02]  /*18000*/  IMAD R7, R200.reuse, UR5, R7 ;  /* 0x00000005c8077c24 */ /* 0x040fe4000f8e0207 */
[----:B------:R-:W-:Y:S01]  /*18010*/  IMAD.WIDE.U32 R4, R200, UR4, R4 ;  /* 0x00000004c8047c25 */ /* 0x000fe2000f8e0004 */
[----:B------:R-:W-:-:S03]  /*18020*/  ULDC.64 UR4, c[0x0][0xaf0] ;  /* 0x0002bc0000047ab9 */ /* 0x000fc60000000a00 */
[----:B------:R-:W-:Y:S01]  /*18030*/  IMAD.MOV.U32 R3, RZ, RZ, R9 ;  /* 0x000000ffff037224 */ /* 0x000fe200078e0009 */
[----:B0-----:R-:W-:Y:S01]  /*18040*/  @P2 SHF.R.U32.HI R3, RZ, R25, R6 ;  /* 0x00000019ff032219 */ /* 0x001fe20000011606 */
[----:B------:R-:W-:Y:S02]  /*18050*/  IMAD R8, R208, UR4, RZ ;  /* 0x00000004d0087c24 */ /* 0x000fe4000f8e02ff */
[----:B------:R-:W-:Y:S01]  /*18060*/  IMAD.IADD R5, R5, 0x1, R7 ;  /* 0x0000000105057824 */ /* 0x000fe200078e0207 */
[----:B------:R-:W-:Y:S01]  /*18070*/  SHF.R.S32.HI R6, RZ, 0x1f, R3 ;  /* 0x0000001fff067819 */ /* 0x000fe20000011403 */
[C---:B------:R-:W-:Y:S02]  /*18080*/  IMAD R7, R203.reuse, UR5, R8 ;  /* 0x00000005cb077c24 */ /* 0x040fe4000f8e0208 */
[----:B------:R-:W-:Y:S01]  /*18090*/  IMAD.WIDE.U32 R4, R203, UR4, R4 ;  /* 0x00000004cb047c25 */ /* 0x000fe2000f8e0004 */
[----:B------:R-:W-:-:S03]  /*180a0*/  ULDC.64 UR4, c[0x0][0xae0] ;  /* 0x0002b80000047ab9 */ /* 0x000fc60000000a00 */
[----:B------:R-:W-:Y:S02]  /*180b0*/  IMAD.MOV R8, RZ, RZ, -R3 ;  /* 0x000000ffff087224 */ /* 0x000fe400078e0a03 */
[----:B------:R-:W-:Y:S02]  /*180c0*/  IMAD.IADD R5, R5, 0x1, R7 ;  /* 0x0000000105057824 */ /* 0x000fe400078e0207 */
[----:B------:R-:W-:Y:S02]  /*180d0*/  IMAD R6, R6, UR4, RZ ;  /* 0x0000000406067c24 */ /* 0x000fe4000f8e02ff */
[----:B------:R-:W-:Y:S02]  /*180e0*/  IMAD R7, R21, R8, R9 ;  /* 0x0000000815077224 */ /* 0x000fe400078e0209 */
[C---:B------:R-:W-:Y:S02]  /*180f0*/  IMAD R9, R3.reuse, UR5, R6 ;  /* 0x0000000503097c24 */ /* 0x040fe4000f8e0206 */
[----:B------:R-:W-:Y:S01]  /*18100*/  IMAD.WIDE.U32 R4, R3, UR4, R4 ;  /* 0x0000000403047c25 */ /* 0x000fe2000f8e0004 */
[----:B------:R-:W-:Y:S01]  /*18110*/  SHF.R.S32.HI R3, RZ, 0x1f, R7 ;  /* 0x0000001fff037819 */ /* 0x000fe20000011407 */
[----:B------:R-:W-:-:S02]  /*18120*/  ULDC.64 UR4, c[0x0][0xad8] ;  /* 0x0002b60000047ab9 */ /* 0x000fc40000000a00 */
[----:B------:R-:W-:Y:S02]  /*18130*/  IMAD.IADD R5, R5, 0x1, R9 ;  /* 0x0000000105057824 */ /* 0x000fe400078e0209 */
[----:B------:R-:W-:Y:S02]  /*18140*/  IMAD R6, R3, UR4, RZ ;  /* 0x0000000403067c24 */ /* 0x000fe4000f8e02ff */
[----:B------:R-:W-:Y:S02]  /*18150*/  IMAD R8, R206, 0x80, R207 ;  /* 0x00000080ce087824 */ /* 0x000fe400078e02cf */
[----:B------:R-:W-:Y:S02]  /*18160*/  IMAD R21, R0, R21, RZ ;  /* 0x0000001500157224 */ /* 0x000fe400078e02ff */
        /* <DEDUP_REMOVED lines=10> */
[----:B------:R0:W2:Y:S02]  /*18210*/  SHFL.IDX PT, R4, R6, RZ, 0x181f ;  /* 0x00181fff06047589 */ /* 0x0000a400000e0000 */
[----:B------:R-:W-:Y:S02]  /*18220*/  ISETP.GE.AND P0, PT, R0, R21, PT ;  /* 0x000000150000720c */ /* 0x000fe40003f06270 */
[----:B------:R0:W3:Y:S01]  /*18230*/  SHFL.IDX PT, R0, R3, RZ, 0x181f ;  /* 0x00181fff03007589 */ /* 0x0000e200000e0000 */
[----:B------:R-:W-:Y:S10]  /*18240*/  @P2 BRA `(.L_x_812) ;  /* 0x0000000000242947 */ /* 0x000ff40003800000 */
[----:B------:R-:W-:Y:S02]  /*18250*/  ULDC UR4, c[0x0][0xac8] ;  /* 0x0002b20000047ab9 */ /* 0x000fe40000000800 */
[----:B------:R-:W-:Y:S02]  /*18260*/  ISETP.GE.AND P4, PT, R197, UR4, PT ;  /* 0x00000004c5007c0c */ /* 0x000fe4000bf86270 */
[----:B------:R-:W-:-:S11]  /*18270*/  ISETP.GE.AND P5, PT, R198, UR4, PT ;  /* 0x00000004c6007c0c */ /* 0x000fd6000bfa6270 */
[CC--:B--2---:R-:W-:Y:S02]  /*18280*/  @!P4 LEA R10, P2, R197.reuse, R4.reuse, 0x1 ;  /* 0x00000004c50ac211 */ /* 0x0c4fe400078408ff */
[C---:B------:R-:W-:Y:S02]  /*18290*/  @!P5 LEA R4, P3, R198.reuse, R4, 0x1 ;  /* 0x00000004c604d211 */ /* 0x040fe400078608ff */
[-C--:B---3--:R-:W-:Y:S02]  /*182a0*/  @!P4 LEA.HI.X R11, R197, R0.reuse, R237, 0x1, P2 ;  /* 0x00000000c50bc211 */ /* 0x088fe400010f0ced */
[----:B------:R-:W-:-:S03]  /*182b0*/  @!P5 LEA.HI.X R5, R198, R0, R236, 0x1, P3 ;  /* 0x00000000c605d211 */ /* 0x000fc600018f0cec */
[----:B------:R4:W-:Y:S04]  /*182c0*/  @!P4 ST.E.128 desc[UR40][R10.64], RZ ;  /* 0x000000ff0a00c985 */ /* 0x0009e8000c101d28 */
[----:B------:R4:W-:Y:S02]  /*182d0*/  @!P5 ST.E.128 desc[UR40][R4.64], RZ ;  /* 0x000000ff0400d985 */ /* 0x0009e4000c101d28 */
.L_x_812:
[----:B------:R-:W-:Y:S05]  /*182e0*/  BSYNC B1 ;  /* 0x0000000000017941 */ /* 0x000fea0003800000 */
.L_x_811:
[----:B---3--:R3:W0:Y:S01]  /*182f0*/  SHFL.IDX PT, R0, R3, 0x1, 0x181f ;  /* 0x00381f0003007f89 */ /* 0x00862200000e0000 */
[----:B------:R-:W-:Y:S03]  /*18300*/  BSSY B1, `(.L_x_813) ;  /* 0x000000c000017945 */ /* 0x000fe60003800000 */
[----:B--2-4-:R3:W2:Y:S01]  /*18310*/  SHFL.IDX PT, R4, R6, 0x1, 0x181f ;  /* 0x00381f0006047f89 */ /* 0x0146a200000e0000 */
[----:B------:R-:W-:Y:S05]  /*18320*/  @P1 BRA `(.L_x_814) ;  /* 0x0000000000241947 */ /* 0x000fea0003800000 */
[----:B------:R-:W-:Y:S02]  /*18330*/  ULDC UR4, c[0x0][0xac8] ;  /* 0x0002b20000047ab9 */ /* 0x000fe40000000800 */
        /* <DEDUP_REMOVED lines=8> */
.L_x_814:
[----:B------:R-:W-:Y:S05]  /*183c0*/  BSYNC B1 ;  /* 0x0000000000017941 */ /* 0x000fea0003800000 */
.L_x_813:
[----:B0-----:R0:W0:Y:S01]  /*183d0*/  SHFL.IDX PT, R0, R3, 0x2, 0x181f ;  /* 0x00581f0003007f89 */ /* 0x00102200000e0000 */
[----:B------:R-:W-:Y:S03]  /*183e0*/  BSSY B1, `(.L_x_815) ;  /* 0x000000c000017945 */ /* 0x000fe60003800000 */
[----:B--2-4-:R2:W4:Y:S01]  /*183f0*/  SHFL.IDX PT, R4, R6, 0x2, 0x181f ;  /* 0x00581f0006047f89 */ /* 0x01452200000e0000 */
[----:B------:R-:W-:Y:S05]  /*18400*/  @P0 BRA `(.L_x_816) ;  /* 0x0000000000240947 */ /* 0x000fea0003800000 */
[----:B------:R-:W-:Y:S02]  /*18410*/  ULDC UR4, c[0x0][0xac8] ;  /* 0x0002b20000047ab9 */ /* 0x000fe40000000800 */
[----:B------:R-:W-:Y:S02]  /*18420*/  ISETP.GE.AND P2, PT, R197, UR4, PT ;  /* 0x00000004c5007c0c */ /* 0x000fe4000bf46270 */
[----:B------:R-:W-:-:S11]  /*18430*/  ISETP.GE.AND P3, PT, R198, UR4, PT ;  /* 0x00000004c6007c0c */ /* 0x000fd6000bf66270 */
[CC--:B----4-:R-:W-:Y:S02]  /*18440*/  @!P2 LEA R10, P0, R197.reuse, R4.reuse, 0x1 ;  /* 0x00000004c50aa211 */ /* 0x0d0fe400078008ff */
[C---:B------:R-:W-:Y:S02]  /*18450*/  @!P3 LEA R4, P1, R198.reuse, R4, 0x1 ;  /* 0x00000004c604b211 */ /* 0x040fe400078208ff */
[-C--:B0-----:R-:W-:Y:S02]  /*18460*/  @!P2 LEA.HI.X R11, R197, R0.reuse, R237, 0x1, P0 ;  /* 0x00000000c50ba211 */ /* 0x081fe400000f0ced */
[----:B------:R-:W-:-:S03]  /*18470*/  @!P3 LEA.HI.X R5, R198, R0, R236, 0x1, P1 ;  /* 0x00000000c605b211 */ /* 0x000fc600008f0cec */
[----:B------:R0:W-:Y:S04]  /*18480*/  @!P2 ST.E.128 desc[UR40][R10.64], RZ ;  /* 0x000000ff0a00a985 */ /* 0x0001e8000c101d28 */
[----:B------:R0:W-:Y:S02]  /*18490*/  @!P3 ST.E.128 desc[UR40][R4.64], RZ ;  /* 0x000000ff0400b985 */ /* 0x0001e4000c101d28 */
.L_x_816:
[----:B------:R-:W-:Y:S05]  /*184a0*/  BSYNC B1 ;  /* 0x0000000000017941 */ /* 0x000fea0003800000 */
.L_x_815:
[----:B0-----:R-:W-:Y:S01]  /*184b0*/  VIADD R0, R8, 0x60 ;  /* 0x0000006008007836 */ /* 0x001fe20000000000 */
[----:B---3--:R-:W0:Y:S04]  /*184c0*/  SHFL.IDX PT, R3, R3, 0x3, 0x181f ;  /* 0x00781f0003037f89 */ /* 0x008e2800000e0000 */
[----:B------:R-:W-:Y:S01]  /*184d0*/  ISETP.GE.AND P0, PT, R0, R21, PT ;  /* 0x000000150000720c */ /* 0x000fe20003f06270 */
[----:B----4-:R3:W4:-:S12]  /*184e0*/  SHFL.IDX PT, R4, R6, 0x3, 0x181f ;  /* 0x00781f0006047f89 */ /* 0x01071800000e0000 */
[----:B---3--:R-:W-:Y:S05]  /*184f0*/  @P0 BRA `(.L_x_807) ;  /* 0x0000000000240947 */ /* 0x008fea0003800000 */
[----:B------:R-:W-:Y:S02]  /*18500*/  ULDC UR4, c[0x0][0xac8] ;  /* 0x0002b20000047ab9 */ /* 0x000fe40000000800 */
[----:B------:R-:W-:Y:S02]  /*18510*/  ISETP.GE.AND P2, PT, R197, UR4, PT ;  /* 0x00000004c5007c0c */ /* 0x000fe4000bf46270 */
[----:B------:R-:W-:-:S11]  /*18520*/  ISETP.GE.AND P3, PT, R198, UR4, PT ;  /* 0x00000004c6007c0c */ /* 0x000fd6000bf66270 */
[CC--:B--2-4-:R-:W-:Y:S02]  /*18530*/  @!P2 LEA R6, P0, R197.reuse, R4.reuse, 0x1 ;  /* 0x00000004c506a211 */ /* 0x0d4fe400078008ff */
[C---:B------:R-:W-:Y:S02]  /*18540*/  @!P3 LEA R4, P1, R198.reuse, R4, 0x1 ;  /* 0x00000004c604b211 */ /* 0x040fe400078208ff */
[-C--:B0-----:R-:W-:Y:S02]  /*18550*/  @!P2 LEA.HI.X R7, R197, R3.reuse, R237, 0x1, P0 ;  /* 0x00000003c507a211 */ /* 0x081fe400000f0ced */
[----:B------:R-:W-:-:S03]  /*18560*/  @!P3 LEA.HI.X R5, R198, R3, R236, 0x1, P1 ;  /* 0x00000003c605b211 */ /* 0x000fc600008f0cec */
[----:B------:R0:W-:Y:S04]  /*18570*/  @!P2 ST.E.128 desc[UR40][R6.64], RZ ;  /* 0x000000ff0600a985 */ /* 0x0001e8000c101d28 */
[----:B------:R0:W-:Y:S02]  /*18580*/  @!P3 ST.E.128 desc[UR40][R4.64], RZ ;  /* 0x000000ff0400b985 */ /* 0x0001e4000c101d28 */
.L_x_807:
[----:B------:R-:W-:Y:S05]  /*18590*/  BSYNC B0 ;  /* 0x0000000000007941 */ /* 0x000fea0003800000 */
.L_x_798:
[----:B------:R-:W-:Y:S02]  /*185a0*/  ULDC UR4, c[0x0][0xc3c] ;  /* 0x00030f0000047ab9 */ /* 0x000fe40000000800 */
[----:B-1----:R-:W-:-:S13]  /*185b0*/  ISETP.GE.AND P0, PT, R127, UR4, PT ;  /* 0x000000047f007c0c */ /* 0x002fda000bf06270 */
[----:B------:R-:W-:Y:S05]  /*185c0*/  @!P0 BRA `(.L_x_817) ;  /* 0xfffffe8c00508947 */ /* 0x000fea000383ffff */
[----:B------:R-:W-:Y:S05]  /*185d0*/  BRA `(.L_x_612) ;  /* 0x0000007400ac7947 */ /* 0x000fea0003800000 */
.L_x_610:
[----:B------:R-:W-:-:S08]  /*185e0*/  NOP ;  /* 0x0000000000007918 */ /* 0x000fd00000000000 */
[----:B------:R-:W0:-:S00]  /*185f0*/  USETMAXREG.DEALLOC.CTAPOOL 0x18 ;  /* 0x00000018000079c8 */ /* 0x000e0000080e0500 */
[----:B0-----:R-:W2:Y:S01]  /*18600*/  LDL.LU R3, [R1+0x10] ;  /* 0x0000100001037983 */ /* 0x001ea20000300800 */
[----:B------:R-:W-:Y:S01]  /*18610*/  LOP3.LUT R2, R2, 0x3, RZ, 0xc0, !PT ;  /* 0x0000000302027812 */ /* 0x000fe200078ec0ff */
[----:B------:R-:W-:-:S05]  /*18620*/  IMAD.MOV.U32 R4, RZ, RZ, RZ ;  /* 0x000000ffff047224 */ /* 0x000fca00078e00ff */
[----:B------:R-:W0:Y:S02]  /*18630*/  SHFL.IDX PT, R2, R2, RZ, 0x1f ;  /* 0x00001fff02027589 */ /* 0x000e2400000e0000 */
[----:B0-----:R-:W-:Y:S02]  /*18640*/  ISETP.NE.AND P0, PT, R2, RZ, PT ;  /* 0x000000ff0200720c */ /* 0x001fe40003f05270 */
        /* <DEDUP_REMOVED lines=11> */
.L_x_818:
[----:B------:R-:W-:Y:S01]  /*18700*/  LOP3.LUT R5, R0, 0x1f, RZ, 0xc0, !PT ;  /* 0x0000001f00057812 */ /* 0x000fe200078ec0ff */
[----:B------:R-:W-:Y:S01]  /*18710*/  ULDC UR4, c[0x0][0xc3c] ;  /* 0x00030f0000047ab9 */ /* 0x000fe20000000800 */
[----:B------:R-:W1:Y:S01]  /*18720*/  S2UR UR6, SR_CTAID.X ;  /* 0x00000000000679c3 */ /* 0x000e620000002500 */
[----:B------:R-:W-:Y:S01]  /*18730*/  ULDC UR5, c[0x0][0xc38] ;  /* 0x00030e0000057ab9 */ /* 0x000fe20000000800 */
[----:B------:R-:W-:-:S04]  /*18740*/  ISETP.NE.AND P0, PT, R5, 0x1f, PT ;  /* 0x0000001f0500780c */ /* 0x000fc80003f05270 */
[----:B------:R-:W-:-:S13]  /*18750*/  ISETP.GE.OR P1, PT, R5, UR4, !P0 ;  /* 0x0000000405007c0c */ /* 0x000fda000c726670 */
[----:B0-----:R-:W0:Y:S02]  /*18760*/  @!P1 LDC.64 R2, c[0x0][0xc80] ;  /* 0x00032000ff029b82 */ /* 0x001e240000000a00 */
[----:B0-----:R-:W-:-:S05]  /*18770*/  @!P1 IMAD.WIDE.U32 R2, R5, 0x4, R2 ;  /* 0x0000000405029825 */ /* 0x001fca00078e0002 */
[----:B------:R-:W2:Y:S01]  /*18780*/  @!P1 LDG.E R4, desc[UR40][R2.64] ;  /* 0x0000002802049981 */ /* 0x000ea2000c1e1900 */
[C---:B------:R-:W-:Y:S01]  /*18790*/  ISETP.NE.AND P1, PT, R5.reuse, RZ, PT ;  /* 0x000000ff0500720c */ /* 0x040fe20003f25270 */
[----:B------:R-:W-:Y:S01]  /*187a0*/  UMOV UR4, URZ ;  /* 0x0000003f00047c82 */ /* 0x000fe20008000000 */
[C---:B------:R-:W-:Y:S01]  /*187b0*/  ISETP.GE.U32.AND P2, PT, R5.reuse, 0x2, PT ;  /* 0x000000020500780c */ /* 0x040fe20003f46070 */
[----:B------:R-:W-:Y:S01]  /*187c0*/  IMAD.MOV.U32 R16, RZ, RZ, RZ ;  /* 0x000000ffff107224 */ /* 0x000fe200078e00ff */
[C---:B------:R-:W-:Y:S02]  /*187d0*/  ISETP.GE.U32.AND P3, PT, R5.reuse, 0x4, PT ;  /* 0x000000040500780c */ /* 0x040fe40003f66070 */
[C---:B------:R-:W-:Y:S02]  /*187e0*/  ISETP.GE.U32.AND P4, PT, R5.reuse, 0x8, PT ;  /* 0x000000080500780c */ /* 0x040fe40003f86070 */
[----:B------:R-:W-:Y:S01]  /*187f0*/  ISETP.GE.U32.AND P5, PT, R5, 0x10, PT ;  /* 0x000000100500780c */ /* 0x000fe20003fa6070 */
[----:B--2---:R-:W0:Y:S02]  /*18800*/  SHFL.UP PT, R6, R4, 0x1, RZ ;  /* 0x0420000004067989 */ /* 0x004e2400000e00ff */
        /* <DEDUP_REMOVED lines=16> */
[----:B------:R-:W-:Y:S01]  /*18910*/  IMAD.MOV.U32 R3, RZ, RZ, R6 ;  /* 0x000000ffff037224 */ /* 0x000fe200078e0006 */
[----:B-1----:R-:W-:-:S13]  /*18920*/  ISETP.GT.AND P6, PT, R6, UR6, PT ;  /* 0x0000000606007c0c */ /* 0x002fda000bfc4270 */
[----:B------:R-:W-:Y:S05]  /*18930*/  @P6 BRA `(.L_x_820) ;  /* 0x00000000009c6947 */ /* 0x000fea0003800000 */
[----:B------:R-:W0:Y:S01]  /*18940*/  LDC R7, c[0x0][0xc3c] ;  /* 0x00030f00ff077b82 */ /* 0x000e220000000800 */
[----:B------:R-:W-:Y:S01]  /*18950*/  IMAD.MOV.U32 R6, RZ, RZ, R3 ;  /* 0x000000ffff067224 */ /* 0x000fe200078e0003 */
[----:B------:R-:W-:Y:S01]  /*18960*/  UMOV UR4, URZ ;  /* 0x0000003f00047c82 */ /* 0x000fe20008000000 */
[----:B------:R-:W-:Y:S01]  /*18970*/  ULDC UR7, c[0x0][0xc3c] ;  /* 0x00030f0000077ab9 */ /* 0x000fe20000000800 */
[----:B------:R-:W-:-:S05]  /*18980*/  ULDC UR5, c[0x0][0xc38] ;  /* 0x00030e0000057ab9 */ /* 0x000fca0000000800 */
.L_x_824:
        /* <DEDUP_REMOVED lines=9> */
[----:B------:R-:W0:Y:S02]  /*18a20*/  LDC.64 R2, c[0x0][0xc80] ;  /* 0x00032000ff027b82 */ /* 0x000e240000000a00 */
[----:B0-----:R-:W-:-:S05]  /*18a30*/  IMAD.WIDE R2, R8, 0x4, R2 ;  /* 0x0000000408027825 */ /* 0x001fca00078e0202 */
[----:B------:R0:W5:Y:S02]  /*18a40*/  LDG.E R4, desc[UR40][R2.64] ;  /* 0x0000002802047981 */ /* 0x000164000c1e1900 */
.L_x_823:
[----:B------:R-:W-:Y:S05]  /*18a50*/  BSYNC B0 ;  /* 0x0000000000007941 */ /* 0x000fea0003800000 */
.L_x_822:
        /* <DEDUP_REMOVED lines=20> */
[----:B------:R-:W-:-:S07]  /*18ba0*/  IMAD.MOV.U32 R2, RZ, RZ, R11 ;  /* 0x000000ffff027224 */ /* 0x000fce00078e000b */
.L_x_820:
        /* <DEDUP_REMOVED lines=16> */
.L_x_825:
[----:B-1----:R-:W-:Y:S02]  /*18cb0*/  IMAD R16, R16, UR5, R7 ;  /* 0x0000000510107c24 */ /* 0x002fe4000f8e0207 */
[----:B------:R-:W-:Y:S02]  /*18cc0*/  IMAD R7, R11, R6, RZ ;  /* 0x000000060b077224 */ /* 0x000fe400078e02ff */
[----:B0-----:R-:W-:Y:S01]  /*18cd0*/  IMAD.MOV.U32 R2, RZ, RZ, RZ ;  /* 0x000000ffff027224 */ /* 0x001fe200078e00ff */
[----:B------:R-:W-:Y:S01]  /*18ce0*/  IADD3 R9, -R16, UR6, RZ ;  /* 0x0000000610097c10 */ /* 0x000fe2000fffe1ff */
[----:B------:R-:W-:Y:S02]  /*18cf0*/  VIADD R19, R19, UR4 ;  /* 0x0000000413137c36 */ /* 0x000fe40008000000 */
        /* <DEDUP_REMOVED lines=20> */
.L_x_821:
[----:B------:R-:W-:Y:S02]  /*18e40*/  IMAD.MOV.U32 R17, RZ, RZ, RZ ;  /* 0x000000ffff117224 */ /* 0x000fe400078e00ff */
[----:B------:R-:W-:Y:S02]  /*18e50*/  IMAD.U32 R16, RZ, RZ, UR6 ;  /* 0x00000006ff107e24 */ /* 0x000fe4000f8e00ff */
[----:B------:R-:W-:-:S07]  /*18e60*/  IMAD.MOV.U32 R18, RZ, RZ, RZ ;  /* 0x000000ffff127224 */ /* 0x000fce00078e00ff */
.L_x_826:
[----:B------:R-:W-:-:S13]  /*18e70*/  ISETP.NE.AND P0, PT, R5, RZ, PT ;  /* 0x000000ff0500720c */ /* 0x000fda0003f05270 */
[----:B------:R-:W0:Y:S01]  /*18e80*/  @!P0 S2R R3, SR_CgaCtaId ;  /* 0x0000000000038919 */ /* 0x000e220000008800 */
[----:B------:R-:W-:-:S04]  /*18e90*/  @!P0 MOV R2, 0x400 ;  /* 0x0000040000028802 */ /* 0x000fc80000000f00 */
[----:B0-----:R-:W-:-:S05]  /*18ea0*/  @!P0 LEA R2, R3, R2, 0x18 ;  /* 0x0000000203028211 */ /* 0x001fca00078ec0ff */
[----:B------:R2:W-:Y:S01]  /*18eb0*/  @!P0 STS.128 [R2+0x348d0], R16 ;  /* 0x0348d01002008388 */ /* 0x0005e20000000c00 */
[----:B------:R-:W-:Y:S06]  /*18ec0*/  BAR.ARV 0x5, 0x180 ;  /* 0x0146000000007b1d */ /* 0x000fec0000002000 */
.L_x_819:
[----:B--2---:R-:W-:Y:S01]  /*18ed0*/  IMAD.MOV.U32 R2, RZ, RZ, 0x1 ;  /* 0x00000001ff027424 */ /* 0x004fe200078e00ff */
[----:B------:R2:W-:Y:S01]  /*18ee0*/  STL [R1+0x58], RZ ;  /* 0x000058ff01007387 */ /* 0x0005e20000100800 */
[----:B------:R-:W-:Y:S02]  /*18ef0*/  ULDC UR4, c[0x0][0xc3c] ;  /* 0x00030f0000047ab9 */ /* 0x000fe40000000800 */
[----:B-1----:R-:W-:Y:S01]  /*18f00*/  ISETP.GE.AND P0, PT, R19, UR4, PT ;  /* 0x0000000413007c0c */ /* 0x002fe2000bf06270 */
[----:B------:R2:W-:Y:S04]  /*18f10*/  STL [R1+0x18], R2 ;  /* 0x0000180201007387 */ /* 0x0005e80000100800 */
[----:B------:R2:W-:Y:S08]  /*18f20*/  STL [R1+0x8], RZ ;  /* 0x000008ff01007387 */ /* 0x0005f00000100800 */
[----:B--2---:R-:W-:Y:S05]  /*18f30*/  @P0 BRA `(.L_x_827) ;  /* 0x00000068006c0947 */ /* 0x004fea0003800000 */
[----:B------:R-:W1:Y:S01]  /*18f40*/  S2UR UR5, SR_CgaCtaId ;  /* 0x00000000000579c3 */ /* 0x000e620000008800 */
[C---:B------:R-:W-:Y:S01]  /*18f50*/  IMAD.SHL.U32 R2, R0.reuse, 0x8, RZ ;  /* 0x0000000800027824 */ /* 0x040fe200078e00ff */
[----:B------:R-:W-:Y:S01]  /*18f60*/  LOP3.LUT R5, R0, 0x7f, RZ, 0xc0, !PT ;  /* 0x0000007f00057812 */ /* 0x000fe200078ec0ff */
[----:B------:R-:W-:Y:S01]  /*18f70*/  UMOV UR4, 0x400 ;  /* 0x0000040000047882 */ /* 0x000fe20000000000 */
[----:B------:R-:W-:Y:S01]  /*18f80*/  BSSY B8, `(.L_x_827) ;  /* 0x0000696000087945 */ /* 0x000fe20003800000 */
[----:B------:R-:W-:Y:S01]  /*18f90*/  ULDC.64 UR36, c[0x0][0x198] ;  /* 0x0000660000247ab9 */ /* 0x000fe20000000a00 */
[C---:B0-----:R-:W-:Y:S01]  /*18fa0*/  LOP3.LUT R3, R2.reuse, 0x1f8, RZ, 0xc0, !PT ;  /* 0x000001f802037812 */ /* 0x041fe200078ec0ff */
[----:B------:R-:W-:Y:S01]  /*18fb0*/  ULDC UR38, c[0x0][0xc] ;  /* 0x0000030000267ab9 */ /* 0x000fe20000000800 */
[----:B------:R-:W-:Y:S02]  /*18fc0*/  LOP3.LUT R2, R2, 0x38, RZ, 0xc0, !PT ;  /* 0x0000003802027812 */ /* 0x000fe400078ec0ff */
[----:B------:R-:W-:Y:S01]  /*18fd0*/  LOP3.LUT R4, R3, 0x38, R0, 0x78, !PT ;  /* 0x0000003803047812 */ /* 0x000fe200078e7800 */
[----:B------:R-:W-:Y:S01]  /*18fe0*/  IMAD.SHL.U32 R3, R5, 0x8, RZ ;  /* 0x0000000805037824 */ /* 0x000fe200078e00ff */
[----:B------:R-:W-:Y:S01]  /*18ff0*/  SHF.R.U32.HI R5, RZ, 0x3, R5 ;  /* 0x00000003ff057819 */ /* 0x000fe20000011605 */
[----:B------:R-:W-:-:S03]  /*19000*/  IMAD.SHL.U32 R0, R0, 0x10, RZ ;  /* 0x0000001000007824 */ /* 0x000fc600078e00ff */
[----:B------:R-:W-:Y:S02]  /*19010*/  LOP3.LUT R3, R4, 0x200, R3, 0xf8, !PT ;  /* 0x0000020004037812 */ /* 0x000fe400078ef803 */
[----:B------:R-:W-:Y:S01]  /*19020*/  LOP3.LUT R0, R5, 0x70, R0, 0xf8, !PT ;  /* 0x0000007005007812 */ /* 0x000fe200078ef800 */
[----:B------:R-:W-:Y:S01]  /*19030*/  IMAD.MOV.U32 R0, RZ, RZ, 0x1 ;  /* 0x00000001ff007424 */ /* 0x000fe200078e00ff */
[----:B-1----:R-:W-:-:S06]  /*19040*/  ULEA UR4, UR5, UR4, 0x18 ;  /* 0x0000000405047291 */ /* 0x002fcc000f8ec03f */
[----:B------:R-:W-:-:S04]  /*19050*/  IMAD.U32 R4, RZ, RZ, UR4 ;  /* 0x00000004ff047e24 */ /* 0x000fc8000f8e00ff */
[----:B------:R-:W-:Y:S01]  /*19060*/  IMAD R3, R3, 0x2, R4 ;  /* 0x0000000203037824 */ /* 0x000fe200078e0204 */
[----:B------:R-:W-:Y:S04]  /*19070*/  STL [R1+0x4], R4 ;  /* 0x0000040401007387 */ /* 0x000fe80000100800 */
[----:B------:R0:W-:Y:S04]  /*19080*/  STL [R1+0x2c], R3 ;  /* 0x00002c0301007387 */ /* 0x0001e80000100800 */
[----:B------:R-:W-:Y:S04]  /*19090*/  STL [R1+0x8], RZ ;  /* 0x000008ff01007387 */ /* 0x000fe80000100800 */
[----:B------:R-:W-:Y:S01]  /*190a0*/  STL [R1+0x18], R0 ;  /* 0x0000180001007387 */ /* 0x000fe20000100800 */
[----:B0-----:R-:W-:-:S03]  /*190b0*/  LOP3.LUT R3, R2, 0x40, RZ, 0xfc, !PT ;  /* 0x0000004002037812 */ /* 0x001fc600078efcff */
[----:B------:R-:W-:Y:S04]  /*190c0*/  STL [R1+0xc], RZ ;  /* 0x00000cff01007387 */ /* 0x000fe80000100800 */
[----:B------:R0:W-:Y:S04]  /*190d0*/  STL [R1+0x24], R0 ;  /* 0x0000240001007387 */ /* 0x0001e80000100800 */
[----:B------:R1:W-:Y:S01]  /*190e0*/  STL [R1+0x58], RZ ;  /* 0x000058ff01007387 */ /* 0x0003e20000100800 */
[----:B0-----:R-:W-:-:S07]  /*190f0*/  LOP3.LUT R0, R2, 0x80, RZ, 0xfc, !PT ;  /* 0x0000008002007812 */ /* 0x001fce00078efcff */
.L_x_967:
[----:B--2---:R-:W0:Y:S02]  /*19100*/  LDC.64 R2, c[0x0][0xc88] ;  /* 0x00032200ff027b82 */ /* 0x004e240000000a00 */
[----:B0-----:R-:W-:-:S05]  /*19110*/  IMAD.WIDE R2, R19, 0x4, R2 ;  /* 0x0000000413027825 */ /* 0x001fca00078e0202 */
[----:B------:R-:W2:Y:S01]  /*19120*/  LDG.E R15, desc[UR40][R2.64] ;  /* 0x00000028020f7981 */ /* 0x000ea2000c1e1900 */
[----:B------:R-:W-:Y:S05]  /*19130*/  YIELD ;  /* 0x0000000000007946 */ /* 0x000fea0003800000 */
[----:B------:R-:W-:Y:S01]  /*19140*/  ULDC.64 UR4, c[0x0][0xa28] ;  /* 0x00028a0000047ab9 */ /* 0x000fe20000000a00 */
[----:B---3--:R-:W-:Y:S01]  /*19150*/  IMAD.MOV.U32 R0, RZ, RZ, RZ ;  /* 0x000000ffff007224 */ /* 0x008fe200078e00ff */
[----:B------:R-:W-:Y:S01]  /*19160*/  ISETP.NE.U32.AND P0, PT, RZ, UR4, PT ;  /* 0x00000004ff007c0c */ /* 0x000fe2000bf05070 */
[----:B----45:R-:W-:Y:S01]  /*19170*/  IMAD.MOV.U32 R8, RZ, RZ, RZ ;  /* 0x000000ffff087224 */ /* 0x030fe200078e00ff */
[----:B------:R-:W-:Y:S01]  /*19180*/  ULDC.64 UR10, c[0x0][0xa18] ;  /* 0x00028600000a7ab9 */ /* 0x000fe20000000a00 */
        /* <DEDUP_REMOVED lines=12> */
[----:B------:R2:W5:Y:S01]  /*19250*/  @P0 LDG.E R0, desc[UR40][R2.64] ;  /* 0x0000002802000981 */ /* 0x000562000c1e1900 */
[----:B------:R-:W-:Y:S02]  /*19260*/  ISETP.NE.AND.EX P2, PT, RZ, UR5, PT, P2 ;  /* 0x00000005ff007c0c */ /* 0x000fe4000bf45320 */
[----:B------:R-:W-:Y:S02]  /*19270*/  CS2R R10, SRZ ;  /* 0x00000000000a7805 */ /* 0x000fe4000001ff00 */
[----:B------:R-:W-:Y:S01]  /*19280*/  ISETP.NE.U32.AND P3, PT, RZ, UR10, PT ;  /* 0x0000000aff007c0c */ /* 0x000fe2000bf65070 */
[----:B------:R-:W-:Y:S01]  /*19290*/  STL [R1], R14 ;  /* 0x0000000e01007387 */ /* 0x000fe20000100800 */
[----:B------:R-:W-:Y:S02]  /*192a0*/  ISETP.NE.U32.AND P0, PT, RZ, UR6, PT ;  /* 0x00000006ff007c0c */ /* 0x000fe4000bf05070 */
[----:B------:R-:W-:Y:S01]  /*192b0*/  ISETP.NE.AND.EX P3, PT, RZ, UR11, PT, P3 ;  /* 0x0000000bff007c0c */ /* 0x000fe2000bf65330 */
[----:B------:R-:W-:Y:S01]  /*192c0*/  STL [R1+0x28], R13 ;  /* 0x0000280d01007387 */ /* 0x000fe20000100800 */
[----:B------:R-:W-:-:S02]  /*192d0*/  ISETP.NE.U32.AND P1, PT, RZ, UR8, PT ;  /* 0x00000008ff007c0c */ /* 0x000fc4000bf25070 */
[C---:B--2---:R-:W-:Y:S02]  /*192e0*/  IADD3 R2, P4, R14.reuse, UR4, RZ ;  /* 0x000000040e027c10 */ /* 0x044fe4000ff9e0ff */
[----:B------:R-:W-:Y:S02]  /*192f0*/  ISETP.NE.AND.EX P0, PT, RZ, UR7, PT, P0 ;  /* 0x00000007ff007c0c */ /* 0x000fe4000bf05300 */
[C---:B------:R-:W-:Y:S02]  /*19300*/  IADD3.X R3, R13.reuse, UR5, RZ, P4, !PT ;  /* 0x000000050d037c10 */ /* 0x040fe4000a7fe4ff */
[C---:B0-----:R-:W-:Y:S02]  /*19310*/  IADD3 R4, P4, R14.reuse, UR8, RZ ;  /* 0x000000080e047c10 */ /* 0x041fe4000ff9e0ff */
[----:B------:R-:W-:Y:S01]  /*19320*/  ISETP.NE.AND.EX P1, PT, RZ, UR9, PT, P1 ;  /* 0x00000009ff007c0c */ /* 0x000fe2000bf25310 */
[----:B------:R-:W2:Y:S01]  /*19330*/  @P2 LDG.E R8, desc[UR40][R2.64] ;  /* 0x0000002802082981 */ /* 0x000ea2000c1e1900 */
[----:B------:R-:W-:Y:S01]  /*19340*/  IADD3.X R5, R13, UR9, RZ, P4, !PT ;  /* 0x000000090d057c10 */ /* 0x000fe2000a7fe4ff */
[----:B------:R-:W-:Y:S01]  /*19350*/  ULDC UR4, c[0x0][0x288] ;  /* 0x0000a20000047ab9 */ /* 0x000fe20000000800 */
[----:B------:R-:W-:Y:S01]  /*19360*/  IADD3 R6, P5, R14, UR6, RZ ;  /* 0x000000060e067c10 */ /* 0x000fe2000ffbe0ff */
[----:B------:R-:W-:Y:S01]  /*19370*/  IMAD.U32 R12, RZ, RZ, UR4 ;  /* 0x00000004ff0c7e24 */ /* 0x000fe2000f8e00ff */
[----:B------:R-:W-:-:S02]  /*19380*/  ULDC.64 UR4, c[0x0][0x418] ;  /* 0x0001060000047ab9 */ /* 0x000fc40000000a00 */
[----:B------:R-:W-:-:S05]  /*19390*/  IADD3.X R7, R13, UR7, RZ, P5, !PT ;  /* 0x000000070d077c10 */ /* 0x000fca000affe4ff */
[----:B------:R-:W5:Y:S04]  /*193a0*/  @P0 LDG.E R11, desc[UR40][R6.64] ;  /* 0x00000028060b0981 */ /* 0x000f68000c1e1900 */
        /* <DEDUP_REMOVED lines=10> */
[----:B------:R-:W-:-:S03]  /*19450*/  UIMAD UR4, UR4, UR5, URZ ;  /* 0x00000005040472a4 */ /* 0x000fc6000f8e023f */
[----:B------:R-:W-:Y:S02]  /*19460*/  ULDC UR5, c[0x0][0x348] ;  /* 0x0000d20000057ab9 */ /* 0x000fe40000000800 */
[----:B0-----:R-:W-:Y:S02]  /*19470*/  IMAD.U32 R9, RZ, RZ, UR5 ;  /* 0x00000005ff097e24 */ /* 0x001fe4000f8e00ff */
[----:B------:R-:W-:Y:S01]  /*19480*/  IMAD.U32 R8, RZ, RZ, UR4 ;  /* 0x00000004ff087e24 */ /* 0x000fe2000f8e00ff */
[----:B--2---:R0:W-:Y:S01]  /*19490*/  STL [R1+0x54], R12 ;  /* 0x0000540c01007387 */ /* 0x0041e20000100800 */
[----:B------:R-:W-:Y:S05]  /*194a0*/  @P3 BRA `(.L_x_828) ;  /* 0x0000000000143947 */ /* 0x000fea0003800000 */
[----:B------:R-:W-:Y:S05]  /*194b0*/  @!P2 BRA `(.L_x_828) ;  /* 0x000000000010a947 */ /* 0x000fea0003800000 */
[----:B0-----:R-:W2:Y:S04]  /*194c0*/  LDG.E R12, desc[UR40][R2.64] ;  /* 0x00000028020c7981 */ /* 0x001ea8000c1e1900 */
[----:B------:R-:W2:Y:S02]  /*194d0*/  LDG.E R2, desc[UR40][R2.64+0x4] ;  /* 0x0000042802027981 */ /* 0x000ea4000c1e1900 */
[----:B--2---:R-:W-:-:S05]  /*194e0*/  IMAD.IADD R2, R2, 0x1, -R12 ;  /* 0x0000000102027824 */ /* 0x004fca00078e0a0c */
[----:B------:R2:W-:Y:S02]  /*194f0*/  STL [R1+0x54], R2 ;  /* 0x0000540201007387 */ /* 0x0005e40000100800 */
.L_x_828:
[----:B0-----:R-:W-:Y:S01]  /*19500*/  IMAD.MOV.U32 R12, RZ, RZ, R15 ;  /* 0x000000ffff0c7224 */ /* 0x001fe200078e000f */
[----:B------:R-:W-:Y:S01]  /*19510*/  ULDC.64 UR4, c[0x0][0xa20] ;  /* 0x0002880000047ab9 */ /* 0x000fe20000000a00 */
[----:B--2--5:R-:W-:Y:S01]  /*19520*/  IMAD.IADD R2, R11, 0x1, R0 ;  /* 0x000000010b027824 */ /* 0x024fe200078e0200 */
[----:B------:R-:W-:Y:S02]  /*19530*/  ISETP.NE.U32.AND P2, PT, RZ, UR4, PT ;  /* 0x00000004ff007c0c */ /* 0x000fe4000bf45070 */
[----:B------:R0:W-:Y:S02]  /*19540*/  STL [R1+0x14], R12 ;  /* 0x0000140c01007387 */ /* 0x0001e40000100800 */
[----:B------:R-:W-:Y:S02]  /*19550*/  ISETP.NE.AND.EX P2, PT, RZ, UR5, PT, P2 ;  /* 0x00000005ff007c0c */ /* 0x000fe4000bf45320 */
[----:B------:R0:W-:Y:S11]  /*19560*/  STL [R1+0x20], R2 ;  /* 0x0000200201007387 */ /* 0x0001f60000100800 */
[----:B0-----:R-:W-:Y:S05]  /*19570*/  @!P2 BRA `(.L_x_829) ;  /* 0x000000000010a947 */ /* 0x001fea0003800000 */
[----:B------:R-:W-:-:S04]  /*19580*/  IADD3 R2, P0, R14, UR4, RZ ;  /* 0x000000040e027c10 */ /* 0x000fc8000ff1e0ff */
[----:B------:R-:W-:-:S05]  /*19590*/  IADD3.X R3, R13, UR5, RZ, P0, !PT ;  /* 0x000000050d037c10 */ /* 0x000fca00087fe4ff */
[----:B------:R0:W5:Y:S01]  /*195a0*/  LDG.E R8, desc[UR40][R2.64] ;  /* 0x0000002802087981 */ /* 0x000162000c1e1900 */
[----:B------:R-:W-:Y:S05]  /*195b0*/  BRA `(.L_x_830) ;  /* 0x0000000000107947 */ /* 0x000fea0003800000 */
.L_x_829:
[----:B------:R-:W-:Y:S05]  /*195c0*/  @!P0 BRA `(.L_x_830) ;  /* 0x00000000000c8947 */ /* 0x000fea0003800000 */
[----:B------:R-:W2:Y:S04]  /*195d0*/  LDG.E R8, desc[UR40][R6.64] ;  /* 0x0000002806087981 */ /* 0x000ea8000c1e1900 */
[----:B------:R-:W2:Y:S02]  /*195e0*/  LDG.E R6, desc[UR40][R6.64+0x4] ;  /* 0x0000042806067981 */ /* 0x000ea4000c1e1900 */
[----:B--2---:R-:W-:-:S07]  /*195f0*/  IMAD.IADD R8, R6, 0x1, -R8 ;  /* 0x0000000106087824 */ /* 0x004fce00078e0a08 */
.L_x_830:
[----:B0-----:R-:W2:Y:S01]  /*19600*/  @P1 LDG.E R2, desc[UR40][R4.64] ;  /* 0x0000002804021981 */ /* 0x001ea2000c1e1900 */
[----:B-----5:R-:W-:-:S03]  /*19610*/  IMAD.IADD R0, R8, 0x1, -R0 ;  /* 0x0000000108007824 */ /* 0x020fc600078e0a00 */
[----:B------:R-:W2:Y:S01]  /*19620*/  @P1 LDG.E R4, desc[UR40][R4.64+0x4] ;  /* 0x0000042804041981 */ /* 0x000ea2000c1e1900 */
[----:B------:R-:W-:Y:S01]  /*19630*/  BSSY B0, `(.L_x_831) ;  /* 0x0000154000007945 */ /* 0x000fe20003800000 */
[----:B--2---:R-:W-:-:S04]  /*19640*/  @P1 IMAD.IADD R9, R4, 0x1, -R2 ;  /* 0x0000000104091824 */ /* 0x004fc800078e0a02 */
[----:B------:R-:W-:-:S04]  /*19650*/  IMAD.IADD R3, R0, 0x1, R9 ;  /* 0x0000000100037824 */ /* 0x000fc800078e0209 */
[----:B------:R-:W-:Y:S01]  /*19660*/  VIADD R2, R3, 0x7f ;  /* 0x0000007f03027836 */ /* 0x000fe20000000000 */
[----:B------:R0:W-:Y:S04]  /*19670*/  STL [R1+0x50], R3 ;  /* 0x0000500301007387 */ /* 0x0001e80000100800 */
[----:B0-----:R-:W-:-:S04]  /*19680*/  SHF.R.S32.HI R3, RZ, 0x1f, R2 ;  /* 0x0000001fff037819 */ /* 0x001fc80000011402 */
[----:B------:R-:W-:-:S04]  /*19690*/  LEA.HI R2, R3, R2, RZ, 0x7 ;  /* 0x0000000203027211 */ /* 0x000fc800078f38ff */
[----:B------:R-:W-:-:S04]  /*196a0*/  LOP3.LUT R3, R2, 0xffffff80, RZ, 0xc0, !PT ;  /* 0xffffff8002037812 */ /* 0x000fc800078ec0ff */
[----:B------:R-:W-:Y:S01]  /*196b0*/  VIADDMNMX R9, R3, -R0, R9, PT ;  /* 0x8000000003097246 */ /* 0x000fe20003800109 */
[----:B------:R-:W-:-:S05]  /*196c0*/  IMAD.MOV R3, RZ, RZ, -R0 ;  /* 0x000000ffff037224 */ /* 0x000fca00078e0a00 */
[----:B------:R-:W-:-:S04]  /*196d0*/  VIMNMX R3, RZ, R3, !PT ;  /* 0x00000003ff037248 */ /* 0x000fc80007fe0100 */
[----:B------:R-:W-:-:S13]  /*196e0*/  ISETP.GT.AND P0, PT, R9, R3, PT ;  /* 0x000000030900720c */ /* 0x000fda0003f04270 */
[----:B------:R-:W-:Y:S01]  /*196f0*/  @P0 VIADD R0, R9, 0x7f ;  /* 0x0000007f09000836 */ /* 0x000fe20000000000 */
[----:B------:R-:W-:-:S04]  /*19700*/  SHF.R.U32.HI R9, RZ, 0x7, R3 ;  /* 0x00000007ff097819 */ /* 0x000fc80000011603 */
[----:B------:R-:W-:Y:S01]  /*19710*/  @P0 SHF.R.S32.HI R3, RZ, 0x1f, R0 ;  /* 0x0000001fff030819 */ /* 0x000fe20000011400 */
[----:B------:R-:W-:-:S03]  /*19720*/  IMAD.MOV.U32 R6, RZ, RZ, R9 ;  /* 0x000000ffff067224 */ /* 0x000fc600078e0009 */
[----:B------:R-:W-:-:S04]  /*19730*/  @P0 LEA.HI R0, R3, R0, RZ, 0x7 ;  /* 0x0000000003000211 */ /* 0x000fc800078f38ff */
[----:B------:R-:W-:Y:S02]  /*19740*/  @P0 SHF.R.S32.HI R6, RZ, 0x7, R0 ;  /* 0x00000007ff060819 */ /* 0x000fe40000011400 */
[----:B------:R-:W-:-:S05]  /*19750*/  SHF.R.S32.HI R0, RZ, 0x7, R2 ;  /* 0x00000007ff007819 */ /* 0x000fca0000011402 */
[----:B------:R0:W-:Y:S01]  /*19760*/  STL [R1+0x3c], R0 ;  /* 0x00003c0001007387 */ /* 0x0001e20000100800 */
[----:B------:R-:W-:Y:S02]  /*19770*/  ISETP.GT.AND P2, PT, R6, R9, PT ;  /* 0x000000090600720c */ /* 0x000fe40003f44270 */
[----:B------:R-:W-:-:S11]  /*19780*/  PLOP3.LUT P0, PT, PT, PT, PT, 0x80, 0x0 ;  /* 0x000000000000781c */ /* 0x000fd60003f0f070 */
[----:B0-----:R-:W-:Y:S05]  /*19790*/  @!P2 BRA `(.L_x_832) ;  /* 0x0000001000f4a947 */ /* 0x001fea0003800000 */
[----:B------:R-:W-:Y:S01]  /*197a0*/  UMOV UR4, 0xffffffff ;  /* 0xffffffff00047882 */ /* 0x000fe20000000000 */
[----:B------:R-:W-:Y:S02]  /*197b0*/  SEL R0, R12, RZ, !P1 ;  /* 0x000000ff0c007207 */ /* 0x000fe40004800000 */
[----:B------:R-:W-:Y:S05]  /*197c0*/  BRA.DIV UR4, `(.L_x_833) ;  /* 0x0000006a04ec7947 */ /* 0x000fea000b800000 */
[----:B------:R-:W0:Y:S02]  /*197d0*/  S2R R2, SR_TID.X ;  /* 0x0000000000027919 */ /* 0x000e240000002100 */
[----:B0-----:R-:W-:-:S04]  /*197e0*/  SHF.R.U32.HI R2, RZ, 0x5, R2 ;  /* 0x00000005ff027819 */ /* 0x001fc80000011602 */
[----:B------:R-:W-:-:S05]  /*197f0*/  LOP3.LUT R2, R2, 0x3, RZ, 0xc0, !PT ;  /* 0x0000000302027812 */ /* 0x000fca00078ec0ff */
[----:B------:R0:W2:Y:S02]  /*19800*/  SHFL.IDX PT, R14, R2, RZ, 0x1f ;  /* 0x00001fff020e7589 */ /* 0x0000a400000e0000 */
.L_x_998:
[----:B--2---:R-:W-:Y:S02]  /*19810*/  ISETP.NE.AND P0, PT, R14, RZ, PT ;  /* 0x000000ff0e00720c */ /* 0x004fe40003f05270 */
[----:B------:R-:W-:-:S11]  /*19820*/  PLOP3.LUT P6, PT, PT, PT, PT, 0x8, 0x0 ;  /* 0x000000000000781c */ /* 0x000fd60003fce170 */
[----:B------:R-:W-:Y:S05]  /*19830*/  @P0 BRA `(.L_x_834) ;  /* 0x00000000000c0947 */ /* 0x000fea0003800000 */
[----:B------:R-:W-:-:S03]  /*19840*/  UMOV UR4, 0xffffffff ;  /* 0xffffffff00047882 */ /* 0x000fc60000000000 */
[----:B------:R-:W-:Y:S05]  /*19850*/  BRA.DIV UR4, `(.L_x_835) ;  /* 0x0000006a04fc7947 */ /* 0x000fea000b800000 */
[----:B------:R-:W-:-:S13]  /*19860*/  ELECT P6, URZ, PT ;  /* 0x00000000003f782f */ /* 0x000fda00038c0000 */
.L_x_834:
[----:B0-----:R-:W2:Y:S04]  /*19870*/  LDL R2, [R1+0x58] ;  /* 0x0000580001027983 */ /* 0x001ea80000100800 */
[----:B------:R-:W3:Y:S01]  /*19880*/  LDL R4, [R1+0x4] ;  /* 0x0000040001047983 */ /* 0x000ee20000100800 */
[----:B------:R-:W-:Y:S01]  /*19890*/  BSSY B1, `(.L_x_836) ;  /* 0x0000008000017945 */ /* 0x000fe20003800000 */
[----:B--2---:R-:W-:-:S05]  /*198a0*/  VIADD R2, R2, 0x1 ;  /* 0x0000000102027836 */ /* 0x004fca0000000000 */
[----:B------:R-:W-:-:S04]  /*198b0*/  LEA.HI R3, R2, R2, RZ, 0x1 ;  /* 0x0000000202037211 */ /* 0x000fc800078f08ff */
[----:B------:R-:W-:-:S05]  /*198c0*/  LOP3.LUT R3, R3, 0xfffffffe, RZ, 0xc0, !PT ;  /* 0xfffffffe03037812 */ /* 0x000fca00078ec0ff */
[----:B------:R-:W-:-:S05]  /*198d0*/  IMAD.IADD R2, R2, 0x1, -R3 ;  /* 0x0000000102027824 */ /* 0x000fca00078e0a03 */
[----:B------:R-:W-:-:S04]  /*198e0*/  SHF.L.U32 R2, R2, 0x1f, RZ ;  /* 0x0000001f02027819 */ /* 0x000fc800000006ff */
[----:B---3--:R-:W0:Y:S02]  /*198f0*/  SYNCS.PHASECHK.TRANS64.TRYWAIT P0, [R4+URZ+0x34820], R2 ;  /* 0x03482002040075a7 */ /* 0x008e24000800017f */
[----:B0-----:R-:W-:Y:S05]  /*19900*/  @!P0 BRA `(.L_x_837) ;  /* 0x0000006800f08947 */ /* 0x001fea0003800000 */
.L_x_1001:
[----:B------:R-:W-:Y:S05]  /*19910*/  BSYNC B1 ;  /* 0x0000000000017941 */ /* 0x000fea0003800000 */
.L_x_836:
[----:B------:R-:W-:Y:S04]  /*19920*/  BSSY B1, `(.L_x_838) ;  /* 0x0000087000017945 */ /* 0x000fe80003800000 */
[----:B------:R-:W-:Y:S05]  /*19930*/  @!P6 BRA `(.L_x_839) ;  /* 0x000000080014e947 */ /* 0x000fea0003800000 */
[----:B------:R-:W2:Y:S04]  /*19940*/  LDL R7, [R1+0x4] ;  /* 0x0000040001077983 */ /* 0x000ea80000100800 */
[----:B------:R-:W2:Y:S04]  /*19950*/  LDL R4, [R1+0xc] ;  /* 0x00000c0001047983 */ /* 0x000ea80000100800 */
[----:B------:R-:W3:Y:S01]  /*19960*/  LDL R5, [R1+0x24] ;  /* 0x0000240001057983 */ /* 0x000ee20000100800 */
[----:B------:R-:W-:Y:S01]  /*19970*/  BSSY B2, `(.L_x_840) ;  /* 0x0000008000027945 */ /* 0x000fe20003800000 */
[----:B0-----:R-:W0:Y:S02]  /*19980*/  S2R R3, SR_TID.X ;  /* 0x0000000000037919 */ /* 0x001e240000002100 */
[----:B0-----:R-:W-:-:S04]  /*19990*/  LOP3.LUT R3, R3, 0x7f, RZ, 0xc0, !PT ;  /* 0x0000007f03037812 */ /* 0x001fc800078ec0ff */
[----:B------:R-:W-:Y:S01]  /*199a0*/  ISETP.NE.AND P1, PT, R3, RZ, PT ;  /* 0x000000ff0300720c */ /* 0x000fe20003f25270 */
[----:B--2---:R-:W-:Y:S01]  /*199b0*/  IMAD R4, R4, 0x8, R7 ;  /* 0x0000000804047824 */ /* 0x004fe200078e0207 */
[----:B---3--:R-:W-:-:S04]  /*199c0*/  SHF.L.U32 R8, R5, 0x1f, RZ ;  /* 0x0000001f05087819 */ /* 0x008fc800000006ff */
[----:B------:R-:W0:Y:S02]  /*199d0*/  SYNCS.PHASECHK.TRANS64.TRYWAIT P0, [R4+URZ+0x348a0], R8 ;  /* 0x0348a008040075a7 */ /* 0x000e24000800017f */
[----:B0-----:R-:W-:Y:S05]  /*199e0*/  @!P0 BRA `(.L_x_841) ;  /* 0x0000006800d08947 */ /* 0x001fea0003800000 */
.L_x_1002:
[----:B------:R-:W-:Y:S05]  /*199f0*/  BSYNC B2 ;  /* 0x0000000000027941 */ /* 0x000fea0003800000 */
.L_x_840:
[----:B------:R-:W-:Y:S04]  /*19a00*/  BSSY B2, `(.L_x_842) ;  /* 0x0000009000027945 */ /* 0x000fe80003800000 */
[----:B------:R-:W-:Y:S05]  /*19a10*/  @P1 BRA `(.L_x_843) ;  /* 0x00000000001c1947 */ /* 0x000fea0003800000 */
[----:B------:R-:W2:Y:S01]  /*19a20*/  S2R R3, SR_TID.X ;  /* 0x0000000000037919 */ /* 0x000ea20000002100 */
[----:B------:R-:W-:-:S04]  /*19a30*/  IMAD.MOV.U32 R2, RZ, RZ, 0xc000 ;  /* 0x0000c000ff027424 */ /* 0x000fc800078e00ff */
[----:B------:R3:W-:Y:S01]  /*19a40*/  SYNCS.ARRIVE.TRANS64 RZ, [R4+URZ+0x34890], R2 ;  /* 0x0348900204ff79a7 */ /* 0x0007e2000800003f */
[----:B--2---:R-:W-:-:S04]  /*19a50*/  LOP3.LUT R3, R3, 0x1f, RZ, 0xc0, !PT ;  /* 0x0000001f03037812 */ /* 0x004fc800078ec0ff */
[----:B------:R-:W-:-:S13]  /*19a60*/  ISETP.NE.AND P0, PT, R3, RZ, PT ;  /* 0x000000ff0300720c */ /* 0x000fda0003f05270 */
[----:B---3--:R-:W-:Y:S05]  /*19a70*/  @!P0 BRA `(.L_x_843) ;  /* 0x0000000000048947 */ /* 0x008fea0003800000 */
[----:B------:R-:W-:Y:S01]  /*19a80*/  BPT.TRAP 0x1 ;  /* 0x000000040000795c */ /* 0x000fe20000300000 */
.L_x_843:
[----:B------:R-:W-:Y:S05]  /*19a90*/  BSYNC B2 ;  /* 0x0000000000027941 */ /* 0x000fea0003800000 */
.L_x_842:
[----:B------:R-:W2:Y:S04]  /*19aa0*/  LDL R5, [R1+0x4] ;  /* 0x0000040001057983 */ /* 0x000ea80000100800 */
[----:B------:R-:W2:Y:S01]  /*19ab0*/  LDL R2, [R1+0xc] ;  /* 0x00000c0001027983 */ /* 0x000ea20000100800 */
[----:B------:R-:W-:Y:S01]  /*19ac0*/  IMAD.MOV.U32 R11, RZ, RZ, RZ ;  /* 0x000000ffff0b7224 */ /* 0x000fe200078e00ff */
[----:B------:R-:W-:Y:S01]  /*19ad0*/  UIADD3 UR4, UP0, UR36, 0x570, URZ ;  /* 0x0000057024047890 */ /* 0x000fe2000ff1e03f */
[----:B------:R-:W-:Y:S01]  /*19ae0*/  IMAD R3, R6, 0x80, R10 ;  /* 0x0000008006037824 */ /* 0x000fe200078e020a */
[----:B------:R-:W-:Y:S01]  /*19af0*/  PLOP3.LUT P0, PT, PT, PT, PT, 0x80, 0x0 ;  /* 0x000000000000781c */ /* 0x000fe20003f0f070 */
[----:B------:R-:W-:Y:S01]  /*19b00*/  UMOV UR6, 0x0 ;  /* 0x0000000000067882 */ /* 0x000fe20000000000 */
[----:B------:R-:W-:Y:S01]  /*19b10*/  R2UR UR10, R11 ;  /* 0x000000000b0a72ca */ /* 0x000fe200000e0000 */
[----:B------:R-:W-:Y:S01]  /*19b20*/  VIADD R3, R3, 0xffffff80 ;  /* 0xffffff8003037836 */ /* 0x000fe20000000000 */
[----:B------:R-:W-:Y:S01]  /*19b30*/  UIADD3.X UR5, URZ, UR37, URZ, UP0, !UPT ;  /* 0x000000253f057290 */ /* 0x000fe200087fe43f */
[----:B------:R-:W-:Y:S01]  /*19b40*/  UMOV UR7, 0x12f00000 ;  /* 0x12f0000000077882 */ /* 0x000fe20000000000 */
[----:B--2---:R-:W-:-:S02]  /*19b50*/  IMAD R7, R2, 0xc000, R5 ;  /* 0x0000c00002077824 */ /* 0x004fc400078e0205 */
[----:B------:R-:W-:Y:S02]  /*19b60*/  VIADD R2, R4, 0x34890 ;  /* 0x0003489004027836 */ /* 0x000fe40000000000 */
[----:B------:R-:W-:-:S07]  /*19b70*/  VIADD R5, R7, 0x1c400 ;  /* 0x0001c40007057836 */ /* 0x000fce0000000000 */
.L_x_844:
        /* <DEDUP_REMOVED lines=16> */
.L_x_845:
        /* <DEDUP_REMOVED lines=15> */
.L_x_846:
        /* <DEDUP_REMOVED lines=10> */
[----:B------:R-:W2:Y:S01]  /*19e10*/  SYNCS.PHASECHK.TRANS64.TRYWAIT P0, [R4+URZ+0x348c0], R8 ;  /* 0x0348c008040075a7 */ /* 0x000ea2000800017f */
[----:B------:R-:W-:Y:S04]  /*19e20*/  BSSY B2, `(.L_x_847) ;  /* 0x0000002000027945 */ /* 0x000fe80003800000 */
[----:B--2---:R-:W-:Y:S05]  /*19e30*/  @!P0 BRA `(.L_x_848) ;  /* 0x0000006400d08947 */ /* 0x004fea0003800000 */
.L_x_1003:
[----:B------:R-:W-:Y:S05]  /*19e40*/  BSYNC B2 ;  /* 0x0000000000027941 */ /* 0x000fea0003800000 */
.L_x_847:
[----:B------:R-:W-:Y:S01]  /*19e50*/  BSSY B2, `(.L_x_849) ;  /* 0x000000b000027945 */ /* 0x000fe20003800000 */
[----:B------:R-:W-:Y:S02]  /*19e60*/  IMAD.MOV.U32 R12, RZ, RZ, 0x0 ;  /* 0x00000000ff0c7424 */ /* 0x000fe400078e00ff */
[----:B------:R-:W-:Y:S01]  /*19e70*/  IMAD.MOV.U32 R13, RZ, RZ, 0x12f00000 ;  /* 0x12f00000ff0d7424 */ /* 0x000fe200078e00ff */
[----:B------:R-:W-:Y:S06]  /*19e80*/  @P1 BRA `(.L_x_850) ;  /* 0x00000000001c1947 */ /* 0x000fec0003800000 */
[----:B------:R-:W3:Y:S01]  /*19e90*/  S2R R5, SR_TID.X ;  /* 0x0000000000057919 */ /* 0x000ee20000002100 */
[----:B------:R-:W-:-:S04]  /*19ea0*/  IMAD.MOV.U32 R2, RZ, RZ, 0x8000 ;  /* 0x00008000ff027424 */ /* 0x000fc800078e00ff */
[----:B------:R4:W-:Y:S01]  /*19eb0*/  SYNCS.ARRIVE.TRANS64 RZ, [R4+URZ+0x348b0], R2 ;  /* 0x0348b00204ff79a7 */ /* 0x0009e2000800003f */
[----:B---3--:R-:W-:-:S04]  /*19ec0*/  LOP3.LUT R5, R5, 0x1f, RZ, 0xc0, !PT ;  /* 0x0000001f05057812 */ /* 0x008fc800078ec0ff */
[----:B------:R-:W-:-:S13]  /*19ed0*/  ISETP.NE.AND P0, PT, R5, RZ, PT ;  /* 0x000000ff0500720c */ /* 0x000fda0003f05270 */
[----:B----4-:R-:W-:Y:S05]  /*19ee0*/  @!P0 BRA `(.L_x_850) ;  /* 0x0000000000048947 */ /* 0x010fea0003800000 */
[----:B------:R-:W-:Y:S01]  /*19ef0*/  BPT.TRAP 0x1 ;  /* 0x000000040000795c */ /* 0x000fe20000300000 */
.L_x_850:
[----:B------:R-:W-:Y:S05]  /*19f00*/  BSYNC B2 ;  /* 0x0000000000027941 */ /* 0x000fea0003800000 */
.L_x_849:
[----:B------:R-:W3:Y:S04]  /*19f10*/  LDL R5, [R1+0x4] ;  /* 0x0000040001057983 */ /* 0x000ee80000100800 */
[----:B------:R-:W4:Y:S01]  /*19f20*/  LDL R2, [R1+0xc] ;  /* 0x00000c0001027983 */ /* 0x000f220000100800 */
[----:B------:R-:W-:Y:S01]  /*19f30*/  R2UR UR10, R11 ;  /* 0x000000000b0a72ca */ /* 0x000fe200000e0000 */
[----:B------:R-:W-:Y:S01]  /*19f40*/  UIADD3 UR4, UP0, UR36, 0x670, URZ ;  /* 0x0000067024047890 */ /* 0x000fe2000ff1e03f */
[----:B------:R-:W-:Y:S01]  /*19f50*/  R2UR UR6, R12 ;  /* 0x000000000c0672ca */ /* 0x000fe200000e0000 */
[----:B0-2---:R-:W-:Y:S01]  /*19f60*/  VIADD R4, R4, 0x348b0 ;  /* 0x000348b004047836 */ /* 0x005fe20000000000 */
[----:B------:R-:W-:Y:S01]  /*19f70*/  R2UR UR7, R13 ;  /* 0x000000000d0772ca */ /* 0x000fe200000e0000 */
[----:B------:R-:W-:Y:S01]  /*19f80*/  UIADD3.X UR5, URZ, UR37, URZ, UP0, !UPT ;  /* 0x000000253f057290 */ /* 0x000fe200087fe43f */
[----:B------:R-:W-:Y:S01]  /*19f90*/  PLOP3.LUT P0, PT, PT, PT, PT, 0x80, 0x0 ;  /* 0x000000000000781c */ /* 0x000fe20003f0f070 */
[----:B---3--:R-:W-:-:S04]  /*19fa0*/  VIADD R5, R5, 0x400 ;  /* 0x0000040005057836 */ /* 0x008fc80000000000 */
[----:B----4-:R-:W-:-:S08]  /*19fb0*/  IMAD R2, R2, 0x8000, R5 ;  /* 0x0000800002027824 */ /* 0x010fd000078e0205 */
.L_x_851:
        /* <DEDUP_REMOVED lines=10> */
[----:B------:R-:W2:Y:S01]  /*1a060*/  LDL R7, [R1+0xc] ;  /* 0x00000c0001077983 */ /* 0x000ea20000100800 */
[----:B------:R-:W-:Y:S01]  /*1a070*/  IMAD.MOV.U32 R2, RZ, RZ, 0x6000 ;  /* 0x00006000ff027424 */ /* 0x000fe200078e00ff */
[----:B------:R-:W-:Y:S02]  /*1a080*/  R2UR UR10, R14 ;  /* 0x000000000e0a72ca */ /* 0x000fe400000e0000 */
[----:B------:R-:W-:Y:S02]  /*1a090*/  R2UR UR6, R12 ;  /* 0x000000000c0672ca */ /* 0x000fe400000e0000 */
[----:B------:R-:W-:Y:S02]  /*1a0a0*/  R2UR UR7, R13 ;  /* 0x000000000d0772ca */ /* 0x000fe400000e0000 */
[----:B------:R-:W-:Y:S01]  /*1a0b0*/  PLOP3.LUT P0, PT, PT, PT, PT, 0x80, 0x0 ;  /* 0x000000000000781c */ /* 0x000fe20003f0f070 */
[----:B--2---:R-:W-:-:S04]  /*1a0c0*/  IMAD R2, R7, R2, 0x2000 ;  /* 0x0000200007027424 */ /* 0x004fc800078e0202 */
[----:B------:R-:W-:-:S04]  /*1a0d0*/  IMAD R2, R7, -0x2000, R2 ;  /* 0xffffe00007027824 */ /* 0x000fc800078e0202 */
[----:B------:R-:W-:-:S07]  /*1a0e0*/  IMAD R2, R2, 0x2, R5 ;  /* 0x0000000202027824 */ /* 0x000fce00078e0205 */
.L_x_852:
        /* <DEDUP_REMOVED lines=10> */
.L_x_839:
[----:B------:R-:W-:Y:S05]  /*1a190*/  BSYNC B1 ;  /* 0x0000000000017941 */ /* 0x000fea0003800000 */
.L_x_838:
[----:B------:R-:W0:Y:S04]  /*1a1a0*/  LDL.LU R7, [R1+0xc] ;  /* 0x00000c0001077983 */ /* 0x000e280000300800 */
[----:B------:R-:W2:Y:S01]  /*1a1b0*/  LDL.LU R5, [R1+0x24] ;  /* 0x0000240001057983 */ /* 0x000ea20000300800 */
[----:B------:R-:W-:Y:S01]  /*1a1c0*/  PLOP3.LUT P0, PT, PT, PT, PT, 0x8, 0x0 ;  /* 0x000000000000781c */ /* 0x000fe20003f0e170 */
[----:B0-----:R-:W-:Y:S02]  /*1a1d0*/  VIADD R2, R7, 0x1 ;  /* 0x0000000107027836 */ /* 0x001fe40000000000 */
[----:B------:R-:W-:-:S03]  /*1a1e0*/  VIADD R7, R6, 0xfffffffe ;  /* 0xfffffffe06077836 */ /* 0x000fc60000000000 */
[C---:B------:R-:W-:Y:S02]  /*1a1f0*/  ISETP.NE.AND P1, PT, R2.reuse, 0x2, PT ;  /* 0x000000020200780c */ /* 0x040fe40003f25270 */
[----:B------:R-:W-:Y:S02]  /*1a200*/  ISETP.GE.AND P2, PT, R7, R9, PT ;  /* 0x000000090700720c */ /* 0x000fe40003f46270 */
[----:B------:R-:W-:Y:S02]  /*1a210*/  SEL R3, RZ, 0x1, P1 ;  /* 0x00000001ff037807 */ /* 0x000fe40000800000 */
[----:B------:R-:W-:Y:S02]  /*1a220*/  SEL R2, R2, RZ, P1 ;  /* 0x000000ff02027207 */ /* 0x000fe40000800000 */
[----:B--2---:R-:W-:-:S03]  /*1a230*/  LOP3.LUT R5, R5, R3, RZ, 0x3c, !PT ;  /* 0x0000000305057212 */ /* 0x004fc600078e3cff */
[----:B------:R0:W-:Y:S04]  /*1a240*/  STL [R1+0xc], R2 ;  /* 0x00000c0201007387 */ /* 0x0001e80000100800 */
[----:B------:R0:W-:Y:S01]  /*1a250*/  STL [R1+0x24], R5 ;  /* 0x0000240501007387 */ /* 0x0001e20000100800 */
[----:B------:R-:W-:Y:S05]  /*1a260*/  @!P2 BRA `(.L_x_832) ;  /* 0x000000080040a947 */ /* 0x000fea0003800000 */
.L_x_868:
[----:B------:R-:W-:Y:S05]  /*1a270*/  YIELD ;  /* 0x0000000000007946 */ /* 0x000fea0003800000 */
[----:B------:R-:W-:Y:S04]  /*1a280*/  BSSY B1, `(.L_x_853) ;  /* 0x0000082000017945 */ /* 0x000fe80003800000 */
[----:B--2---:R-:W-:Y:S05]  /*1a290*/  @!P6 BRA `(.L_x_854) ;  /* 0x000000080000e947 */ /* 0x004fea0003800000 */
[----:B0-----:R-:W2:Y:S04]  /*1a2a0*/  LDL R5, [R1+0x4] ;  /* 0x0000040001057983 */ /* 0x001ea80000100800 */
[----:B------:R-:W2:Y:S04]  /*1a2b0*/  LDL R4, [R1+0xc] ;  /* 0x00000c0001047983 */ /* 0x000ea80000100800 */
[----:B------:R-:W3:Y:S01]  /*1a2c0*/  LDL R3, [R1+0x24] ;  /* 0x0000240001037983 */ /* 0x000ee20000100800 */
[----:B------:R-:W-:Y:S01]  /*1a2d0*/  BSSY B2, `(.L_x_855) ;  /* 0x0000008000027945 */ /* 0x000fe20003800000 */
[----:B------:R-:W0:Y:S02]  /*1a2e0*/  S2R R2, SR_TID.X ;  /* 0x0000000000027919 */ /* 0x000e240000002100 */
[----:B0-----:R-:W-:-:S04]  /*1a2f0*/  LOP3.LUT R2, R2, 0x7f, RZ, 0xc0, !PT ;  /* 0x0000007f02027812 */ /* 0x001fc800078ec0ff */
[----:B------:R-:W-:Y:S01]  /*1a300*/  ISETP.NE.AND P2, PT, R2, RZ, PT ;  /* 0x000000ff0200720c */ /* 0x000fe20003f45270 */
[----:B--2---:R-:W-:Y:S01]  /*1a310*/  IMAD R6, R4, 0x8, R5 ;  /* 0x0000000804067824 */ /* 0x004fe200078e0205 */
[----:B---3--:R-:W-:-:S04]  /*1a320*/  SHF.L.U32 R5, R3, 0x1f, RZ ;  /* 0x0000001f03057819 */ /* 0x008fc800000006ff */
[----:B------:R-:W0:Y:S02]  /*1a330*/  SYNCS.PHASECHK.TRANS64.TRYWAIT P1, [R6+URZ+0x348a0], R5 ;  /* 0x0348a005060075a7 */ /* 0x000e24000802017f */
[----:B0-----:R-:W-:Y:S05]  /*1a340*/  @!P1 BRA `(.L_x_856) ;  /* 0x0000006000a09947 */ /* 0x001fea0003800000 */
.L_x_1004:
[----:B------:R-:W-:Y:S05]  /*1a350*/  BSYNC B2 ;  /* 0x0000000000027941 */ /* 0x000fea0003800000 */
.L_x_855:
        /* <DEDUP_REMOVED lines=9> */
.L_x_858:
[----:B------:R-:W-:Y:S05]  /*1a3f0*/  BSYNC B2 ;  /* 0x0000000000027941 */ /* 0x000fea0003800000 */
.L_x_857:
[----:B------:R-:W2:Y:S04]  /*1a400*/  LDL R3, [R1+0x4] ;  /* 0x0000040001037983 */ /* 0x000ea80000100800 */
[----:B------:R-:W2:Y:S01]  /*1a410*/  LDL R2, [R1+0xc] ;  /* 0x00000c0001027983 */ /* 0x000ea20000100800 */
[----:B------:R-:W-:Y:S01]  /*1a420*/  IMAD.MOV.U32 R11, RZ, RZ, RZ ;  /* 0x000000ffff0b7224 */ /* 0x000fe200078e00ff */
[----:B------:R-:W-:Y:S01]  /*1a430*/  UIADD3 UR4, UP0, UR36, 0x570, URZ ;  /* 0x0000057024047890 */ /* 0x000fe2000ff1e03f */
[----:B------:R-:W-:Y:S01]  /*1a440*/  PLOP3.LUT P1, PT, PT, PT, PT, 0x80, 0x0 ;  /* 0x000000000000781c */ /* 0x000fe20003f2f070 */
[----:B------:R-:W-:Y:S01]  /*1a450*/  UMOV UR6, 0x0 ;  /* 0x0000000000067882 */ /* 0x000fe20000000000 */
[----:B------:R-:W-:Y:S01]  /*1a460*/  UMOV UR7, 0x12f00000 ;  /* 0x12f0000000077882 */ /* 0x000fe20000000000 */
[----:B------:R-:W-:Y:S01]  /*1a470*/  R2UR UR10, R11 ;  /* 0x000000000b0a72ca */ /* 0x000fe200000e0000 */
[----:B------:R-:W-:Y:S01]  /*1a480*/  UIADD3.X UR5, URZ, UR37, URZ, UP0, !UPT ;  /* 0x000000253f057290 */ /* 0x000fe200087fe43f */
[----:B--2---:R-:W-:-:S02]  /*1a490*/  IMAD R4, R2, 0xc000, R3 ;  /* 0x0000c00002047824 */ /* 0x004fc400078e0203 */
[----:B------:R-:W-:Y:S02]  /*1a4a0*/  IMAD R3, R7, 0x80, R10 ;  /* 0x0000008007037824 */ /* 0x000fe400078e020a */
[----:B------:R-:W-:Y:S02]  /*1a4b0*/  VIADD R2, R6, 0x34890 ;  /* 0x0003489006027836 */ /* 0x000fe40000000000 */
[----:B------:R-:W-:-:S07]  /*1a4c0*/  VIADD R8, R4, 0x1c400 ;  /* 0x0001c40004087836 */ /* 0x000fce0000000000 */
.L_x_859:
        /* <DEDUP_REMOVED lines=16> */
.L_x_860:
        /* <DEDUP_REMOVED lines=15> */
.L_x_861:
        /* <DEDUP_REMOVED lines=13> */
.L_x_1005:
[----:B------:R-:W-:Y:S05]  /*1a790*/  BSYNC B2 ;  /* 0x0000000000027941 */ /* 0x000fea0003800000 */
.L_x_862:
[----:B------:R-:W-:Y:S01]  /*1a7a0*/  BSSY B2, `(.L_x_864) ;  /* 0x000000b000027945 */ /* 0x000fe20003800000 */
[----:B------:R-:W-:Y:S02]  /*1a7b0*/  IMAD.MOV.U32 R4, RZ, RZ, 0x0 ;  /* 0x00000000ff047424 */ /* 0x000fe400078e00ff */
[----:B0-2---:R-:W-:Y:S01]  /*1a7c0*/  IMAD.MOV.U32 R5, RZ, RZ, 0x12f00000 ;  /* 0x12f00000ff057424 */ /* 0x005fe200078e00ff */
[----:B------:R-:W-:Y:S06]  /*1a7d0*/  @P2 BRA `(.L_x_865) ;  /* 0x00000000001c2947 */ /* 0x000fec0003800000 */
[----:B------:R-:W0:Y:S01]  /*1a7e0*/  S2R R8, SR_TID.X ;  /* 0x0000000000087919 */ /* 0x000e220000002100 */
[----:B------:R-:W-:-:S04]  /*1a7f0*/  IMAD.MOV.U32 R2, RZ, RZ, 0x8000 ;  /* 0x00008000ff027424 */ /* 0x000fc800078e00ff */
[----:B------:R2:W-:Y:S01]  /*1a800*/  SYNCS.ARRIVE.TRANS64 RZ, [R6+URZ+0x348b0], R2 ;  /* 0x0348b00206ff79a7 */ /* 0x0005e2000800003f */
[----:B0-----:R-:W-:-:S04]  /*1a810*/  LOP3.LUT R8, R8, 0x1f, RZ, 0xc0, !PT ;  /* 0x0000001f08087812 */ /* 0x001fc800078ec0ff */
[----:B------:R-:W-:-:S13]  /*1a820*/  ISETP.NE.AND P1, PT, R8, RZ, PT ;  /* 0x000000ff0800720c */ /* 0x000fda0003f25270 */
[----:B--2---:R-:W-:Y:S05]  /*1a830*/  @!P1 BRA `(.L_x_865) ;  /* 0x0000000000049947 */ /* 0x004fea0003800000 */
[----:B------:R-:W-:Y:S01]  /*1a840*/  BPT.TRAP 0x1 ;  /* 0x000000040000795c */ /* 0x000fe20000300000 */
.L_x_865:
[----:B------:R-:W-:Y:S05]  /*1a850*/  BSYNC B2 ;  /* 0x0000000000027941 */ /* 0x000fea0003800000 */
.L_x_864:
[----:B------:R-:W2:Y:S04]  /*1a860*/  LDL R2, [R1+0x4] ;  /* 0x0000040001027983 */ /* 0x000ea80000100800 */
[----:B------:R-:W3:Y:S01]  /*1a870*/  LDL R8, [R1+0xc] ;  /* 0x00000c0001087983 */ /* 0x000ee20000100800 */
[----:B------:R-:W-:Y:S01]  /*1a880*/  R2UR UR10, R11 ;  /* 0x000000000b0a72ca */ /* 0x000fe200000e0000 */
[----:B------:R-:W-:Y:S01]  /*1a890*/  UIADD3 UR4, UP0, UR36, 0x670, URZ ;  /* 0x0000067024047890 */ /* 0x000fe2000ff1e03f */
[----:B------:R-:W-:Y:S01]  /*1a8a0*/  R2UR UR6, R4 ;  /* 0x00000000040672ca */ /* 0x000fe200000e0000 */
[----:B------:R-:W-:Y:S01]  /*1a8b0*/  VIADD R6, R6, 0x348b0 ;  /* 0x000348b006067836 */ /* 0x000fe20000000000 */
[----:B------:R-:W-:Y:S01]  /*1a8c0*/  R2UR UR7, R5 ;  /* 0x00000000050772ca */ /* 0x000fe200000e0000 */
[----:B------:R-:W-:Y:S01]  /*1a8d0*/  UIADD3.X UR5, URZ, UR37, URZ, UP0, !UPT ;  /* 0x000000253f057290 */ /* 0x000fe200087fe43f */
[----:B------:R-:W-:Y:S01]  /*1a8e0*/  PLOP3.LUT P1, PT, PT, PT, PT, 0x80, 0x0 ;  /* 0x000000000000781c */ /* 0x000fe20003f2f070 */
[----:B--2---:R-:W-:-:S04]  /*1a8f0*/  VIADD R2, R2, 0x400 ;  /* 0x0000040002027836 */ /* 0x004fc80000000000 */
[----:B---3--:R-:W-:-:S08]  /*1a900*/  IMAD R2, R8, 0x8000, R2 ;  /* 0x0000800008027824 */ /* 0x008fd000078e0202 */
.L_x_866:
        /* <DEDUP_REMOVED lines=15> */
.L_x_867:
        /* <DEDUP_REMOVED lines=10> */
.L_x_854:
[----:B------:R-:W-:Y:S05]  /*1aaa0*/  BSYNC B1 ;  /* 0x0000000000017941 */ /* 0x000fea0003800000 */
.L_x_853:
[----:B0-----:R-:W2:Y:S04]  /*1aab0*/  LDL.LU R5, [R1+0xc] ;  /* 0x00000c0001057983 */ /* 0x001ea80000300800 */
[----:B------:R-:W3:Y:S01]  /*1aac0*/  LDL.LU R4, [R1+0x24] ;  /* 0x0000240001047983 */ /* 0x000ee20000300800 */
[C---:B------:R-:W-:Y:S01]  /*1aad0*/  ISETP.GT.AND P2, PT, R7.reuse, R9, PT ;  /* 0x000000090700720c */ /* 0x040fe20003f44270 */
[----:B------:R-:W-:Y:S02]  /*1aae0*/  VIADD R7, R7, 0xffffffff ;  /* 0xffffffff07077836 */ /* 0x000fe40000000000 */
[----:B--2---:R-:W-:-:S05]  /*1aaf0*/  VIADD R2, R5, 0x1 ;  /* 0x0000000105027836 */ /* 0x004fca0000000000 */
[----:B------:R-:W-:-:S04]  /*1ab00*/  ISETP.NE.AND P1, PT, R2, 0x2, PT ;  /* 0x000000020200780c */ /* 0x000fc80003f25270 */
[----:B------:R-:W-:Y:S02]  /*1ab10*/  SEL R3, RZ, 0x1, P1 ;  /* 0x00000001ff037807 */ /* 0x000fe40000800000 */
[----:B------:R-:W-:Y:S02]  /*1ab20*/  SEL R2, R2, RZ, P1 ;  /* 0x000000ff02027207 */ /* 0x000fe40000800000 */
[----:B---3--:R-:W-:-:S05]  /*1ab30*/  LOP3.LUT R4, R4, R3, RZ, 0x3c, !PT ;  /* 0x0000000304047212 */ /* 0x008fca00078e3cff */
[----:B------:R2:W-:Y:S04]  /*1ab40*/  STL [R1+0x24], R4 ;  /* 0x0000240401007387 */ /* 0x0005e80000100800 */
[----:B------:R2:W-:Y:S01]  /*1ab50*/  STL [R1+0xc], R2 ;  /* 0x00000c0201007387 */ /* 0x0005e20000100800 */
[----:B------:R-:W-:Y:S05]  /*1ab60*/  @P2 BRA `(.L_x_868) ;  /* 0xfffffff400c02947 */ /* 0x000fea000383ffff */
.L_x_832:
[----:B------:R-:W-:Y:S05]  /*1ab70*/  BSYNC B0 ;  /* 0x0000000000007941 */ /* 0x000fea0003800000 */
.L_x_831:
[----:B0-2---:R-:W2:Y:S01]  /*1ab80*/  LDL R2, [R1+0x50] ;  /* 0x0000500001027983 */ /* 0x005ea20000100800 */
[----:B------:R-:W-:Y:S05]  /*1ab90*/  @!P0 WARPSYNC.ALL ;  /* 0x0000000000008948 */ /* 0x000fea0003800000 */
[----:B------:R-:W-:Y:S06]  /*1aba0*/  @!P0 BAR.SYNC.DEFER_BLOCKING 0xc, 0x180 ;  /* 0x0306000000008b1d */ /* 0x000fec0000010000 */
[----:B------:R-:W-:Y:S01]  /*1abb0*/  BSSY B7, `(.L_x_869) ;  /* 0x0000430000077945 */ /* 0x000fe20003800000 */
[----:B--2---:R-:W-:-:S13]  /*1abc0*/  ISETP.GT.AND P0, PT, R2, RZ, PT ;  /* 0x000000ff0200720c */ /* 0x004fda0003f04270 */
[----:B------:R-:W-:Y:S05]  /*1abd0*/  @P0 BRA `(.L_x_870) ;  /* 0x0000000000440947 */ /* 0x000fea0003800000 */
[----:B------:R-:W0:Y:S02]  /*1abe0*/  S2R R2, SR_TID.X ;  /* 0x0000000000027919 */ /* 0x000e240000002100 */
[----:B0-----:R-:W-:-:S04]  /*1abf0*/  LOP3.LUT R2, R2, 0x7f, RZ, 0xc0, !PT ;  /* 0x0000007f02027812 */ /* 0x001fc800078ec0ff */
[----:B------:R-:W-:-:S13]  /*1ac00*/  ISETP.NE.AND P0, PT, R2, RZ, PT ;  /* 0x000000ff0200720c */ /* 0x000fda0003f05270 */
[----:B------:R-:W-:Y:S05]  /*1ac10*/  @P0 BRA `(.L_x_871) ;  /* 0x0000004000a40947 */ /* 0x000fea0003800000 */
[----:B------:R-:W0:Y:S01]  /*1ac20*/  S2R R3, SR_LANEID ;  /* 0x0000000000037919 */ /* 0x000e220000000000 */
[----:B------:R-:W-:Y:S01]  /*1ac30*/  VOTEU.ANY UR4, UPT, PT ;  /* 0x0000000000047886 */ /* 0x000fe200038e0100 */
[----:B------:R-:W2:Y:S01]  /*1ac40*/  LDC.64 R4, c[0x0][0xc60] ;  /* 0x00031800ff047b82 */ /* 0x000ea20000000a00 */
[----:B------:R-:W0:Y:S08]  /*1ac50*/  FLO.U32 R0, UR4 ;  /* 0x0000000400007d00 */ /* 0x000e3000080e0000 */
[----:B------:R-:W2:Y:S01]  /*1ac60*/  POPC R2, UR4 ;  /* 0x0000000400027d09 */ /* 0x000ea20008000000 */
[----:B0-----:R-:W-:-:S13]  /*1ac70*/  ISETP.EQ.U32.AND P0, PT, R0, R3, PT ;  /* 0x000000030000720c */ /* 0x001fda0003f02070 */
[----:B--2---:R-:W2:Y:S01]  /*1ac80*/  @P0 ATOMG.E.ADD.STRONG.GPU PT, R5, desc[UR40][R4.64], R2 ;  /* 0x00000002040509a8 */ /* 0x004ea200081ee1e8 */
[----:B------:R-:W0:Y:S02]  /*1ac90*/  S2R R3, SR_LTMASK ;  /* 0x0000000000037919 */ /* 0x000e240000003900 */
[----:B0-----:R-:W-:-:S06]  /*1aca0*/  LOP3.LUT R3, R3, UR4, RZ, 0xc0, !PT ;  /* 0x0000000403037c12 */ /* 0x001fcc000f8ec0ff */
[----:B------:R-:W0:Y:S01]  /*1acb0*/  POPC R3, R3 ;  /* 0x0000000300037309 */ /* 0x000e220000000000 */
[----:B--2---:R-:W0:Y:S02]  /*1acc0*/  SHFL.IDX PT, R0, R5, R0, 0x1f ;  /* 0x00001f0005007589 */ /* 0x004e2400000e0000 */
[----:B0-----:R-:W-:Y:S01]  /*1acd0*/  IADD3 R16, R0, UR38, R3 ;  /* 0x0000002600107c10 */ /* 0x001fe2000fffe003 */
[----:B------:R-:W-:Y:S06]  /*1ace0*/  BRA `(.L_x_871) ;  /* 0x0000004000707947 */ /* 0x000fec0003800000 */
.L_x_870:
        /* <DEDUP_REMOVED lines=21> */
.L_x_873:
[----:B------:R-:W-:Y:S05]  /*1ae40*/  BSYNC B6 ;  /* 0x0000000000067941 */ /* 0x000fea0003800000 */
.L_x_872:
        /* <DEDUP_REMOVED lines=20> */
[----:B-12---:R-:W-:Y:S05]  /*1af90*/  CALL.ABS.NOINC R2 ;  /* 0x0000000002007343 */ /* 0x006fea0003c00000 */
.L_x_876:
        /* <DEDUP_REMOVED lines=16> */
.L_x_875:
[----:B------:R-:W-:Y:S05]  /*1b0a0*/  BSYNC B6 ;  /* 0x0000000000067941 */ /* 0x000fea0003800000 */
.L_x_874:
[----:B------:R-:W2:Y:S01]  /*1b0b0*/  LDL.LU R2, [R1] ;  /* 0x0000000001027983 */ /* 0x000ea20000300800 */
[----:B------:R-:W-:-:S03]  /*1b0c0*/  ULDC.64 UR4, c[0x0][0x9f8] ;  /* 0x00027e0000047ab9 */ /* 0x000fc60000000a00 */
[----:B------:R-:W3:Y:S04]  /*1b0d0*/  LDL.LU R4, [R1+0x28] ;  /* 0x0000280001047983 */ /* 0x000ee80000300800 */
[----:B------:R-:W4:Y:S01]  /*1b0e0*/  LDL R7, [R1+0x14] ;  /* 0x0000140001077983 */ /* 0x000f220000100800 */
[----:B------:R-:W-:-:S03]  /*1b0f0*/  ISETP.NE.U32.AND P0, PT, RZ, UR4, PT ;  /* 0x00000004ff007c0c */ /* 0x000fc6000bf05070 */
[----:B------:R-:W5:Y:S01]  /*1b100*/  LDL R0, [R1+0x3c] ;  /* 0x00003c0001007983 */ /* 0x000f620000100800 */
[----:B------:R-:W-:-:S13]  /*1b110*/  ISETP.NE.AND.EX P0, PT, RZ, UR5, PT, P0 ;  /* 0x00000005ff007c0c */ /* 0x000fda000bf05300 */
[----:B--2---:R-:W-:-:S04]  /*1b120*/  @P0 IADD3 R2, P1, R2, UR4, RZ ;  /* 0x0000000402020c10 */ /* 0x004fc8000ff3e0ff */
[----:B---3--:R-:W-:Y:S01]  /*1b130*/  @P0 IADD3.X R3, R4, UR5, RZ, P1, !PT ;  /* 0x0000000504030c10 */ /* 0x008fe20008ffe4ff */
[----:B------:R-:W-:-:S04]  /*1b140*/  ULDC.64 UR4, c[0x0][0xa08] ;  /* 0x0002820000047ab9 */ /* 0x000fc80000000a00 */
[----:B----4-:R0:W2:Y:S01]  /*1b150*/  @P0 LDG.E R7, desc[UR40][R2.64] ;  /* 0x0000002802070981 */ /* 0x0100a2000c1e1900 */
[----:B-----5:R-:W-:Y:S01]  /*1b160*/  VIADD R9, R0, 0xffffffff ;  /* 0xffffffff00097836 */ /* 0x020fe20000000000 */
[----:B0-----:R-:W0:Y:S01]  /*1b170*/  LDC.64 R2, c[0x0][0x418] ;  /* 0x00010600ff027b82 */ /* 0x001e220000000a00 */
[----:B--2---:R-:W-:Y:S01]  /*1b180*/  SHF.R.S32.HI R8, RZ, 0x1f, R7 ;  /* 0x0000001fff087819 */ /* 0x004fe20000011407 */
[----:B------:R2:W-:Y:S04]  /*1b190*/  @P0 STL [R1+0x14], R7 ;  /* 0x0000140701000387 */ /* 0x0005e80000100800 */
[----:B------:R2:W-:Y:S04]  /*1b1a0*/  STL [R1+0x38], R9 ;  /* 0x0000380901007387 */ /* 0x0005e80000100800 */
[----:B------:R2:W-:Y:S01]  /*1b1b0*/  STL [R1+0x28], R8 ;  /* 0x0000280801007387 */ /* 0x0005e20000100800 */
[----:B0-----:R-:W-:Y:S01]  /*1b1c0*/  LOP3.LUT P0, RZ, R2, UR4, RZ, 0xfc, !PT ;  /* 0x0000000402ff7c12 */ /* 0x001fe2000f80fcff */
[----:B------:R-:W-:-:S03]  /*1b1d0*/  UMOV UR4, 0xffffffff ;  /* 0xffffffff00047882 */ /* 0x000fc60000000000 */
[----:B------:R-:W-:-:S04]  /*1b1e0*/  LOP3.LUT P0, RZ, R3, UR5, RZ, 0xfc, P0 ;  /* 0x0000000503ff7c12 */ /* 0x000fc8000800fcff */
[----:B------:R-:W-:Y:S01]  /*1b1f0*/  SEL R0, R7, RZ, !P0 ;  /* 0x000000ff07007207 */ /* 0x000fe20004000000 */
[----:B--2---:R-:W-:Y:S08]  /*1b200*/  BRA.DIV UR4, `(.L_x_877) ;  /* 0x0000005604187947 */ /* 0x004ff0000b800000 */
[----:B------:R-:W0:Y:S02]  /*1b210*/  S2R R4, SR_TID.X ;  /* 0x0000000000047919 */ /* 0x000e240000002100 */
[----:B0-----:R-:W-:-:S04]  /*1b220*/  SHF.R.U32.HI R4, RZ, 0x5, R4 ;  /* 0x00000005ff047819 */ /* 0x001fc80000011604 */
[----:B------:R-:W-:-:S05]  /*1b230*/  LOP3.LUT R4, R4, 0x3, RZ, 0xc0, !PT ;  /* 0x0000000304047812 */ /* 0x000fca00078ec0ff */
[----:B------:R0:W2:Y:S02]  /*1b240*/  SHFL.IDX PT, R14, R4, RZ, 0x1f ;  /* 0x00001fff040e7589 */ /* 0x0000a400000e0000 */
.L_x_1008:
[----:B0-----:R-:W3:Y:S01]  /*1b250*/  LDL.LU R4, [R1+0x10] ;  /* 0x0000100001047983 */ /* 0x001ee20000300800 */
        /* <DEDUP_REMOVED lines=10> */
.L_x_1011:
[----:B------:R-:W-:Y:S05]  /*1b300*/  @!P6 BRA `(.L_x_878) ;  /* 0x000000040040e947 */ /* 0x000fea0003800000 */
[----:B------:R2:W-:Y:S01]  /*1b310*/  STL [R1+0x1c], R9 ;  /* 0x00001c0901007387 */ /* 0x0005e20000100800 */
[----:B------:R-:W-:-:S04]  /*1b320*/  ISETP.NE.U32.AND P0, PT, R2, RZ, PT ;  /* 0x000000ff0200720c */ /* 0x000fc80003f05070 */
[----:B------:R-:W-:-:S13]  /*1b330*/  ISETP.NE.AND.EX P0, PT, R3, RZ, PT, P0 ;  /* 0x000000ff0300720c */ /* 0x000fda0003f05300 */
[----:B--2---:R-:W-:Y:S05]  /*1b340*/  @!P0 BRA `(.L_x_880) ;  /* 0x0000000000508947 */ /* 0x004fea0003800000 */
[----:B------:R-:W2:Y:S01]  /*1b350*/  LDC R6, c[0x0][0x43c] ;  /* 0x00010f00ff067b82 */ /* 0x000ea20000000800 */
[----:B0-----:R-:W-:Y:S01]  /*1b360*/  IMAD.MOV.U32 R0, RZ, RZ, R9 ;  /* 0x000000ffff007224 */ /* 0x001fe200078e0009 */
[----:B------:R-:W-:Y:S01]  /*1b370*/  ULDC.64 UR4, c[0x0][0x428] ;  /* 0x00010a0000047ab9 */ /* 0x000fe20000000a00 */
[----:B--2---:R-:W-:-:S13]  /*1b380*/  ISETP.NE.AND P0, PT, R6, 0x1, PT ;  /* 0x000000010600780c */ /* 0x004fda0003f05270 */
[----:B------:R-:W0:Y:S02]  /*1b390*/  @P0 LDC.64 R4, c[0x0][0x440] ;  /* 0x00011000ff040b82 */ /* 0x000e240000000a00 */
[----:B0-----:R-:W-:-:S05]  /*1b3a0*/  @P0 IMAD.HI.U32 R4, R9, R4, RZ ;  /* 0x0000000409040227 */ /* 0x001fca00078e00ff */
        /* <DEDUP_REMOVED lines=8> */
[----:B0-----:R-:W-:-:S04]  /*1b430*/  IMAD R6, R8, UR4, RZ ;  /* 0x0000000408067c24 */ /* 0x001fc8000f8e02ff */
[----:B------:R-:W-:-:S04]  /*1b440*/  IMAD R0, R7, UR5, R6 ;  /* 0x0000000507007c24 */ /* 0x000fc8000f8e0206 */
[----:B------:R-:W-:-:S05]  /*1b450*/  IMAD.IADD R0, R5, 0x1, R0 ;  /* 0x0000000105007824 */ /* 0x000fca00078e0200 */
[----:B------:R-:W-:-:S05]  /*1b460*/  LEA.HI.X R3, R4, R3, R0, 0x2, P0 ;  /* 0x0000000304037211 */ /* 0x000fca00000f1400 */
[----:B------:R-:W2:Y:S04]  /*1b470*/  LDG.E R0, desc[UR40][R2.64] ;  /* 0x0000002802007981 */ /* 0x000ea8000c1e1900 */
[----:B--2---:R2:W-:Y:S02]  /*1b480*/  STL [R1], R0 ;  /* 0x0000000001007387 */ /* 0x0045e40000100800 */
.L_x_880:
[----:B------:R-:W3:Y:S04]  /*1b490*/  LDL R7, [R1+0x4] ;  /* 0x0000040001077983 */ /* 0x000ee80000100800 */
[----:B0-2---:R-:W3:Y:S04]  /*1b4a0*/  LDL R0, [R1+0x8] ;  /* 0x0000080001007983 */ /* 0x005ee80000100800 */
[----:B------:R-:W2:Y:S01]  /*1b4b0*/  LDL R2, [R1+0x18] ;  /* 0x0000180001027983 */ /* 0x000ea20000100800 */
[----:B---3--:R-:W-:Y:S01]  /*1b4c0*/  IMAD R0, R0, 0x8, R7 ;  /* 0x0000000800007824 */ /* 0x008fe200078e0207 */
[----:B--2---:R-:W-:-:S04]  /*1b4d0*/  SHF.L.U32 R2, R2, 0x1f, RZ ;  /* 0x0000001f02027819 */ /* 0x004fc800000006ff */
[----:B------:R-:W0:Y:S02]  /*1b4e0*/  SYNCS.PHASECHK.TRANS64.TRYWAIT P0, [R0+URZ+0x34840], R2 ;  /* 0x03484002000075a7 */ /* 0x000e24000800017f */
[----:B0-----:R-:W-:Y:S05]  /*1b4f0*/  @!P0 BRA `(.L_x_881) ;  /* 0x0000005000b08947 */ /* 0x001fea0003800000 */
.L_x_1012:
[----:B------:R-:W2:Y:S02]  /*1b500*/  S2R R3, SR_TID.X ;  /* 0x0000000000037919 */ /* 0x000ea40000002100 */
[----:B--2---:R-:W-:-:S04]  /*1b510*/  LOP3.LUT R3, R3, 0x7f, RZ, 0xc0, !PT ;  /* 0x0000007f03037812 */ /* 0x004fc800078ec0ff */
[----:B------:R-:W-:-:S13]  /*1b520*/  ISETP.NE.AND P0, PT, R3, RZ, PT ;  /* 0x000000ff0300720c */ /* 0x000fda0003f05270 */
        /* <DEDUP_REMOVED lines=8> */
.L_x_882:
[----:B------:R-:W2:Y:S04]  /*1b5b0*/  LDL R7, [R1+0x4] ;  /* 0x0000040001077983 */ /* 0x000ea80000100800 */
[----:B------:R-:W2:Y:S04]  /*1b5c0*/  LDL R6, [R1+0x8] ;  /* 0x0000080001067983 */ /* 0x000ea80000100800 */
[----:B------:R-:W3:Y:S04]  /*1b5d0*/  LDL R5, [R1+0x1c] ;  /* 0x00001c0001057983 */ /* 0x000ee80000100800 */
[----:B------:R-:W4:Y:S04]  /*1b5e0*/  LDL R4, [R1+0x20] ;  /* 0x0000200001047983 */ /* 0x000f280000100800 */
[----:B------:R-:W5:Y:S04]  /*1b5f0*/  LDL R3, [R1] ;  /* 0x0000000001037983 */ /* 0x000f680000100800 */
[----:B0-----:R-:W5:Y:S01]  /*1b600*/  LDL.LU R2, [R1+0x10] ;  /* 0x0000100001027983 */ /* 0x001f620000300800 */
        /* <DEDUP_REMOVED lines=25> */
[----:B0-----:R-:W-:Y:S01]  /*1b7a0*/  UMOV UR8, UR15 ;  /* 0x0000000f00087c82 */ /* 0x001fe20008000000 */
[----:B------:R-:W-:Y:S02]  /*1b7b0*/  UMOV UR10, UR17 ;  /* 0x00000011000a7c82 */ /* 0x000fe40008000000 */
[----:B------:R0:W-:Y:S02]  /*1b7c0*/  UTMALDG.4D [UR8], [UR4], desc[UR6] ;  /* 0x00000608040075b4 */ /* 0x0001e40008019000 */
[----:B0-----:R-:W-:Y:S01]  /*1b7d0*/  UMOV UR8, UR16 ;  /* 0x0000001000087c82 */ /* 0x001fe20008000000 */
[----:B------:R-:W-:-:S02]  /*1b7e0*/  UMOV UR10, UR14 ;  /* 0x0000000e000a7c82 */ /* 0x000fc40008000000 */
[----:B------:R2:W-:Y:S02]  /*1b7f0*/  UTMALDG.4D [UR8], [UR4], desc[UR6] ;  /* 0x00000608040075b4 */ /* 0x0005e40008019000 */
[----:B--2---:R-:W-:Y:S01]  /*1b800*/  NOP ;  /* 0x0000000000007918 */ /* 0x004fe20000000000 */
.L_x_878:
[----:B------:R-:W2:Y:S04]  /*1b810*/  LDL R2, [R1+0x4] ;  /* 0x0000040001027983 */ /* 0x000ea80000100800 */
[----:B------:R-:W3:Y:S04]  /*1b820*/  LDL.LU R3, [R1+0x40] ;  /* 0x0000400001037983 */ /* 0x000ee80000300800 */
[----:B------:R-:W4:Y:S04]  /*1b830*/  LDL.LU R5, [R1+0x30] ;  /* 0x0000300001057983 */ /* 0x000f280000300800 */
[----:B0-----:R-:W5:Y:S01]  /*1b840*/  LDL.LU R4, [R1+0x44] ;  /* 0x0000440001047983 */ /* 0x001f620000300800 */
        /* <DEDUP_REMOVED lines=18> */
[----:B0-----:R-:W-:Y:S01]  /*1b970*/  IMAD.IADD R2, R3, 0x1, R0 ;  /* 0x0000000103027824 */ /* 0x001fe200078e0200 */
        /* <DEDUP_REMOVED lines=20> */
.L_x_884:
[----:B------:R-:W-:Y:S05]  /*1bac0*/  BSYNC B6 ;  /* 0x0000000000067941 */ /* 0x000fea0003800000 */
.L_x_883:
[----:B------:R-:W3:Y:S01]  /*1bad0*/  LDL.LU R6, [R1+0x40] ;  /* 0x0000400001067983 */ /* 0x000ee20000300800 */
[----:B------:R-:W-:Y:S01]  /*1bae0*/  ULDC.64 UR4, c[0x0][0x2d8] ;  /* 0x0000b60000047ab9 */ /* 0x000fe20000000a00 */
[----:B------:R-:W0:Y:S01]  /*1baf0*/  LDC R7, c[0x0][0x448] ;  /* 0x00011200ff077b82 */ /* 0x000e220000000800 */
[----:B------:R-:W-:Y:S01]  /*1bb00*/  IMAD.SHL.U32 R17, R17, 0x80, RZ ;  /* 0x0000008011117824 */ /* 0x000fe200078e00ff */
[----:B--2---:R-:W3:Y:S01]  /*1bb10*/  LDL.LU.64 R2, [R1+0x48] ;  /* 0x0000480001027983 */ /* 0x004ee20000300a00 */
[----:B------:R-:W-:-:S03]  /*1bb20*/  ULDC.64 UR6, c[0x0][0x280] ;  /* 0x0000a00000067ab9 */ /* 0x000fc60000000a00 */
[----:B------:R-:W2:Y:S04]  /*1bb30*/  LDL.LU R0, [R1+0x44] ;  /* 0x0000440001007983 */ /* 0x000ea80000300800 */
[----:B------:R-:W4:Y:S04]  /*1bb40*/  LDL.LU R5, [R1+0x5c] ;  /* 0x00005c0001057983 */ /* 0x000f280000300800 */
[----:B------:R-:W4:Y:S01]  /*1bb50*/  LDL.LU R4, [R1+0x30] ;  /* 0x0000300001047983 */ /* 0x000f220000300800 */
[----:B------:R-:W1:Y:S01]  /*1bb60*/  S2R R10, SR_TID.X ;  /* 0x00000000000a7919 */ /* 0x000e620000002100 */
[----:B0-----:R-:W-:Y:S01]  /*1bb70*/  ISETP.NE.AND P0, PT, R7, 0x1, PT ;  /* 0x000000010700780c */ /* 0x001fe20003f05270 */
[----:B-1----:R-:W-:-:S05]  /*1bb80*/  IMAD.SHL.U32 R10, R10, 0x8, RZ ;  /* 0x000000080a0a7824 */ /* 0x002fca00078e00ff */
[----:B------:R-:W-:-:S04]  /*1bb90*/  LOP3.LUT R10, R10, 0x38, RZ, 0xc0, !PT ;  /* 0x000000380a0a7812 */ /* 0x000fc800078ec0ff */
[C---:B------:R-:W-:Y:S02]  /*1bba0*/  LOP3.LUT R9, R10.reuse, 0x40, RZ, 0xfc, !PT ;  /* 0x000000400a097812 */ /* 0x040fe400078efcff */
[----:B------:R-:W-:Y:S01]  /*1bbb0*/  LOP3.LUT R8, R10, 0x80, RZ, 0xfc, !PT ;  /* 0x000000800a087812 */ /* 0x000fe200078efcff */
[----:B---3--:R-:W-:Y:S02]  /*1bbc0*/  IMAD.MOV.U32 R3, RZ, RZ, R6 ;  /* 0x000000ffff037224 */ /* 0x008fe400078e0006 */
[----:B------:R-:W0:Y:S01]  /*1bbd0*/  @P0 LDC R6, c[0x0][0x450] ;  /* 0x00011400ff060b82 */ /* 0x000e220000000800 */
[----:B--2---:R-:W-:Y:S02]  /*1bbe0*/  IMAD R0, R0, UR4, RZ ;  /* 0x0000000400007c24 */ /* 0x004fe4000f8e02ff */
[----:B------:R-:W-:-:S04]  /*1bbf0*/  IMAD.WIDE.U32 R2, R18, UR4, R2 ;  /* 0x0000000412027c25 */ /* 0x000fc8000f8e0002 */
[----:B------:R-:W-:Y:S01]  /*1bc00*/  IMAD R0, R18, UR5, R0 ;  /* 0x0000000512007c24 */ /* 0x000fe2000f8e0200 */
[----:B------:R-:W-:-:S03]  /*1bc10*/  ULDC.64 UR4, c[0x0][0x2e0] ;  /* 0x0000b80000047ab9 */ /* 0x000fc60000000a00 */
[----:B------:R-:W-:Y:S02]  /*1bc20*/  IMAD.IADD R3, R3, 0x1, R0 ;  /* 0x0000000103037824 */ /* 0x000fe400078e0200 */
[----:B----4-:R-:W-:Y:S02]  /*1bc30*/  IMAD R0, R5, UR4, RZ ;  /* 0x0000000405007c24 */ /* 0x010fe4000f8e02ff */
[----:B------:R-:W-:-:S04]  /*1bc40*/  IMAD.WIDE.U32 R2, R4, UR4, R2 ;  /* 0x0000000404027c25 */ /* 0x000fc8000f8e0002 */
[----:B------:R-:W-:Y:S01]  /*1bc50*/  IMAD R0, R4, UR5, R0 ;  /* 0x0000000504007c24 */ /* 0x000fe2000f8e0200 */
[----:B------:R-:W-:Y:S01]  /*1bc60*/  ULDC.64 UR4, c[0x0][0x2d0] ;  /* 0x0000b40000047ab9 */ /* 0x000fe20000000a00 */
[----:B------:R-:W1:Y:S02]  /*1bc70*/  S2R R4, SR_TID.X ;  /* 0x0000000000047919 */ /* 0x000e640000002100 */
[----:B------:R-:W-:Y:S01]  /*1bc80*/  IMAD.IADD R3, R3, 0x1, R0 ;  /* 0x0000000103037824 */ /* 0x000fe200078e0200 */
[----:B-1----:R-:W-:-:S04]  /*1bc90*/  LOP3.LUT R4, R4, 0x7f, RZ, 0xc0, !PT ;  /* 0x0000007f04047812 */ /* 0x002fc800078ec0ff */
[----:B------:R-:W-:Y:S02]  /*1bca0*/  SHF.R.U32.HI R5, RZ, 0x3, R4 ;  /* 0x00000003ff057819 */ /* 0x000fe40000011604 */
[----:B------:R-:W1:Y:S02]  /*1bcb0*/  S2R R4, SR_TID.X ;  /* 0x0000000000047919 */ /* 0x000e640000002100 */
[----:B-1----:R-:W-:-:S05]  /*1bcc0*/  IMAD.SHL.U32 R4, R4, 0x10, RZ ;  /* 0x0000001004047824 */ /* 0x002fca00078e00ff */
[----:B------:R-:W-:Y:S02]  /*1bcd0*/  LOP3.LUT R4, R5, 0x70, R4, 0xf8, !PT ;  /* 0x0000007005047812 */ /* 0x000fe400078ef804 */
[----:B------:R-:W1:Y:S02]  /*1bce0*/  @P0 LDC R5, c[0x0][0x44c] ;  /* 0x00011300ff050b82 */ /* 0x000e640000000800 */
[----:B------:R-:W-:-:S05]  /*1bcf0*/  LOP3.LUT R4, R4, R17, RZ, 0xfc, !PT ;  /* 0x0000001104047212 */ /* 0x000fca00078efcff */
[----:B------:R-:W-:Y:S02]  /*1bd00*/  IMAD.MOV.U32 R0, RZ, RZ, R4 ;  /* 0x000000ffff007224 */ /* 0x000fe400078e0004 */
[----:B-1----:R-:W-:-:S05]  /*1bd10*/  @P0 IMAD.HI.U32 R5, R4, R5, RZ ;  /* 0x0000000504050227 */ /* 0x002fca00078e00ff */
[----:B0-----:R-:W-:-:S05]  /*1bd20*/  @P0 SHF.R.U32.HI R0, RZ, R6, R5 ;  /* 0x00000006ff000219 */ /* 0x001fca0000011605 */
        /* <DEDUP_REMOVED lines=25> */
[----:B------:R-:W2:Y:S03]  /*1bec0*/  LDL.LU R6, [R1+0x54] ;  /* 0x0000540001067983 */ /* 0x000ea60000300800 */
[----:B------:R-:W-:Y:S01]  /*1bed0*/  IMAD.IADD R0, R8, 0x1, R17 ;  /* 0x0000000108007824 */ /* 0x000fe200078e0211 */
[----:B------:R-:W0:Y:S03]  /*1bee0*/  S2R R11, SR_TID.X ;  /* 0x00000000000b7919 */ /* 0x000e260000002100 */
[----:B------:R-:W-:Y:S01]  /*1bef0*/  VIADD R5, R0, 0x10 ;  /* 0x0000001000057836 */ /* 0x000fe20000000000 */
[----:B------:R-:W-:Y:S01]  /*1bf00*/  SHFL.IDX PT, R9, R3, 0x1, 0x181f ;  /* 0x00381f0003097f89 */ /* 0x000fe200000e0000 */
[----:B0-----:R-:W-:-:S05]  /*1bf10*/  IMAD.SHL.U32 R11, R11, 0x8, RZ ;  /* 0x000000080b0b7824 */ /* 0x001fca00078e00ff */
[----:B------:R-:W-:Y:S01]  /*1bf20*/  LOP3.LUT R11, R11, 0x38, RZ, 0xc0, !PT ;  /* 0x000000380b0b7812 */ /* 0x000fe200078ec0ff */
[----:B--2---:R-:W-:Y:S02]  /*1bf30*/  IMAD R2, R6, R7, RZ ;  /* 0x0000000706027224 */ /* 0x004fe400078e02ff */
[----:B------:R-:W0:Y:S03]  /*1bf40*/  SHFL.IDX PT, R7, R4, RZ, 0x181f ;  /* 0x00181fff04077589 */ /* 0x000e2600000e0000 */
[-C--:B------:R-:W-:Y:S01]  /*1bf50*/  ISETP.GE.AND P4, PT, R0, R2.reuse, PT ;  /* 0x000000020000720c */ /* 0x080fe20003f86270 */
[----:B------:R-:W1:Y:S01]  /*1bf60*/  SHFL.IDX PT, R6, R3, RZ, 0x181f ;  /* 0x00181fff03067589 */ /* 0x000e6200000e0000 */
[----:B------:R-:W-:-:S03]  /*1bf70*/  ISETP.GE.AND P3, PT, R5, R2, PT ;  /* 0x000000020500720c */ /* 0x000fc60003f66270 */
[----:B------:R-:W2:Y:S08]  /*1bf80*/  SHFL.IDX PT, R5, R4, 0x1, 0x181f ;  /* 0x00381f0004057f89 */ /* 0x000eb000000e0000 */
[----:B0-----:R-:W-:-:S05]  /*1bf90*/  @!P4 LEA R7, P5, R11, R7, 0x1 ;  /* 0x000000070b07c211 */ /* 0x001fca00078a08ff */
[----:B-1----:R-:W-:Y:S01]  /*1bfa0*/  @!P4 IMAD.X R6, RZ, RZ, R6, P5 ;  /* 0x000000ffff06c224 */ /* 0x002fe200028e0606 */
[----:B--2---:R-:W-:-:S04]  /*1bfb0*/  @!P3 LEA R8, P5, R11, R5, 0x1 ;  /* 0x000000050b08b211 */ /* 0x004fc800078a08ff */
        /* <DEDUP_REMOVED lines=59> */
[----:B-1----:R-:W1:Y:S01]  /*1c370*/  SHFL.IDX PT, R6, R3, 0x6, 0x181f ;  /* 0x00d81f0003067f89 */ /* 0x002e6200000e0000 */
[----:B0-----:R-:W-:-:S05]  /*1c380*/  @!P4 LEA R5, P3, R11, R5, 0x1 ;  /* 0x000000050b05c211 */ /* 0x001fca00078608ff */
[----:B-1----:R-:W-:-:S04]  /*1c390*/  @!P4 IMAD.X R6, RZ, RZ, R6, P3 ;  /* 0x000000ffff06c224 */ /* 0x002fc800018e0606 */
[----:B------:R-:W-:Y:S02]  /*1c3a0*/  @!P4 IMAD.MOV.U32 R7, RZ, RZ, R6 ;  /* 0x000000ffff07c224 */ /* 0x000fe400078e0006 */
[----:B------:R-:W-:Y:S02]  /*1c3b0*/  @!P4 IMAD.MOV.U32 R6, RZ, RZ, R5 ;  /* 0x000000ffff06c224 */ /* 0x000fe400078e0005 */
[----:B------:R1:W2:Y:S04]  /*1c3c0*/  SHFL.IDX PT, R5, R3, 0x7, 0x181f ;  /* 0x00f81f0003057f89 */ /* 0x0002a800000e0000 */
[----:B------:R1:W-:Y:S04]  /*1c3d0*/  @!P4 LDGSTS.E.BYPASS.LTC128B.128 [R10+0x13400], desc[UR40][R6.64], !P2 ;  /* 0x13400000060acfae */ /* 0x0003e8000d101d68 */
[----:B------:R1:W-:Y:S04]  /*1c3e0*/  @!P4 LDGSTS.E.BYPASS.LTC128B.128 [R10+0x17400], desc[UR40][R6.64+0x80], !P1 ;  /* 0x17400080060acfae */ /* 0x0003e8000c901d68 */
[----:B------:R1:W-:Y:S04]  /*1c3f0*/  @!P4 LDGSTS.E.BYPASS.LTC128B.128 [R10+0x1b400], desc[UR40][R6.64+0x100], !P0 ;  /* 0x1b400100060acfae */ /* 0x0003e8000c101d68 */
[----:B------:R1:W3:Y:S02]  /*1c400*/  SHFL.IDX PT, R3, R4, 0x7, 0x181f ;  /* 0x00f81f0004037f89 */ /* 0x0002e400000e0000 */
.L_x_1029:
[----:B------:R-:W-:Y:S01]  /*1c410*/  VIADD R0, R0, 0x70 ;  /* 0x0000007000007836 */ /* 0x000fe20000000000 */
[----:B------:R-:W-:Y:S04]  /*1c420*/  BSSY B0, `(.L_x_886) ;  /* 0x000000e000007945 */ /* 0x000fe80003800000 */
[----:B------:R-:W-:-:S13]  /*1c430*/  ISETP.GE.AND P3, PT, R0, R2, PT ;  /* 0x000000020000720c */ /* 0x000fda0003f66270 */
[----:B------:R-:W-:Y:S05]  /*1c440*/  @P3 BRA `(.L_x_887) ;  /* 0x00000000002c3947 */ /* 0x000fea0003800000 */
[----:B-1----:R-:W1:Y:S02]  /*1c450*/  S2R R4, SR_TID.X ;  /* 0x0000000000047919 */ /* 0x002e640000002100 */
[----:B-1----:R-:W-:-:S05]  /*1c460*/  IMAD.SHL.U32 R4, R4, 0x8, RZ ;  /* 0x0000000804047824 */ /* 0x002fca00078e00ff */
[----:B------:R-:W-:-:S04]  /*1c470*/  LOP3.LUT R4, R4, 0x38, RZ, 0xc0, !PT ;  /* 0x0000003804047812 */ /* 0x000fc800078ec0ff */
[----:B---3--:R-:W-:-:S05]  /*1c480*/  LEA R2, P3, R4, R3, 0x1 ;  /* 0x0000000304027211 */ /* 0x008fca00078608ff */
[----:B--2---:R-:W-:-:S05]  /*1c490*/  IMAD.X R3, RZ, RZ, R5, P3 ;  /* 0x000000ffff037224 */ /* 0x004fca00018e0605 */
[----:B------:R-:W-:Y:S01]  /*1c4a0*/  @!PT LDS RZ, [RZ] ;  /* 0x00000000fffff984 */ /* 0x000fe20000000800 */
[----:B------:R-:W-:Y:S01]  /*1c4b0*/  @!PT LDS RZ, [RZ] ;  /* 0x00000000fffff984 */ /* 0x000fe20000000800 */
[----:B------:R-:W-:Y:S01]  /*1c4c0*/  @!PT LDS RZ, [RZ] ;  /* 0x00000000fffff984 */ /* 0x000fe20000000800 */
[----:B------:R4:W-:Y:S04]  /*1c4d0*/  LDGSTS.E.BYPASS.LTC128B.128 [R10+0x13c00], desc[UR40][R2.64], !P2 ;  /* 0x13c00000020a7fae */ /* 0x0009e8000d101d68 */
[----:B------:R4:W-:Y:S04]  /*1c4e0*/  LDGSTS.E.BYPASS.LTC128B.128 [R10+0x17c00], desc[UR40][R2.64+0x80], !P1 ;  /* 0x17c00080020a7fae */ /* 0x0009e8000c901d68 */
[----:B------:R4:W-:Y:S02]  /*1c4f0*/  LDGSTS.E.BYPASS.LTC128B.128 [R10+0x1bc00], desc[UR40][R2.64+0x100], !P0 ;  /* 0x1bc00100020a7fae */ /* 0x0009e4000c101d68 */
.L_x_887:
[----:B------:R-:W-:Y:S05]  /*1c500*/  BSYNC B0 ;  /* 0x0000000000007941 */ /* 0x000fea0003800000 */
.L_x_886:
[----:B01--4-:R-:W4:Y:S01]  /*1c510*/  LDL R10, [R1+0x4] ;  /* 0x00000400010a7983 */ /* 0x013f220000100800 */
[----:B------:R-:W-:Y:S01]  /*1c520*/  PLOP3.LUT P0, PT, PT, PT, PT, 0x80, 0x0 ;  /* 0x000000000000781c */ /* 0x000fe20003f0f070 */
[----:B------:R-:W-:Y:S01]  /*1c530*/  NOP ;  /* 0x0000000000007918 */ /* 0x000fe20000000000 */
[----:B----4-:R-:W-:-:S11]  /*1c540*/  VIADD R10, R10, 0x34800 ;  /* 0x000348000a0a7836 */ /* 0x010fd60000000000 */
.L_x_888:
[----:B------:R-:W4:Y:S01]  /*1c550*/  LDL R2, [R1+0x4] ;  /* 0x0000040001027983 */ /* 0x000f220000100800 */
[----:B------:R-:W-:Y:S02]  /*1c560*/  PLOP3.LUT P1, PT, P1, P0, PT, 0xa2, 0x0 ;  /* 0x000000000000781c */ /* 0x000fe40000f21472 */
[----:B----4-:R-:W-:-:S08]  /*1c570*/  @P0 R2UR P1, UR4, R2 ;  /* 0x00000000020402ca */ /* 0x010fd00000020000 */
[----:B------:R-:W-:-:S05]  /*1c580*/  @P0 PLOP3.LUT P0, PT, P1, PT, PT, 0x80, 0x0 ;  /* 0x000000000000081c */ /* 0x000fca0000f0f070 */
[----:B------:R-:W-:Y:S01]  /*1c590*/  @!P1 SYNCS.ARRIVE.TRANS64.RED.A0T1 RZ, [UR4+0x34800], RZ ;  /* 0x034800ffffff99a7 */ /* 0x000fe20008200404 */
[----:B------:R-:W-:Y:S07]  /*1c5a0*/  @!P1 ARRIVES.LDGSTSBAR.64.TRANSCNT [UR4+0x34800] ;  /* 0x03480000ff0099b0 */ /* 0x000fee0008000a84 */
[----:B------:R-:W-:Y:S05]  /*1c5b0*/  @P0 BRA.U.ANY `(.L_x_888) ;  /* 0xfffffffd00e40947 */ /* 0x000fea000393ffff */
[----:B---3--:R-:W3:Y:S02]  /*1c5c0*/  LDL.LU R3, [R1+0x58] ;  /* 0x0000580001037983 */ /* 0x008ee40000300800 */
[----:B---3--:R-:W-:-:S05]  /*1c5d0*/  VIADD R3, R3, 0x1 ;  /* 0x0000000103037836 */ /* 0x008fca0000000000 */
        /* <DEDUP_REMOVED lines=10> */
.L_x_1030:
[----:B------:R-:W-:Y:S05]  /*1c680*/  BSYNC B0 ;  /* 0x0000000000007941 */ /* 0x000fea0003800000 */
.L_x_889:
[----:B0-----:R-:W3:Y:S01]  /*1c690*/  LDL.LU R2, [R1+0x50] ;  /* 0x0000500001027983 */ /* 0x001ee20000300800 */
[----:B------:R-:W-:Y:S01]  /*1c6a0*/  BSSY B0, `(.L_x_891) ;  /* 0x0000223000007945 */ /* 0x000fe20003800000 */
[----:B---3--:R-:W-:-:S13]  /*1c6b0*/  ISETP.GE.AND P0, PT, R2, 0x81, PT ;  /* 0x000000810200780c */ /* 0x008fda0003f06270 */
[----:B------:R-:W-:Y:S05]  /*1c6c0*/  @!P0 BRA `(.L_x_892) ;  /* 0x0000002000808947 */ /* 0x000fea0003800000 */
[----:B------:R-:W3:Y:S01]  /*1c6d0*/  LDL R2, [R1+0x3c] ;  /* 0x00003c0001027983 */ /* 0x000ee20000100800 */
[----:B------:R-:W-:Y:S01]  /*1c6e0*/  IMAD.MOV.U32 R0, RZ, RZ, 0x1 ;  /* 0x00000001ff007424 */ /* 0x000fe200078e00ff */
[----:B------:R-:W-:Y:S01]  /*1c6f0*/  BSSY B2, `(.L_x_893) ;  /* 0x00000bb000027945 */ /* 0x000fe20003800000 */
[----:B---3--:R-:W-:-:S05]  /*1c700*/  IMAD.MOV R8, RZ, RZ, -R2 ;  /* 0x000000ffff087224 */ /* 0x008fca00078e0a02 */
[----:B------:R-:W-:-:S05]  /*1c710*/  VIADDMNMX R8, R8, R0, 0xffffffff, !PT ;  /* 0xffffffff08087446 */ /* 0x000fca0007800100 */
[----:B------:R-:W-:-:S05]  /*1c720*/  IMAD.IADD R0, R2, 0x1, R8 ;  /* 0x0000000102007824 */ /* 0x000fca00078e0208 */
[----:B------:R-:W-:-:S04]  /*1c730*/  LOP3.LUT R0, R0, 0x1, RZ, 0xc0, !PT ;  /* 0x0000000100007812 */ /* 0x000fc800078ec0ff */
[----:B------:R-:W-:Y:S01]  /*1c740*/  ISETP.NE.U32.AND P0, PT, R0, 0x1, PT ;  /* 0x000000010000780c */ /* 0x000fe20003f05070 */
[----:B------:R-:W-:-:S12]  /*1c750*/  VIADD R0, R2, 0xfffffffe ;  /* 0xfffffffe02007836 */ /* 0x000fd80000000000 */
[----:B------:R-:W-:Y:S05]  /*1c760*/  @P0 BRA `(.L_x_894) ;  /* 0x0000000800cc0947 */ /* 0x000fea0003800000 */
[----:B------:R-:W3:Y:S04]  /*1c770*/  LDL R4, [R1+0x10] ;  /* 0x0000100001047983 */ /* 0x000ee80000100800 */
[----:B------:R-:W4:Y:S04]  /*1c780*/  LDL R3, [R1+0x8] ;  /* 0x0000080001037983 */ /* 0x000f280000100800 */
[----:B------:R-:W5:Y:S01]  /*1c790*/  LDL R2, [R1+0x18] ;  /* 0x0000180001027983 */ /* 0x000f620000100800 */
[----:B------:R-:W-:Y:S01]  /*1c7a0*/  BSSY B1, `(.L_x_895) ;  /* 0x00000ab000017945 */ /* 0x000fe20003800000 */
[----:B---3--:R-:W-:Y:S01]  /*1c7b0*/  LOP3.LUT P1, RZ, R4, 0x1, RZ, 0xc0, !PT ;  /* 0x0000000104ff7812 */ /* 0x008fe2000782c0ff */
[----:B----4-:R-:W-:-:S05]  /*1c7c0*/  VIADD R7, R3, 0x1 ;  /* 0x0000000103077836 */ /* 0x010fca0000000000 */
[----:B------:R-:W-:-:S04]  /*1c7d0*/  ISETP.NE.AND P0, PT, R7, 0x2, PT ;  /* 0x000000020700780c */ /* 0x000fc80003f05270 */
[----:B------:R-:W-:Y:S02]  /*1c7e0*/  SEL R9, RZ, 0x1, P0 ;  /* 0x00000001ff097807 */ /* 0x000fe40000000000 */
[----:B------:R-:W-:Y:S02]  /*1c7f0*/  SEL R7, R7, RZ, P0 ;  /* 0x000000ff07077207 */ /* 0x000fe40000000000 */
[----:B-----5:R-:W-:Y:S01]  /*1c800*/  LOP3.LUT R9, R2, R9, RZ, 0x3c, !PT ;  /* 0x0000000902097212 */ /* 0x020fe200078e3cff */
[----:B------:R-:W-:Y:S06]  /*1c810*/  @!P1 BRA `(.L_x_896) ;  /* 0x00000008008c9947 */ /* 0x000fec0003800000 */
[----:B------:R0:W5:Y:S01]  /*1c820*/  LDL R4, [R1] ;  /* 0x0000000001047983 */ /* 0x0001620000100800 */
[----:B------:R-:W-:Y:S02]  /*1c830*/  ULDC.64 UR4, c[0x0][0x418] ;  /* 0x0001060000047ab9 */ /* 0x000fe40000000a00 */
[----:B------:R-:W-:-:S04]  /*1c840*/  ISETP.NE.U32.AND P0, PT, RZ, UR4, PT ;  /* 0x00000004ff007c0c */ /* 0x000fc8000bf05070 */
[----:B------:R-:W-:-:S13]  /*1c850*/  ISETP.NE.AND.EX P0, PT, RZ, UR5, PT, P0 ;  /* 0x00000005ff007c0c */ /* 0x000fda000bf05300 */
[----:B0-----:R-:W-:Y:S05]  /*1c860*/  @!P0 BRA `(.L_x_897) ;  /* 0x00000000004c8947 */ /* 0x001fea0003800000 */
[----:B------:R-:W3:Y:S01]  /*1c870*/  LDL R11, [R1+0x28] ;  /* 0x00002800010b7983 */ /* 0x000ee20000100800 */
[----:B--2---:R-:W0:Y:S01]  /*1c880*/  LDC R5, c[0x0][0x43c] ;  /* 0x00010f00ff057b82 */ /* 0x004e220000000800 */
[----:B------:R-:W-:Y:S02]  /*1c890*/  ULDC.64 UR6, c[0x0][0x428] ;  /* 0x00010a0000067ab9 */ /* 0x000fe40000000a00 */
[----:B------:R-:W2:Y:S01]  /*1c8a0*/  LDL R6, [R1+0x14] ;  /* 0x0000140001067983 */ /* 0x000ea20000100800 */
        /* <DEDUP_REMOVED lines=8> */
[----:B---3--:R-:W-:-:S04]  /*1c930*/  IMAD R4, R11, UR6, RZ ;  /* 0x000000060b047c24 */ /* 0x008fc8000f8e02ff */
[C---:B--2---:R-:W-:Y:S02]  /*1c940*/  IMAD R4, R6.reuse, UR7, R4 ;  /* 0x0000000706047c24 */ /* 0x044fe4000f8e0204 */
[----:B------:R-:W-:-:S04]  /*1c950*/  IMAD.WIDE.U32 R2, R6, UR6, R2 ;  /* 0x0000000606027c25 */ /* 0x000fc8000f8e0002 */
[----:B------:R-:W-:Y:S01]  /*1c960*/  IMAD.IADD R3, R4, 0x1, R3 ;  /* 0x0000000104037824 */ /* 0x000fe200078e0203 */
[----:B------:R-:W-:-:S04]  /*1c970*/  LEA R4, P0, R2, UR4, 0x2 ;  /* 0x0000000402047c11 */ /* 0x000fc8000f8010ff */
[----:B------:R-:W-:-:S05]  /*1c980*/  LEA.HI.X R5, R2, UR5, R3, 0x2, P0 ;  /* 0x0000000502057c11 */ /* 0x000fca00080f1403 */
[----:B------:R0:W5:Y:S04]  /*1c990*/  LDG.E R4, desc[UR40][R4.64] ;  /* 0x0000002804047981 */ /* 0x000168000c1e1900 */
.L_x_897:
[----:B------:R-:W3:Y:S01]  /*1c9a0*/  LDL R2, [R1+0x4] ;  /* 0x0000040001027983 */ /* 0x000ee20000100800 */
[----:B------:R-:W-:Y:S01]  /*1c9b0*/  BSSY B3, `(.L_x_898) ;  /* 0x0000005000037945 */ /* 0x000fe20003800000 */
[----:B---3--:R-:W-:Y:S01]  /*1c9c0*/  IMAD R3, R7, 0x8, R2 ;  /* 0x0000000807037824 */ /* 0x008fe200078e0202 */
[----:B------:R-:W-:-:S04]  /*1c9d0*/  SHF.L.U32 R2, R9, 0x1f, RZ ;  /* 0x0000001f09027819 */ /* 0x000fc800000006ff */
[----:B------:R-:W1:Y:S02]  /*1c9e0*/  SYNCS.PHASECHK.TRANS64.TRYWAIT P0, [R3+URZ+0x34840], R2 ;  /* 0x03484002030075a7 */ /* 0x000e64000800017f */
[----:B-1----:R-:W-:Y:S05]  /*1c9f0*/  @!P0 BRA `(.L_x_899) ;  /* 0x0000004800888947 */ /* 0x002fea0003800000 */
.L_x_1031:
[----:B------:R-:W-:Y:S05]  /*1ca00*/  BSYNC B3 ;  /* 0x0000000000037941 */ /* 0x000fea0003800000 */
.L_x_898:
[----:B0-2---:R-:W0:Y:S01]  /*1ca10*/  S2R R5, SR_TID.X ;  /* 0x0000000000057919 */ /* 0x005e220000002100 */
        /* <DEDUP_REMOVED lines=11> */
.L_x_901:
[----:B------:R-:W-:Y:S05]  /*1cad0*/  BSYNC B3 ;  /* 0x0000000000037941 */ /* 0x000fea0003800000 */
.L_x_900:
        /* <DEDUP_REMOVED lines=13> */
.L_x_902:
        /* <DEDUP_REMOVED lines=16> */
.L_x_903:
        /* <DEDUP_REMOVED lines=15> */
.L_x_904:
        /* <DEDUP_REMOVED lines=17> */
.L_x_1032:
[----:B------:R-:W-:Y:S05]  /*1ceb0*/  BSYNC B3 ;  /* 0x0000000000037941 */ /* 0x000fea0003800000 */
.L_x_905:
        /* <DEDUP_REMOVED lines=14> */
.L_x_908:
[----:B------:R-:W-:Y:S05]  /*1cfa0*/  BSYNC B3 ;  /* 0x0000000000037941 */ /* 0x000fea0003800000 */
.L_x_907:
[----:B------:R-:W2:Y:S04]  /*1cfb0*/  LDL R5, [R1+0x20] ;  /* 0x0000200001057983 */ /* 0x000ea80000100800 */
[----:B0-----:R-:W2:Y:S01]  /*1cfc0*/  LDL.LU R3, [R1+0x1c] ;  /* 0x00001c0001037983 */ /* 0x001ea20000300800 */
[----:B------:R-:W-:Y:S01]  /*1cfd0*/  R2UR UR10, R11 ;  /* 0x000000000b0a72ca */ /* 0x000fe200000e0000 */
[--C-:B-----5:R-:W-:Y:S01]  /*1cfe0*/  IMAD R2, R6, 0x8, R15.reuse ;  /* 0x0000000806027824 */ /* 0x120fe200078e020f */
        /* <DEDUP_REMOVED lines=9> */
.L_x_909:
        /* <DEDUP_REMOVED lines=16> */
.L_x_910:
        /* <DEDUP_REMOVED lines=13> */
.L_x_896:
[----:B------:R-:W-:Y:S05]  /*1d250*/  BSYNC B1 ;  /* 0x0000000000017941 */ /* 0x000fea0003800000 */
.L_x_895:
[----:B0-----:R-:W3:Y:S04]  /*1d260*/  LDL.LU R0, [R1+0x3c] ;  /* 0x00003c0001007983 */ /* 0x001ee80000300800 */
[----:B------:R0:W-:Y:S04]  /*1d270*/  STL [R1+0x8], R7 ;  /* 0x0000080701007387 */ /* 0x0001e80000100800 */
[----:B------:R0:W-:Y:S02]  /*1d280*/  STL [R1+0x18], R9 ;  /* 0x0000180901007387 */ /* 0x0001e40000100800 */
[----:B0--3--:R-:W-:-:S07]  /*1d290*/  VIADD R0, R0, 0xfffffffd ;  /* 0xfffffffd00007836 */ /* 0x009fce0000000000 */
.L_x_894:
[----:B------:R-:W-:Y:S05]  /*1d2a0*/  BSYNC B2 ;  /* 0x0000000000027941 */ /* 0x000fea0003800000 */
.L_x_893:
[----:B------:R-:W3:Y:S01]  /*1d2b0*/  LDL.LU R2, [R1+0x38] ;  /* 0x0000380001027983 */ /* 0x000ee20000300800 */
[----:B------:R-:W-:-:S05]  /*1d2c0*/  IMAD.MOV R8, RZ, RZ, -R8 ;  /* 0x000000ffff087224 */ /* 0x000fca00078e0a08 */
[----:B---3--:R-:W-:-:S13]  /*1d2d0*/  ISETP.NE.AND P0, PT, R2, R8, PT ;  /* 0x000000080200720c */ /* 0x008fda0003f05270 */
[----:B------:R-:W-:Y:S05]  /*1d2e0*/  @!P0 BRA `(.L_x_892) ;  /* 0x0000001400788947 */ /* 0x000fea0003800000 */
[----:B------:R0:W5:Y:S02]  /*1d2f0*/  LDL R8, [R1] ;  /* 0x0000000001087983 */ /* 0x0001640000100800 */
.L_x_943:
[----:B---3--:R-:W3:Y:S04]  /*1d300*/  LDL R4, [R1+0x10] ;  /* 0x0000100001047983 */ /* 0x008ee80000100800 */
[----:B----4-:R-:W4:Y:S04]  /*1d310*/  LDL R3, [R1+0x8] ;  /* 0x0000080001037983 */ /* 0x010f280000100800 */
[----:B--2---:R-:W2:Y:S01]  /*1d320*/  LDL R2, [R1+0x18] ;  /* 0x0000180001027983 */ /* 0x004ea20000100800 */
[----:B------:R-:W-:Y:S05]  /*1d330*/  YIELD ;  /* 0x0000000000007946 */ /* 0x000fea0003800000 */
[----:B------:R-:W-:Y:S01]  /*1d340*/  BSSY B1, `(.L_x_911) ;  /* 0x00000a9000017945 */ /* 0x000fe20003800000 */
[----:B---3--:R-:W-:Y:S01]  /*1d350*/  LOP3.LUT P1, RZ, R4, 0x1, RZ, 0xc0, !PT ;  /* 0x0000000104ff7812 */ /* 0x008fe2000782c0ff */
[----:B----4-:R-:W-:-:S05]  /*1d360*/  VIADD R4, R3, 0x1 ;  /* 0x0000000103047836 */ /* 0x010fca0000000000 */
[----:B------:R-:W-:-:S04]  /*1d370*/  ISETP.NE.AND P0, PT, R4, 0x2, PT ;  /* 0x000000020400780c */ /* 0x000fc80003f05270 */
[----:B--2---:R-:W-:Y:S02]  /*1d380*/  SEL R5, RZ, 0x1, P0 ;  /* 0x00000001ff057807 */ /* 0x004fe40000000000 */
[----:B------:R-:W-:Y:S02]  /*1d390*/  SEL R4, R4, RZ, P0 ;  /* 0x000000ff04047207 */ /* 0x000fe40000000000 */
[----:B------:R-:W-:Y:S01]  /*1d3a0*/  LOP3.LUT R5, R2, R5, RZ, 0x3c, !PT ;  /* 0x0000000502057212 */ /* 0x000fe200078e3cff */
[----:B------:R-:W-:Y:S06]  /*1d3b0*/  @!P1 BRA `(.L_x_912) ;  /* 0x0000000800849947 */ /* 0x000fec0003800000 */
[----:B------:R-:W-:Y:S01]  /*1d3c0*/  ULDC.64 UR4, c[0x0][0x418] ;  /* 0x0001060000047ab9 */ /* 0x000fe20000000a00 */
[----:B------:R-:W-:Y:S01]  /*1d3d0*/  IMAD.MOV.U32 R6, RZ, RZ, R0 ;  /* 0x000000ffff067224 */ /* 0x000fe200078e0000 */
[----:B------:R-:W-:-:S04]  /*1d3e0*/  ISETP.NE.U32.AND P0, PT, RZ, UR4, PT ;  /* 0x00000004ff007c0c */ /* 0x000fc8000bf05070 */
[----:B------:R-:W-:-:S13]  /*1d3f0*/  ISETP.NE.AND.EX P0, PT, RZ, UR5, PT, P0 ;  /* 0x00000005ff007c0c */ /* 0x000fda000bf05300 */
[----:B------:R-:W-:Y:S05]  /*1d400*/  @!P0 BRA `(.L_x_913) ;  /* 0x00000000004c8947 */ /* 0x000fea0003800000 */
[----:B------:R-:W2:Y:S01]  /*1d410*/  LDL R11, [R1+0x28] ;  /* 0x00002800010b7983 */ /* 0x000ea20000100800 */
[----:B------:R-:W3:Y:S01]  /*1d420*/  LDC R7, c[0x0][0x43c] ;  /* 0x00010f00ff077b82 */ /* 0x000ee20000000800 */
[----:B------:R-:W-:Y:S02]  /*1d430*/  ULDC.64 UR6, c[0x0][0x428] ;  /* 0x00010a0000067ab9 */ /* 0x000fe40000000a00 */
[----:B------:R-:W4:Y:S01]  /*1d440*/  LDL R9, [R1+0x14] ;  /* 0x0000140001097983 */ /* 0x000f220000100800 */
        /* <DEDUP_REMOVED lines=12> */
[----:B-----5:R-:W-:-:S04]  /*1d510*/  LEA R8, P0, R2, UR4, 0x2 ;  /* 0x0000000402087c11 */ /* 0x020fc8000f8010ff */
[----:B------:R-:W-:-:S05]  /*1d520*/  LEA.HI.X R9, R2, UR5, R3, 0x2, P0 ;  /* 0x0000000502097c11 */ /* 0x000fca00080f1403 */
[----:B------:R2:W5:Y:S04]  /*1d530*/  LDG.E R8, desc[UR40][R8.64] ;  /* 0x0000002808087981 */ /* 0x000568000c1e1900 */
.L_x_913:
[----:B------:R-:W3:Y:S01]  /*1d540*/  LDL R2, [R1+0x4] ;  /* 0x0000040001027983 */ /* 0x000ee20000100800 */
[----:B------:R-:W-:Y:S01]  /*1d550*/  BSSY B2, `(.L_x_914) ;  /* 0x0000005000027945 */ /* 0x000fe20003800000 */
[----:B---3--:R-:W-:Y:S01]  /*1d560*/  IMAD R3, R4, 0x8, R2 ;  /* 0x0000000804037824 */ /* 0x008fe200078e0202 */
[----:B------:R-:W-:-:S04]  /*1d570*/  SHF.L.U32 R2, R5, 0x1f, RZ ;  /* 0x0000001f05027819 */ /* 0x000fc800000006ff */
[----:B------:R-:W3:Y:S02]  /*1d580*/  SYNCS.PHASECHK.TRANS64.TRYWAIT P0, [R3+URZ+0x34840], R2 ;  /* 0x03484002030075a7 */ /* 0x000ee4000800017f */
[----:B---3--:R-:W-:Y:S05]  /*1d590*/  @!P0 BRA `(.L_x_915) ;  /* 0x0000003c00c88947 */ /* 0x008fea0003800000 */
.L_x_1033:
[----:B------:R-:W-:Y:S05]  /*1d5a0*/  BSYNC B2 ;  /* 0x0000000000027941 */ /* 0x000fea0003800000 */
.L_x_914:
[----:B------:R-:W4:Y:S01]  /*1d5b0*/  S2R R7, SR_TID.X ;  /* 0x0000000000077919 */ /* 0x000f220000002100 */
[----:B------:R-:W-:Y:S01]  /*1d5c0*/  BSSY B2, `(.L_x_916) ;  /* 0x000000b000027945 */ /* 0x000fe20003800000 */
[----:B----4-:R-:W-:-:S04]  /*1d5d0*/  LOP3.LUT R7, R7, 0x7f, RZ, 0xc0, !PT ;  /* 0x0000007f07077812 */ /* 0x010fc800078ec0ff */
[----:B------:R-:W-:-:S13]  /*1d5e0*/  ISETP.NE.AND P1, PT, R7, RZ, PT ;  /* 0x000000ff0700720c */ /* 0x000fda0003f25270 */
[----:B------:R-:W-:Y:S05]  /*1d5f0*/  @P1 BRA `(.L_x_917) ;  /* 0x00000000001c1947 */ /* 0x000fea0003800000 */
[----:B------:R-:W4:Y:S01]  /*1d600*/  S2R R7, SR_TID.X ;  /* 0x0000000000077919 */ /* 0x000f220000002100 */
[----:B---3--:R-:W-:-:S04]  /*1d610*/  IMAD.MOV.U32 R2, RZ, RZ, 0xc000 ;  /* 0x0000c000ff027424 */ /* 0x008fc800078e00ff */
[----:B------:R3:W-:Y:S01]  /*1d620*/  SYNCS.ARRIVE.TRANS64 RZ, [R3+URZ+0x34830], R2 ;  /* 0x0348300203ff79a7 */ /* 0x0007e2000800003f */
[----:B----4-:R-:W-:-:S04]  /*1d630*/  LOP3.LUT R7, R7, 0x1f, RZ, 0xc0, !PT ;  /* 0x0000001f07077812 */ /* 0x010fc800078ec0ff */
[----:B------:R-:W-:-:S13]  /*1d640*/  ISETP.NE.AND P0, PT, R7, RZ, PT ;  /* 0x000000ff0700720c */ /* 0x000fda0003f05270 */
[----:B---3--:R-:W-:Y:S05]  /*1d650*/  @!P0 BRA `(.L_x_917) ;  /* 0x0000000000048947 */ /* 0x008fea0003800000 */
[----:B------:R-:W-:Y:S01]  /*1d660*/  BPT.TRAP 0x1 ;  /* 0x000000040000795c */ /* 0x000fe20000300000 */
.L_x_917:
[----:B------:R-:W-:Y:S05]  /*1d670*/  BSYNC B2 ;  /* 0x0000000000027941 */ /* 0x000fea0003800000 */
.L_x_916:
[----:B------:R-:W4:Y:S04]  /*1d680*/  LDL R7, [R1+0x4] ;  /* 0x0000040001077983 */ /* 0x000f280000100800 */
        /* <DEDUP_REMOVED lines=9> */
[----:B----4-:R-:W-:-:S02]  /*1d720*/  IMAD R7, R4, 0xc000, R7 ;  /* 0x0000c00004077824 */ /* 0x010fc400078e0207 */
[----:B---3--:R-:W-:Y:S02]  /*1d730*/  IMAD R2, R6, 0x80, R2 ;  /* 0x0000008006027824 */ /* 0x008fe400078e0202 */
[----:B--2---:R-:W-:-:S08]  /*1d740*/  VIADD R9, R7, 0x1c400 ;  /* 0x0001c40007097836 */ /* 0x004fd00000000000 */
.L_x_918:
        /* <DEDUP_REMOVED lines=16> */
.L_x_919:
        /* <DEDUP_REMOVED lines=15> */
.L_x_920:
        /* <DEDUP_REMOVED lines=17> */
.L_x_1034:
[----:B------:R-:W-:Y:S05]  /*1da50*/  BSYNC B2 ;  /* 0x0000000000027941 */ /* 0x000fea0003800000 */
.L_x_921:
        /* <DEDUP_REMOVED lines=11> */
.L_x_924:
[----:B------:R-:W-:Y:S05]  /*1db10*/  BSYNC B2 ;  /* 0x0000000000027941 */ /* 0x000fea0003800000 */
.L_x_923:
        /* <DEDUP_REMOVED lines=14> */
.L_x_925:
        /* <DEDUP_REMOVED lines=16> */
.L_x_926:
        /* <DEDUP_REMOVED lines=13> */
.L_x_912:
[----:B------:R-:W-:Y:S05]  /*1ddd0*/  BSYNC B1 ;  /* 0x0000000000017941 */ /* 0x000fea0003800000 */
.L_x_911:
        /* <DEDUP_REMOVED lines=17> */
[----:B-----5:R-:W4:Y:S01]  /*1def0*/  LDC R8, c[0x0][0x43c] ;  /* 0x00010f00ff087b82 */ /* 0x020f220000000800 */
[----:B------:R-:W-:Y:S02]  /*1df00*/  ULDC.64 UR6, c[0x0][0x428] ;  /* 0x00010a0000067ab9 */ /* 0x000fe40000000a00 */
[----:B------:R-:W3:Y:S01]  /*1df10*/  LDL R9, [R1+0x14] ;  /* 0x0000140001097983 */ /* 0x000ee20000100800 */
[----:B----4-:R-:W-:-:S13]  /*1df20*/  ISETP.NE.AND P0, PT, R8, 0x1, PT ;  /* 0x000000010800780c */ /* 0x010fda0003f05270 */
[----:B------:R-:W4:Y:S02]  /*1df30*/  @P0 LDC.64 R2, c[0x0][0x440] ;  /* 0x00011000ff020b82 */ /* 0x000f240000000a00 */
[----:B----4-:R-:W-:-:S04]  /*1df40*/  @P0 IMAD.HI.U32 R7, R6, R2, RZ ;  /* 0x0000000206070227 */ /* 0x010fc800078e00ff */
        /* <DEDUP_REMOVED lines=12> */
.L_x_929:
[----:B------:R-:W4:Y:S01]  /*1e010*/  LDL R2, [R1+0x4] ;  /* 0x0000040001027983 */ /* 0x000f220000100800 */
[----:B------:R-:W-:Y:S01]  /*1e020*/  SHF.L.U32 R3, R11, 0x1f, RZ ;  /* 0x0000001f0b037819 */ /* 0x000fe200000006ff */
[----:B------:R-:W-:Y:S01]  /*1e030*/  BSSY B2, `(.L_x_930) ;  /* 0x0000004000027945 */ /* 0x000fe20003800000 */
[----:B----4-:R-:W-:-:S04]  /*1e040*/  IMAD R2, R12, 0x8, R2 ;  /* 0x000000080c027824 */ /* 0x010fc800078e0202 */
[----:B------:R-:W4:Y:S02]  /*1e050*/  SYNCS.PHASECHK.TRANS64.TRYWAIT P0, [R2+URZ+0x34840], R3 ;  /* 0x03484003020075a7 */ /* 0x000f24000800017f */
[----:B----4-:R-:W-:Y:S05]  /*1e060*/  @!P0 BRA `(.L_x_931) ;  /* 0x00000034003c8947 */ /* 0x010fea0003800000 */
.L_x_1035:
[----:B------:R-:W-:Y:S05]  /*1e070*/  BSYNC B2 ;  /* 0x0000000000027941 */ /* 0x000fea0003800000 */
.L_x_930:
[----:B------:R-:W0:Y:S01]  /*1e080*/  S2R R7, SR_TID.X ;  /* 0x0000000000077919 */ /* 0x000e220000002100 */
[----:B------:R-:W-:Y:S01]  /*1e090*/  BSSY B2, `(.L_x_932) ;  /* 0x000000b000027945 */ /* 0x000fe20003800000 */
[----:B0-----:R-:W-:-:S04]  /*1e0a0*/  LOP3.LUT R7, R7, 0x7f, RZ, 0xc0, !PT ;  /* 0x0000007f07077812 */ /* 0x001fc800078ec0ff */
[----:B------:R-:W-:-:S13]  /*1e0b0*/  ISETP.NE.AND P1, PT, R7, RZ, PT ;  /* 0x000000ff0700720c */ /* 0x000fda0003f25270 */
[----:B------:R-:W-:Y:S05]  /*1e0c0*/  @P1 BRA `(.L_x_933) ;  /* 0x00000000001c1947 */ /* 0x000fea0003800000 */
[----:B------:R-:W0:Y:S01]  /*1e0d0*/  S2R R7, SR_TID.X ;  /* 0x0000000000077919 */ /* 0x000e220000002100 */
[----:B----4-:R-:W-:-:S04]  /*1e0e0*/  IMAD.MOV.U32 R3, RZ, RZ, 0xc000 ;  /* 0x0000c000ff037424 */ /* 0x010fc800078e00ff */
[----:B------:R4:W-:Y:S01]  /*1e0f0*/  SYNCS.ARRIVE.TRANS64 RZ, [R2+URZ+0x34830], R3 ;  /* 0x0348300302ff79a7 */ /* 0x0009e2000800003f */
[----:B0-----:R-:W-:-:S04]  /*1e100*/  LOP3.LUT R7, R7, 0x1f, RZ, 0xc0, !PT ;  /* 0x0000001f07077812 */ /* 0x001fc800078ec0ff */
[----:B------:R-:W-:-:S13]  /*1e110*/  ISETP.NE.AND P0, PT, R7, RZ, PT ;  /* 0x000000ff0700720c */ /* 0x000fda0003f05270 */
[----:B----4-:R-:W-:Y:S05]  /*1e120*/  @!P0 BRA `(.L_x_933) ;  /* 0x0000000000048947 */ /* 0x010fea0003800000 */
[----:B------:R-:W-:Y:S01]  /*1e130*/  BPT.TRAP 0x1 ;  /* 0x000000040000795c */ /* 0x000fe20000300000 */
.L_x_933:
[----:B------:R-:W-:Y:S05]  /*1e140*/  BSYNC B2 ;  /* 0x0000000000027941 */ /* 0x000fea0003800000 */
.L_x_932:
[----:B------:R-:W3:Y:S04]  /*1e150*/  LDL R7, [R1+0x8] ;  /* 0x0000080001077983 */ /* 0x000ee80000100800 */
[----:B--2---:R-:W2:Y:S04]  /*1e160*/  LDL R9, [R1+0x4] ;  /* 0x0000040001097983 */ /* 0x004ea80000100800 */
[----:B----4-:R-:W4:Y:S01]  /*1e170*/  LDL R2, [R1+0x20] ;  /* 0x0000200001027983 */ /* 0x010f220000100800 */
[----:B---3--:R-:W-:-:S05]  /*1e180*/  IMAD.MOV.U32 R11, RZ, RZ, RZ ;  /* 0x000000ffff0b7224 */ /* 0x008fca00078e00ff */
[----:B------:R-:W-:Y:S01]  /*1e190*/  R2UR UR10, R11 ;  /* 0x000000000b0a72ca */ /* 0x000fe200000e0000 */
[----:B------:R-:W-:Y:S01]  /*1e1a0*/  UIADD3 UR4, UP0, UR36, 0x370, URZ ;  /* 0x0000037024047890 */ /* 0x000fe2000ff1e03f */
[----:B------:R-:W-:Y:S01]  /*1e1b0*/  PLOP3.LUT P0, PT, PT, PT, PT, 0x80, 0x0 ;  /* 0x000000000000781c */ /* 0x000fe20003f0f070 */
[----:B------:R-:W-:Y:S01]  /*1e1c0*/  UMOV UR6, 0x0 ;  /* 0x0000000000067882 */ /* 0x000fe20000000000 */
[----:B------:R-:W-:Y:S01]  /*1e1d0*/  UMOV UR7, 0x14f00000 ;  /* 0x14f0000000077882 */ /* 0x000fe20000000000 */
[----:B------:R-:W-:Y:S01]  /*1e1e0*/  UIADD3.X UR5, URZ, UR37, URZ, UP0, !UPT ;  /* 0x000000253f057290 */ /* 0x000fe200087fe43f */
[C---:B------:R-:W-:Y:S02]  /*1e1f0*/  IMAD R3, R7.reuse, 0x8, R10 ;  /* 0x0000000807037824 */ /* 0x040fe400078e020a */
[----:B--2---:R-:W-:Y:S02]  /*1e200*/  IMAD R7, R7, 0xc000, R9 ;  /* 0x0000c00007077824 */ /* 0x004fe400078e0209 */
[----:B------:R-:W-:-:S02]  /*1e210*/  VIADD R3, R3, 0x30 ;  /* 0x0000003003037836 */ /* 0x000fc40000000000 */
[----:B----4-:R-:W-:Y:S02]  /*1e220*/  IMAD R2, R6, 0x80, R2 ;  /* 0x0000008006027824 */ /* 0x010fe400078e0202 */
[----:B------:R-:W-:-:S07]  /*1e230*/  VIADD R9, R7, 0x1c400 ;  /* 0x0001c40007097836 */ /* 0x000fce0000000000 */
.L_x_934:
        /* <DEDUP_REMOVED lines=16> */
.L_x_935:
        /* <DEDUP_REMOVED lines=15> */
.L_x_936:
        /* <DEDUP_REMOVED lines=15> */
.L_x_1036:
[----:B------:R-:W-:Y:S05]  /*1e520*/  BSYNC B2 ;  /* 0x0000000000027941 */ /* 0x000fea0003800000 */
.L_x_937:
[----:B------:R-:W-:Y:S01]  /*1e530*/  BSSY B2, `(.L_x_939) ;  /* 0x000000b000027945 */ /* 0x000fe20003800000 */
[----:B------:R-:W-:Y:S02]  /*1e540*/  IMAD.MOV.U32 R12, RZ, RZ, 0x0 ;  /* 0x00000000ff0c7424 */ /* 0x000fe400078e00ff */
[----:B------:R-:W-:Y:S01]  /*1e550*/  IMAD.MOV.U32 R13, RZ, RZ, 0x14f00000 ;  /* 0x14f00000ff0d7424 */ /* 0x000fe200078e00ff */
[----:B------:R-:W-:Y:S06]  /*1e560*/  @P1 BRA `(.L_x_940) ;  /* 0x00000000001c1947 */ /* 0x000fec0003800000 */
[----:B------:R-:W2:Y:S01]  /*1e570*/  S2R R7, SR_TID.X ;  /* 0x0000000000077919 */ /* 0x000ea20000002100 */
[----:B------:R-:W-:-:S04]  /*1e580*/  IMAD.MOV.U32 R3, RZ, RZ, 0x8000 ;  /* 0x00008000ff037424 */ /* 0x000fc800078e00ff */
[----:B------:R3:W-:Y:S01]  /*1e590*/  SYNCS.ARRIVE.TRANS64 RZ, [R2+URZ+0x50], R3 ;  /* 0x0000500302ff79a7 */ /* 0x0007e2000800003f */
[----:B--2---:R-:W-:-:S04]  /*1e5a0*/  LOP3.LUT R7, R7, 0x1f, RZ, 0xc0, !PT ;  /* 0x0000001f07077812 */ /* 0x004fc800078ec0ff */
[----:B------:R-:W-:-:S13]  /*1e5b0*/  ISETP.NE.AND P0, PT, R7, RZ, PT ;  /* 0x000000ff0700720c */ /* 0x000fda0003f05270 */
[----:B---3--:R-:W-:Y:S05]  /*1e5c0*/  @!P0 BRA `(.L_x_940) ;  /* 0x0000000000048947 */ /* 0x008fea0003800000 */
[----:B------:R-:W-:Y:S01]  /*1e5d0*/  BPT.TRAP 0x1 ;  /* 0x000000040000795c */ /* 0x000fe20000300000 */
.L_x_940:
[----:B------:R-:W-:Y:S05]  /*1e5e0*/  BSYNC B2 ;  /* 0x0000000000027941 */ /* 0x000fea0003800000 */
.L_x_939:
[----:B------:R-:W2:Y:S04]  /*1e5f0*/  LDL R7, [R1+0x4] ;  /* 0x0000040001077983 */ /* 0x000ea80000100800 */
[----:B0-----:R-:W3:Y:S04]  /*1e600*/  LDL R5, [R1+0x20] ;  /* 0x0000200001057983 */ /* 0x001ee80000100800 */
[----:B------:R-:W3:Y:S01]  /*1e610*/  LDL.LU R3, [R1+0x1c] ;  /* 0x00001c0001037983 */ /* 0x000ee20000300800 */
[----:B------:R-:W-:Y:S01]  /*1e620*/  R2UR UR10, R11 ;  /* 0x000000000b0a72ca */ /* 0x000fe200000e0000 */
[----:B------:R-:W-:Y:S01]  /*1e630*/  UIADD3 UR4, UP0, UR36, 0x470, URZ ;  /* 0x0000047024047890 */ /* 0x000fe2000ff1e03f */
[----:B------:R-:W-:Y:S01]  /*1e640*/  R2UR UR6, R12 ;  /* 0x000000000c0672ca */ /* 0x000fe200000e0000 */
[----:B------:R-:W-:Y:S01]  /*1e650*/  VIADD R2, R2, 0x50 ;  /* 0x0000005002027836 */ /* 0x000fe20000000000 */
[----:B------:R-:W-:Y:S01]  /*1e660*/  R2UR UR7, R13 ;  /* 0x000000000d0772ca */ /* 0x000fe200000e0000 */
[----:B------:R-:W-:Y:S01]  /*1e670*/  UIADD3.X UR5, URZ, UR37, URZ, UP0, !UPT ;  /* 0x000000253f057290 */ /* 0x000fe200087fe43f */
[----:B------:R-:W-:Y:S01]  /*1e680*/  PLOP3.LUT P0, PT, PT, PT, PT, 0x80, 0x0 ;  /* 0x000000000000781c */ /* 0x000fe20003f0f070 */
[----:B--2---:R-:W-:-:S02]  /*1e690*/  IMAD R4, R4, 0x8000, R7 ;  /* 0x0000800004047824 */ /* 0x004fc400078e0207 */
[----:B---3--:R-:W-:Y:S02]  /*1e6a0*/  IMAD R3, R3, 0x80, R5 ;  /* 0x0000008003037824 */ /* 0x008fe400078e0205 */
[----:B------:R-:W-:-:S08]  /*1e6b0*/  VIADD R5, R4, 0x400 ;  /* 0x0000040004057836 */ /* 0x000fd00000000000 */
.L_x_941:
        /* <DEDUP_REMOVED lines=16> */
.L_x_942:
        /* <DEDUP_REMOVED lines=11> */
[----:B------:R4:W-:Y:S04]  /*1e870*/  STL [R1+0x1c], R6 ;  /* 0x00001c0601007387 */ /* 0x0009e80000100800 */
[----:B------:R4:W-:Y:S02]  /*1e880*/  STL [R1], R8 ;  /* 0x0000000801007387 */ /* 0x0009e40000100800 */
.L_x_928:
[----:B------:R-:W-:Y:S05]  /*1e890*/  BSYNC B1 ;  /* 0x0000000000017941 */ /* 0x000fea0003800000 */
.L_x_927:
[C---:B------:R-:W-:Y:S01]  /*1e8a0*/  ISETP.GT.AND P0, PT, R0.reuse, 0x1, PT ;  /* 0x000000010000780c */ /* 0x040fe20003f04270 */
[----:B------:R-:W-:-:S12]  /*1e8b0*/  VIADD R0, R0, 0xfffffffe ;  /* 0xfffffffe00007836 */ /* 0x000fd80000000000 */
[----:B------:R-:W-:Y:S05]  /*1e8c0*/  @P0 BRA `(.L_x_943) ;  /* 0xffffffe8008c0947 */ /* 0x000fea000383ffff */
.L_x_892:
[----:B------:R-:W-:Y:S05]  /*1e8d0*/  BSYNC B0 ;  /* 0x0000000000007941 */ /* 0x000fea0003800000 */
.L_x_891:
[----:B------:R-:W0:Y:S01]  /*1e8e0*/  S2R R3, SR_TID.X ;  /* 0x0000000000037919 */ /* 0x000e220000002100 */
[----:B------:R-:W-:Y:S01]  /*1e8f0*/  BSSY B0, `(.L_x_944) ;  /* 0x0000010000007945 */ /* 0x000fe20003800000 */
[----:B0-----:R-:W-:-:S04]  /*1e900*/  LOP3.LUT R3, R3, 0x7f, RZ, 0xc0, !PT ;  /* 0x0000007f03037812 */ /* 0x001fc800078ec0ff */
[----:B------:R-:W-:-:S13]  /*1e910*/  ISETP.NE.AND P0, PT, R3, RZ, PT ;  /* 0x000000ff0300720c */ /* 0x000fda0003f05270 */
[----:B------:R-:W-:Y:S05]  /*1e920*/  @P0 BRA `(.L_x_945) ;  /* 0x0000000000300947 */ /* 0x000fea0003800000 */
[----:B------:R-:W0:Y:S01]  /*1e930*/  S2R R2, SR_LANEID ;  /* 0x0000000000027919 */ /* 0x000e220000000000 */
[----:B------:R-:W-:Y:S01]  /*1e940*/  VOTEU.ANY UR4, UPT, PT ;  /* 0x0000000000047886 */ /* 0x000fe200038e0100 */
[----:B--2---:R-:W2:Y:S01]  /*1e950*/  LDC.64 R4, c[0x0][0xc60] ;  /* 0x00031800ff047b82 */ /* 0x004ea20000000a00 */
[----:B------:R-:W0:Y:S02]  /*1e960*/  FLO.U32 R0, UR4 ;  /* 0x0000000400007d00 */ /* 0x000e2400080e0000 */
[----:B0-----:R-:W-:-:S06]  /*1e970*/  ISETP.EQ.U32.AND P0, PT, R0, R2, PT ;  /* 0x000000020000720c */ /* 0x001fcc0003f02070 */
[----:B------:R-:W2:Y:S07]  /*1e980*/  POPC R2, UR4 ;  /* 0x0000000400027d09 */ /* 0x000eae0008000000 */
[----:B--2---:R-:W2:Y:S04]  /*1e990*/  @P0 ATOMG.E.ADD.STRONG.GPU PT, R2, desc[UR40][R4.64], R2 ;  /* 0x00000002040209a8 */ /* 0x004ea800081ee1e8 */
[----:B--2---:R0:W2:Y:S02]  /*1e9a0*/  SHFL.IDX PT, R2, R2, R0, 0x1f ;  /* 0x00001f0002027589 */ /* 0x0040a400000e0000 */
[----:B0-----:R-:W0:Y:S02]  /*1e9b0*/  S2R R0, SR_LTMASK ;  /* 0x0000000000007919 */ /* 0x001e240000003900 */
[----:B0-----:R-:W-:-:S06]  /*1e9c0*/  LOP3.LUT R0, R0, UR4, RZ, 0xc0, !PT ;  /* 0x0000000400007c12 */ /* 0x001fcc000f8ec0ff */
[----:B------:R-:W2:Y:S02]  /*1e9d0*/  POPC R0, R0 ;  /* 0x0000000000007309 */ /* 0x000ea40000000000 */
[----:B--2---:R-:W-:-:S07]  /*1e9e0*/  IADD3 R16, R2, UR38, R0 ;  /* 0x0000002602107c10 */ /* 0x004fce000fffe000 */
.L_x_945:
[----:B------:R-:W-:Y:S05]  /*1e9f0*/  BSYNC B0 ;  /* 0x0000000000007941 */ /* 0x000fea0003800000 */
.L_x_944:
        /* <DEDUP_REMOVED lines=13> */
.L_x_1037:
[----:B------:R-:W-:Y:S05]  /*1ead0*/  BSYNC B1 ;  /* 0x0000000000017941 */ /* 0x000fea0003800000 */
.L_x_948:
        /* <DEDUP_REMOVED lines=9> */
.L_x_951:
[----:B------:R-:W-:Y:S05]  /*1eb70*/  BSYNC B1 ;  /* 0x0000000000017941 */ /* 0x000fea0003800000 */
.L_x_950:
        /* <DEDUP_REMOVED lines=14> */
.L_x_952:
        /* <DEDUP_REMOVED lines=16> */
.L_x_953:
        /* <DEDUP_REMOVED lines=11> */
.L_x_947:
[----:B------:R-:W-:Y:S05]  /*1ee10*/  BSYNC B0 ;  /* 0x0000000000007941 */ /* 0x000fea0003800000 */
.L_x_946:
        /* <DEDUP_REMOVED lines=9> */
.L_x_871:
[----:B------:R-:W-:Y:S05]  /*1eeb0*/  BSYNC B7 ;  /* 0x0000000000077941 */ /* 0x000fea0003800000 */
.L_x_869:
        /* <DEDUP_REMOVED lines=9> */
[----:B------:R3:W0:Y:S04]  /*1ef50*/  LDS.128 R16, [R0+0x348d0] ;  /* 0x0348d00000107984 */ /* 0x0006280000000c00 */
[----:B------:R3:W-:Y:S01]  /*1ef60*/  STL [R1+0x4], R0 ;  /* 0x0000040001007387 */ /* 0x0007e20000100800 */
[----:B------:R-:W-:Y:S06]  /*1ef70*/  BAR.ARV 0x4, 0x180 ;  /* 0x0106000000007b1d */ /* 0x000fec0000002000 */
[----:B------:R-:W-:Y:S05]  /*1ef80*/  BRA `(.L_x_955) ;  /* 0x0000000800487947 */ /* 0x000fea0003800000 */
.L_x_954:
[----:B------:R-:W0:Y:S01]  /*1ef90*/  S2R R7, SR_TID.X ;  /* 0x0000000000077919 */ /* 0x000e220000002100 */
[----:B------:R-:W-:Y:S01]  /*1efa0*/  UMOV UR4, 0xffffffff ;  /* 0xffffffff00047882 */ /* 0x000fe20000000000 */
[----:B0-----:R-:W-:-:S04]  /*1efb0*/  LOP3.LUT R7, R7, 0x1f, RZ, 0xc0, !PT ;  /* 0x0000001f07077812 */ /* 0x001fc800078ec0ff */
[----:B------:R-:W-:Y:S01]  /*1efc0*/  ISETP.NE.AND P0, PT, R7, 0x1f, PT ;  /* 0x0000001f0700780c */ /* 0x000fe20003f05270 */
[----:B------:R-:W-:-:S12]  /*1efd0*/  BRA.DIV UR4, `(.L_x_956) ;  /* 0x00000026049c7947 */ /* 0x000fd8000b800000 */
[----:B------:R-:W-:Y:S01]  /*1efe0*/  IMAD.IADD R0, R19, 0x1, R7 ;  /* 0x0000000113007824 */ /* 0x000fe200078e0207 */
[----:B------:R-:W-:-:S04]  /*1eff0*/  ULDC UR4, c[0x0][0xc3c] ;  /* 0x00030f0000047ab9 */ /* 0x000fc80000000800 */
[----:B------:R-:W-:-:S13]  /*1f000*/  ISETP.GE.OR P1, PT, R0, UR4, !P0 ;  /* 0x0000000400007c0c */ /* 0x000fda000c726670 */
[----:B------:R-:W0:Y:S02]  /*1f010*/  @!P1 LDC.64 R2, c[0x0][0xc80] ;  /* 0x00032000ff029b82 */ /* 0x000e240000000a00 */
[----:B0-----:R-:W-:-:S06]  /*1f020*/  @!P1 IMAD.WIDE R2, R0, 0x4, R2 ;  /* 0x0000000400029825 */ /* 0x001fcc00078e0202 */
[----:B------:R0:W2:Y:S01]  /*1f030*/  @!P1 LDG.E R3, desc[UR40][R2.64] ;  /* 0x0000002802039981 */ /* 0x0000a2000c1e1900 */
[C---:B------:R-:W-:Y:S02]  /*1f040*/  ISETP.GE.U32.AND P2, PT, R7.reuse, 0x2, PT ;  /* 0x000000020700780c */ /* 0x040fe40003f46070 */
[C---:B------:R-:W-:Y:S01]  /*1f050*/  ISETP.GE.U32.AND P3, PT, R7.reuse, 0x4, PT ;  /* 0x000000040700780c */ /* 0x040fe20003f66070 */
[----:B------:R-:W-:Y:S01]  /*1f060*/  SHFL.IDX PT, R0, R16, RZ, 0x1f ;  /* 0x00001fff10007589 */ /* 0x000fe200000e0000 */
[C---:B------:R-:W-:Y:S02]  /*1f070*/  ISETP.GE.U32.AND P4, PT, R7.reuse, 0x8, PT ;  /* 0x000000080700780c */ /* 0x040fe40003f86070 */
[C---:B------:R-:W-:Y:S01]  /*1f080*/  ISETP.GE.U32.AND P5, PT, R7.reuse, 0x10, PT ;  /* 0x000000100700780c */ /* 0x040fe20003fa6070 */
[----:B------:R-:W-:Y:S01]  /*1f090*/  SHFL.IDX PT, R4, R16, 0x1, 0x1f ;  /* 0x00201f0010047f89 */ /* 0x000fe200000e0000 */
        /* <DEDUP_REMOVED lines=18> */
[----:B----4-:R0:W2:Y:S02]  /*1f1c0*/  SHFL.IDX PT, R6, R5, 0x1f, 0x1f ;  /* 0x03e01f0005067f89 */ /* 0x0100a400000e0000 */
.L_x_1047:
[----:B------:R-:W-:Y:S02]  /*1f1d0*/  ULDC UR4, c[0x0][0xc38] ;  /* 0x00030e0000047ab9 */ /* 0x000fe40000000800 */
[----:B------:R-:W-:-:S04]  /*1f1e0*/  IMAD.U32 R16, RZ, RZ, UR4 ;  /* 0x00000004ff107e24 */ /* 0x000fc8000f8e00ff */
[----:B--2---:R-:W-:-:S04]  /*1f1f0*/  IMAD R6, R6, R16, RZ ;  /* 0x0000001006067224 */ /* 0x004fc800078e02ff */
[----:B------:R-:W-:-:S05]  /*1f200*/  IMAD.IADD R4, R4, 0x1, R6 ;  /* 0x0000000104047824 */ /* 0x000fca00078e0206 */
[----:B------:R-:W-:-:S13]  /*1f210*/  ISETP.GT.AND P6, PT, R4, R0, PT ;  /* 0x000000000400720c */ /* 0x000fda0003fc4270 */
[----:B------:R-:W-:Y:S05]  /*1f220*/  @P6 BRA `(.L_x_957) ;  /* 0x00000000009c6947 */ /* 0x000fea0003800000 */
.L_x_962:
[----:B------:R-:W2:Y:S01]  /*1f230*/  LDC R2, c[0x0][0xc3c] ;  /* 0x00030f00ff027b82 */ /* 0x000ea20000000800 */
[----:B------:R-:W-:-:S05]  /*1f240*/  VIADD R19, R19, 0x1f ;  /* 0x0000001f13137836 */ /* 0x000fca0000000000 */
[----:B--2---:R-:W-:-:S13]  /*1f250*/  ISETP.GE.AND P6, PT, R19, R2, PT ;  /* 0x000000021300720c */ /* 0x004fda0003fc6270 */
[----:B------:R-:W-:Y:S05]  /*1f260*/  @P6 BRA `(.L_x_958) ;  /* 0x0000000400446947 */ /* 0x000fea0003800000 */
[----:B------:R-:W2:Y:S01]  /*1f270*/  S2R R3, SR_TID.X ;  /* 0x0000000000037919 */ /* 0x000ea20000002100 */
[----:B------:R-:W-:Y:S01]  /*1f280*/  BSSY B0, `(.L_x_959) ;  /* 0x0000009000007945 */ /* 0x000fe20003800000 */
[----:B--2---:R-:W-:-:S05]  /*1f290*/  LOP3.LUT R3, R3, 0x1f, RZ, 0xc0, !PT ;  /* 0x0000001f03037812 */ /* 0x004fca00078ec0ff */
[----:B0-----:R-:W-:-:S05]  /*1f2a0*/  IMAD.IADD R5, R19, 0x1, R3 ;  /* 0x0000000113057824 */ /* 0x001fca00078e0203 */
[----:B------:R-:W-:Y:S01]  /*1f2b0*/  ISETP.GE.OR P6, PT, R5, R2, !P0 ;  /* 0x000000020500720c */ /* 0x000fe200047c6670 */
[----:B------:R-:W-:-:S12]  /*1f2c0*/  IMAD.MOV.U32 R2, RZ, RZ, RZ ;  /* 0x000000ffff027224 */ /* 0x000fd800078e00ff */
[----:B------:R-:W-:Y:S05]  /*1f2d0*/  @P6 BRA `(.L_x_960) ;  /* 0x00000000000c6947 */ /* 0x000fea0003800000 */
[----:B------:R-:W0:Y:S02]  /*1f2e0*/  LDC.64 R2, c[0x0][0xc80] ;  /* 0x00032000ff027b82 */ /* 0x000e240000000a00 */
[----:B0-----:R-:W-:-:S06]  /*1f2f0*/  IMAD.WIDE R2, R5, 0x4, R2 ;  /* 0x0000000405027825 */ /* 0x001fcc00078e0202 */
[----:B------:R0:W5:Y:S02]  /*1f300*/  LDG.E R2, desc[UR40][R2.64] ;  /* 0x0000002802027981 */ /* 0x000164000c1e1900 */
.L_x_960:
[----:B------:R-:W-:Y:S05]  /*1f310*/  BSYNC B0 ;  /* 0x0000000000007941 */ /* 0x000fea0003800000 */
.L_x_959:
[----:B------:R-:W-:-:S03]  /*1f320*/  UMOV UR4, 0xffffffff ;  /* 0xffffffff00047882 */ /* 0x000fc60000000000 */
[----:B------:R-:W-:Y:S05]  /*1f330*/  BRA.DIV UR4, `(.L_x_961) ;  /* 0x0000002a04007947 */ /* 0x000fea000b800000 */
        /* <DEDUP_REMOVED lines=15> */
[----:B------:R0:W2:Y:S02]  /*1f430*/  SHFL.IDX PT, R6, R5, 0x1f, 0x1f ;  /* 0x03e01f0005067f89 */ /* 0x0000a400000e0000 */
.L_x_1055:
[----:B------:R-:W-:Y:S02]  /*1f440*/  ULDC UR4, c[0x0][0xc38] ;  /* 0x00030e0000047ab9 */ /* 0x000fe40000000800 */
[----:B------:R-:W-:-:S04]  /*1f450*/  IMAD.U32 R16, RZ, RZ, UR4 ;  /* 0x00000004ff107e24 */ /* 0x000fc8000f8e00ff */
[----:B--2---:R-:W-:-:S04]  /*1f460*/  IMAD R6, R6, R16, RZ ;  /* 0x0000001006067224 */ /* 0x004fc800078e02ff */
[----:B------:R-:W-:-:S05]  /*1f470*/  IMAD.IADD R4, R6, 0x1, R4 ;  /* 0x0000000106047824 */ /* 0x000fca00078e0204 */
[----:B------:R-:W-:-:S13]  /*1f480*/  ISETP.GT.AND P6, PT, R4, R0, PT ;  /* 0x000000000400720c */ /* 0x000fda0003fc4270 */
[----:B------:R-:W-:Y:S05]  /*1f490*/  @!P6 BRA `(.L_x_962) ;  /* 0xfffffffc0064e947 */ /* 0x000fea000383ffff */
.L_x_957:
[----:B------:R-:W-:Y:S01]  /*1f4a0*/  IMAD.IADD R6, R4, 0x1, -R6 ;  /* 0x0000000104067824 */ /* 0x000fe200078e0a06 */
[----:B------:R-:W-:-:S03]  /*1f4b0*/  UMOV UR4, 0xffffffff ;  /* 0xffffffff00047882 */ /* 0x000fc60000000000 */
[----:B------:R-:W-:-:S05]  /*1f4c0*/  IMAD R3, R5, R16, R6 ;  /* 0x0000001005037224 */ /* 0x000fca00078e0206 */
[----:B------:R-:W-:Y:S01]  /*1f4d0*/  ISETP.GT.AND P6, PT, R3, R0, PT ;  /* 0x000000000300720c */ /* 0x000fe20003fc4270 */
[----:B------:R-:W-:-:S12]  /*1f4e0*/  BRA.DIV UR4, `(.L_x_963) ;  /* 0x0000002a046c7947 */ /* 0x000fd8000b800000 */
[----:B------:R-:W-:-:S04]  /*1f4f0*/  VOTE.ANY R3, PT, !P6 ;  /* 0x0000000000037806 */ /* 0x000fc800070e0100 */
[----:B------:R-:W2:Y:S02]  /*1f500*/  POPC R4, R3 ;  /* 0x0000000300047309 */ /* 0x000ea40000000000 */
[----:B--2---:R2:W3:Y:S02]  /*1f510*/  SHFL.IDX PT, R17, R2, R4, 0x1f ;  /* 0x00001f0402117589 */ /* 0x0044e400000e0000 */
.L_x_1059:
[----:B------:R-:W-:Y:S01]  /*1f520*/  ISETP.NE.AND P0, PT, R3, RZ, PT ;  /* 0x000000ff0300720c */ /* 0x000fe20003f05270 */
[----:B--2---:R-:W-:-:S12]  /*1f530*/  IMAD.MOV.U32 R2, RZ, RZ, RZ ;  /* 0x000000ffff027224 */ /* 0x004fd800078e00ff */
[----:B------:R-:W-:Y:S05]  /*1f540*/  @!P0 BRA `(.L_x_964) ;  /* 0x0000000000108947 */ /* 0x000fea0003800000 */
[----:B------:R-:W-:Y:S01]  /*1f550*/  UMOV UR4, 0xffffffff ;  /* 0xffffffff00047882 */ /* 0x000fe20000000000 */
[----:B------:R-:W-:Y:S02]  /*1f560*/  VIADD R12, R4, 0xffffffff ;  /* 0xffffffff040c7836 */ /* 0x000fe40000000000 */
[----:B------:R-:W-:Y:S05]  /*1f570*/  BRA.DIV UR4, `(.L_x_965) ;  /* 0x0000002a04907947 */ /* 0x000fea000b800000 */
[----:B------:R2:W4:Y:S02]  /*1f580*/  SHFL.IDX PT, R2, R5, R12, 0x1f ;  /* 0x00001f0c05027589 */ /* 0x00052400000e0000 */
.L_x_964:
[----:B0-23--:R-:W-:Y:S01]  /*1f590*/  IABS R5, R17 ;  /* 0x0000001100057213 */ /* 0x00dfe20000000000 */
[----:B----4-:R-:W-:Y:S02]  /*1f5a0*/  IMAD R16, R2, R16, R6 ;  /* 0x0000001002107224 */ /* 0x010fe400078e0206 */
[----:B------:R-:W-:Y:S01]  /*1f5b0*/  IMAD.IADD R19, R4, 0x1, R19 ;  /* 0x0000000104137824 */ /* 0x000fe200078e0213 */
[----:B------:R-:W0:Y:S01]  /*1f5c0*/  I2F.RP R2, R5 ;  /* 0x0000000500027306 */ /* 0x000e220000209400 */
[----:B------:R-:W-:-:S07]  /*1f5d0*/  IMAD.IADD R0, R0, 0x1, -R16 ;  /* 0x0000000100007824 */ /* 0x000fce00078e0a10 */
[----:B0-----:R-:W0:Y:S02]  /*1f5e0*/  MUFU.RCP R2, R2 ;  /* 0x0000000200027308 */ /* 0x001e240000001000 */
[----:B0-----:R-:W-:-:S06]  /*1f5f0*/  VIADD R2, R2, 0xffffffe ;  /* 0x0ffffffe02027836 */ /* 0x001fcc0000000000 */
[----:B------:R-:W0:Y:S02]  /*1f600*/  F2I.FTZ.U32.TRUNC.NTZ R3, R2 ;  /* 0x0000000200037305 */ /* 0x000e24000021f000 */
        /* <DEDUP_REMOVED lines=23> */
.L_x_958:
[----:B------:R-:W-:Y:S01]  /*1f780*/  UMOV UR4, URZ ;  /* 0x0000003f00047c82 */ /* 0x000fe20008000000 */
[----:B------:R-:W-:Y:S01]  /*1f790*/  UMOV UR5, URZ ;  /* 0x0000003f00057c82 */ /* 0x000fe20008000000 */
[----:B------:R-:W-:Y:S01]  /*1f7a0*/  ULDC UR6, c[0x0][0xc3c] ;  /* 0x00030f0000067ab9 */ /* 0x000fe20000000800 */
[----:B------:R-:W-:Y:S02]  /*1f7b0*/  IMAD.MOV.U32 R16, RZ, RZ, R0 ;  /* 0x000000ffff107224 */ /* 0x000fe400078e0000 */
[----:B------:R-:W-:Y:S02]  /*1f7c0*/  IMAD.U32 R17, RZ, RZ, UR4 ;  /* 0x00000004ff117e24 */ /* 0x000fe4000f8e00ff */
[----:B------:R-:W-:Y:S02]  /*1f7d0*/  IMAD.U32 R18, RZ, RZ, UR5 ;  /* 0x00000005ff127e24 */ /* 0x000fe4000f8e00ff */
[----:B------:R-:W-:-:S07]  /*1f7e0*/  IMAD.U32 R19, RZ, RZ, UR6 ;  /* 0x00000006ff137e24 */ /* 0x000fce000f8e00ff */
.L_x_966:
[----:B------:R2:W3:Y:S01]  /*1f7f0*/  LDL R3, [R1+0x4] ;  /* 0x0000040001037983 */ /* 0x0004e20000100800 */
[----:B------:R-:W4:Y:S01]  /*1f800*/  S2R R0, SR_TID.X ;  /* 0x0000000000007919 */ /* 0x000f220000002100 */
[----:B------:R-:W-:Y:S05]  /*1f810*/  WARPSYNC.ALL ;  /* 0x0000000000007948 */ /* 0x000fea0003800000 */
[----:B----4-:R-:W-:Y:S01]  /*1f820*/  LOP3.LUT R0, R0, 0x1f, RZ, 0xc0, !PT ;  /* 0x0000001f00007812 */ /* 0x010fe200078ec0ff */
[----:B------:R-:W-:Y:S03]  /*1f830*/  BAR.SYNC.DEFER_BLOCKING 0x4, 0x180 ;  /* 0x0106000000007b1d */ /* 0x000fe60000010000 */
[----:B------:R-:W-:-:S13]  /*1f840*/  ISETP.NE.AND P0, PT, R0, RZ, PT ;  /* 0x000000ff0000720c */ /* 0x000fda0003f05270 */
[----:B------:R-:W3:Y:S01]  /*1f850*/  @!P0 S2R R0, SR_CgaCtaId ;  /* 0x0000000000008919 */ /* 0x000ee20000008800 */
[----:B------:R-:W-:-:S04]  /*1f860*/  @!P0 MOV R2, 0x400 ;  /* 0x0000040000028802 */ /* 0x000fc80000000f00 */
[----:B---3--:R-:W-:-:S05]  /*1f870*/  @!P0 LEA R3, R0, R2, 0x18 ;  /* 0x0000000200038211 */ /* 0x008fca00078ec0ff */
[----:B------:R2:W-:Y:S04]  /*1f880*/  @!P0 STS.128 [R3+0x348d0], R16 ;  /* 0x0348d01003008388 */ /* 0x0005e80000000c00 */
[----:B------:R2:W-:Y:S01]  /*1f890*/  @!P0 STL [R1+0x4], R3 ;  /* 0x0000040301008387 */ /* 0x0005e20000100800 */
[----:B------:R-:W-:Y:S06]  /*1f8a0*/  BAR.ARV 0x5, 0x180 ;  /* 0x0146000000007b1d */ /* 0x000fec0000002000 */
.L_x_955:
[----:B------:R-:W-:Y:S02]  /*1f8b0*/  ULDC UR4, c[0x0][0xc3c] ;  /* 0x00030f0000047ab9 */ /* 0x000fe40000000800 */
[----:B0-----:R-:W-:-:S13]  /*1f8c0*/  ISETP.GE.AND P0, PT, R19, UR4, PT ;  /* 0x0000000413007c0c */ /* 0x001fda000bf06270 */
[----:B------:R-:W-:Y:S05]  /*1f8d0*/  @!P0 BRA `(.L_x_967) ;  /* 0xffffff9800088947 */ /* 0x000fea000383ffff */
[----:B------:R-:W-:Y:S05]  /*1f8e0*/  BSYNC B8 ;  /* 0x0000000000087941 */ /* 0x000fea0003800000 */
.L_x_827:
[----:B---3--:R-:W3:Y:S01]  /*1f8f0*/  LDL.LU R0, [R1+0x58] ;  /* 0x0000580001007983 */ /* 0x008ee20000300800 */
[----:B------:R-:W-:Y:S01]  /*1f900*/  BSSY B0, `(.L_x_968) ;  /* 0x000000b000007945 */ /* 0x000fe20003800000 */
[----:B------:R-:W1:Y:S01]  /*1f910*/  S2R R5, SR_CgaCtaId ;  /* 0x0000000000057919 */ /* 0x000e620000008800 */
[----:B---3--:R-:W-:-:S05]  /*1f920*/  VIADD R0, R0, 0x1 ;  /* 0x0000000100007836 */ /* 0x008fca0000000000 */
[----:B------:R-:W-:-:S04]  /*1f930*/  LEA.HI R2, R0, R0, RZ, 0x1 ;  /* 0x0000000000027211 */ /* 0x000fc800078f08ff */
[----:B0-2---:R-:W-:-:S05]  /*1f940*/  LOP3.LUT R3, R2, 0xfffffffe, RZ, 0xc0, !PT ;  /* 0xfffffffe02037812 */ /* 0x005fca00078ec0ff */
[----:B------:R-:W-:Y:S01]  /*1f950*/  IMAD.IADD R3, R0, 0x1, -R3 ;  /* 0x0000000100037824 */ /* 0x000fe200078e0a03 */
[----:B------:R-:W-:-:S04]  /*1f960*/  MOV R0, 0x400 ;  /* 0x0000040000007802 */ /* 0x000fc80000000f00 */
[----:B-1----:R-:W-:Y:S02]  /*1f970*/  LEA R0, R5, R0, 0x18 ;  /* 0x0000000005007211 */ /* 0x002fe400078ec0ff */
[----:B------:R-:W-:-:S04]  /*1f980*/  SHF.L.U32 R3, R3, 0x1f, RZ ;  /* 0x0000001f03037819 */ /* 0x000fc800000006ff */
[----:B------:R-:W0:Y:S02]  /*1f990*/  SYNCS.PHASECHK.TRANS64.TRYWAIT P0, [R0+URZ+0x34820], R3 ;  /* 0x03482003000075a7 */ /* 0x000e24000800017f */
[----:B0-----:R-:W-:Y:S05]  /*1f9a0*/  @!P0 BRA `(.L_x_969) ;  /* 0x0000002400ac8947 */ /* 0x001fea0003800000 */
.L_x_1062:
[----:B------:R-:W-:Y:S05]  /*1f9b0*/  BSYNC B0 ;  /* 0x0000000000007941 */ /* 0x000fea0003800000 */
.L_x_968:
[----:B------:R-:W-:-:S03]  /*1f9c0*/  UMOV UR4, 0xffffffff ;  /* 0xffffffff00047882 */ /* 0x000fc60000000000 */
[----:B------:R-:W-:Y:S05]  /*1f9d0*/  BRA.DIV UR4, `(.L_x_970) ;  /* 0x0000002604b47947 */ /* 0x000fea000b800000 */
[----:B------:R-:W1:Y:S02]  /*1f9e0*/  S2R R2, SR_TID.X ;  /* 0x0000000000027919 */ /* 0x000e640000002100 */
[----:B-1----:R-:W-:-:S04]  /*1f9f0*/  SHF.R.U32.HI R2, RZ, 0x5, R2 ;  /* 0x00000005ff027819 */ /* 0x002fc80000011602 */
[----:B------:R-:W-:-:S05]  /*1fa00*/  LOP3.LUT R2, R2, 0x3, RZ, 0xc0, !PT ;  /* 0x0000000302027812 */ /* 0x000fca00078ec0ff */
[----:B------:R1:W2:Y:S02]  /*1fa10*/  SHFL.IDX PT, R14, R2, RZ, 0x1f ;  /* 0x00001fff020e7589 */ /* 0x0002a400000e0000 */
.L_x_1065:
[----:B--2---:R-:W-:-:S13]  /*1fa20*/  ISETP.NE.AND P0, PT, R14, RZ, PT ;  /* 0x000000ff0e00720c */ /* 0x004fda0003f05270 */
[----:B------:R-:W-:Y:S05]  /*1fa30*/  @P0 BRA `(.L_x_612) ;  /* 0x0000000000940947 */ /* 0x000fea0003800000 */
[----:B------:R-:W-:-:S03]  /*1fa40*/  UMOV UR4, 0xffffffff ;  /* 0xffffffff00047882 */ /* 0x000fc60000000000 */
[----:B------:R-:W-:Y:S05]  /*1fa50*/  BRA.DIV UR4, `(.L_x_971) ;  /* 0x0000002604c87947 */ /* 0x000fea000b800000 */
[----:B------:R-:W-:-:S13]  /*1fa60*/  ELECT P6, URZ, PT ;  /* 0x00000000003f782f */ /* 0x000fda00038c0000 */
.L_x_1068:
[----:B------:R-:W-:Y:S05]  /*1fa70*/  @!P6 BRA `(.L_x_612) ;  /* 0x000000000084e947 */ /* 0x000fea0003800000 */
[----:B------:R-:W-:-:S06]  /*1fa80*/  ULOP3.LUT UR4, UR61, 0x2, URZ, 0xfc, !UPT ;  /* 0x000000023d047892 */ /* 0x000fcc000f8efc3f */
[----:B-1----:R-:W-:-:S05]  /*1fa90*/  IMAD.U32 R2, RZ, RZ, UR4 ;  /* 0x00000004ff027e24 */ /* 0x002fca000f8e00ff */
[----:B------:R-:W-:-:S13]  /*1faa0*/  ISETP.NE.AND P2, PT, R2, 0x3, PT ;  /* 0x000000030200780c */ /* 0x000fda0003f45270 */
[----:B------:R-:W-:Y:S05]  /*1fab0*/  @!P2 BRA `(.L_x_972) ;  /* 0x000000000004a947 */ /* 0x000fea0003800000 */
[----:B------:R-:W-:Y:S01]  /*1fac0*/  BPT.TRAP 0x1 ;  /* 0x000000040000795c */ /* 0x000fe20000300000 */
.L_x_972:
[----:B0-----:R-:W4:Y:S04]  /*1fad0*/  LDL R3, [R1+0x8] ;  /* 0x0000080001037983 */ /* 0x001f280000100800 */
[----:B------:R-:W2:Y:S01]  /*1fae0*/  LDL.LU R7, [R1+0x18] ;  /* 0x0000180001077983 */ /* 0x000ea20000300800 */
[----:B------:R-:W-:-:S04]  /*1faf0*/  VIADD R2, R0, 0x34840 ;  /* 0x0003484000027836 */ /* 0x000fc80000000000 */
[C---:B----4-:R-:W-:Y:S02]  /*1fb00*/  IMAD R6, R3.reuse, 0x8, R2 ;  /* 0x0000000803067824 */ /* 0x050fe400078e0202 */
[----:B------:R-:W-:Y:S01]  /*1fb10*/  VIADD R3, R3, 0x1 ;  /* 0x0000000103037836 */ /* 0x000fe20000000000 */
[----:B--2---:R-:W-:-:S04]  /*1fb20*/  SHF.L.U32 R5, R7, 0x1f, RZ ;  /* 0x0000001f07057819 */ /* 0x004fc800000006ff */
        /* <DEDUP_REMOVED lines=8> */
.L_x_1069:
[----:B------:R-:W1:Y:S02]  /*1fbb0*/  SYNCS.PHASECHK.TRANS64.TRYWAIT P0, [R7+URZ], R2 ;  /* 0x00000002070075a7 */ /* 0x000e64000800017f */
[----:B-1----:R-:W-:Y:S05]  /*1fbc0*/  @!P0 BRA `(.L_x_974) ;  /* 0x0000002400a08947 */ /* 0x002fea0003800000 */
.L_x_1070:
[----:B------:R-:W-:Y:S05]  /*1fbd0*/  @!P2 BRA `(.L_x_975) ;  /* 0x000000000004a947 */ /* 0x000fea0003800000 */
[----:B------:R-:W-:Y:S01]  /*1fbe0*/  BPT.TRAP 0x1 ;  /* 0x000000040000795c */ /* 0x000fe20000300000 */
.L_x_975:
[----:B------:R-:W2:Y:S01]  /*1fbf0*/  LDL.LU R4, [R1+0x8] ;  /* 0x0000080001047983 */ /* 0x000ea20000300800 */
[----:B------:R-:W-:-:S04]  /*1fc00*/  VIADD R0, R0, 0x34860 ;  /* 0x0003486000007836 */ /* 0x000fc80000000000 */
[----:B--2---:R-:W-:-:S04]  /*1fc10*/  IMAD R4, R4, 0x8, R0 ;  /* 0x0000000804047824 */ /* 0x004fc800078e0200 */
[----:B------:R-:W2:Y:S02]  /*1fc20*/  SYNCS.PHASECHK.TRANS64.TRYWAIT P0, [R4+URZ], R5 ;  /* 0x00000005040075a7 */ /* 0x000ea4000800017f */
[----:B--2---:R-:W-:Y:S05]  /*1fc30*/  @!P0 BRA `(.L_x_976) ;  /* 0x0000002400988947 */ /* 0x004fea0003800000 */
.L_x_1071:
[----:B------:R-:W-:-:S07]  /*1fc40*/  IMAD R3, R3, 0x8, R0 ;  /* 0x0000000803037824 */ /* 0x000fce00078e0200 */
.L_x_977:
[----:B---3--:R3:W4:Y:S02]  /*1fc50*/  SYNCS.PHASECHK.TRANS64.TRYWAIT P0, [R3+URZ], R2 ;  /* 0x00000002030075a7 */ /* 0x008724000800017f */
[----:B----4-:R-:W-:Y:S05]  /*1fc60*/  @!P0 NANOSLEEP.SYNCS 0x989680 ;  /* 0x009896800000895d */ /* 0x010fea0003900000 */
[----:B------:R-:W4:Y:S02]  /*1fc70*/  @!P0 SYNCS.PHASECHK.TRANS64 P0, [R3+URZ], R2 ;  /* 0x00000002030085a7 */ /* 0x000f24000800007f */
[----:B----4-:R-:W-:Y:S05]  /*1fc80*/  @!P0 BRA `(.L_x_977) ;  /* 0xfffffffc00f08947 */ /* 0x010fea000383ffff */
.L_x_612:
[----:B------:R-:W-:Y:S05]  /*1fc90*/  BSYNC B9 ;  /* 0x0000000000097941 */ /* 0x000fea0003800000 */
.L_x_609:
[----:B------:R-:W-:Y:S05]  /*1fca0*/  EXIT ;  /* 0x000000000000794d */ /* 0x000fea0003800000 */
.L_x_630:
[----:B-1----:R1:W2:Y:S02]  /*1fcb0*/  SYNCS.PHASECHK.TRANS64.TRYWAIT P5, [R3+URZ+0x34890], R0 ;  /* 0x03489000030075a7 */ /* 0x0022a400080a017f */
[----:B--2---:R-:W-:Y:S05]  /*1fcc0*/  @!P5 NANOSLEEP.SYNCS 0x989680 ;  /* 0x009896800000d95d */ /* 0x004fea0003900000 */
[----:B------:R-:W2:Y:S02]  /*1fcd0*/  @!P5 SYNCS.PHASECHK.TRANS64 P5, [R3+URZ+0x34890], R0 ;  /* 0x034890000300d5a7 */ /* 0x000ea400080a007f */
[----:B--2---:R-:W-:Y:S05]  /*1fce0*/  @!P5 BRA `(.L_x_630) ;  /* 0xfffffffc00f0d947 */ /* 0x004fea000383ffff */
[----:B------:R-:W-:Y:S05]  /*1fcf0*/  BRA `(.L_x_978) ;  /* 0xfffffe3800b87947 */ /* 0x000fea000383ffff */
.L_x_684:
[----:B-1----:R1:W3:Y:S02]  /*1fd00*/  SYNCS.PHASECHK.TRANS64.TRYWAIT P5, [R3+URZ+0x34890], R0 ;  /* 0x03489000030075a7 */ /* 0x0022e400080a017f */
[----:B---3--:R-:W-:Y:S05]  /*1fd10*/  @!P5 NANOSLEEP.SYNCS 0x989680 ;  /* 0x009896800000d95d */ /* 0x008fea0003900000 */
[----:B------:R-:W3:Y:S02]  /*1fd20*/  @!P5 SYNCS.PHASECHK.TRANS64 P5, [R3+URZ+0x34890], R0 ;  /* 0x034890000300d5a7 */ /* 0x000ee400080a007f */
[----:B---3--:R-:W-:Y:S05]  /*1fd30*/  @!P5 BRA `(.L_x_684) ;  /* 0xfffffffc00f0d947 */ /* 0x008fea000383ffff */
[----:B------:R-:W-:Y:S05]  /*1fd40*/  BRA `(.L_x_979) ;  /* 0xfffffe7000147947 */ /* 0x000fea000383ffff */
.L_x_709:
[----:B-1----:R1:W2:Y:S02]  /*1fd50*/  SYNCS.PHASECHK.TRANS64.TRYWAIT P4, [R3+URZ+0x34890], R0 ;  /* 0x03489000030075a7 */ /* 0x0022a4000808017f */
[----:B--2---:R-:W-:Y:S05]  /*1fd60*/  @!P4 NANOSLEEP.SYNCS 0x989680 ;  /* 0x009896800000c95d */ /* 0x004fea0003900000 */
[----:B------:R-:W2:Y:S02]  /*1fd70*/  @!P4 SYNCS.PHASECHK.TRANS64 P4, [R3+URZ+0x34890], R0 ;  /* 0x034890000300c5a7 */ /* 0x000ea4000808007f */
[----:B--2---:R-:W-:Y:S05]  /*1fd80*/  @!P4 BRA `(.L_x_709) ;  /* 0xfffffffc00f0c947 */ /* 0x004fea000383ffff */
[----:B------:R-:W-:Y:S05]  /*1fd90*/  BRA `(.L_x_980) ;  /* 0xfffffea000b87947 */ /* 0x000fea000383ffff */
.L_x_715:
[----:B0-----:R0:W2:Y:S02]  /*1fda0*/  SYNCS.PHASECHK.TRANS64.TRYWAIT P4, [R3+URZ+0x348b0], R0 ;  /* 0x0348b000030075a7 */ /* 0x0010a4000808017f */
[----:B--2---:R-:W-:Y:S05]  /*1fdb0*/  @!P4 NANOSLEEP.SYNCS 0x989680 ;  /* 0x009896800000c95d */ /* 0x004fea0003900000 */
[----:B------:R-:W2:Y:S02]  /*1fdc0*/  @!P4 SYNCS.PHASECHK.TRANS64 P4, [R3+URZ+0x348b0], R0 ;  /* 0x0348b0000300c5a7 */ /* 0x000ea4000808007f */
[----:B--2---:R-:W-:Y:S05]  /*1fdd0*/  @!P4 BRA `(.L_x_715) ;  /* 0xfffffffc00f0c947 */ /* 0x004fea000383ffff */
[----:B------:R-:W-:Y:S05]  /*1fde0*/  BRA `(.L_x_981) ;  /* 0xfffffea400bc7947 */ /* 0x000fea000383ffff */
.L_x_733:
[----:B------:R-:W-:Y:S01]  /*1fdf0*/  BSSY B1, `(.L_x_982) ;  /* 0x0000008000017945 */ /* 0x000fe20003800000 */
[----:B------:R-:W-:Y:S02]  /*1fe00*/  IMAD.MOV.U32 R13, RZ, RZ, R25 ;  /* 0x000000ffff0d7224 */ /* 0x000fe400078e0019 */
[----:B------:R-:W-:Y:S02]  /*1fe10*/  IMAD.MOV.U32 R12, RZ, RZ, RZ ;  /* 0x000000ffff0c7224 */ /* 0x000fe400078e00ff */
[----:B------:R-:W-:Y:S02]  /*1fe20*/  IMAD.MOV.U32 R11, RZ, RZ, 0x1c1f ;  /* 0x00001c1fff0b7424 */ /* 0x000fe400078e00ff */
[----:B------:R-:W-:-:S07]  /*1fe30*/  IMAD.MOV.U32 R15, RZ, RZ, -0x1 ;  /* 0xffffffffff0f7424 */ /* 0x000fce00078e00ff */
[----:B------:R-:W-:Y:S05]  /*1fe40*/  WARPSYNC.COLLECTIVE R15, `(.L_x_983) ;  /* 0x000000000f087348 */ /* 0x000fea0003c00000 */
[----:B------:R0:W1:Y:S02]  /*1fe50*/  SHFL.IDX P6, R14, R13, R12, R11 ;  /* 0x0000000c0d0e7389 */ /* 0x00006400000c000b */
[----:B01----:R-:W-:Y:S01]  /*1fe60*/  ENDCOLLECTIVE ;  /* 0x000000000000791b */ /* 0x003fe20003800000 */
.L_x_983:
[----:B------:R-:W-:Y:S05]  /*1fe70*/  BSYNC B1 ;  /* 0x0000000000017941 */ /* 0x000fea0003800000 */
.L_x_982:
[----:B------:R-:W-:Y:S02]  /*1fe80*/  IMAD.MOV.U32 R13, RZ, RZ, R24 ;  /* 0x000000ffff0d7224 */ /* 0x000fe400078e0018 */
[----:B------:R-:W-:Y:S02]  /*1fe90*/  IMAD.MOV.U32 R12, RZ, RZ, RZ ;  /* 0x000000ffff0c7224 */ /* 0x000fe400078e00ff */
[----:B------:R-:W-:Y:S02]  /*1fea0*/  IMAD.MOV.U32 R11, RZ, RZ, 0x1c1f ;  /* 0x00001c1fff0b7424 */ /* 0x000fe400078e00ff */
[----:B------:R-:W-:Y:S02]  /*1feb0*/  IMAD.MOV.U32 R15, RZ, RZ, -0x1 ;  /* 0xffffffffff0f7424 */ /* 0x000fe400078e00ff */
[----:B------:R-:W-:-:S07]  /*1fec0*/  IMAD.MOV.U32 R0, RZ, RZ, R14 ;  /* 0x000000ffff007224 */ /* 0x000fce00078e000e */
[----:B------:R-:W-:Y:S05]  /*1fed0*/  WARPSYNC.COLLECTIVE R15, `(.L_x_984) ;  /* 0x000000000f087348 */ /* 0x000fea0003c00000 */
[----:B------:R0:W1:Y:S02]  /*1fee0*/  SHFL.IDX P6, R14, R13, R12, R11 ;  /* 0x0000000c0d0e7389 */ /* 0x00006400000c000b */
[----:B01----:R-:W-:Y:S01]  /*1fef0*/  ENDCOLLECTIVE ;  /* 0x000000000000791b */ /* 0x003fe20003800000 */
.L_x_984:
[----:B------:R-:W-:Y:S02]  /*1ff00*/  IMAD.MOV.U32 R13, RZ, RZ, R27 ;  /* 0x000000ffff0d7224 */ /* 0x000fe400078e001b */
[----:B------:R-:W-:-:S07]  /*1ff10*/  IMAD.MOV.U32 R3, RZ, RZ, R14 ;  /* 0x000000ffff037224 */ /* 0x000fce00078e000e */
[----:B------:R-:W-:Y:S05]  /*1ff20*/  WARPSYNC.COLLECTIVE R15, `(.L_x_985) ;  /* 0x000000000f087348 */ /* 0x000fea0003c00000 */
[----:B------:R0:W1:Y:S02]  /*1ff30*/  SHFL.IDX P6, R14, R13, R12, R11 ;  /* 0x0000000c0d0e7389 */ /* 0x00006400000c000b */
[----:B01----:R-:W-:Y:S01]  /*1ff40*/  ENDCOLLECTIVE ;  /* 0x000000000000791b */ /* 0x003fe20003800000 */
.L_x_985:
[----:B------:R-:W-:Y:S02]  /*1ff50*/  IMAD.MOV.U32 R13, RZ, RZ, R26 ;  /* 0x000000ffff0d7224 */ /* 0x000fe400078e001a */
[----:B------:R-:W-:-:S07]  /*1ff60*/  IMAD.MOV.U32 R4, RZ, RZ, R14 ;  /* 0x000000ffff047224 */ /* 0x000fce00078e000e */
[----:B------:R-:W-:Y:S05]  /*1ff70*/  WARPSYNC.COLLECTIVE R15, `(.L_x_986) ;  /* 0x000000000f087348 */ /* 0x000fea0003c00000 */
[----:B------:R0:W1:Y:S02]  /*1ff80*/  SHFL.IDX P6, R14, R13, R12, R11 ;  /* 0x0000000c0d0e7389 */ /* 0x00006400000c000b */
[----:B01----:R-:W-:Y:S01]  /*1ff90*/  ENDCOLLECTIVE ;  /* 0x000000000000791b */ /* 0x003fe20003800000 */
.L_x_986:
[----:B------:R-:W-:Y:S01]  /*1ffa0*/  IMAD.MOV.U32 R5, RZ, RZ, R14 ;  /* 0x000000ffff057224 */ /* 0x000fe200078e000e */
[----:B------:R-:W-:Y:S06]  /*1ffb0*/  BRA `(.L_x_987) ;  /* 0xfffffeb000887947 */ /* 0x000fec000383ffff */
.L_x_737:
[----:B0-----:R0:W1:Y:S02]  /*1ffc0*/  SYNCS.PHASECHK.TRANS64.TRYWAIT P0, [R2+URZ+0x34800], R5 ;  /* 0x03480005020075a7 */ /* 0x001064000800017f */
[----:B-1----:R-:W-:Y:S05]  /*1ffd0*/  @!P0 NANOSLEEP.SYNCS 0x989680 ;  /* 0x009896800000895d */ /* 0x002fea0003900000 */
[----:B------:R-:W1:Y:S02]  /*1ffe0*/  @!P0 SYNCS.PHASECHK.TRANS64 P0, [R2+URZ+0x34800], R5 ;  /* 0x03480005020085a7 */ /* 0x000e64000800007f */
[----:B-1----:R-:W-:Y:S05]  /*1fff0*/  @!P0 BRA `(.L_x_737) ;  /* 0xfffffffc00f08947 */ /* 0x002fea000383ffff */
[----:B------:R-:W-:Y:S05]  /*20000*/  BRA `(.L_x_988) ;  /* 0xfffffeb800f87947 */ /* 0x000fea000383ffff */
.L_x_761:
        /* <DEDUP_REMOVED lines=8> */
.L_x_990:
[----:B------:R-:W-:Y:S05]  /*20090*/  BSYNC B1 ;  /* 0x0000000000017941 */ /* 0x000fea0003800000 */
.L_x_989:
        /* <DEDUP_REMOVED lines=8> */
.L_x_991:
[----:B------:R-:W-:Y:S02]  /*20120*/  IMAD.MOV.U32 R43, RZ, RZ, R3 ;  /* 0x000000ffff2b7224 */ /* 0x000fe400078e0003 */
[----:B------:R-:W-:Y:S02]  /*20130*/  IMAD.MOV.U32 R13, RZ, RZ, R27 ;  /* 0x000000ffff0d7224 */ /* 0x000fe400078e001b */
[----:B------:R-:W-:-:S07]  /*20140*/  IMAD.MOV.U32 R0, RZ, RZ, R14 ;  /* 0x000000ffff007224 */ /* 0x000fce00078e000e */
[----:B------:R-:W-:Y:S05]  /*20150*/  WARPSYNC.COLLECTIVE R15, `(.L_x_992) ;  /* 0x000000000f087348 */ /* 0x000fea0003c00000 */
[----:B------:R0:W1:Y:S02]  /*20160*/  SHFL.IDX P6, R14, R13, R12, R11 ;  /* 0x0000000c0d0e7389 */ /* 0x00006400000c000b */
[----:B01----:R-:W-:Y:S01]  /*20170*/  ENDCOLLECTIVE ;  /* 0x000000000000791b */ /* 0x003fe20003800000 */
.L_x_992:
[----:B------:R-:W-:Y:S02]  /*20180*/  IMAD.MOV.U32 R42, RZ, RZ, R0 ;  /* 0x000000ffff2a7224 */ /* 0x000fe400078e0000 */
[----:B------:R-:W-:Y:S02]  /*20190*/  IMAD.MOV.U32 R13, RZ, RZ, R26 ;  /* 0x000000ffff0d7224 */ /* 0x000fe400078e001a */
[----:B------:R-:W-:-:S07]  /*201a0*/  IMAD.MOV.U32 R5, RZ, RZ, R14 ;  /* 0x000000ffff057224 */ /* 0x000fce00078e000e */
[----:B------:R-:W-:Y:S05]  /*201b0*/  WARPSYNC.COLLECTIVE R15, `(.L_x_993) ;  /* 0x000000000f087348 */ /* 0x000fea0003c00000 */
[----:B------:R0:W1:Y:S02]  /*201c0*/  SHFL.IDX P6, R14, R13, R12, R11 ;  /* 0x0000000c0d0e7389 */ /* 0x00006400000c000b */
[----:B01----:R-:W-:Y:S01]  /*201d0*/  ENDCOLLECTIVE ;  /* 0x000000000000791b */ /* 0x003fe20003800000 */
.L_x_993:
[----:B------:R-:W-:Y:S05]  /*201e0*/  BRA `(.L_x_994) ;  /* 0xfffffed800a47947 */ /* 0x000fea000383ffff */
.L_x_765:
[----:B0-----:R0:W1:Y:S02]  /*201f0*/  SYNCS.PHASECHK.TRANS64.TRYWAIT P0, [R2+URZ+0x34800], R5 ;  /* 0x03480005020075a7 */ /* 0x001064000800017f */
[----:B-1----:R-:W-:Y:S05]  /*20200*/  @!P0 NANOSLEEP.SYNCS 0x989680 ;  /* 0x009896800000895d */ /* 0x002fea0003900000 */
[----:B------:R-:W1:Y:S02]  /*20210*/  @!P0 SYNCS.PHASECHK.TRANS64 P0, [R2+URZ+0x34800], R5 ;  /* 0x03480005020085a7 */ /* 0x000e64000800007f */
[----:B-1----:R-:W-:Y:S05]  /*20220*/  @!P0 BRA `(.L_x_765) ;  /* 0xfffffffc00f08947 */ /* 0x002fea000383ffff */
[----:B------:R-:W-:Y:S05]  /*20230*/  BRA `(.L_x_995) ;  /* 0xfffffee000987947 */ /* 0x000fea000383ffff */
.L_x_779:
[----:B-1----:R1:W2:Y:S02]  /*20240*/  SYNCS.PHASECHK.TRANS64.TRYWAIT P2, [R4+URZ+0x34830], R3 ;  /* 0x03483003040075a7 */ /* 0x0022a4000804017f */
[----:B--2---:R-:W-:Y:S05]  /*20250*/  @!P2 NANOSLEEP.SYNCS 0x989680 ;  /* 0x009896800000a95d */ /* 0x004fea0003900000 */
[----:B------:R-:W2:Y:S02]  /*20260*/  @!P2 SYNCS.PHASECHK.TRANS64 P2, [R4+URZ+0x34830], R3 ;  /* 0x034830030400a5a7 */ /* 0x000ea4000804007f */
[----:B--2---:R-:W-:Y:S05]  /*20270*/  @!P2 BRA `(.L_x_779) ;  /* 0xfffffffc00f0a947 */ /* 0x004fea000383ffff */
[----:B------:R-:W-:Y:S05]  /*20280*/  BRA `(.L_x_778) ;  /* 0xffffff0400a47947 */ /* 0x000fea000383ffff */
.L_x_786:
[----:B-1----:R1:W2:Y:S02]  /*20290*/  SYNCS.PHASECHK.TRANS64.TRYWAIT P2, [R15+URZ+0x34830], R0 ;  /* 0x034830000f0075a7 */ /* 0x0022a4000804017f */
[----:B--2---:R-:W-:Y:S05]  /*202a0*/  @!P2 NANOSLEEP.SYNCS 0x989680 ;  /* 0x009896800000a95d */ /* 0x004fea0003900000 */
[----:B------:R-:W2:Y:S02]  /*202b0*/  @!P2 SYNCS.PHASECHK.TRANS64 P2, [R15+URZ+0x34830], R0 ;  /* 0x034830000f00a5a7 */ /* 0x000ea4000804007f */
[----:B--2---:R-:W-:Y:S05]  /*202c0*/  @!P2 BRA `(.L_x_786) ;  /* 0xfffffffc00f0a947 */ /* 0x004fea000383ffff */
[----:B------:R-:W-:Y:S05]  /*202d0*/  BRA `(.L_x_785) ;  /* 0xffffff3000447947 */ /* 0x000fea000383ffff */
.L_x_791:
[----:B-1----:R1:W2:Y:S02]  /*202e0*/  SYNCS.PHASECHK.TRANS64.TRYWAIT P2, [R20+URZ+0x34850], R0 ;  /* 0x03485000140075a7 */ /* 0x0022a4000804017f */
[----:B--2---:R-:W-:Y:S05]  /*202f0*/  @!P2 NANOSLEEP.SYNCS 0x989680 ;  /* 0x009896800000a95d */ /* 0x004fea0003900000 */
[----:B------:R-:W2:Y:S02]  /*20300*/  @!P2 SYNCS.PHASECHK.TRANS64 P2, [R20+URZ+0x34850], R0 ;  /* 0x034850001400a5a7 */ /* 0x000ea4000804007f */
[----:B--2---:R-:W-:Y:S05]  /*20310*/  @!P2 BRA `(.L_x_791) ;  /* 0xfffffffc00f0a947 */ /* 0x004fea000383ffff */
[----:B------:R-:W-:Y:S05]  /*20320*/  BRA `(.L_x_790) ;  /* 0xffffff3c00207947 */ /* 0x000fea000383ffff */
.L_x_797:
[----:B-1----:R1:W2:Y:S02]  /*20330*/  SYNCS.PHASECHK.TRANS64.TRYWAIT P0, [R13+URZ+0x34850], R4 ;  /* 0x034850040d0075a7 */ /* 0x0022a4000800017f */
[----:B--2---:R-:W-:Y:S05]  /*20340*/  @!P0 NANOSLEEP.SYNCS 0x989680 ;  /* 0x009896800000895d */ /* 0x004fea0003900000 */
[----:B------:R-:W2:Y:S02]  /*20350*/  @!P0 SYNCS.PHASECHK.TRANS64 P0, [R13+URZ+0x34850], R4 ;  /* 0x034850040d0085a7 */ /* 0x000ea4000800007f */
[----:B--2---:R-:W-:Y:S05]  /*20360*/  @!P0 BRA `(.L_x_797) ;  /* 0xfffffffc00f08947 */ /* 0x004fea000383ffff */
[----:B------:R-:W-:Y:S05]  /*20370*/  BRA `(.L_x_796) ;  /* 0xffffff5800407947 */ /* 0x000fea000383ffff */
.L_x_833:
        /* <DEDUP_REMOVED lines=11> */
.L_x_997:
[----:B------:R-:W-:Y:S05]  /*20430*/  BSYNC B1 ;  /* 0x0000000000017941 */ /* 0x000fea0003800000 */
.L_x_996:
[----:B------:R-:W-:Y:S05]  /*20440*/  BRA `(.L_x_998) ;  /* 0xffffff9000f07947 */ /* 0x000fea000383ffff */
.L_x_835:
[----:B------:R-:W-:Y:S01]  /*20450*/  BSSY B1, `(.L_x_999) ;  /* 0x0000006000017945 */ /* 0x000fe20003800000 */
[----:B------:R-:W-:-:S07]  /*20460*/  IMAD.MOV.U32 R15, RZ, RZ, -0x1 ;  /* 0xffffffffff0f7424 */ /* 0x000fce00078e00ff */
[----:B01----:R-:W-:Y:S05]  /*20470*/  WARPSYNC.COLLECTIVE R15, `(.L_x_1000) ;  /* 0x000000000f0c7348 */ /* 0x003fea0003c00000 */
[----:B------:R-:W-:Y:S02]  /*20480*/  ELECT P6, UR62, PT ;  /* 0x00000000003e782f */ /* 0x000fe400038c0000 */
[----:B------:R-:W-:Y:S01]  /*20490*/  MOV R14, UR62 ;  /* 0x0000003e000e7c02 */ /* 0x000fe20008000f00 */
[----:B01----:R-:W-:Y:S10]  /*204a0*/  ENDCOLLECTIVE ;  /* 0x000000000000791b */ /* 0x003ff40003800000 */
.L_x_1000:
[----:B------:R-:W-:Y:S05]  /*204b0*/  BSYNC B1 ;  /* 0x0000000000017941 */ /* 0x000fea0003800000 */
.L_x_999:
[----:B------:R-:W-:Y:S05]  /*204c0*/  BRA `(.L_x_834) ;  /* 0xffffff9000e87947 */ /* 0x000fea000383ffff */
.L_x_837:
[----:B0-----:R-:W2:Y:S02]  /*204d0*/  LDL R3, [R1+0x4] ;  /* 0x0000040001037983 */ /* 0x001ea40000100800 */
[----:B--2---:R0:W2:Y:S02]  /*204e0*/  SYNCS.PHASECHK.TRANS64.TRYWAIT P0, [R3+URZ+0x34820], R2 ;  /* 0x03482002030075a7 */ /* 0x0040a4000800017f */
[----:B--2---:R-:W-:Y:S05]  /*204f0*/  @!P0 NANOSLEEP.SYNCS 0x989680 ;  /* 0x009896800000895d */ /* 0x004fea0003900000 */
[----:B------:R-:W2:Y:S02]  /*20500*/  @!P0 SYNCS.PHASECHK.TRANS64 P0, [R3+URZ+0x34820], R2 ;  /* 0x03482002030085a7 */ /* 0x000ea4000800007f */
[----:B--2---:R-:W-:Y:S05]  /*20510*/  @!P0 BRA `(.L_x_837) ;  /* 0xfffffffc00ec8947 */ /* 0x004fea000383ffff */
[----:B------:R-:W-:Y:S05]  /*20520*/  BRA `(.L_x_1001) ;  /* 0xffffff9000f87947 */ /* 0x000fea000383ffff */
.L_x_841:
[----:B0-----:R0:W2:Y:S02]  /*20530*/  SYNCS.PHASECHK.TRANS64.TRYWAIT P0, [R4+URZ+0x348a0], R8 ;  /* 0x0348a008040075a7 */ /* 0x0010a4000800017f */
[----:B--2---:R-:W-:Y:S05]  /*20540*/  @!P0 NANOSLEEP.SYNCS 0x989680 ;  /* 0x009896800000895d */ /* 0x004fea0003900000 */
[----:B------:R-:W2:Y:S02]  /*20550*/  @!P0 SYNCS.PHASECHK.TRANS64 P0, [R4+URZ+0x348a0], R8 ;  /* 0x0348a008040085a7 */ /* 0x000ea4000800007f */
[----:B--2---:R-:W-:Y:S05]  /*20560*/  @!P0 BRA `(.L_x_841) ;  /* 0xfffffffc00f08947 */ /* 0x004fea000383ffff */
[----:B------:R-:W-:Y:S05]  /*20570*/  BRA `(.L_x_1002) ;  /* 0xffffff94001c7947 */ /* 0x000fea000383ffff */
.L_x_848:
[----:B--2---:R2:W3:Y:S02]  /*20580*/  SYNCS.PHASECHK.TRANS64.TRYWAIT P0, [R4+URZ+0x348c0], R8 ;  /* 0x0348c008040075a7 */ /* 0x0044e4000800017f */
[----:B---3--:R-:W-:Y:S05]  /*20590*/  @!P0 NANOSLEEP.SYNCS 0x989680 ;  /* 0x009896800000895d */ /* 0x008fea0003900000 */
[----:B------:R-:W3:Y:S02]  /*205a0*/  @!P0 SYNCS.PHASECHK.TRANS64 P0, [R4+URZ+0x348c0], R8 ;  /* 0x0348c008040085a7 */ /* 0x000ee4000800007f */
[----:B---3--:R-:W-:Y:S05]  /*205b0*/  @!P0 BRA `(.L_x_848) ;  /* 0xfffffffc00f08947 */ /* 0x008fea000383ffff */
[----:B------:R-:W-:Y:S05]  /*205c0*/  BRA `(.L_x_1003) ;  /* 0xffffff98001c7947 */ /* 0x000fea000383ffff */
.L_x_856:
[----:B0-----:R0:W2:Y:S02]  /*205d0*/  SYNCS.PHASECHK.TRANS64.TRYWAIT P1, [R6+URZ+0x348a0], R5 ;  /* 0x0348a005060075a7 */ /* 0x0010a4000802017f */
[----:B--2---:R-:W-:Y:S05]  /*205e0*/  @!P1 NANOSLEEP.SYNCS 0x989680 ;  /* 0x009896800000995d */ /* 0x004fea0003900000 */
[----:B------:R-:W2:Y:S02]  /*205f0*/  @!P1 SYNCS.PHASECHK.TRANS64 P1, [R6+URZ+0x348a0], R5 ;  /* 0x0348a005060095a7 */ /* 0x000ea4000802007f */
[----:B--2---:R-:W-:Y:S05]  /*20600*/  @!P1 BRA `(.L_x_856) ;  /* 0xfffffffc00f09947 */ /* 0x004fea000383ffff */
[----:B------:R-:W-:Y:S05]  /*20610*/  BRA `(.L_x_1004) ;  /* 0xffffff9c004c7947 */ /* 0x000fea000383ffff */
.L_x_863:
[----:B--2---:R2:W3:Y:S02]  /*20620*/  SYNCS.PHASECHK.TRANS64.TRYWAIT P1, [R6+URZ+0x348c0], R5 ;  /* 0x0348c005060075a7 */ /* 0x0044e4000802017f */
[----:B---3--:R-:W-:Y:S05]  /*20630*/  @!P1 NANOSLEEP.SYNCS 0x989680 ;  /* 0x009896800000995d */ /* 0x008fea0003900000 */
[----:B------:R-:W3:Y:S02]  /*20640*/  @!P1 SYNCS.PHASECHK.TRANS64 P1, [R6+URZ+0x348c0], R5 ;  /* 0x0348c005060095a7 */ /* 0x000ee4000802007f */
[----:B---3--:R-:W-:Y:S05]  /*20650*/  @!P1 BRA `(.L_x_863) ;  /* 0xfffffffc00f09947 */ /* 0x008fea000383ffff */
[----:B------:R-:W-:Y:S05]  /*20660*/  BRA `(.L_x_1005) ;  /* 0xffffffa000487947 */ /* 0x000fea000383ffff */
.L_x_877:
        /* <DEDUP_REMOVED lines=11> */
.L_x_1007:
[----:B------:R-:W-:Y:S05]  /*20720*/  BSYNC B0 ;  /* 0x0000000000007941 */ /* 0x000fea0003800000 */
.L_x_1006:
[----:B------:R-:W-:Y:S05]  /*20730*/  BRA `(.L_x_1008) ;  /* 0xffffffa800c47947 */ /* 0x000fea000383ffff */
.L_x_879:
[----:B------:R-:W-:Y:S01]  /*20740*/  BSSY B0, `(.L_x_1009) ;  /* 0x0000006000007945 */ /* 0x000fe20003800000 */
[----:B------:R-:W-:-:S07]  /*20750*/  IMAD.MOV.U32 R15, RZ, RZ, -0x1 ;  /* 0xffffffffff0f7424 */ /* 0x000fce00078e00ff */
[----:B01----:R-:W-:Y:S05]  /*20760*/  WARPSYNC.COLLECTIVE R15, `(.L_x_1010) ;  /* 0x000000000f0c7348 */ /* 0x003fea0003c00000 */
[----:B------:R-:W-:Y:S02]  /*20770*/  ELECT P6, UR62, PT ;  /* 0x00000000003e782f */ /* 0x000fe400038c0000 */
[----:B------:R-:W-:Y:S01]  /*20780*/  MOV R14, UR62 ;  /* 0x0000003e000e7c02 */ /* 0x000fe20008000f00 */
[----:B01----:R-:W-:Y:S10]  /*20790*/  ENDCOLLECTIVE ;  /* 0x000000000000791b */ /* 0x003ff40003800000 */
.L_x_1010:
[----:B------:R-:W-:Y:S05]  /*207a0*/  BSYNC B0 ;  /* 0x0000000000007941 */ /* 0x000fea0003800000 */
.L_x_1009:
[----:B------:R-:W-:Y:S05]  /*207b0*/  BRA `(.L_x_1011) ;  /* 0xffffffa800d07947 */ /* 0x000fea000383ffff */
.L_x_881:
[----:B0-----:R0:W2:Y:S02]  /*207c0*/  SYNCS.PHASECHK.TRANS64.TRYWAIT P0, [R0+URZ+0x34840], R2 ;  /* 0x03484002000075a7 */ /* 0x0010a4000800017f */
[----:B--2---:R-:W-:Y:S05]  /*207d0*/  @!P0 NANOSLEEP.SYNCS 0x989680 ;  /* 0x009896800000895d */ /* 0x004fea0003900000 */
[----:B------:R-:W2:Y:S02]  /*207e0*/  @!P0 SYNCS.PHASECHK.TRANS64 P0, [R0+URZ+0x34840], R2 ;  /* 0x03484002000085a7 */ /* 0x000ea4000800007f */
[----:B--2---:R-:W-:Y:S05]  /*207f0*/  @!P0 BRA `(.L_x_881) ;  /* 0xfffffffc00f08947 */ /* 0x004fea000383ffff */
[----:B------:R-:W-:Y:S05]  /*20800*/  BRA `(.L_x_1012) ;  /* 0xffffffac003c7947 */ /* 0x000fea000383ffff */
.L_x_885:
[----:B------:R0:W5:Y:S01]  /*20810*/  LDL.LU R8, [R1+0x54] ;  /* 0x0000540001087983 */ /* 0x0001620000300800 */
[----:B------:R-:W-:Y:S02]  /*20820*/  IMAD.MOV.U32 R13, RZ, RZ, R3 ;  /* 0x000000ffff0d7224 */ /* 0x000fe400078e0003 */
[----:B------:R-:W-:Y:S02]  /*20830*/  IMAD.MOV.U32 R12, RZ, RZ, RZ ;  /* 0x000000ffff0c7224 */ /* 0x000fe400078e00ff */
[----:B------:R-:W-:Y:S02]  /*20840*/  IMAD.MOV.U32 R11, RZ, RZ, 0x181f ;  /* 0x0000181fff0b7424 */ /* 0x000fe400078e00ff */
[----:B------:R-:W-:-:S07]  /*20850*/  IMAD.MOV.U32 R15, RZ, RZ, -0x1 ;  /* 0xffffffffff0f7424 */ /* 0x000fce00078e00ff */
[----:B0----5:R-:W-:Y:S05]  /*20860*/  WARPSYNC.COLLECTIVE R15, `(.L_x_1013) ;  /* 0x000000000f087348 */ /* 0x021fea0003c00000 */
[----:B------:R1:W2:Y:S02]  /*20870*/  SHFL.IDX P6, R14, R13, R12, R11 ;  /* 0x0000000c0d0e7389 */ /* 0x0002a400000c000b */
[----:B012--5:R-:W-:Y:S01]  /*20880*/  ENDCOLLECTIVE ;  /* 0x000000000000791b */ /* 0x027fe20003800000 */
.L_x_1013:
[----:B------:R-:W-:Y:S02]  /*20890*/  IMAD.MOV.U32 R13, RZ, RZ, R4 ;  /* 0x000000ffff0d7224 */ /* 0x000fe400078e0004 */
[----:B------:R-:W-:-:S07]  /*208a0*/  IMAD.MOV.U32 R6, RZ, RZ, R14 ;  /* 0x000000ffff067224 */ /* 0x000fce00078e000e */
[----:B------:R-:W-:Y:S05]  /*208b0*/  WARPSYNC.COLLECTIVE R15, `(.L_x_1014) ;  /* 0x000000000f087348 */ /* 0x000fea0003c00000 */
[----:B------:R0:W1:Y:S02]  /*208c0*/  SHFL.IDX P6, R14, R13, R12, R11 ;  /* 0x0000000c0d0e7389 */ /* 0x00006400000c000b */
[----:B01----:R-:W-:Y:S01]  /*208d0*/  ENDCOLLECTIVE ;  /* 0x000000000000791b */ /* 0x003fe20003800000 */
.L_x_1014:
[----:B------:R-:W-:Y:S02]  /*208e0*/  IMAD.MOV.U32 R13, RZ, RZ, R3 ;  /* 0x000000ffff0d7224 */ /* 0x000fe400078e0003 */
[----:B------:R-:W-:Y:S02]  /*208f0*/  IMAD.MOV.U32 R12, RZ, RZ, 0x1 ;  /* 0x00000001ff0c7424 */ /* 0x000fe400078e00ff */
[----:B------:R-:W-:Y:S02]  /*20900*/  IMAD R2, R8, R7, RZ ;  /* 0x0000000708027224 */ /* 0x000fe400078e02ff */
[----:B------:R-:W0:Y:S01]  /*20910*/  S2R R8, SR_TID.X ;  /* 0x0000000000087919 */ /* 0x000e220000002100 */
[----:B------:R-:W-:-:S07]  /*20920*/  IMAD.MOV.U32 R7, RZ, RZ, R14 ;  /* 0x000000ffff077224 */ /* 0x000fce00078e000e */
[----:B0-----:R-:W-:Y:S05]  /*20930*/  WARPSYNC.COLLECTIVE R15, `(.L_x_1015) ;  /* 0x000000000f087348 */ /* 0x001fea0003c00000 */
[----:B------:R1:W2:Y:S02]  /*20940*/  SHFL.IDX P6, R14, R13, R12, R11 ;  /* 0x0000000c0d0e7389 */ /* 0x0002a400000c000b */
[----:B012---:R-:W-:Y:S01]  /*20950*/  ENDCOLLECTIVE ;  /* 0x000000000000791b */ /* 0x007fe20003800000 */
.L_x_1015:
[----:B------:R-:W-:Y:S02]  /*20960*/  IMAD.MOV.U32 R13, RZ, RZ, R4 ;  /* 0x000000ffff0d7224 */ /* 0x000fe400078e0004 */
[----:B------:R-:W-:-:S07]  /*20970*/  IMAD.MOV.U32 R9, RZ, RZ, R14 ;  /* 0x000000ffff097224 */ /* 0x000fce00078e000e */
[----:B------:R-:W-:Y:S05]  /*20980*/  WARPSYNC.COLLECTIVE R15, `(.L_x_1016) ;  /* 0x000000000f087348 */ /* 0x000fea0003c00000 */
[----:B------:R0:W1:Y:S02]  /*20990*/  SHFL.IDX P6, R14, R13, R12, R11 ;  /* 0x0000000c0d0e7389 */ /* 0x00006400000c000b */
[----:B01----:R-:W-:Y:S01]  /*209a0*/  ENDCOLLECTIVE ;  /* 0x000000000000791b */ /* 0x003fe20003800000 */
.L_x_1016:
[----:B------:R-:W-:-:S04]  /*209b0*/  LOP3.LUT R8, R8, 0x7f, RZ, 0xc0, !PT ;  /* 0x0000007f08087812 */ /* 0x000fc800078ec0ff */
[----:B------:R-:W-:-:S05]  /*209c0*/  SHF.R.U32.HI R5, RZ, 0x3, R8 ;  /* 0x00000003ff057819 */ /* 0x000fca0000011608 */
[----:B------:R-:W-:Y:S02]  /*209d0*/  IMAD.IADD R0, R5, 0x1, R17 ;  /* 0x0000000105007824 */ /* 0x000fe400078e0211 */
[----:B------:R-:W0:Y:S01]  /*209e0*/  S2R R17, SR_TID.X ;  /* 0x0000000000117919 */ /* 0x000e220000002100 */
[----:B------:R-:W-:Y:S02]  /*209f0*/  IMAD.MOV.U32 R13, RZ, RZ, R3 ;  /* 0x000000ffff0d7224 */ /* 0x000fe400078e0003 */
[C---:B------:R-:W-:Y:S01]  /*20a00*/  ISETP.GE.AND P3, PT, R0.reuse, R2, PT ;  /* 0x000000020000720c */ /* 0x040fe20003f66270 */
[----:B------:R-:W-:Y:S02]  /*20a10*/  VIADD R5, R0, 0x10 ;  /* 0x0000001000057836 */ /* 0x000fe40000000000 */
[----:B------:R-:W-:Y:S02]  /*20a20*/  IMAD.MOV.U32 R12, RZ, RZ, 0x2 ;  /* 0x00000002ff0c7424 */ /* 0x000fe400078e00ff */
[----:B0-----:R-:W-:-:S05]  /*20a30*/  IMAD.SHL.U32 R17, R17, 0x8, RZ ;  /* 0x0000000811117824 */ /* 0x001fca00078e00ff */
[----:B------:R-:W-:-:S04]  /*20a40*/  LOP3.LUT R17, R17, 0x38, RZ, 0xc0, !PT ;  /* 0x0000003811117812 */ /* 0x000fc800078ec0ff */
        /* <DEDUP_REMOVED lines=16> */
.L_x_1017:
[----:B------:R-:W-:Y:S01]  /*20b50*/  @!P3 LEA R8, P5, R17, R5, 0x1 ;  /* 0x000000051108b211 */ /* 0x000fe200078a08ff */
[----:B------:R-:W-:-:S04]  /*20b60*/  IMAD.MOV.U32 R13, RZ, RZ, R4 ;  /* 0x000000ffff0d7224 */ /* 0x000fc800078e0004 */
[----:B------:R-:W-:Y:S02]  /*20b70*/  @!P3 IMAD.MOV.U32 R6, RZ, RZ, R8 ;  /* 0x000000ffff06b224 */ /* 0x000fe400078e0008 */
[----:B------:R-:W-:-:S04]  /*20b80*/  @!P3 IMAD.X R5, RZ, RZ, R9, P5 ;  /* 0x000000ffff05b224 */ /* 0x000fc800028e0609 */
[----:B------:R-:W-:Y:S02]  /*20b90*/  @!P3 IMAD.MOV.U32 R7, RZ, RZ, R5 ;  /* 0x000000ffff07b224 */ /* 0x000fe400078e0005 */
[----:B------:R-:W-:-:S07]  /*20ba0*/  IMAD.MOV.U32 R8, RZ, RZ, R14 ;  /* 0x000000ffff087224 */ /* 0x000fce00078e000e */
[----:B------:R-:W-:Y:S05]  /*20bb0*/  WARPSYNC.COLLECTIVE R15, `(.L_x_1018) ;  /* 0x000000000f087348 */ /* 0x000fea0003c00000 */
[----:B------:R0:W1:Y:S02]  /*20bc0*/  SHFL.IDX P6, R14, R13, R12, R11 ;  /* 0x0000000c0d0e7389 */ /* 0x00006400000c000b */
[----:B01----:R-:W-:Y:S01]  /*20bd0*/  ENDCOLLECTIVE ;  /* 0x000000000000791b */ /* 0x003fe20003800000 */
.L_x_1018:
[----:B------:R-:W-:Y:S01]  /*20be0*/  VIADD R5, R0, 0x20 ;  /* 0x0000002000057836 */ /* 0x000fe20000000000 */
[----:B------:R-:W-:Y:S01]  /*20bf0*/  @!PT LDS RZ, [RZ] ;  /* 0x00000000fffff984 */ /* 0x000fe20000000800 */
[----:B------:R-:W-:Y:S01]  /*20c00*/  @!PT LDS RZ, [RZ] ;  /* 0x00000000fffff984 */ /* 0x000fe20000000800 */
[----:B------:R-:W-:Y:S01]  /*20c10*/  @!PT LDS RZ, [RZ] ;  /* 0x00000000fffff984 */ /* 0x000fe20000000800 */
[----:B------:R0:W-:Y:S04]  /*20c20*/  @!P3 LDGSTS.E.BYPASS.LTC128B.128 [R10+0x10c00], desc[UR40][R6.64], !P2 ;  /* 0x10c00000060abfae */ /* 0x0001e8000d101d68 */
[----:B------:R0:W-:Y:S04]  /*20c30*/  @!P3 LDGSTS.E.BYPASS.LTC128B.128 [R10+0x14c00], desc[UR40][R6.64+0x80], !P1 ;  /* 0x14c00080060abfae */ /* 0x0001e8000c901d68 */
[----:B------:R0:W-:Y:S01]  /*20c40*/  @!P3 LDGSTS.E.BYPASS.LTC128B.128 [R10+0x18c00], desc[UR40][R6.64+0x100], !P0 ;  /* 0x18c00100060abfae */ /* 0x0001e2000c101d68 */
[----:B------:R-:W-:Y:S01]  /*20c50*/  ISETP.GE.AND P3, PT, R5, R2, PT ;  /* 0x000000020500720c */ /* 0x000fe20003f66270 */
[----:B------:R-:W-:-:S02]  /*20c60*/  IMAD.MOV.U32 R13, RZ, RZ, R3 ;  /* 0x000000ffff0d7224 */ /* 0x000fc400078e0003 */
[----:B------:R-:W-:Y:S02]  /*20c70*/  IMAD.MOV.U32 R12, RZ, RZ, 0x3 ;  /* 0x00000003ff0c7424 */ /* 0x000fe400078e00ff */
[----:B------:R-:W-:-:S08]  /*20c80*/  IMAD.MOV.U32 R5, RZ, RZ, R14 ;  /* 0x000000ffff057224 */ /* 0x000fd000078e000e */
[----:B0-----:R-:W-:Y:S05]  /*20c90*/  WARPSYNC.COLLECTIVE R15, `(.L_x_1019) ;  /* 0x000000000f087348 */ /* 0x001fea0003c00000 */
[----:B------:R1:W2:Y:S02]  /*20ca0*/  SHFL.IDX P6, R14, R13, R12, R11 ;  /* 0x0000000c0d0e7389 */ /* 0x0002a400000c000b */
[----:B012---:R-:W-:Y:S01]  /*20cb0*/  ENDCOLLECTIVE ;  /* 0x000000000000791b */ /* 0x007fe20003800000 */
.L_x_1019:
[----:B------:R-:W-:-:S05]  /*20cc0*/  @!P3 LEA R5, P4, R17, R5, 0x1 ;  /* 0x000000051105b211 */ /* 0x000fca00078808ff */
[----:B------:R-:W-:-:S04]  /*20cd0*/  @!P3 IMAD.X R6, RZ, RZ, R8, P4 ;  /* 0x000000ffff06b224 */ /* 0x000fc800020e0608 */
[----:B------:R-:W-:Y:S02]  /*20ce0*/  @!P3 IMAD.MOV.U32 R7, RZ, RZ, R6 ;  /* 0x000000ffff07b224 */ /* 0x000fe400078e0006 */
[----:B------:R-:W-:Y:S02]  /*20cf0*/  @!P3 IMAD.MOV.U32 R6, RZ, RZ, R5 ;  /* 0x000000ffff06b224 */ /* 0x000fe400078e0005 */
[----:B------:R-:W-:Y:S02]  /*20d00*/  IMAD.MOV.U32 R13, RZ, RZ, R4 ;  /* 0x000000ffff0d7224 */ /* 0x000fe400078e0004 */
[----:B------:R-:W-:Y:S01]  /*20d10*/  VIADD R5, R0, 0x30 ;  /* 0x0000003000057836 */ /* 0x000fe20000000000 */
        /* <DEDUP_REMOVED lines=11> */
.L_x_1020:
[----:B------:R-:W-:Y:S02]  /*20dd0*/  IMAD.MOV.U32 R13, RZ, RZ, R3 ;  /* 0x000000ffff0d7224 */ /* 0x000fe400078e0003 */
[----:B------:R-:W-:Y:S02]  /*20de0*/  IMAD.MOV.U32 R12, RZ, RZ, 0x4 ;  /* 0x00000004ff0c7424 */ /* 0x000fe400078e00ff */
[----:B------:R-:W-:-:S07]  /*20df0*/  IMAD.MOV.U32 R5, RZ, RZ, R14 ;  /* 0x000000ffff057224 */ /* 0x000fce00078e000e */
[----:B------:R-:W-:Y:S05]  /*20e00*/  WARPSYNC.COLLECTIVE R15, `(.L_x_1021) ;  /* 0x000000000f087348 */ /* 0x000fea0003c00000 */
[----:B------:R0:W1:Y:S02]  /*20e10*/  SHFL.IDX P6, R14, R13, R12, R11 ;  /* 0x0000000c0d0e7389 */ /* 0x00006400000c000b */
[----:B01----:R-:W-:Y:S01]  /*20e20*/  ENDCOLLECTIVE ;  /* 0x000000000000791b */ /* 0x003fe20003800000 */
.L_x_1021:
        /* <DEDUP_REMOVED lines=17> */
.L_x_1022:
[----:B------:R-:W-:Y:S02]  /*20f40*/  IMAD.MOV.U32 R13, RZ, RZ, R3 ;  /* 0x000000ffff0d7224 */ /* 0x000fe400078e0003 */
[----:B------:R-:W-:Y:S02]  /*20f50*/  IMAD.MOV.U32 R12, RZ, RZ, 0x5 ;  /* 0x00000005ff0c7424 */ /* 0x000fe400078e00ff */
[----:B------:R-:W-:-:S07]  /*20f60*/  IMAD.MOV.U32 R5, RZ, RZ, R14 ;  /* 0x000000ffff057224 */ /* 0x000fce00078e000e */
[----:B------:R-:W-:Y:S05]  /*20f70*/  WARPSYNC.COLLECTIVE R15, `(.L_x_1023) ;  /* 0x000000000f087348 */ /* 0x000fea0003c00000 */
[----:B------:R0:W1:Y:S02]  /*20f80*/  SHFL.IDX P6, R14, R13, R12, R11 ;  /* 0x0000000c0d0e7389 */ /* 0x00006400000c000b */
[----:B01----:R-:W-:Y:S01]  /*20f90*/  ENDCOLLECTIVE ;  /* 0x000000000000791b */ /* 0x003fe20003800000 */
.L_x_1023:
        /* <DEDUP_REMOVED lines=17> */
.L_x_1024:
[----:B------:R-:W-:Y:S02]  /*210b0*/  IMAD.MOV.U32 R13, RZ, RZ, R3 ;  /* 0x000000ffff0d7224 */ /* 0x000fe400078e0003 */
[----:B------:R-:W-:Y:S02]  /*210c0*/  IMAD.MOV.U32 R12, RZ, RZ, 0x6 ;  /* 0x00000006ff0c7424 */ /* 0x000fe400078e00ff */
[----:B------:R-:W-:-:S07]  /*210d0*/  IMAD.MOV.U32 R5, RZ, RZ, R14 ;  /* 0x000000ffff057224 */ /* 0x000fce00078e000e */
[----:B------:R-:W-:Y:S05]  /*210e0*/  WARPSYNC.COLLECTIVE R15, `(.L_x_1025) ;  /* 0x000000000f087348 */ /* 0x000fea0003c00000 */
[----:B------:R0:W1:Y:S02]  /*210f0*/  SHFL.IDX P6, R14, R13, R12, R11 ;  /* 0x0000000c0d0e7389 */ /* 0x00006400000c000b */
[----:B01----:R-:W-:Y:S01]  /*21100*/  ENDCOLLECTIVE ;  /* 0x000000000000791b */ /* 0x003fe20003800000 */
.L_x_1025:
[----:B------:R-:W-:-:S05]  /*21110*/  @!P3 LEA R5, P4, R17, R5, 0x1 ;  /* 0x000000051105b211 */ /* 0x000fca00078808ff */
[----:B------:R-:W-:-:S04]  /*21120*/  @!P3 IMAD.X R6, RZ, RZ, R6, P4 ;  /* 0x000000ffff06b224 */ /* 0x000fc800020e0606 */
[----:B------:R-:W-:Y:S02]  /*21130*/  @!P3 IMAD.MOV.U32 R7, RZ, RZ, R6 ;  /* 0x000000ffff07b224 */ /* 0x000fe400078e0006 */
[----:B------:R-:W-:Y:S02]  /*21140*/  @!P3 IMAD.MOV.U32 R6, RZ, RZ, R5 ;  /* 0x000000ffff06b224 */ /* 0x000fe400078e0005 */
[----:B------:R-:W-:-:S03]  /*21150*/  IMAD.MOV.U32 R13, RZ, RZ, R4 ;  /* 0x000000ffff0d7224 */ /* 0x000fc600078e0004 */
[----:B------:R-:W-:Y:S01]  /*21160*/  @!PT LDS RZ, [RZ] ;  /* 0x00000000fffff984 */ /* 0x000fe20000000800 */
[----:B------:R-:W-:Y:S01]  /*21170*/  @!PT LDS RZ, [RZ] ;  /* 0x00000000fffff984 */ /* 0x000fe20000000800 */
[----:B------:R-:W-:Y:S01]  /*21180*/  @!PT LDS RZ, [RZ] ;  /* 0x00000000fffff984 */ /* 0x000fe20000000800 */
[----:B------:R-:W-:Y:S04]  /*21190*/  @!P3 LDGSTS.E.BYPASS.LTC128B.128 [R10+0x12c00], desc[UR40][R6.64], !P2 ;  /* 0x12c00000060abfae */ /* 0x000fe8000d101d68 */
[----:B------:R-:W-:Y:S04]  /*211a0*/  @!P3 LDGSTS.E.BYPASS.LTC128B.128 [R10+0x16c00], desc[UR40][R6.64+0x80], !P1 ;  /* 0x16c00080060abfae */ /* 0x000fe8000c901d68 */
[----:B------:R0:W-:Y:S02]  /*211b0*/  @!P3 LDGSTS.E.BYPASS.LTC128B.128 [R10+0x1ac00], desc[UR40][R6.64+0x100], !P0 ;  /* 0x1ac00100060abfae */ /* 0x0001e4000c101d68 */
[----:B0-----:R-:W-:-:S07]  /*211c0*/  IMAD.MOV.U32 R6, RZ, RZ, R14 ;  /* 0x000000ffff067224 */ /* 0x001fce00078e000e */
[----:B------:R-:W-:Y:S05]  /*211d0*/  WARPSYNC.COLLECTIVE R15, `(.L_x_1026) ;  /* 0x000000000f087348 */ /* 0x000fea0003c00000 */
[----:B------:R0:W1:Y:S02]  /*211e0*/  SHFL.IDX P6, R14, R13, R12, R11 ;  /* 0x0000000c0d0e7389 */ /* 0x00006400000c000b */
[----:B01----:R-:W-:Y:S01]  /*211f0*/  ENDCOLLECTIVE ;  /* 0x000000000000791b */ /* 0x003fe20003800000 */
.L_x_1026:
[----:B------:R-:W-:-:S05]  /*21200*/  VIADD R7, R0, 0x60 ;  /* 0x0000006000077836 */ /* 0x000fca0000000000 */
[----:B------:R-:W-:Y:S01]  /*21210*/  ISETP.GE.AND P4, PT, R7, R2, PT ;  /* 0x000000020700720c */ /* 0x000fe20003f86270 */
[----:B------:R-:W-:Y:S02]  /*21220*/  IMAD.MOV.U32 R13, RZ, RZ, R3 ;  /* 0x000000ffff0d7224 */ /* 0x000fe400078e0003 */
[----:B------:R-:W-:Y:S02]  /*21230*/  IMAD.MOV.U32 R12, RZ, RZ, 0x7 ;  /* 0x00000007ff0c7424 */ /* 0x000fe400078e00ff */
[----:B------:R-:W-:-:S08]  /*21240*/  IMAD.MOV.U32 R5, RZ, RZ, R14 ;  /* 0x000000ffff057224 */ /* 0x000fd000078e000e */
[----:B------:R-:W-:Y:S05]  /*21250*/  WARPSYNC.COLLECTIVE R15, `(.L_x_1027) ;  /* 0x000000000f087348 */ /* 0x000fea0003c00000 */
[----:B------:R0:W1:Y:S02]  /*21260*/  SHFL.IDX P6, R14, R13, R12, R11 ;  /* 0x0000000c0d0e7389 */ /* 0x00006400000c000b */
[----:B01----:R-:W-:Y:S01]  /*21270*/  ENDCOLLECTIVE ;  /* 0x000000000000791b */ /* 0x003fe20003800000 */
.L_x_1027:
[----:B------:R-:W-:-:S05]  /*21280*/  @!P4 LEA R5, P3, R17, R5, 0x1 ;  /* 0x000000051105c211 */ /* 0x000fca00078608ff */
[----:B------:R-:W-:-:S04]  /*21290*/  @!P4 IMAD.X R6, RZ, RZ, R6, P3 ;  /* 0x000000ffff06c224 */ /* 0x000fc800018e0606 */
[----:B------:R-:W-:Y:S02]  /*212a0*/  @!P4 IMAD.MOV.U32 R7, RZ, RZ, R6 ;  /* 0x000000ffff07c224 */ /* 0x000fe400078e0006 */
[----:B------:R-:W-:Y:S02]  /*212b0*/  IMAD.MOV.U32 R13, RZ, RZ, R4 ;  /* 0x000000ffff0d7224 */ /* 0x000fe400078e0004 */
[----:B------:R-:W-:-:S05]  /*212c0*/  @!P4 IMAD.MOV.U32 R6, RZ, RZ, R5 ;  /* 0x000000ffff06c224 */ /* 0x000fca00078e0005 */
[----:B------:R-:W-:Y:S01]  /*212d0*/  @!PT LDS RZ, [RZ] ;  /* 0x00000000fffff984 */ /* 0x000fe20000000800 */
[----:B------:R-:W-:Y:S01]  /*212e0*/  @!PT LDS RZ, [RZ] ;  /* 0x00000000fffff984 */ /* 0x000fe20000000800 */
[----:B------:R-:W-:Y:S01]  /*212f0*/  @!PT LDS RZ, [RZ] ;  /* 0x00000000fffff984 */ /* 0x000fe20000000800 */
[----:B------:R0:W-:Y:S01]  /*21300*/  @!P4 LDGSTS.E.BYPASS.LTC128B.128 [R10+0x13400], desc[UR40][R6.64], !P2 ;  /* 0x13400000060acfae */ /* 0x0001e2000d101d68 */
[----:B------:R-:W-:-:S03]  /*21310*/  IMAD.MOV.U32 R5, RZ, RZ, R14 ;  /* 0x000000ffff057224 */ /* 0x000fc600078e000e */
[----:B------:R0:W-:Y:S04]  /*21320*/  @!P4 LDGSTS.E.BYPASS.LTC128B.128 [R10+0x17400], desc[UR40][R6.64+0x80], !P1 ;  /* 0x17400080060acfae */ /* 0x0001e8000c901d68 */
[----:B0-----:R-:W-:Y:S05]  /*21330*/  WARPSYNC.COLLECTIVE R15, `(.L_x_1028) ;  /* 0x000000000f087348 */ /* 0x001fea0003c00000 */
[----:B------:R1:W2:Y:S02]  /*21340*/  SHFL.IDX P6, R14, R13, R12, R11 ;  /* 0x0000000c0d0e7389 */ /* 0x0002a400000c000b */
[----:B012---:R-:W-:Y:S01]  /*21350*/  ENDCOLLECTIVE ;  /* 0x000000000000791b */ /* 0x007fe20003800000 */
.L_x_1028:
[----:B------:R-:W-:Y:S01]  /*21360*/  @!PT LDS RZ, [RZ] ;  /* 0x00000000fffff984 */ /* 0x000fe20000000800 */
[----:B------:R-:W-:Y:S01]  /*21370*/  @!PT LDS RZ, [RZ] ;  /* 0x00000000fffff984 */ /* 0x000fe20000000800 */
[----:B------:R-:W-:Y:S01]  /*21380*/  @!PT LDS RZ, [RZ] ;  /* 0x00000000fffff984 */ /* 0x000fe20000000800 */
[----:B------:R0:W-:Y:S01]  /*21390*/  @!P4 LDGSTS.E.BYPASS.LTC128B.128 [R10+0x1b400], desc[UR40][R6.64+0x100], !P0 ;  /* 0x1b400100060acfae */ /* 0x0001e2000c101d68 */
[----:B------:R-:W-:Y:S01]  /*213a0*/  IMAD.MOV.U32 R3, RZ, RZ, R14 ;  /* 0x000000ffff037224 */ /* 0x000fe200078e000e */
[----:B------:R-:W-:Y:S06]  /*213b0*/  BRA `(.L_x_1029) ;  /* 0xffffffb000147947 */ /* 0x000fec000383ffff */
.L_x_890:
[----:B0-----:R-:W3:Y:S02]  /*213c0*/  LDL R2, [R1+0x4] ;  /* 0x0000040001027983 */ /* 0x001ee40000100800 */
[----:B---3--:R0:W1:Y:S02]  /*213d0*/  SYNCS.PHASECHK.TRANS64.TRYWAIT P0, [R2+URZ+0x34820], R0 ;  /* 0x03482000020075a7 */ /* 0x008064000800017f */
[----:B-1----:R-:W-:Y:S05]  /*213e0*/  @!P0 NANOSLEEP.SYNCS 0x989680 ;  /* 0x009896800000895d */ /* 0x002fea0003900000 */
[----:B------:R-:W1:Y:S02]  /*213f0*/  @!P0 SYNCS.PHASECHK.TRANS64 P0, [R2+URZ+0x34820], R0 ;  /* 0x03482000020085a7 */ /* 0x000e64000800007f */
[----:B-1----:R-:W-:Y:S05]  /*21400*/  @!P0 BRA `(.L_x_890) ;  /* 0xfffffffc00ec8947 */ /* 0x002fea000383ffff */
[----:B------:R-:W-:Y:S05]  /*21410*/  BRA `(.L_x_1030) ;  /* 0xffffffb000987947 */ /* 0x000fea000383ffff */
.L_x_899:
[----:B-1----:R1:W3:Y:S02]  /*21420*/  SYNCS.PHASECHK.TRANS64.TRYWAIT P0, [R3+URZ+0x34840], R2 ;  /* 0x03484002030075a7 */ /* 0x0022e4000800017f */
[----:B---3--:R-:W-:Y:S05]  /*21430*/  @!P0 NANOSLEEP.SYNCS 0x989680 ;  /* 0x009896800000895d */ /* 0x008fea0003900000 */
[----:B------:R-:W3:Y:S02]  /*21440*/  @!P0 SYNCS.PHASECHK.TRANS64 P0, [R3+URZ+0x34840], R2 ;  /* 0x03484002030085a7 */ /* 0x000ee4000800007f */
[----:B---3--:R-:W-:Y:S05]  /*21450*/  @!P0 BRA `(.L_x_899) ;  /* 0xfffffffc00f08947 */ /* 0x008fea000383ffff */
[----:B------:R-:W-:Y:S05]  /*21460*/  BRA `(.L_x_1031) ;  /* 0xffffffb400647947 */ /* 0x000fea000383ffff */
.L_x_906:
[----:B0-----:R0:W1:Y:S02]  /*21470*/  SYNCS.PHASECHK.TRANS64.TRYWAIT P0, [R3+URZ+0x60], R2 ;  /* 0x00006002030075a7 */ /* 0x001064000800017f */
[----:B-1----:R-:W-:Y:S05]  /*21480*/  @!P0 NANOSLEEP.SYNCS 0x989680 ;  /* 0x009896800000895d */ /* 0x002fea0003900000 */
[----:B------:R-:W1:Y:S02]  /*21490*/  @!P0 SYNCS.PHASECHK.TRANS64 P0, [R3+URZ+0x60], R2 ;  /* 0x00006002030085a7 */ /* 0x000e64000800007f */
[----:B-1----:R-:W-:Y:S05]  /*214a0*/  @!P0 BRA `(.L_x_906) ;  /* 0xfffffffc00f08947 */ /* 0x002fea000383ffff */
[----:B------:R-:W-:Y:S05]  /*214b0*/  BRA `(.L_x_1032) ;  /* 0xffffffb8007c7947 */ /* 0x000fea000383ffff */
.L_x_915:
[----:B---3--:R3:W4:Y:S02]  /*214c0*/  SYNCS.PHASECHK.TRANS64.TRYWAIT P0, [R3+URZ+0x34840], R2 ;  /* 0x03484002030075a7 */ /* 0x008724000800017f */
[----:B----4-:R-:W-:Y:S05]  /*214d0*/  @!P0 NANOSLEEP.SYNCS 0x989680 ;  /* 0x009896800000895d */ /* 0x010fea0003900000 */
[----:B------:R-:W4:Y:S02]  /*214e0*/  @!P0 SYNCS.PHASECHK.TRANS64 P0, [R3+URZ+0x34840], R2 ;  /* 0x03484002030085a7 */ /* 0x000f24000800007f */
[----:B----4-:R-:W-:Y:S05]  /*214f0*/  @!P0 BRA `(.L_x_915) ;  /* 0xfffffffc00f08947 */ /* 0x010fea000383ffff */
[----:B------:R-:W-:Y:S05]  /*21500*/  BRA `(.L_x_1033) ;  /* 0xffffffc000247947 */ /* 0x000fea000383ffff */
.L_x_922:
[----:B--2---:R2:W3:Y:S02]  /*21510*/  SYNCS.PHASECHK.TRANS64.TRYWAIT P0, [R2+URZ+0x60], R3 ;  /* 0x00006003020075a7 */ /* 0x0044e4000800017f */
[----:B---3--:R-:W-:Y:S05]  /*21520*/  @!P0 NANOSLEEP.SYNCS 0x989680 ;  /* 0x009896800000895d */ /* 0x008fea0003900000 */
[----:B------:R-:W3:Y:S02]  /*21530*/  @!P0 SYNCS.PHASECHK.TRANS64 P0, [R2+URZ+0x60], R3 ;  /* 0x00006003020085a7 */ /* 0x000ee4000800007f */
[----:B---3--:R-:W-:Y:S05]  /*21540*/  @!P0 BRA `(.L_x_922) ;  /* 0xfffffffc00f08947 */ /* 0x008fea000383ffff */
[----:B------:R-:W-:Y:S05]  /*21550*/  BRA `(.L_x_1034) ;  /* 0xffffffc4003c7947 */ /* 0x000fea000383ffff */
.L_x_931:
[----:B----4-:R4:W0:Y:S02]  /*21560*/  SYNCS.PHASECHK.TRANS64.TRYWAIT P0, [R2+URZ+0x34840], R3 ;  /* 0x03484003020075a7 */ /* 0x010824000800017f */
[----:B0-----:R-:W-:Y:S05]  /*21570*/  @!P0 NANOSLEEP.SYNCS 0x989680 ;  /* 0x009896800000895d */ /* 0x001fea0003900000 */
[----:B------:R-:W0:Y:S02]  /*21580*/  @!P0 SYNCS.PHASECHK.TRANS64 P0, [R2+URZ+0x34840], R3 ;  /* 0x03484003020085a7 */ /* 0x000e24000800007f */
[----:B0-----:R-:W-:Y:S05]  /*21590*/  @!P0 BRA `(.L_x_931) ;  /* 0xfffffffc00f08947 */ /* 0x001fea000383ffff */
[----:B------:R-:W-:Y:S05]  /*215a0*/  BRA `(.L_x_1035) ;  /* 0xffffffc800b07947 */ /* 0x000fea000383ffff */
.L_x_938:
[----:B0-----:R0:W2:Y:S02]  /*215b0*/  SYNCS.PHASECHK.TRANS64.TRYWAIT P0, [R2+URZ+0x60], R5 ;  /* 0x00006005020075a7 */ /* 0x0010a4000800017f */
[----:B--2---:R-:W-:Y:S05]  /*215c0*/  @!P0 NANOSLEEP.SYNCS 0x989680 ;  /* 0x009896800000895d */ /* 0x004fea0003900000 */
[----:B------:R-:W2:Y:S02]  /*215d0*/  @!P0 SYNCS.PHASECHK.TRANS64 P0, [R2+URZ+0x60], R5 ;  /* 0x00006005020085a7 */ /* 0x000ea4000800007f */
[----:B--2---:R-:W-:Y:S05]  /*215e0*/  @!P0 BRA `(.L_x_938) ;  /* 0xfffffffc00f08947 */ /* 0x004fea000383ffff */
[----:B------:R-:W-:Y:S05]  /*215f0*/  BRA `(.L_x_1036) ;  /* 0xffffffcc00c87947 */ /* 0x000fea000383ffff */
.L_x_949:
[----:B0-----:R0:W2:Y:S02]  /*21600*/  SYNCS.PHASECHK.TRANS64.TRYWAIT P0, [R0+URZ+0x34860], R2 ;  /* 0x03486002000075a7 */ /* 0x0010a4000800017f */
[----:B--2---:R-:W-:Y:S05]  /*21610*/  @!P0 NANOSLEEP.SYNCS 0x989680 ;  /* 0x009896800000895d */ /* 0x004fea0003900000 */
[----:B------:R-:W2:Y:S02]  /*21620*/  @!P0 SYNCS.PHASECHK.TRANS64 P0, [R0+URZ+0x34860], R2 ;  /* 0x03486002000085a7 */ /* 0x000ea4000800007f */
[----:B--2---:R-:W-:Y:S05]  /*21630*/  @!P0 BRA `(.L_x_949) ;  /* 0xfffffffc00f08947 */ /* 0x004fea000383ffff */
[----:B------:R-:W-:Y:S05]  /*21640*/  BRA `(.L_x_1037) ;  /* 0xffffffd400207947 */ /* 0x000fea000383ffff */
.L_x_956:
[----:B------:R-:W-:Y:S01]  /*21650*/  BSSY B0, `(.L_x_1038) ;  /* 0x0000008000007945 */ /* 0x000fe20003800000 */
[----:B------:R-:W-:Y:S02]  /*21660*/  IMAD.MOV.U32 R13, RZ, RZ, R16 ;  /* 0x000000ffff0d7224 */ /* 0x000fe400078e0010 */
[----:B------:R-:W-:Y:S02]  /*21670*/  IMAD.MOV.U32 R12, RZ, RZ, RZ ;  /* 0x000000ffff0c7224 */ /* 0x000fe400078e00ff */
[----:B------:R-:W-:Y:S02]  /*21680*/  IMAD.MOV.U32 R11, RZ, RZ, 0x1f ;  /* 0x0000001fff0b7424 */ /* 0x000fe400078e00ff */
[----:B------:R-:W-:-:S07]  /*21690*/  IMAD.MOV.U32 R15, RZ, RZ, -0x1 ;  /* 0xffffffffff0f7424 */ /* 0x000fce00078e00ff */
[----:B-1--45:R-:W-:Y:S05]  /*216a0*/  WARPSYNC.COLLECTIVE R15, `(.L_x_1039) ;  /* 0x000000000f087348 */ /* 0x032fea0003c00000 */
[----:B------:R0:W2:Y:S02]  /*216b0*/  SHFL.IDX P6, R14, R13, R12, R11 ;  /* 0x0000000c0d0e7389 */ /* 0x0000a400000c000b */
[----:B012-45:R-:W-:Y:S01]  /*216c0*/  ENDCOLLECTIVE ;  /* 0x000000000000791b */ /* 0x037fe20003800000 */
.L_x_1039:
[----:B------:R-:W-:Y:S05]  /*216d0*/  BSYNC B0 ;  /* 0x0000000000007941 */ /* 0x000fea0003800000 */
.L_x_1038:
        /* <DEDUP_REMOVED lines=9> */
.L_x_1040:
[----:B------:R-:W-:Y:S02]  /*21770*/  ULDC UR4, c[0x0][0xc3c] ;  /* 0x00030f0000047ab9 */ /* 0x000fe40000000800 */
        /* <DEDUP_REMOVED lines=17> */
.L_x_1041:
        /* <DEDUP_REMOVED lines=8> */
.L_x_1042:
        /* <DEDUP_REMOVED lines=8> */
.L_x_1043:
        /* <DEDUP_REMOVED lines=8> */
.L_x_1044:
        /* <DEDUP_REMOVED lines=8> */
.L_x_1045:
        /* <DEDUP_REMOVED lines=9> */
.L_x_1046:
[----:B------:R-:W-:Y:S01]  /*21b20*/  IMAD.MOV.U32 R6, RZ, RZ, R14 ;  /* 0x000000ffff067224 */ /* 0x000fe200078e000e */
[----:B------:R-:W-:Y:S06]  /*21b30*/  BRA `(.L_x_1047) ;  /* 0xffffffd400a47947 */ /* 0x000fec000383ffff */
.L_x_961:
[----:B------:R-:W-:Y:S01]  /*21b40*/  BSSY B0, `(.L_x_1048) ;  /* 0x0000008000007945 */ /* 0x000fe20003800000 */
[----:B-----5:R-:W-:Y:S02]  /*21b50*/  IMAD.MOV.U32 R13, RZ, RZ, R2 ;  /* 0x000000ffff0d7224 */ /* 0x020fe400078e0002 */
[----:B------:R-:W-:Y:S02]  /*21b60*/  IMAD.MOV.U32 R12, RZ, RZ, 0x1 ;  /* 0x00000001ff0c7424 */ /* 0x000fe400078e00ff */
[----:B------:R-:W-:Y:S02]  /*21b70*/  IMAD.MOV.U32 R11, RZ, RZ, RZ ;  /* 0x000000ffff0b7224 */ /* 0x000fe400078e00ff */
[----:B------:R-:W-:-:S07]  /*21b80*/  IMAD.MOV.U32 R15, RZ, RZ, -0x1 ;  /* 0xffffffffff0f7424 */ /* 0x000fce00078e00ff */
[----:B01----:R-:W-:Y:S05]  /*21b90*/  WARPSYNC.COLLECTIVE R15, `(.L_x_1049) ;  /* 0x000000000f087348 */ /* 0x003fea0003c00000 */
[----:B------:R2:W3:Y:S02]  /*21ba0*/  SHFL.UP P6, R14, R13, R12, R11 ;  /* 0x0400000c0d0e7389 */ /* 0x0004e400000c000b */
[----:B0123--:R-:W-:Y:S01]  /*21bb0*/  ENDCOLLECTIVE ;  /* 0x000000000000791b */ /* 0x00ffe20003800000 */
.L_x_1049:
[----:B------:R-:W-:Y:S05]  /*21bc0*/  BSYNC B0 ;  /* 0x0000000000007941 */ /* 0x000fea0003800000 */
.L_x_1048:
[----:B------:R-:W-:Y:S02]  /*21bd0*/  IMAD.MOV.U32 R3, RZ, RZ, R14 ;  /* 0x000000ffff037224 */ /* 0x000fe400078e000e */
[----:B------:R-:W-:Y:S02]  /*21be0*/  IMAD.MOV.U32 R12, RZ, RZ, 0x2 ;  /* 0x00000002ff0c7424 */ /* 0x000fe400078e00ff */
[----:B------:R-:W-:Y:S01]  /*21bf0*/  IMAD.MOV.U32 R11, RZ, RZ, RZ ;  /* 0x000000ffff0b7224 */ /* 0x000fe200078e00ff */
[----:B------:R-:W-:Y:S01]  /*21c00*/  SEL R3, R3, RZ, P1 ;  /* 0x000000ff03037207 */ /* 0x000fe20000800000 */
[----:B------:R-:W-:-:S04]  /*21c10*/  IMAD.MOV.U32 R15, RZ, RZ, -0x1 ;  /* 0xffffffffff0f7424 */ /* 0x000fc800078e00ff */
[----:B------:R-:W-:-:S04]  /*21c20*/  IMAD.IADD R3, R2, 0x1, R3 ;  /* 0x0000000102037824 */ /* 0x000fc800078e0203 */
[----:B------:R-:W-:-:S07]  /*21c30*/  IMAD.MOV.U32 R13, RZ, RZ, R3 ;  /* 0x000000ffff0d7224 */ /* 0x000fce00078e0003 */
[----:B------:R-:W-:Y:S05]  /*21c40*/  WARPSYNC.COLLECTIVE R15, `(.L_x_1050) ;  /* 0x000000000f087348 */ /* 0x000fea0003c00000 */
[----:B------:R0:W1:Y:S02]  /*21c50*/  SHFL.UP P6, R14, R13, R12, R11 ;  /* 0x0400000c0d0e7389 */ /* 0x00006400000c000b */
[----:B01----:R-:W-:Y:S01]  /*21c60*/  ENDCOLLECTIVE ;  /* 0x000000000000791b */ /* 0x003fe20003800000 */
.L_x_1050:
        /* <DEDUP_REMOVED lines=8> */
.L_x_1051:
        /* <DEDUP_REMOVED lines=8> */
.L_x_1052:
        /* <DEDUP_REMOVED lines=8> */
.L_x_1053:
        /* <DEDUP_REMOVED lines=9> */
.L_x_1054:
[----:B------:R-:W-:Y:S01]  /*21e80*/  IMAD.MOV.U32 R6, RZ, RZ, R14 ;  /* 0x000000ffff067224 */ /* 0x000fe200078e000e */
[----:B------:R-:W-:Y:S06]  /*21e90*/  BRA `(.L_x_1055) ;  /* 0xffffffd400687947 */ /* 0x000fec000383ffff */
.L_x_963:
[----:B------:R-:W-:Y:S01]  /*21ea0*/  BSSY B0, `(.L_x_1056) ;  /* 0x0000006000007945 */ /* 0x000fe20003800000 */
[----:B------:R-:W-:Y:S01]  /*21eb0*/  PLOP3.LUT P6, PT, P6, PT, PT, 0x8, 0x0 ;  /* 0x000000000000781c */ /* 0x000fe200037ce170 */
[----:B------:R-:W-:-:S12]  /*21ec0*/  IMAD.MOV.U32 R15, RZ, RZ, -0x1 ;  /* 0xffffffffff0f7424 */ /* 0x000fd800078e00ff */
[----:B01---5:R-:W-:Y:S05]  /*21ed0*/  WARPSYNC.COLLECTIVE R15, `(.L_x_1057) ;  /* 0x000000000f087348 */ /* 0x023fea0003c00000 */
[----:B------:R-:W-:Y:S01]  /*21ee0*/  VOTE.ANY R14, PT, P6 ;  /* 0x00000000000e7806 */ /* 0x000fe200030e0100 */
[----:B01---5:R-:W-:Y:S06]  /*21ef0*/  ENDCOLLECTIVE ;  /* 0x000000000000791b */ /* 0x023fec0003800000 */
.L_x_1057:
[----:B------:R-:W-:Y:S05]  /*21f00*/  BSYNC B0 ;  /* 0x0000000000007941 */ /* 0x000fea0003800000 */
.L_x_1056:
        /* <DEDUP_REMOVED lines=9> */
.L_x_1058:
[----:B------:R-:W-:Y:S01]  /*21fa0*/  IMAD.MOV.U32 R17, RZ, RZ, R14 ;  /* 0x000000ffff117224 */ /* 0x000fe200078e000e */
[----:B------:R-:W-:Y:S06]  /*21fb0*/  BRA `(.L_x_1059) ;  /* 0xffffffd400587947 */ /* 0x000fec000383ffff */
.L_x_965:
[----:B------:R-:W-:Y:S01]  /*21fc0*/  BSSY B0, `(.L_x_1060) ;  /* 0x0000007000007945 */ /* 0x000fe20003800000 */
[----:B------:R-:W-:Y:S02]  /*21fd0*/  IMAD.MOV.U32 R13, RZ, RZ, R5 ;  /* 0x000000ffff0d7224 */ /* 0x000fe400078e0005 */
[----:B------:R-:W-:Y:S02]  /*21fe0*/  IMAD.MOV.U32 R11, RZ, RZ, 0x1f ;  /* 0x0000001fff0b7424 */ /* 0x000fe400078e00ff */
[----:B------:R-:W-:-:S07]  /*21ff0*/  IMAD.MOV.U32 R15, RZ, RZ, -0x1 ;  /* 0xffffffffff0f7424 */ /* 0x000fce00078e00ff */
[----:B01-3-5:R-:W-:Y:S05]  /*22000*/  WARPSYNC.COLLECTIVE R15, `(.L_x_1061) ;  /* 0x000000000f087348 */ /* 0x02bfea0003c00000 */
[----:B------:R2:W4:Y:S02]  /*22010*/  SHFL.IDX P6, R14, R13, R12, R11 ;  /* 0x0000000c0d0e7389 */ /* 0x00052400000c000b */
[----:B012345:R-:W-:Y:S01]  /*22020*/  ENDCOLLECTIVE ;  /* 0x000000000000791b */ /* 0x03ffe20003800000 */
.L_x_1061:
[----:B------:R-:W-:Y:S05]  /*22030*/  BSYNC B0 ;  /* 0x0000000000007941 */ /* 0x000fea0003800000 */
.L_x_1060:
[----:B------:R-:W-:Y:S01]  /*22040*/  IMAD.MOV.U32 R2, RZ, RZ, R14 ;  /* 0x000000ffff027224 */ /* 0x000fe200078e000e */
[----:B------:R-:W-:Y:S06]  /*22050*/  BRA `(.L_x_964) ;  /* 0xffffffd4004c7947 */ /* 0x000fec000383ffff */
.L_x_969:
[----:B0-----:R0:W1:Y:S02]  /*22060*/  SYNCS.PHASECHK.TRANS64.TRYWAIT P0, [R0+URZ+0x34820], R3 ;  /* 0x03482003000075a7 */ /* 0x001064000800017f */
[----:B-1----:R-:W-:Y:S05]  /*22070*/  @!P0 NANOSLEEP.SYNCS 0x989680 ;  /* 0x009896800000895d */ /* 0x002fea0003900000 */
[----:B------:R-:W1:Y:S02]  /*22080*/  @!P0 SYNCS.PHASECHK.TRANS64 P0, [R0+URZ+0x34820], R3 ;  /* 0x03482003000085a7 */ /* 0x000e64000800007f */
[----:B-1----:R-:W-:Y:S05]  /*22090*/  @!P0 BRA `(.L_x_969) ;  /* 0xfffffffc00f08947 */ /* 0x002fea000383ffff */
[----:B------:R-:W-:Y:S05]  /*220a0*/  BRA `(.L_x_1062) ;  /* 0xffffffd800407947 */ /* 0x000fea000383ffff */
.L_x_970:
        /* <DEDUP_REMOVED lines=8> */
[----:B0---45:R-:W-:Y:S05]  /*22130*/  WARPSYNC.COLLECTIVE R15, `(.L_x_1064) ;  /* 0x000000000f087348 */ /* 0x031fea0003c00000 */
[----:B------:R1:W2:Y:S02]  /*22140*/  SHFL.IDX P6, R14, R13, R12, R11 ;  /* 0x0000000c0d0e7389 */ /* 0x0002a400000c000b */
[----:B012-45:R-:W-:Y:S01]  /*22150*/  ENDCOLLECTIVE ;  /* 0x000000000000791b */ /* 0x037fe20003800000 */
.L_x_1064:
[----:B------:R-:W-:Y:S05]  /*22160*/  BSYNC B0 ;  /* 0x0000000000007941 */ /* 0x000fea0003800000 */
.L_x_1063:
[----:B------:R-:W-:Y:S05]  /*22170*/  BRA `(.L_x_1065) ;  /* 0xffffffd800287947 */ /* 0x000fea000383ffff */
.L_x_971:
[----:B------:R-:W-:Y:S01]  /*22180*/  BSSY B0, `(.L_x_1066) ;  /* 0x0000006000007945 */ /* 0x000fe20003800000 */
[----:B------:R-:W-:-:S07]  /*22190*/  IMAD.MOV.U32 R15, RZ, RZ, -0x1 ;  /* 0xffffffffff0f7424 */ /* 0x000fce00078e00ff */
[----:B01--45:R-:W-:Y:S05]  /*221a0*/  WARPSYNC.COLLECTIVE R15, `(.L_x_1067) ;  /* 0x000000000f0c7348 */ /* 0x033fea0003c00000 */
[----:B------:R-:W-:Y:S02]  /*221b0*/  ELECT P6, UR62, PT ;  /* 0x00000000003e782f */ /* 0x000fe400038c0000 */
[----:B------:R-:W-:Y:S01]  /*221c0*/  MOV R14, UR62 ;  /* 0x0000003e000e7c02 */ /* 0x000fe20008000f00 */
[----:B01--45:R-:W-:Y:S10]  /*221d0*/  ENDCOLLECTIVE ;  /* 0x000000000000791b */ /* 0x033ff40003800000 */
.L_x_1067:
[----:B------:R-:W-:Y:S05]  /*221e0*/  BSYNC B0 ;  /* 0x0000000000007941 */ /* 0x000fea0003800000 */
.L_x_1066:
[----:B------:R-:W-:Y:S05]  /*221f0*/  BRA `(.L_x_1068) ;  /* 0xffffffd8001c7947 */ /* 0x000fea000383ffff */
.L_x_973:
[----:B0-----:R0:W1:Y:S02]  /*22200*/  SYNCS.PHASECHK.TRANS64.TRYWAIT P0, [R6+URZ], R5 ;  /* 0x00000005060075a7 */ /* 0x001064000800017f */
[----:B-1----:R-:W-:Y:S05]  /*22210*/  @!P0 NANOSLEEP.SYNCS 0x989680 ;  /* 0x009896800000895d */ /* 0x002fea0003900000 */
[----:B------:R-:W1:Y:S02]  /*22220*/  @!P0 SYNCS.PHASECHK.TRANS64 P0, [R6+URZ], R5 ;  /* 0x00000005060085a7 */ /* 0x000e64000800007f */
[----:B-1----:R-:W-:Y:S05]  /*22230*/  @!P0 BRA `(.L_x_973) ;  /* 0xfffffffc00f08947 */ /* 0x002fea000383ffff */
[----:B------:R-:W-:Y:S05]  /*22240*/  BRA `(.L_x_1069) ;  /* 0xffffffd800587947 */ /* 0x000fea000383ffff */
.L_x_974:
[----:B-1----:R1:W2:Y:S02]  /*22250*/  SYNCS.PHASECHK.TRANS64.TRYWAIT P0, [R7+URZ], R2 ;  /* 0x00000002070075a7 */ /* 0x0022a4000800017f */
[----:B--2---:R-:W-:Y:S05]  /*22260*/  @!P0 NANOSLEEP.SYNCS 0x989680 ;  /* 0x009896800000895d */ /* 0x004fea0003900000 */
[----:B------:R-:W2:Y:S02]  /*22270*/  @!P0 SYNCS.PHASECHK.TRANS64 P0, [R7+URZ], R2 ;  /* 0x00000002070085a7 */ /* 0x000ea4000800007f */
[----:B--2---:R-:W-:Y:S05]  /*22280*/  @!P0 BRA `(.L_x_974) ;  /* 0xfffffffc00f08947 */ /* 0x004fea000383ffff */
[----:B------:R-:W-:Y:S05]  /*22290*/  BRA `(.L_x_1070) ;  /* 0xffffffd8004c7947 */ /* 0x000fea000383ffff */
.L_x_976:
[----:B--2---:R2:W3:Y:S02]  /*222a0*/  SYNCS.PHASECHK.TRANS64.TRYWAIT P0, [R4+URZ], R5 ;  /* 0x00000005040075a7 */ /* 0x0044e4000800017f */
[----:B---3--:R-:W-:Y:S05]  /*222b0*/  @!P0 NANOSLEEP.SYNCS 0x989680 ;  /* 0x009896800000895d */ /* 0x008fea0003900000 */
[----:B------:R-:W3:Y:S02]  /*222c0*/  @!P0 SYNCS.PHASECHK.TRANS64 P0, [R4+URZ], R5 ;  /* 0x00000005040085a7 */ /* 0x000ee4000800007f */
[----:B---3--:R-:W-:Y:S05]  /*222d0*/  @!P0 BRA `(.L_x_976) ;  /* 0xfffffffc00f08947 */ /* 0x008fea000383ffff */
[----:B------:R-:W-:Y:S05]  /*222e0*/  BRA `(.L_x_1071) ;  /* 0xffffffd800547947 */ /* 0x000fea000383ffff */
.L_x_1072:
        /* <DEDUP_REMOVED lines=9> */
.L_x_3196:


//--------------------- .text._ZN7cutlass13device_kernelIN5flash11enable_sm90INS1_16FlashAttnFwdSm90INS1_25CollectiveMainloopFwdSm90ILi2EN4cute5tupleIJNS5_1CILi1EEES8_S8_EEENS6_IJNS7_ILi128EEENS7_ILi96EEENS7_ILi192EEEEEELi128ENS_10bfloat16_tEfNS_4arch4Sm90ELb0ELb1ELb0ELb0ELb0ELb0ELb0ELb1ELb1ELb1ELb0ELb0EEENS1_21CollectiveEpilogueFwdINS6_IJSA_SA_SB_EEES9_SE_SG_Li256ELb0ELb1ELb0ELb0EEENS1_30DynamicPersistentTileSchedulerILi256ELi128ELb0ELb1ELb1EEEEEEEEEvNT_6ParamsE --------------------------
	.section	.text._ZN7cutlass13device_kernelIN5flash11enable_sm90INS1_16FlashAttnFwdSm90INS1_25CollectiveMainloopFwdSm90ILi2EN4cute5tupleIJNS5_1CILi1EEES8_S8_EEENS6_IJNS7_ILi128EEENS7_ILi96EEENS7_ILi192EEEEEELi128ENS_10bfloat16_tEfNS_4arch4Sm90ELb0ELb1ELb0ELb0ELb0ELb0ELb0ELb1ELb1ELb1ELb0ELb0EEENS1_21CollectiveEpilogueFwdINS6_IJSA_SA_SB_EEES9_SE_SG_Li256ELb0ELb1ELb0ELb0EEENS1_30DynamicPersistentTileSchedulerILi256ELi128ELb0ELb1ELb1EEEEEEEEEvNT_6ParamsE,"ax",@progbits
	.align	128
.text._ZN7cutlass13device_kernelIN5flash11enable_sm90INS1_16FlashAttnFwdSm90INS1_25CollectiveMainloopFwdSm90ILi2EN4cute5tupleIJNS5_1CILi1EEES8_S8_EEENS6_IJNS7_ILi128EEENS7_ILi96EEENS7_ILi192EEEEEELi128ENS_10bfloat16_tEfNS_4arch4Sm90ELb0ELb1ELb0ELb0ELb0ELb0ELb0ELb1ELb1ELb1ELb0ELb0EEENS1_21CollectiveEpilogueFwdINS6_IJSA_SA_SB_EEES9_SE_SG_Li256ELb0ELb1ELb0ELb0EEENS1_30DynamicPersistentTileSchedulerILi256ELi128ELb0ELb1ELb1EEEEEEEEEvNT_6ParamsE:
        .type           _ZN7cutlass13device_kernelIN5flash11enable_sm90INS1_16FlashAttnFwdSm90INS1_25CollectiveMainloopFwdSm90ILi2EN4cute5tupleIJNS5_1CILi1EEES8_S8_EEENS6_IJNS7_ILi128EEENS7_ILi96EEENS7_ILi192EEEEEELi128ENS_10bfloat16_tEfNS_4arch4Sm90ELb0ELb1ELb0ELb0ELb0ELb0ELb0ELb1ELb1ELb1ELb0ELb0EEENS1_21CollectiveEpilogueFwdINS6_IJSA_SA_SB_EEES9_SE_SG_Li256ELb0ELb1ELb0ELb0EEENS1_30DynamicPersistentTileSchedulerILi256ELi128ELb0ELb1ELb1EEEEEEEEEvNT_6ParamsE,@function
        .size           _ZN7cutlass13device_kernelIN5flash11enable_sm90INS1_16FlashAttnFwdSm90INS1_25CollectiveMainloopFwdSm90ILi2EN4cute5tupleIJNS5_1CILi1EEES8_S8_EEENS6_IJNS7_ILi128EEENS7_ILi96EEENS7_ILi192EEEEEELi128ENS_10bfloat16_tEfNS_4arch4Sm90ELb0ELb1ELb0ELb0ELb0ELb0ELb0ELb1ELb1ELb1ELb0ELb0EEENS1_21CollectiveEpilogueFwdINS6_IJSA_SA_SB_EEES9_SE_SG_Li256ELb0ELb1ELb0ELb0EEENS1_30DynamicPersistentTileSchedulerILi256ELi128ELb0ELb1ELb1EEEEEEEEEvNT_6ParamsE,(.L_x_3197 - _ZN7cutlass13device_kernelIN5flash11enable_sm90INS1_16FlashAttnFwdSm90INS1_25CollectiveMainloopFwdSm90ILi2EN4cute5tupleIJNS5_1CILi1EEES8_S8_EEENS6_IJNS7_ILi128EEENS7_ILi96EEENS7_ILi192EEEEEELi128ENS_10bfloat16_tEfNS_4arch4Sm90ELb0ELb1ELb0ELb0ELb0ELb0ELb0ELb1ELb1ELb1ELb0ELb0EEENS1_21CollectiveEpilogueFwdINS6_IJSA_SA_SB_EEES9_SE_SG_Li256ELb0ELb1ELb0ELb0EEENS1_30DynamicPersistentTileSchedulerILi256ELi128ELb0ELb1ELb1EEEEEEEEEvNT_6ParamsE)
        .other          _ZN7cutlass13device_kernelIN5flash11enable_sm90INS1_16FlashAttnFwdSm90INS1_25CollectiveMainloopFwdSm90ILi2EN4cute5tupleIJNS5_1CILi1EEES8_S8_EEENS6_IJNS7_ILi128EEENS7_ILi96EEENS7_ILi192EEEEEELi128ENS_10bfloat16_tEfNS_4arch4Sm90ELb0ELb1ELb0ELb0ELb0ELb0ELb0ELb1ELb1ELb1ELb0ELb0EEENS1_21CollectiveEpilogueFwdINS6_IJSA_SA_SB_EEES9_SE_SG_Li256ELb0ELb1ELb0ELb0EEENS1_30DynamicPersistentTileSchedulerILi256ELi128ELb0ELb1ELb1EEEEEEEEEvNT_6ParamsE,@"STO_CUDA_ENTRY STV_DEFAULT"
_ZN7cutlass13device_kernelIN5flash11enable_sm90INS1_16FlashAttnFwdSm90INS1_25CollectiveMainloopFwdSm90ILi2EN4cute5tupleIJNS5_1CILi1EEES8_S8_EEENS6_IJNS7_ILi128EEENS7_ILi96EEENS7_ILi192EEEEEELi128ENS_10bfloat16_tEfNS_4arch4Sm90ELb0ELb1ELb0ELb0ELb0ELb0ELb0ELb1ELb1ELb1ELb0ELb0EEENS1_21CollectiveEpilogueFwdINS6_IJSA_SA_SB_EEES9_SE_SG_Li256ELb0ELb1ELb0ELb0EEENS1_30DynamicPersistentTileSchedulerILi256ELi128ELb0ELb1ELb1EEEEEEEEEvNT_6ParamsE:
        /* <DEDUP_REMOVED lines=18> */
.L_x_1074:
[----:B------:R-:W-:Y:S05]  /*0120*/  BSYNC B0 ;  /* 0x0000000000007941 */ /* 0x000fea0003800000 */
.L_x_1073:
        /* <DEDUP_REMOVED lines=41> */
.L_x_1075:
        /* <DEDUP_REMOVED lines=22> */
.L_x_1076:
        /* <DEDUP_REMOVED lines=18> */
.L_x_1077:
        /* <DEDUP_REMOVED lines=22> */
.L_x_1078:
        /* <DEDUP_REMOVED lines=22> */
.L_x_1079:
        /* <DEDUP_REMOVED lines=8> */
.L_x_1081:
[----:B------:R-:W-:-:S08]  /*0980*/  NOP ;  /* 0x0000000000007918 */ /* 0x000fd00000000000 */
[----:B------:R-:W1:Y:S02]  /*0990*/  USETMAXREG.TRY_ALLOC.CTAPOOL UP0, 0xf0 ;  /* 0x000000f0000079c8 */ /* 0x000e640008000600 */
[----:B-1----:R-:W-:-:S13]  /*09a0*/  PLOP3.LUT P0, PT, PT, PT, UP0, 0x80, 0x0 ;  /* 0x000000000000781c */ /* 0x002fda0003f0f008 */
[----:B------:R-:W-:Y:S05]  /*09b0*/  @!P0 BRA `(.L_x_1081) ;  /* 0xfffffffc00f08947 */ /* 0x000fea000383ffff */
[----:B------:R-:W1:Y:S08]  /*09c0*/  S2UR UR4, SR_CTAID.X ;  /* 0x00000000000479c3 */ /* 0x000e700000002500 */
[----:B------:R-:W-:Y:S08]  /*09d0*/  BAR.ARV 0x4, 0x180 ;  /* 0x0106000000007b1d */ /* 0x000ff00000002000 */
[----:B------:R-:W1:Y:S08]  /*09e0*/  LDC R0, c[0x0][0xc38] ;  /* 0x00030e00ff007b82 */ /* 0x000e700000000800 */
[----:B------:R-:W-:Y:S06]  /*09f0*/  BAR.ARV 0x8, 0x180 ;  /* 0x0206000000007b1d */ /* 0x000fec0000002000 */
[----:B-1----:R-:W-:-:S13]  /*0a00*/  ISETP.LE.AND P0, PT, R0, UR4, PT ;  /* 0x0000000400007c0c */ /* 0x002fda000bf03270 */
[----:B------:R-:W-:Y:S05]  /*0a10*/  @P0 EXIT ;  /* 0x000000000000094d */ /* 0x000fea0003800000 */
[----:B------:R-:W2:Y:S01]  /*0a20*/  LDL R3, [R1+0x1c] ;  /* 0x00001c0001037983 */ /* 0x000ea20000100800 */
[----:B------:R-:W-:Y:S01]  /*0a30*/  IMAD.MOV.U32 R165, RZ, RZ, RZ ;  /* 0x000000ffffa57224 */ /* 0x000fe200078e00ff */
[----:B------:R-:W-:Y:S01]  /*0a40*/  UMOV UR38, URZ ;  /* 0x0000003f00267c82 */ /* 0x000fe20008000000 */
[----:B------:R-:W-:Y:S01]  /*0a50*/  UMOV UR36, URZ ;  /* 0x0000003f00247c82 */ /* 0x000fe20008000000 */
[----:B0-----:R-:W0:Y:S02]  /*0a60*/  S2R R2, SR_TID.X ;  /* 0x0000000000027919 */ /* 0x001e240000002100 */
[----:B0-----:R-:W-:-:S05]  /*0a70*/  VIADD R173, R2, 0xffffff80 ;  /* 0xffffff8002ad7836 */ /* 0x001fca0000000000 */
[----:B------:R-:W-:-:S04]  /*0a80*/  SHF.R.S32.HI R0, RZ, 0x1f, R173 ;  /* 0x0000001fff007819 */ /* 0x000fc800000114ad */
[CC--:B------:R-:W-:Y:S02]  /*0a90*/  LEA.HI R2, R0.reuse, R173.reuse, RZ, 0x7 ;  /* 0x000000ad00027211 */ /* 0x0c0fe400078f38ff */
[-C--:B------:R-:W-:Y:S02]  /*0aa0*/  LEA.HI R4, R0, R173.reuse, RZ, 0x5 ;  /* 0x000000ad00047211 */ /* 0x080fe400078f28ff */
[----:B------:R-:W-:Y:S02]  /*0ab0*/  LOP3.LUT R166, R2, 0xffffff80, RZ, 0xc0, !PT ;  /* 0xffffff8002a67812 */ /* 0x000fe400078ec0ff */
[-C--:B------:R-:W-:Y:S01]  /*0ac0*/  LEA.HI R11, R0, R173.reuse, RZ, 0x2 ;  /* 0x000000ad000b7211 */ /* 0x080fe200078f10ff */
[----:B------:R-:W-:Y:S01]  /*0ad0*/  IMAD.SHL.U32 R5, R4, 0x20, RZ ;  /* 0x0000002004057824 */ /* 0x000fe200078e00ff */
[----:B------:R-:W-:Y:S01]  /*0ae0*/  LEA.HI R164, R0, R173, RZ, 0x3 ;  /* 0x000000ad00a47211 */ /* 0x000fe200078f18ff */
[----:B------:R-:W-:Y:S01]  /*0af0*/  IMAD.IADD R166, R173, 0x1, -R166 ;  /* 0x00000001ada67824 */ /* 0x000fe200078e0aa6 */
[----:B------:R-:W-:-:S02]  /*0b00*/  SHF.R.S32.HI R167, RZ, 0x7, R2 ;  /* 0x00000007ffa77819 */ /* 0x000fc40000011402 */
[----:B------:R-:W-:Y:S02]  /*0b10*/  LOP3.LUT R162, R164, 0xfffffff8, RZ, 0xc0, !PT ;  /* 0xfffffff8a4a27812 */ /* 0x000fe400078ec0ff */
[----:B------:R-:W-:Y:S02]  /*0b20*/  SHF.R.S32.HI R7, RZ, 0x1f, R166 ;  /* 0x0000001fff077819 */ /* 0x000fe400000114a6 */
[----:B------:R-:W-:Y:S01]  /*0b30*/  LEA.HI R2, R2, R167, RZ, 0x1 ;  /* 0x000000a702027211 */ /* 0x000fe200078f08ff */
[----:B------:R-:W-:Y:S01]  /*0b40*/  IMAD.IADD R162, R173, 0x1, -R162 ;  /* 0x00000001ada27824 */ /* 0x000fe200078e0aa2 */
[CC--:B------:R-:W-:Y:S02]  /*0b50*/  LEA.HI R8, R7.reuse, R166.reuse, RZ, 0x2 ;  /* 0x000000a607087211 */ /* 0x0c0fe400078f10ff */
[----:B------:R-:W-:Y:S01]  /*0b60*/  LEA.HI R7, R7, R166, RZ, 0x5 ;  /* 0x000000a607077211 */ /* 0x000fe200078f28ff */
[----:B------:R-:W-:Y:S01]  /*0b70*/  IMAD.SHL.U32 R23, R162, 0x8, RZ ;  /* 0x00000008a2177824 */ /* 0x000fe200078e00ff */
[----:B------:R-:W-:-:S02]  /*0b80*/  SHF.R.S32.HI R9, RZ, 0x2, R8 ;  /* 0x00000002ff097819 */ /* 0x000fc40000011408 */
[----:B------:R-:W-:Y:S01]  /*0b90*/  SHF.R.S32.HI R10, RZ, 0x1f, R8 ;  /* 0x0000001fff0a7819 */ /* 0x000fe20000011408 */
[----:B------:R-:W-:Y:S01]  /*0ba0*/  VIADD R160, R23, 0x40 ;  /* 0x0000004017a07836 */ /* 0x000fe20000000000 */
[----:B------:R-:W-:Y:S02]  /*0bb0*/  LOP3.LUT R5, R5, 0xfffffc00, RZ, 0xc0, !PT ;  /* 0xfffffc0005057812 */ /* 0x000fe400078ec0ff */
[----:B------:R-:W-:Y:S02]  /*0bc0*/  LEA.HI R10, R10, R9, RZ, 0x3 ;  /* 0x000000090a0a7211 */ /* 0x000fe400078f18ff */
[----:B------:R-:W-:Y:S02]  /*0bd0*/  SHF.R.S32.HI R7, RZ, 0x5, R7 ;  /* 0x00000005ff077819 */ /* 0x000fe40000011407 */
[----:B------:R-:W-:Y:S02]  /*0be0*/  LOP3.LUT R10, R10, 0xfffffff8, RZ, 0xc0, !PT ;  /* 0xfffffff80a0a7812 */ /* 0x000fe400078ec0ff */
[----:B------:R-:W-:-:S02]  /*0bf0*/  LOP3.LUT R2, R2, 0x3fffffe, RZ, 0xc0, !PT ;  /* 0x03fffffe02027812 */ /* 0x000fc400078ec0ff */
[----:B------:R-:W-:Y:S01]  /*0c00*/  SHF.R.S32.HI R164, RZ, 0x3, R164 ;  /* 0x00000003ffa47819 */ /* 0x000fe200000114a4 */
[----:B------:R-:W-:Y:S01]  /*0c10*/  IMAD.IADD R10, R9, 0x1, -R10 ;  /* 0x00000001090a7824 */ /* 0x000fe200078e0a0a */
[----:B------:R-:W-:Y:S01]  /*0c20*/  SHF.R.S32.HI R172, RZ, 0x1f, R23 ;  /* 0x0000001fffac7819 */ /* 0x000fe20000011417 */
[----:B------:R-:W-:Y:S01]  /*0c30*/  IMAD.IADD R2, R167, 0x1, -R2 ;  /* 0x00000001a7027824 */ /* 0x000fe200078e0a02 */
[----:B------:R-:W-:Y:S01]  /*0c40*/  SHF.R.S32.HI R171, RZ, 0x1f, R160 ;  /* 0x0000001fffab7819 */ /* 0x000fe200000114a0 */
[----:B------:R-:W-:-:S04]  /*0c50*/  IMAD R7, R7, 0x10, R10 ;  /* 0x0000001007077824 */ /* 0x000fc800078e020a */
[----:B------:R-:W-:Y:S01]  /*0c60*/  IMAD R168, R2, 0x40, R7 ;  /* 0x0000004002a87824 */ /* 0x000fe200078e0207 */
[----:B--2---:R-:W-:Y:S02]  /*0c70*/  R2UR UR5, R3 ;  /* 0x00000000030572ca */ /* 0x004fe400000e0000 */
[----:B------:R-:W-:-:S04]  /*0c80*/  LEA.HI R3, R0, R173, RZ, 0x4 ;  /* 0x000000ad00037211 */ /* 0x000fc800078f20ff */
[----:B------:R-:W-:Y:S02]  /*0c90*/  SHF.R.S32.HI R6, RZ, 0x4, R3 ;  /* 0x00000004ff067819 */ /* 0x000fe40000011403 */
[C---:B------:R-:W-:Y:S02]  /*0ca0*/  LOP3.LUT R4, R3.reuse, 0x3fffff0, RZ, 0xc0, !PT ;  /* 0x03fffff003047812 */ /* 0x040fe400078ec0ff */
[----:B------:R-:W-:-:S03]  /*0cb0*/  LEA.HI R3, R3, R6, RZ, 0x1 ;  /* 0x0000000603037211 */ /* 0x000fc600078f08ff */
[----:B------:R-:W-:Y:S01]  /*0cc0*/  IMAD.IADD R4, R173, 0x1, -R4 ;  /* 0x00000001ad047824 */ /* 0x000fe200078e0a04 */
[----:B------:R-:W-:Y:S01]  /*0cd0*/  LOP3.LUT R3, R3, 0x1ffffffe, RZ, 0xc0, !PT ;  /* 0x1ffffffe03037812 */ /* 0x000fe200078ec0ff */
[----:B------:R-:W-:Y:S02]  /*0ce0*/  ULOP3.LUT UR5, UR5, 0x1, URZ, 0xfc, !UPT ;  /* 0x0000000105057892 */ /* 0x000fe4000f8efc3f */
[----:B------:R-:W-:Y:S02]  /*0cf0*/  IMAD R4, R4, 0x40, R5 ;  /* 0x0000004004047824 */ /* 0x000fe400078e0205 */
[----:B------:R-:W-:Y:S01]  /*0d00*/  IMAD.IADD R3, R6, 0x1, -R3 ;  /* 0x0000000106037824 */ /* 0x000fe200078e0a03 */
[----:B------:R-:W-:Y:S01]  /*0d10*/  LOP3.LUT R6, R11, 0xfffffffc, RZ, 0xc0, !PT ;  /* 0xfffffffc0b067812 */ /* 0x000fe200078ec0ff */
[----:B------:R-:W-:Y:S02]  /*0d20*/  IMAD.U32 R170, RZ, RZ, UR5 ;  /* 0x00000005ffaa7e24 */ /* 0x000fe4000f8e00ff */
[----:B------:R-:W-:Y:S01]  /*0d30*/  IMAD R169, R3, 0x8, R4 ;  /* 0x0000000803a97824 */ /* 0x000fe200078e0204 */
[----:B------:R-:W-:Y:S01]  /*0d40*/  LOP3.LUT R3, R8, 0x7ffffffc, RZ, 0xc0, !PT ;  /* 0x7ffffffc08037812 */ /* 0x000fe200078ec0ff */
[----:B------:R-:W-:-:S04]  /*0d50*/  IMAD.IADD R6, R173, 0x1, -R6 ;  /* 0x00000001ad067824 */ /* 0x000fc800078e0a06 */
[----:B------:R-:W-:Y:S01]  /*0d60*/  IMAD.IADD R18, R166, 0x1, -R3 ;  /* 0x00000001a6127824 */ /* 0x000fe200078e0a03 */
[----:B------:R-:W-:-:S04]  /*0d70*/  LEA.HI R0, R6, R6, RZ, 0x1 ;  /* 0x0000000606007211 */ /* 0x000fc800078f08ff */
[----:B------:R-:W-:Y:S01]  /*0d80*/  LOP3.LUT R5, R0, 0x1ffffffe, RZ, 0xc0, !PT ;  /* 0x1ffffffe00057812 */ /* 0x000fe200078ec0ff */
[----:B------:R-:W-:-:S04]  /*0d90*/  IMAD.U32 R0, RZ, RZ, UR4 ;  /* 0x00000004ff007e24 */ /* 0x000fc8000f8e00ff */
[----:B------:R-:W-:-:S04]  /*0da0*/  IMAD.IADD R5, R6, 0x1, -R5 ;  /* 0x0000000106057824 */ /* 0x000fc800078e0a05 */
[----:B------:R-:W-:-:S07]  /*0db0*/  IMAD R19, R5, 0x8, R168 ;  /* 0x0000000805137824 */ /* 0x000fce00078e02a8 */
.L_x_1178:
[----:B0----5:R-:W0:Y:S01]  /*0dc0*/  LDC R5, c[0x0][0xc60] ;  /* 0x00031800ff057b82 */ /* 0x021e220000000800 */
[----:B--2---:R-:W-:Y:S01]  /*0dd0*/  IMAD.MOV.U32 R2, RZ, RZ, R0 ;  /* 0x000000ffff027224 */ /* 0x004fe200078e0000 */
[----:B------:R-:W-:Y:S01]  /*0de0*/  ULDC UR4, c[0x0][0xc78] ;  /* 0x00031e0000047ab9 */ /* 0x000fe20000000800 */
[----:B0-----:R-:W-:-:S13]  /*0df0*/  ISETP.NE.AND P0, PT, R5, 0x1, PT ;  /* 0x000000010500780c */ /* 0x001fda0003f05270 */
[----:B---3--:R-:W0:Y:S08]  /*0e00*/  @P0 LDC R3, c[0x0][0xc64] ;  /* 0x00031900ff030b82 */ /* 0x008e300000000800 */
[----:B------:R-:W1:Y:S01]  /*0e10*/  @P0 LDC R4, c[0x0][0xc68] ;  /* 0x00031a00ff040b82 */ /* 0x000e620000000800 */
[----:B0-----:R-:W-:-:S05]  /*0e20*/  @P0 IMAD.HI.U32 R3, R0, R3, RZ ;  /* 0x0000000300030227 */ /* 0x001fca00078e00ff */
[----:B-1----:R-:W-:-:S04]  /*0e30*/  @P0 SHF.R.U32.HI R2, RZ, R4, R3 ;  /* 0x00000004ff020219 */ /* 0x002fc80000011603 */
[----:B------:R-:W-:Y:S01]  /*0e40*/  ISETP.GE.AND P0, PT, R2, UR4, PT ;  /* 0x0000000402007c0c */ /* 0x000fe2000bf06270 */
[----:B------:R-:W-:-:S04]  /*0e50*/  IMAD.MOV R3, RZ, RZ, -R2 ;  /* 0x000000ffff037224 */ /* 0x000fc800078e0a02 */
[----:B------:R-:W-:-:S08]  /*0e60*/  IMAD R15, R5, R3, R0 ;  /* 0x00000003050f7224 */ /* 0x000fd000078e0200 */
[----:B----4-:R-:W-:Y:S05]  /*0e70*/  @!P0 BRA `(.L_x_1082) ;  /* 0x0000000000208947 */ /* 0x010fea0003800000 */
[----:B------:R-:W0:Y:S01]  /*0e80*/  LDC R3, c[0x0][0xc6c] ;  /* 0x00031b00ff037b82 */ /* 0x000e220000000800 */
[----:B------:R-:W-:Y:S01]  /*0e90*/  IMAD.MOV.U32 R0, RZ, RZ, R15 ;  /* 0x000000ffff007224 */ /* 0x000fe200078e000f */
[----:B0-----:R-:W-:-:S13]  /*0ea0*/  ISETP.NE.AND P0, PT, R3, 0x1, PT ;  /* 0x000000010300780c */ /* 0x001fda0003f05270 */
[----:B------:R-:W0:Y:S02]  /*0eb0*/  @P0 LDC.64 R4, c[0x0][0xc70] ;  /* 0x00031c00ff040b82 */ /* 0x000e240000000a00 */
[----:B0-----:R-:W-:-:S05]  /*0ec0*/  @P0 IMAD.HI.U32 R4, R15, R4, RZ ;  /* 0x000000040f040227 */ /* 0x001fca00078e00ff */
[----:B------:R-:W-:-:S05]  /*0ed0*/  @P0 SHF.R.U32.HI R0, RZ, R5, R4 ;  /* 0x00000005ff000219 */ /* 0x000fca0000011604 */
[----:B------:R-:W-:Y:S01]  /*0ee0*/  IMAD R3, R0, R3, RZ ;  /* 0x0000000300037224 */ /* 0x000fe200078e02ff */
[----:B------:R-:W-:Y:S06]  /*0ef0*/  BRA `(.L_x_1083) ;  /* 0x00000000001c7947 */ /* 0x000fec0003800000 */
.L_x_1082:
[----:B------:R-:W0:Y:S01]  /*0f00*/  LDC R3, c[0x0][0xc54] ;  /* 0x00031500ff037b82 */ /* 0x000e220000000800 */
[----:B------:R-:W-:Y:S01]  /*0f10*/  IMAD.MOV.U32 R0, RZ, RZ, R15 ;  /* 0x000000ffff007224 */ /* 0x000fe200078e000f */
[----:B0-----:R-:W-:-:S13]  /*0f20*/  ISETP.NE.AND P0, PT, R3, 0x1, PT ;  /* 0x000000010300780c */ /* 0x001fda0003f05270 */
[----:B------:R-:W0:Y:S02]  /*0f30*/  @P0 LDC.64 R4, c[0x0][0xc58] ;  /* 0x00031600ff040b82 */ /* 0x000e240000000a00 */
[----:B0-----:R-:W-:-:S05]  /*0f40*/  @P0 IMAD.HI.U32 R4, R15, R4, RZ ;  /* 0x000000040f040227 */ /* 0x001fca00078e00ff */
[----:B------:R-:W-:-:S05]  /*0f50*/  @P0 SHF.R.U32.HI R0, RZ, R5, R4 ;  /* 0x00000005ff000219 */ /* 0x000fca0000011604 */
[----:B------:R-:W-:-:S07]  /*0f60*/  IMAD R3, R0, R3, RZ ;  /* 0x0000000300037224 */ /* 0x000fce00078e02ff */
.L_x_1083:
[----:B------:R-:W0:Y:S01]  /*0f70*/  LDC R163, c[0x0][0xc48] ;  /* 0x00031200ffa37b82 */ /* 0x000e220000000800 */
[----:B------:R-:W-:Y:S01]  /*0f80*/  LOP3.LUT R0, RZ, R0, RZ, 0x33, !PT ;  /* 0x00000000ff007212 */ /* 0x000fe200078e33ff */
[----:B------:R-:W-:Y:S01]  /*0f90*/  IMAD.IADD R3, R15, 0x1, -R3 ;  /* 0x000000010f037824 */ /* 0x000fe200078e0a03 */
[----:B------:R-:W-:Y:S01]  /*0fa0*/  ULDC UR4, c[0x0][0xc3c] ;  /* 0x00030f0000047ab9 */ /* 0x000fe20000000800 */
[----:B------:R-:W-:Y:S02]  /*0fb0*/  ULDC UR6, c[0x0][0xc54] ;  /* 0x0003150000067ab9 */ /* 0x000fe40000000800 */
[----:B------:R-:W-:Y:S01]  /*0fc0*/  VIADD R0, R0, UR4 ;  /* 0x0000000400007c36 */ /* 0x000fe20008000000 */
[----:B------:R-:W-:Y:S01]  /*0fd0*/  ULDC.64 UR4, c[0x0][0x418] ;  /* 0x0001060000047ab9 */ /* 0x000fe20000000a00 */
[----:B------:R-:W1:Y:S01]  /*0fe0*/  LDC R4, c[0x0][0x448] ;  /* 0x00011200ff047b82 */ /* 0x000e620000000800 */
[----:B------:R-:W-:Y:S01]  /*0ff0*/  IMAD R15, R2, UR6, R3 ;  /* 0x00000006020f7c24 */ /* 0x000fe2000f8e0203 */
[----:B------:R-:W-:Y:S01]  /*1000*/  ISETP.NE.U32.AND P0, PT, RZ, UR4, PT ;  /* 0x00000004ff007c0c */ /* 0x000fe2000bf05070 */
[----:B------:R-:W-:-:S02]  /*1010*/  IMAD.SHL.U32 R17, R0, 0x80, RZ ;  /* 0x0000008000117824 */ /* 0x000fc400078e00ff */
[----:B------:R-:W-:Y:S01]  /*1020*/  IMAD.MOV.U32 R161, RZ, RZ, R15 ;  /* 0x000000ffffa17224 */ /* 0x000fe200078e000f */
[----:B------:R-:W-:Y:S01]  /*1030*/  ISETP.NE.AND.EX P0, PT, RZ, UR5, PT, P0 ;  /* 0x00000005ff007c0c */ /* 0x000fe2000bf05300 */
[----:B------:R-:W-:Y:S01]  /*1040*/  VIADD R2, R17, 0x7f ;  /* 0x0000007f11027836 */ /* 0x000fe20000000000 */
[----:B------:R-:W2:Y:S01]  /*1050*/  LDC.64 R12, c[0x0][0x9e0] ;  /* 0x00027800ff0c7b82 */ /* 0x000ea20000000a00 */
[----:B0-----:R-:W-:-:S07]  /*1060*/  ISETP.NE.AND P2, PT, R163, 0x1, PT ;  /* 0x00000001a300780c */ /* 0x001fce0003f45270 */
[----:B------:R-:W0:Y:S01]  /*1070*/  LDC R8, c[0x0][0x288] ;  /* 0x0000a200ff087b82 */ /* 0x000e220000000800 */
[----:B-1----:R-:W-:-:S07]  /*1080*/  ISETP.NE.AND P1, PT, R4, 0x1, PT ;  /* 0x000000010400780c */ /* 0x002fce0003f25270 */
[----:B------:R-:W1:Y:S08]  /*1090*/  LDC R72, c[0x0][0x424] ;  /* 0x00010900ff487b82 */ /* 0x000e700000000800 */
[----:B------:R-:W3:Y:S08]  /*10a0*/  @P2 LDC R4, c[0x0][0xc4c] ;  /* 0x00031300ff042b82 */ /* 0x000ef00000000800 */
[----:B------:R-:W4:Y:S01]  /*10b0*/  @P2 LDC R7, c[0x0][0xc50] ;  /* 0x00031400ff072b82 */ /* 0x000f220000000800 */
[----:B0-----:R-:W-:-:S07]  /*10c0*/  IADD3 R5, -R8, 0x1, RZ ;  /* 0x0000000108057810 */ /* 0x001fce0007ffe1ff */
[----:B------:R-:W0:Y:S01]  /*10d0*/  @P1 LDC R11, c[0x0][0x44c] ;  /* 0x00011300ff0b1b82 */ /* 0x000e220000000800 */
[----:B-1----:R-:W-:-:S07]  /*10e0*/  SEL R72, R72, 0x1, P0 ;  /* 0x0000000148487807 */ /* 0x002fce0000000000 */
[----:B------:R-:W1:Y:S01]  /*10f0*/  @P1 LDC R6, c[0x0][0x450] ;  /* 0x00011400ff061b82 */ /* 0x000e620000000800 */
[----:B---3--:R-:W-:-:S07]  /*1100*/  @P2 IMAD.HI.U32 R0, R15, R4, RZ ;  /* 0x000000040f002227 */ /* 0x008fce00078e00ff */
[----:B------:R-:W3:Y:S01]  /*1110*/  LDC R9, c[0x0][0x2f0] ;  /* 0x0000bc00ff097b82 */ /* 0x000ee20000000800 */
[----:B----4-:R-:W-:Y:S02]  /*1120*/  @P2 SHF.R.U32.HI R161, RZ, R7, R0 ;  /* 0x00000007ffa12219 */ /* 0x010fe40000011600 */
[----:B--2---:R-:W-:-:S03]  /*1130*/  ISETP.GE.AND P2, PT, R13, 0x1, PT ;  /* 0x000000010d00780c */ /* 0x004fc60003f46270 */
[----:B------:R-:W-:Y:S02]  /*1140*/  IMAD.MOV R0, RZ, RZ, -R161 ;  /* 0x000000ffff007224 */ /* 0x000fe400078e0aa1 */
[----:B0-----:R-:W-:-:S04]  /*1150*/  @P1 IMAD.HI.U32 R3, R2, R11, RZ ;  /* 0x0000000b02031227 */ /* 0x001fc800078e00ff */
[----:B------:R-:W-:Y:S01]  /*1160*/  IMAD R163, R163, R0, R15 ;  /* 0x00000000a3a37224 */ /* 0x000fe200078e020f */
[----:B-1----:R-:W-:Y:S01]  /*1170*/  @P1 SHF.R.U32.HI R2, RZ, R6, R3 ;  /* 0x00000006ff021219 */ /* 0x002fe20000011603 */
[CC--:B---3--:R-:W-:Y:S02]  /*1180*/  IMAD R5, R72.reuse, R9.reuse, R5 ;  /* 0x0000000948057224 */ /* 0x0c8fe400078e0205 */
[----:B------:R-:W-:Y:S02]  /*1190*/  IMAD R16, R72, R9, RZ ;  /* 0x0000000948107224 */ /* 0x000fe400078e02ff */
[----:B------:R-:W-:-:S04]  /*11a0*/  IMAD.IADD R3, R5, 0x1, R2 ;  /* 0x0000000105037824 */ /* 0x000fc800078e0202 */
[----:B------:R-:W-:Y:S01]  /*11b0*/  IMAD.IADD R0, R3, 0x1, R12 ;  /* 0x0000000103007824 */ /* 0x000fe200078e020c */
[----:B------:R-:W-:Y:S06]  /*11c0*/  @!P2 BRA `(.L_x_1084) ;  /* 0x000000000040a947 */ /* 0x000fec0003800000 */
[C---:B------:R-:W-:Y:S01]  /*11d0*/  ISETP.GT.AND P0, PT, R3.reuse, RZ, PT ;  /* 0x000000ff0300720c */ /* 0x040fe20003f04270 */
[----:B------:R-:W-:-:S12]  /*11e0*/  VIADD R2, R3, 0xffffffff ;  /* 0xffffffff03027836 */ /* 0x000fd80000000000 */
[----:B------:R-:W-:Y:S05]  /*11f0*/  @P0 BRA `(.L_x_1085) ;  /* 0x00000000001c0947 */ /* 0x000fea0003800000 */
[----:B------:R-:W-:Y:S01]  /*1200*/  ISETP.NE.AND P0, PT, R13, 0x1, PT ;  /* 0x000000010d00780c */ /* 0x000fe20003f05270 */
[----:B------:R-:W-:-:S12]  /*1210*/  IMAD.MOV R3, RZ, RZ, -R3 ;  /* 0x000000ffff037224 */ /* 0x000fd800078e0a03 */
[----:B------:R-:W0:Y:S02]  /*1220*/  @P0 LDC.64 R4, c[0x0][0x9e8] ;  /* 0x00027a00ff040b82 */ /* 0x000e240000000a00 */
[----:B0-----:R-:W-:-:S05]  /*1230*/  @P0 IMAD.HI.U32 R2, R3, R4, RZ ;  /* 0x0000000403020227 */ /* 0x001fca00078e00ff */
[----:B------:R-:W-:-:S04]  /*1240*/  @P0 SHF.R.U32.HI R3, RZ, R5, R2 ;  /* 0x00000005ff030219 */ /* 0x000fc80000011602 */
[----:B------:R-:W-:Y:S01]  /*1250*/  LOP3.LUT R2, RZ, R3, RZ, 0x33, !PT ;  /* 0x00000003ff027212 */ /* 0x000fe200078e33ff */
[----:B------:R-:W-:Y:S06]  /*1260*/  BRA `(.L_x_1086) ;  /* 0x0000000000107947 */ /* 0x000fec0003800000 */
.L_x_1085:
[----:B------:R-:W-:-:S13]  /*1270*/  ISETP.NE.AND P0, PT, R13, 0x1, PT ;  /* 0x000000010d00780c */ /* 0x000fda0003f05270 */
[----:B------:R-:W0:Y:S02]  /*1280*/  @P0 LDC.64 R4, c[0x0][0x9e8] ;  /* 0x00027a00ff040b82 */ /* 0x000e240000000a00 */
[----:B0-----:R-:W-:-:S05]  /*1290*/  @P0 IMAD.HI.U32 R4, R2, R4, RZ ;  /* 0x0000000402040227 */ /* 0x001fca00078e00ff */
[----:B------:R-:W-:-:S07]  /*12a0*/  @P0 SHF.R.U32.HI R2, RZ, R5, R4 ;  /* 0x00000005ff020219 */ /* 0x000fce0000011604 */
.L_x_1086:
[----:B------:R-:W-:-:S05]  /*12b0*/  IMAD R3, R2, R13, R13 ;  /* 0x0000000d02037224 */ /* 0x000fca00078e020d */
[----:B------:R-:W-:-:S07]  /*12c0*/  VIMNMX R0, R0, R3, PT ;  /* 0x0000000300007248 */ /* 0x000fce0003fe0100 */
.L_x_1084:
[----:B------:R-:W0:Y:S01]  /*12d0*/  @P1 LDC R4, c[0x0][0x44c] ;  /* 0x00011300ff041b82 */ /* 0x000e220000000800 */
[----:B------:R-:W-:Y:S01]  /*12e0*/  VIADD R2, R0, 0x5f ;  /* 0x0000005f00027836 */ /* 0x000fe20000000000 */
[----:B------:R-:W-:Y:S01]  /*12f0*/  ULDC UR4, c[0x0][0x9dc] ;  /* 0x0002770000047ab9 */ /* 0x000fe20000000800 */
[----:B------:R-:W-:Y:S02]  /*1300*/  IMAD R0, R72, R9, 0x5f ;  /* 0x0000005f48007424 */ /* 0x000fe400078e0209 */
[----:B------:R-:W-:-:S03]  /*1310*/  IMAD.HI R2, R2, 0x2aaaaaab, RZ ;  /* 0x2aaaaaab02027827 */ /* 0x000fc600078e02ff */
[----:B------:R-:W1:Y:S01]  /*1320*/  @P1 LDC R11, c[0x0][0x450] ;  /* 0x00011400ff0b1b82 */ /* 0x000e620000000800 */
[----:B------:R-:W-:Y:S01]  /*1330*/  IMAD.HI R0, R0, 0x2aaaaaab, RZ ;  /* 0x2aaaaaab00007827 */ /* 0x000fe200078e02ff */
[----:B------:R-:W-:-:S03]  /*1340*/  SHF.R.U32.HI R5, RZ, 0x1f, R2 ;  /* 0x0000001fff057819 */ /* 0x000fc60000011602 */
[----:B------:R-:W-:Y:S01]  /*1350*/  IMAD.MOV.U32 R7, RZ, RZ, R17 ;  /* 0x000000ffff077224 */ /* 0x000fe200078e0011 */
[----:B------:R-:W-:Y:S01]  /*1360*/  SHF.R.U32.HI R3, RZ, 0x1f, R0 ;  /* 0x0000001fff037819 */ /* 0x000fe20000011600 */
[----:B------:R-:W-:Y:S01]  /*1370*/  IMAD R72, R72, R9, -R8 ;  /* 0x0000000948487224 */ /* 0x000fe200078e0a08 */
[----:B------:R-:W-:Y:S02]  /*1380*/  LEA.HI.SX32 R2, R2, R5, 0x1c ;  /* 0x0000000502027211 */ /* 0x000fe400078fe2ff */
[----:B------:R-:W-:-:S04]  /*1390*/  LEA.HI.SX32 R3, R0, R3, 0x1c ;  /* 0x0000000300037211 */ /* 0x000fc800078fe2ff */
[----:B------:R-:W-:Y:S01]  /*13a0*/  VIMNMX R73, R3, R2, PT ;  /* 0x0000000203497248 */ /* 0x000fe20003fe0100 */
[----:B0-----:R-:W-:-:S05]  /*13b0*/  @P1 IMAD.HI.U32 R4, R17, R4, RZ ;  /* 0x0000000411041227 */ /* 0x001fca00078e00ff */
[----:B-1----:R-:W-:-:S05]  /*13c0*/  @P1 SHF.R.U32.HI R7, RZ, R11, R4 ;  /* 0x0000000bff071219 */ /* 0x002fca0000011604 */
[----:B------:R-:W-:-:S04]  /*13d0*/  IMAD.IADD R0, R72, 0x1, R7 ;  /* 0x0000000148007824 */ /* 0x000fc800078e0207 */
[----:B------:R-:W-:Y:S01]  /*13e0*/  VIADD R2, R0, -UR4 ;  /* 0x8000000400027c36 */ /* 0x000fe20008000000 */
[----:B------:R-:W-:Y:S06]  /*13f0*/  @!P2 BRA `(.L_x_1087) ;  /* 0x00000000003ca947 */ /* 0x000fec0003800000 */
[----:B------:R-:W-:-:S13]  /*1400*/  ISETP.GT.AND P0, PT, R0, -0x1, PT ;  /* 0xffffffff0000780c */ /* 0x000fda0003f04270 */
[----:B------:R-:W-:Y:S05]  /*1410*/  @P0 BRA `(.L_x_1088) ;  /* 0x00000000001c0947 */ /* 0x000fea0003800000 */
[----:B------:R-:W-:Y:S02]  /*1420*/  ISETP.NE.AND P0, PT, R13, 0x1, PT ;  /* 0x000000010d00780c */ /* 0x000fe40003f05270 */
[----:B------:R-:W-:-:S11]  /*1430*/  LOP3.LUT R3, RZ, R0, RZ, 0x33, !PT ;  /* 0x00000000ff037212 */ /* 0x000fd600078e33ff */
[----:B------:R-:W0:Y:S02]  /*1440*/  @P0 LDC.64 R4, c[0x0][0x9e8] ;  /* 0x00027a00ff040b82 */ /* 0x000e240000000a00 */
[----:B0-----:R-:W-:-:S05]  /*1450*/  @P0 IMAD.HI.U32 R0, R3, R4, RZ ;  /* 0x0000000403000227 */ /* 0x001fca00078e00ff */
[----:B------:R-:W-:-:S04]  /*1460*/  @P0 SHF.R.U32.HI R3, RZ, R5, R0 ;  /* 0x00000005ff030219 */ /* 0x000fc80000011600 */
[----:B------:R-:W-:Y:S01]  /*1470*/  LOP3.LUT R0, RZ, R3, RZ, 0x33, !PT ;  /* 0x00000003ff007212 */ /* 0x000fe200078e33ff */
[----:B------:R-:W-:Y:S06]  /*1480*/  BRA `(.L_x_1089) ;  /* 0x0000000000107947 */ /* 0x000fec0003800000 */
.L_x_1088:
[----:B------:R-:W-:-:S13]  /*1490*/  ISETP.NE.AND P0, PT, R13, 0x1, PT ;  /* 0x000000010d00780c */ /* 0x000fda0003f05270 */
[----:B------:R-:W0:Y:S02]  /*14a0*/  @P0 LDC.64 R4, c[0x0][0x9e8] ;  /* 0x00027a00ff040b82 */ /* 0x000e240000000a00 */
[----:B0-----:R-:W-:-:S05]  /*14b0*/  @P0 IMAD.HI.U32 R4, R0, R4, RZ ;  /* 0x0000000400040227 */ /* 0x001fca00078e00ff */
[----:B------:R-:W-:-:S07]  /*14c0*/  @P0 SHF.R.U32.HI R0, RZ, R5, R4 ;  /* 0x00000005ff000219 */ /* 0x000fce0000011604 */
.L_x_1089:
[----:B------:R-:W-:-:S05]  /*14d0*/  IMAD R3, R0, R13, RZ ;  /* 0x0000000d00037224 */ /* 0x000fca00078e02ff */
[----:B------:R-:W-:-:S07]  /*14e0*/  VIMNMX R2, R2, R3, !PT ;  /* 0x0000000302027248 */ /* 0x000fce0007fe0100 */
.L_x_1087:
[----:B------:R-:W-:Y:S01]  /*14f0*/  IMAD.HI R2, R2, 0x2aaaaaab, RZ ;  /* 0x2aaaaaab02027827 */ /* 0x000fe200078e02ff */
[----:B------:R-:W-:Y:S02]  /*1500*/  PLOP3.LUT P0, PT, PT, PT, PT, 0x80, 0x0 ;  /* 0x000000000000781c */ /* 0x000fe40003f0f070 */
[----:B------:R-:W-:Y:S02]  /*1510*/  CS2R R88, SRZ ;  /* 0x0000000000587805 */ /* 0x000fe4000001ff00 */
[----:B------:R-:W-:Y:S02]  /*1520*/  CS2R R86, SRZ ;  /* 0x0000000000567805 */ /* 0x000fe4000001ff00 */
[----:B------:R-:W-:Y:S02]  /*1530*/  CS2R R84, SRZ ;  /* 0x0000000000547805 */ /* 0x000fe4000001ff00 */
[----:B------:R-:W-:Y:S02]  /*1540*/  SHF.R.U32.HI R3, RZ, 0x1f, R2 ;  /* 0x0000001fff037819 */ /* 0x000fe40000011602 */
[----:B------:R-:W-:-:S02]  /*1550*/  CS2R R82, SRZ ;  /* 0x0000000000527805 */ /* 0x000fc4000001ff00 */
[----:B------:R-:W-:Y:S01]  /*1560*/  CS2R R80, SRZ ;  /* 0x0000000000507805 */ /* 0x000fe2000001ff00 */
[----:B------:R-:W-:Y:S01]  /*1570*/  IMAD.MOV.U32 R50, RZ, RZ, RZ ;  /* 0x000000ffff327224 */ /* 0x000fe200078e00ff */
[----:B------:R-:W-:Y:S02]  /*1580*/  LEA.HI.SX32 R3, R2, R3, 0x1c ;  /* 0x0000000302037211 */ /* 0x000fe400078fe2ff */
[----:B------:R-:W-:Y:S02]  /*1590*/  CS2R R46, SRZ ;  /* 0x00000000002e7805 */ /* 0x000fe4000001ff00 */
[----:B------:R-:W-:Y:S02]  /*15a0*/  CS2R R76, SRZ ;  /* 0x00000000004c7805 */ /* 0x000fe4000001ff00 */
[----:B------:R-:W-:Y:S02]  /*15b0*/  CS2R R74, SRZ ;  /* 0x00000000004a7805 */ /* 0x000fe4000001ff00 */
[----:B------:R-:W-:-:S02]  /*15c0*/  VIMNMX R22, RZ, R3, !PT ;  /* 0x00000003ff167248 */ /* 0x000fc40007fe0100 */
[----:B------:R-:W-:Y:S02]  /*15d0*/  CS2R R44, SRZ ;  /* 0x00000000002c7805 */ /* 0x000fe4000001ff00 */
[----:B------:R-:W-:Y:S02]  /*15e0*/  CS2R R70, SRZ ;  /* 0x0000000000467805 */ /* 0x000fe4000001ff00 */
[----:B------:R-:W-:Y:S02]  /*15f0*/  CS2R R68, SRZ ;  /* 0x0000000000447805 */ /* 0x000fe4000001ff00 */
[----:B------:R-:W-:Y:S02]  /*1600*/  ISETP.GT.AND P1, PT, R73, R22, PT ;  /* 0x000000164900720c */ /* 0x000fe40003f24270 */
[----:B------:R-:W-:Y:S02]  /*1610*/  CS2R R66, SRZ ;  /* 0x0000000000427805 */ /* 0x000fe4000001ff00 */
[----:B------:R-:W-:-:S02]  /*1620*/  CS2R R64, SRZ ;  /* 0x0000000000407805 */ /* 0x000fc4000001ff00 */
[----:B------:R-:W-:Y:S02]  /*1630*/  CS2R R62, SRZ ;  /* 0x00000000003e7805 */ /* 0x000fe4000001ff00 */
[----:B------:R-:W-:Y:S02]  /*1640*/  CS2R R60, SRZ ;  /* 0x00000000003c7805 */ /* 0x000fe4000001ff00 */
[----:B------:R-:W-:Y:S02]  /*1650*/  CS2R R58, SRZ ;  /* 0x00000000003a7805 */ /* 0x000fe4000001ff00 */
[----:B------:R-:W-:Y:S01]  /*1660*/  CS2R R56, SRZ ;  /* 0x0000000000387805 */ /* 0x000fe2000001ff00 */
[----:B------:R-:W-:Y:S01]  /*1670*/  IMAD.MOV.U32 R55, RZ, RZ, RZ ;  /* 0x000000ffff377224 */ /* 0x000fe200078e00ff */
        /* <DEDUP_REMOVED lines=11> */
[----:B------:R-:W-:Y:S01]  /*1730*/  IMAD.MOV.U32 R108, RZ, RZ, RZ ;  /* 0x000000ffff6c7224 */ /* 0x000fe200078e00ff */
[----:B------:R-:W-:Y:S02]  /*1740*/  CS2R R6, SRZ ;  /* 0x0000000000067805 */ /* 0x000fe4000001ff00 */
[----:B------:R-:W-:Y:S01]  /*1750*/  CS2R R28, SRZ ;  /* 0x00000000001c7805 */ /* 0x000fe2000001ff00 */
[----:B------:R-:W-:Y:S02]  /*1760*/  IMAD.MOV.U32 R27, RZ, RZ, RZ ;  /* 0x000000ffff1b7224 */ /* 0x000fe400078e00ff */
[----:B------:R-:W-:-:S02]  /*1770*/  IMAD.MOV.U32 R110, RZ, RZ, RZ ;  /* 0x000000ffff6e7224 */ /* 0x000fc400078e00ff */
[----:B------:R-:W-:Y:S01]  /*1780*/  IMAD.MOV.U32 R3, RZ, RZ, RZ ;  /* 0x000000ffff037224 */ /* 0x000fe200078e00ff */
[----:B------:R-:W-:Y:S06]  /*1790*/  @!P1 BRA `(.L_x_1090) ;  /* 0x000000b400449947 */ /* 0x000fec0003800000 */
[----:B------:R-:W0:Y:S01]  /*17a0*/  SHFL.IDX PT, R0, R167, RZ, 0x1f ;  /* 0x00001fffa7007589 */ /* 0x000e2200000e0000 */
[----:B------:R-:W1:Y:S01]  /*17b0*/  S2UR UR6, SR_CgaCtaId ;  /* 0x00000000000679c3 */ /* 0x000e620000008800 */
[----:B------:R-:W-:Y:S01]  /*17c0*/  UMOV UR37, 0x400 ;  /* 0x0000040000257882 */ /* 0x000fe20000000000 */
        /* <DEDUP_REMOVED lines=28> */
.L_x_1091:
[----:B------:R-:W-:Y:S02]  /*1990*/  LEA.HI R0, R165, R165, RZ, 0x1 ;  /* 0x000000a5a5007211 */ /* 0x000fe400078f08ff */
[----:B------:R-:W-:Y:S02]  /*19a0*/  R2UR UR4, R170 ;  /* 0x00000000aa0472ca */ /* 0x000fe400000e0000 */
[----:B------:R-:W-:-:S05]  /*19b0*/  LOP3.LUT R0, R0, 0xfffffffe, RZ, 0xc0, !PT ;  /* 0xfffffffe00007812 */ /* 0x000fca00078ec0ff */
[----:B------:R-:W-:-:S05]  /*19c0*/  IMAD.IADD R0, R165, 0x1, -R0 ;  /* 0x00000001a5007824 */ /* 0x000fca00078e0a00 */
[----:B------:R-:W-:Y:S01]  /*19d0*/  SHF.L.U32 R0, R0, 0x1f, RZ ;  /* 0x0000001f00007819 */ /* 0x000fe200000006ff */
[----:B------:R-:W-:-:S03]  /*19e0*/  IMAD.U32 R2, RZ, RZ, UR4 ;  /* 0x00000004ff027e24 */ /* 0x000fc6000f8e00ff */
[----:B------:R-:W0:Y:S02]  /*19f0*/  SYNCS.PHASECHK.TRANS64.TRYWAIT P1, [UR37+0x2a800], R0 ;  /* 0x02a80000ff0075a7 */ /* 0x000e240008020165 */
[----:B------:R-:W-:Y:S01]  /*1a00*/  ISETP.NE.AND P0, PT, R2, 0x3, PT ;  /* 0x000000030200780c */ /* 0x000fe20003f05270 */
[----:B0-----:R-:W-:-:S12]  /*1a10*/  @!P1 BRA `(.L_x_1092) ;  /* 0x0000011c00ac9947 */ /* 0x001fd80003800000 */
.L_x_1288:
[----:B------:R-:W-:Y:S05]  /*1a20*/  @!P0 BRA `(.L_x_1093) ;  /* 0x0000000000048947 */ /* 0x000fea0003800000 */
[----:B------:R-:W-:Y:S01]  /*1a30*/  BPT.TRAP 0x1 ;  /* 0x000000040000795c */ /* 0x000fe20000300000 */
.L_x_1093:
[----:B------:R-:W-:Y:S02]  /*1a40*/  IMAD.U32 R7, RZ, RZ, UR36 ;  /* 0x00000024ff077e24 */ /* 0x000fe4000f8e00ff */
[----:B0-----:R-:W-:-:S03]  /*1a50*/  IMAD.U32 R0, RZ, RZ, UR38 ;  /* 0x00000026ff007e24 */ /* 0x001fc6000f8e00ff */
[----:B------:R-:W-:Y:S02]  /*1a60*/  LEA R7, R7, UR37, 0x3 ;  /* 0x0000002507077c11 */ /* 0x000fe4000f8e18ff */
[----:B------:R-:W-:-:S04]  /*1a70*/  SHF.L.U32 R0, R0, 0x1f, RZ ;  /* 0x0000001f00007819 */ /* 0x000fc800000006ff */
[----:B------:R0:W1:Y:S01]  /*1a80*/  SYNCS.PHASECHK.TRANS64.TRYWAIT P1, [R7+URZ+0x2a830], R0 ;  /* 0x02a83000070075a7 */ /* 0x000062000802017f */
[----:B------:R-:W-:Y:S05]  /*1a90*/  @!P0 BRA `(.L_x_1094) ;  /* 0x0000000000048947 */ /* 0x000fea0003800000 */
[----:B------:R-:W-:Y:S01]  /*1aa0*/  BPT.TRAP 0x1 ;  /* 0x000000040000795c */ /* 0x000fe20000300000 */
.L_x_1094:
[----:B------:R-:W2:Y:S01]  /*1ab0*/  LDL.LU R2, [R1+0xc] ;  /* 0x00000c0001027983 */ /* 0x000ea20000300800 */
[----:B------:R-:W3:Y:S02]  /*1ac0*/  S2R R3, SR_TID.X ;  /* 0x0000000000037919 */ /* 0x000ee40000002100 */
[----:B---3--:R-:W-:Y:S02]  /*1ad0*/  LOP3.LUT P2, RZ, R3, 0x7f, RZ, 0xc0, !PT ;  /* 0x0000007f03ff7812 */ /* 0x008fe4000784c0ff */
[----:B--2---:R-:W-:-:S11]  /*1ae0*/  LOP3.LUT R2, R2, 0xffefffff, RZ, 0xc0, !PT ;  /* 0xffefffff02027812 */ /* 0x004fd600078ec0ff */
[----:B------:R-:W-:-:S05]  /*1af0*/  @P2 LOP3.LUT R2, R2, 0x100000, RZ, 0xfc, !PT ;  /* 0x0010000002022812 */ /* 0x000fca00078efcff */
[----:B------:R2:W-:Y:S01]  /*1b00*/  STL [R1+0xc], R2 ;  /* 0x00000c0201007387 */ /* 0x0005e20000100800 */
[----:B-1----:R-:W-:Y:S05]  /*1b10*/  @P1 BRA `(.L_x_1095) ;  /* 0x0000000000081947 */ /* 0x002fea0003800000 */
[----:B------:R-:W1:Y:S02]  /*1b20*/  SYNCS.PHASECHK.TRANS64.TRYWAIT P1, [R7+URZ+0x2a830], R0 ;  /* 0x02a83000070075a7 */ /* 0x000e64000802017f */
[----:B-1----:R-:W-:Y:S05]  /*1b30*/  @!P1 BRA `(.L_x_1096) ;  /* 0x0000011c007c9947 */ /* 0x002fea0003800000 */
.L_x_1095:
[----:B------:R-:W-:Y:S05]  /*1b40*/  WARPSYNC.ALL ;  /* 0x0000000000007948 */ /* 0x000fea0003800000 */
[----:B------:R-:W-:Y:S01]  /*1b50*/  UIADD3 UR4, UR37, 0x18400, URZ ;  /* 0x0001840025047890 */ /* 0x000fe2000fffe03f */
[----:B------:R-:W-:Y:S01]  /*1b60*/  WARPGROUP.ARRIVE ;  /* 0x00000000000079c5 */ /* 0x000fe20000000000 */
[----:B------:R-:W-:Y:S01]  /*1b70*/  UMOV UR9, 0x40000040 ;  /* 0x4000004000097882 */ /* 0x000fe20000000000 */
[----:B------:R-:W-:Y:S01]  /*1b80*/  UMOV UR11, 0x40000040 ;  /* 0x40000040000b7882 */ /* 0x000fe20000000000 */
[----:B------:R-:W-:Y:S01]  /*1b90*/  USHF.R.U32.HI UR4, URZ, 0x4, UR4 ;  /* 0x000000043f047899 */ /* 0x000fe20008011604 */
[----:B------:R-:W-:Y:S01]  /*1ba0*/  IMAD.U32 R5, RZ, RZ, UR9 ;  /* 0x00000009ff057e24 */ /* 0x000fe2000f8e00ff */
[----:B------:R-:W-:Y:S01]  /*1bb0*/  UMOV UR13, 0x40000040 ;  /* 0x40000040000d7882 */ /* 0x000fe20000000000 */
[----:B------:R-:W-:Y:S01]  /*1bc0*/  UMOV UR15, 0x40000040 ;  /* 0x40000040000f7882 */ /* 0x000fe20000000000 */
[----:B------:R-:W-:Y:S01]  /*1bd0*/  ULOP3.LUT UR4, UR4, 0x3fff, URZ, 0xc0, !UPT ;  /* 0x00003fff04047892 */ /* 0x000fe2000f8ec03f */
[----:B------:R-:W3:Y:S01]  /*1be0*/  LDC R174, c[0x0][0x448] ;  /* 0x00011200ffae7b82 */ /* 0x000ee20000000800 */
[----:B------:R-:W-:Y:S01]  /*1bf0*/  UMOV UR17, 0x40000040 ;  /* 0x4000004000117882 */ /* 0x000fe20000000000 */
[----:B------:R-:W-:Y:S01]  /*1c00*/  UMOV UR19, 0x40000040 ;  /* 0x4000004000137882 */ /* 0x000fe20000000000 */
[----:B------:R-:W-:Y:S01]  /*1c10*/  ULOP3.LUT UR39, UR4, 0x10000, URZ, 0xfc, !UPT ;  /* 0x0001000004277892 */ /* 0x000fe2000f8efc3f */
[----:B------:R-:W4:Y:S01]  /*1c20*/  S2R R8, SR_TID.X ;  /* 0x0000000000087919 */ /* 0x000f220000002100 */
[----:B------:R-:W-:Y:S01]  /*1c30*/  ULOP3.LUT UR4, UR40, 0x10000, URZ, 0xfc, !UPT ;  /* 0x0001000028047892 */ /* 0x000fe2000f8efc3f */
[----:B01----:R-:W-:Y:S01]  /*1c40*/  IMAD.IADD R0, R19, 0x1, R17 ;  /* 0x0000000113007824 */ /* 0x003fe200078e0211 */
[----:B------:R-:W-:Y:S01]  /*1c50*/  UIMAD UR5, UR36, 0x900, UR39 ;  /* 0x00000900240578a4 */ /* 0x000fe2000f8e0227 */
[----:B------:R-:W0:Y:S01]  /*1c60*/  LDC.64 R14, c[0x0][0x9e0] ;  /* 0x00027800ff0e7b82 */ /* 0x000e220000000a00 */
[----:B------:R-:W-:Y:S01]  /*1c70*/  UIADD3 UR12, UR4, 0x4, URZ ;  /* 0x00000004040c7890 */ /* 0x000fe2000fffe03f */
[----:B--2---:R-:W-:Y:S01]  /*1c80*/  IMAD.MOV.U32 R2, RZ, RZ, R0 ;  /* 0x000000ffff027224 */ /* 0x004fe200078e0000 */
[----:B------:R-:W-:Y:S01]  /*1c90*/  UIADD3 UR14, UR5, 0x4, URZ ;  /* 0x00000004050e7890 */ /* 0x000fe2000fffe03f */
[----:B------:R-:W-:-:S02]  /*1ca0*/  UMOV UR8, UR4 ;  /* 0x0000000400087c82 */ /* 0x000fc40008000000 */
[----:B------:R-:W-:Y:S01]  /*1cb0*/  UMOV UR10, UR5 ;  /* 0x00000005000a7c82 */ /* 0x000fe20008000000 */
[----:B------:R-:W-:Y:S01]  /*1cc0*/  IMAD.U32 R4, RZ, RZ, UR8 ;  /* 0x00000008ff047e24 */ /* 0x000fe2000f8e00ff */
[----:B------:R-:W-:Y:S01]  /*1cd0*/  HGMMA.64x96x16.F32.BF16 R24, gdesc[UR8], RZ, !UPT, gsb0 ;  /* 0x01600000081879f0 */ /* 0x000fe2000c0018ff */
[----:B------:R-:W-:Y:S01]  /*1ce0*/  UIADD3 UR8, UR4, 0x2, URZ ;  /* 0x0000000204087890 */ /* 0x000fe2000fffe03f */
[----:B------:R-:W1:Y:S01]  /*1cf0*/  LDC R11, c[0x0][0x288] ;  /* 0x0000a200ff0b7b82 */ /* 0x000e620000000800 */
[----:B------:R-:W-:Y:S01]  /*1d00*/  UIADD3 UR10, UR5, 0x2, URZ ;  /* 0x00000002050a7890 */ /* 0x000fe2000fffe03f */
[----:B------:R-:W-:Y:S01]  /*1d10*/  UMOV UR9, 0x40000040 ;  /* 0x4000004000097882 */ /* 0x000fe20000000000 */
[----:B------:R-:W-:Y:S01]  /*1d20*/  UMOV UR11, 0x40000040 ;  /* 0x40000040000b7882 */ /* 0x000fe20000000000 */
[----:B------:R-:W-:Y:S01]  /*1d30*/  UIADD3 UR16, UR4, 0x6, URZ ;  /* 0x0000000604107890 */ /* 0x000fe2000fffe03f */
[----:B---3--:R-:W-:Y:S01]  /*1d40*/  ISETP.NE.AND P2, PT, R174, 0x1, PT ;  /* 0x00000001ae00780c */ /* 0x008fe20003f45270 */
[----:B------:R-:W-:-:S02]  /*1d50*/  UIADD3 UR18, UR5, 0x6, URZ ;  /* 0x0000000605127890 */ /* 0x000fc4000fffe03f */
[----:B------:R-:W-:Y:S02]  /*1d60*/  UIADD3 UR20, UR4, 0x400, URZ ;  /* 0x0000040004147890 */ /* 0x000fe4000fffe03f */
[----:B------:R-:W-:Y:S01]  /*1d70*/  UIADD3 UR22, UR5, 0x300, URZ ;  /* 0x0000030005167890 */ /* 0x000fe2000fffe03f */
[----:B------:R-:W-:Y:S01]  /*1d80*/  UMOV UR21, 0x40000040 ;  /* 0x4000004000157882 */ /* 0x000fe20000000000 */
[----:B------:R-:W-:Y:S01]  /*1d90*/  UMOV UR23, 0x40000040 ;  /* 0x4000004000177882 */ /* 0x000fe20000000000 */
[----:B------:R-:W-:Y:S02]  /*1da0*/  UIADD3 UR24, UR4, 0x402, URZ ;  /* 0x0000040204187890 */ /* 0x000fe4000fffe03f */
[----:B------:R-:W-:Y:S01]  /*1db0*/  UIADD3 UR26, UR5, 0x302, URZ ;  /* 0x00000302051a7890 */ /* 0x000fe2000fffe03f */
[----:B----4-:R-:W-:Y:S01]  /*1dc0*/  LOP3.LUT P1, RZ, R8, 0x7f, RZ, 0xc0, !PT ;  /* 0x0000007f08ff7812 */ /* 0x010fe2000782c0ff */
[----:B------:R-:W-:Y:S01]  /*1dd0*/  UMOV UR25, 0x40000040 ;  /* 0x4000004000197882 */ /* 0x000fe20000000000 */
[----:B------:R-:W-:Y:S01]  /*1de0*/  UMOV UR27, 0x40000040 ;  /* 0x40000040001b7882 */ /* 0x000fe20000000000 */
[----:B------:R-:W-:Y:S01]  /*1df0*/  UIADD3 UR28, UR4, 0x404, URZ ;  /* 0x00000404041c7890 */ /* 0x000fe2000fffe03f */
[----:B------:R-:W2:Y:S01]  /*1e00*/  @P2 LDC R3, c[0x0][0x44c] ;  /* 0x00011300ff032b82 */ /* 0x000ea20000000800 */
[----:B------:R-:W-:Y:S01]  /*1e10*/  UIADD3 UR30, UR5, 0x304, URZ ;  /* 0x00000304051e7890 */ /* 0x000fe2000fffe03f */
[----:B------:R-:W-:Y:S01]  /*1e20*/  UMOV UR29, 0x40000040 ;  /* 0x40000040001d7882 */ /* 0x000fe20000000000 */
[----:B------:R-:W-:Y:S01]  /*1e30*/  UMOV UR31, 0x40000040 ;  /* 0x40000040001f7882 */ /* 0x000fe20000000000 */
[----:B------:R-:W-:-:S02]  /*1e40*/  UIADD3 UR32, UR4, 0x406, URZ ;  /* 0x0000040604207890 */ /* 0x000fc4000fffe03f */
[----:B------:R-:W-:Y:S02]  /*1e50*/  UIADD3 UR34, UR5, 0x306, URZ ;  /* 0x0000030605227890 */ /* 0x000fe4000fffe03f */
[----:B------:R-:W3:Y:S01]  /*1e60*/  @P2 LDC R6, c[0x0][0x450] ;  /* 0x00011400ff062b82 */ /* 0x000ee20000000800 */
        /* <DEDUP_REMOVED lines=10> */
[----:B------:R-:W-:Y:S01]  /*1f10*/  UIADD3 UR48, UR4, 0x804, URZ ;  /* 0x0000080404307890 */ /* 0x000fe2000fffe03f */
[----:B--2---:R-:W-:Y:S01]  /*1f20*/  @P2 IMAD.HI.U32 R3, R0, R3, RZ ;  /* 0x0000000300032227 */ /* 0x004fe200078e00ff */
[----:B------:R-:W-:Y:S01]  /*1f30*/  UIADD3 UR50, UR5, 0x604, URZ ;  /* 0x0000060405327890 */ /* 0x000fe2000fffe03f */
[----:B------:R-:W-:Y:S01]  /*1f40*/  UMOV UR49, 0x40000040 ;  /* 0x4000004000317882 */ /* 0x000fe20000000000 */
[----:B------:R-:W-:Y:S01]  /*1f50*/  UMOV UR51, 0x40000040 ;  /* 0x4000004000337882 */ /* 0x000fe20000000000 */
[----:B------:R-:W-:Y:S01]  /*1f60*/  UIADD3 UR56, UR4, 0x806, URZ ;  /* 0x0000080604387890 */ /* 0x000fe2000fffe03f */
[----:B------:R-:W-:Y:S01]  /*1f70*/  @!P1 VIADD R0, R7, 0x2a840 ;  /* 0x0002a84007009836 */ /* 0x000fe20000000000 */
[----:B------:R-:W-:Y:S01]  /*1f80*/  UIADD3 UR58, UR5, 0x606, URZ ;  /* 0x00000606053a7890 */ /* 0x000fe2000fffe03f */
[----:B---3--:R-:W-:Y:S01]  /*1f90*/  @P2 SHF.R.U32.HI R2, RZ, R6, R3 ;  /* 0x00000006ff022219 */ /* 0x008fe20000011603 */
[----:B------:R-:W-:Y:S01]  /*1fa0*/  UMOV UR57, 0x40000040 ;  /* 0x4000004000397882 */ /* 0x000fe20000000000 */
[----:B------:R-:W-:Y:S01]  /*1fb0*/  UMOV UR59, 0x40000040 ;  /* 0x40000040003b7882 */ /* 0x000fe20000000000 */
[----:B------:R-:W-:Y:S01]  /*1fc0*/  IMAD.MOV.U32 R6, RZ, RZ, -0x60 ;  /* 0xffffffa0ff067424 */ /* 0x000fe200078e00ff */
[----:B------:R-:W-:Y:S01]  /*1fd0*/  @!P1 PRMT R0, RZ, 0x654, R0 ;  /* 0x00000654ff009816 */ /* 0x000fe20000000000 */
[----:B------:R-:W2:Y:S02]  /*1fe0*/  SHFL.IDX PT, R77, R2, RZ, 0x1c1f ;  /* 0x001c1fff024d7589 */ /* 0x000ea400000e0000 */
[----:B------:R-:W-:-:S04]  /*1ff0*/  IMAD R7, R73, R6, 0x61 ;  /* 0x0000006149077424 */ /* 0x000fc800078e0206 */
[----:B------:R-:W-:-:S04]  /*2000*/  IMAD R6, R18, -0x2, R7 ;  /* 0xfffffffe12067824 */ /* 0x000fc800078e0207 */
[C---:B------:R-:W-:Y:S01]  /*2010*/  VIADD R75, R6.reuse, 0xffffffff ;  /* 0xffffffff064b7836 */ /* 0x040fe20000000000 */
[----:B-1----:R-:W-:-:S05]  /*2020*/  IADD3 R9, R6, -R11, R16 ;  /* 0x8000000b06097210 */ /* 0x002fca0007ffe010 */
[----:B0-----:R-:W-:Y:S01]  /*2030*/  IMAD.IADD R20, R9, 0x1, R14 ;  /* 0x0000000109147824 */ /* 0x001fe200078e020e */
[----:B------:R-:W-:Y:S02]  /*2040*/  WARPGROUP.DEPBAR.LE gsb0, 0x0 ;  /* 0x00008000000079c5 */ /* 0x000fe40000010000 */
[----:B------:R-:W-:-:S06]  /*2050*/  WARPGROUP.ARRIVE ;  /* 0x00000000000079c5 */ /* 0x000fcc0000000000 */
[----:B------:R-:W-:Y:S03]  /*2060*/  HGMMA.64x96x16.F32.BF16 R24, gdesc[UR8], R24, gsb0 ;  /* 0x01600000081879f0 */ /* 0x000fe60008001818 */
        /* <DEDUP_REMOVED lines=29> */
[----:B------:R-:W-:Y:S01]  /*2240*/  HGMMA.64x96x16.F32.BF16 R24, gdesc[UR56], R24, gsb0 ;  /* 0x01600000381879f0 */ /* 0x000fe20008001818 */
[----:B------:R-:W-:Y:S02]  /*2250*/  ULDC UR59, c[0x0][0x9dc] ;  /* 0x00027700003b7ab9 */ /* 0x000fe40000000800 */
[----:B------:R-:W-:-:S06]  /*2260*/  ULOP3.LUT UR4, URZ, UR59, URZ, 0x33, !UPT ;  /* 0x0000003b3f047292 */ /* 0x000fcc000f8e333f */
[----:B------:R-:W-:Y:S02]  /*2270*/  VIADD R74, R9, UR4 ;  /* 0x00000004094a7c36 */ /* 0x000fe40008000000 */
[----:B------:R-:W-:Y:S01]  /*2280*/  VIADD R9, R7, 0xffffffff ;  /* 0xffffffff07097836 */ /* 0x000fe20000000000 */
[----:B------:R-:W-:Y:S02]  /*2290*/  WARPGROUP.DEPBAR.LE gsb0, 0x0 ;  /* 0x00008000000079c5 */ /* 0x000fe40000010000 */
[----:B------:R0:W-:Y:S01]  /*22a0*/  @!P1 SYNCS.ARRIVE.TRANS64.RED.A1T0 RZ, [R0+URZ], RZ ;  /* 0x000000ff00ff99a7 */ /* 0x0001e2000810043f */
[----:B------:R-:W-:-:S04]  /*22b0*/  ISETP.GE.AND P1, PT, R15, 0x1, PT ;  /* 0x000000010f00780c */ /* 0x000fc80003f26270 */
[----:B------:R-:W-:Y:S01]  /*22c0*/  P2R R21, PR, RZ, 0x2 ;  /* 0x00000002ff157803 */ /* 0x000fe20000000000 */
[----:B0-----:R-:W-:-:S04]  /*22d0*/  IMAD R0, R73, -0x60, R16 ;  /* 0xffffffa049007824 */ /* 0x001fc800078e0210 */
[----:B------:R-:W-:-:S04]  /*22e0*/  VIADD R3, R0, 0x60 ;  /* 0x0000006000037836 */ /* 0x000fc80000000000 */
[----:B------:R-:W-:Y:S02]  /*22f0*/  IMAD R13, R18, -0x2, R3 ;  /* 0xfffffffe120d7824 */ /* 0x000fe400078e0203 */
[----:B--2---:R-:W-:-:S03]  /*2300*/  IMAD.IADD R3, R74, 0x1, R77 ;  /* 0x000000014a037824 */ /* 0x004fc600078e024d */
[----:B------:R-:W-:Y:S01]  /*2310*/  VIADDMNMX R0, R77, R20, R13, PT ;  /* 0x000000144d007246 */ /* 0x000fe2000380010d */
[----:B------:R-:W-:Y:S06]  /*2320*/  @!P1 BRA `(.L_x_1097) ;  /* 0x00000000004c9947 */ /* 0x000fec0003800000 */
[----:B------:R-:W-:Y:S01]  /*2330*/  IADD3 R6, R16, -R11, R77 ;  /* 0x8000000b10067210 */ /* 0x000fe20007ffe04d */
[----:B------:R-:W-:Y:S03]  /*2340*/  BSSY B0, `(.L_x_1098) ;  /* 0x000000e000007945 */ /* 0x000fe60003800000 */
        /* <DEDUP_REMOVED lines=9> */
.L_x_1099:
[----:B------:R-:W-:-:S13]  /*23e0*/  ISETP.NE.AND P1, PT, R15, 0x1, PT ;  /* 0x000000010f00780c */ /* 0x000fda0003f25270 */
[----:B------:R-:W0:Y:S02]  /*23f0*/  @P1 LDC.64 R76, c[0x0][0x9e8] ;  /* 0x00027a00ff4c1b82 */ /* 0x000e240000000a00 */
[----:B0-----:R-:W-:-:S05]  /*2400*/  @P1 IMAD.HI.U32 R8, R6, R76, RZ ;  /* 0x0000004c06081227 */ /* 0x001fca00078e00ff */
[----:B------:R-:W-:-:S07]  /*2410*/  @P1 SHF.R.U32.HI R6, RZ, R77, R8 ;  /* 0x0000004dff061219 */ /* 0x000fce0000011608 */
.L_x_1100:
[----:B------:R-:W-:Y:S05]  /*2420*/  BSYNC B0 ;  /* 0x0000000000007941 */ /* 0x000fea0003800000 */
.L_x_1098:
[----:B------:R-:W-:-:S05]  /*2430*/  IMAD R6, R6, R15, R75 ;  /* 0x0000000f06067224 */ /* 0x000fca00078e024b */
[----:B------:R-:W-:Y:S02]  /*2440*/  VIMNMX R3, R3, R6, !PT ;  /* 0x0000000603037248 */ /* 0x000fe40007fe0100 */
[----:B------:R-:W-:-:S07]  /*2450*/  VIADDMNMX R0, R6, R15, R0, PT ;  /* 0x0000000f06007246 */ /* 0x000fce0003800100 */
.L_x_1097:
[C---:B------:R-:W-:Y:S02]  /*2460*/  ISETP.GE.AND P1, PT, R9.reuse, 0x2, PT ;  /* 0x000000020900780c */ /* 0x040fe40003f26270 */
[----:B------:R-:W-:Y:S02]  /*2470*/  ISETP.GE.AND P5, PT, R9, 0x9, PT ;  /* 0x000000090900780c */ /* 0x000fe40003fa6270 */
[----:B------:R-:W-:Y:S02]  /*2480*/  ISETP.GT.AND P2, PT, R3, 0x1, !P1 ;  /* 0x000000010300780c */ /* 0x000fe40004f44270 */
[C---:B------:R-:W-:Y:S02]  /*2490*/  ISETP.GE.AND P3, PT, R9.reuse, 0xa, PT ;  /* 0x0000000a0900780c */ /* 0x040fe40003f66270 */
[----:B------:R-:W-:Y:S02]  /*24a0*/  ISETP.LT.OR P2, PT, R0, 0x2, P2 ;  /* 0x000000020000780c */ /* 0x000fe40001741670 */
[----:B------:R-:W-:-:S02]  /*24b0*/  ISETP.GE.AND P6, PT, R9, 0x52, PT ;  /* 0x000000520900780c */ /* 0x000fc40003fc6270 */
[----:B------:R-:W-:Y:S02]  /*24c0*/  FSEL R77, R25, -INF , !P2 ;  /* 0xff800000194d7808 */ /* 0x000fe40005000000 */
[----:B------:R-:W-:Y:S02]  /*24d0*/  ISETP.GT.AND P2, PT, R3, 0x8, !P5 ;  /* 0x000000080300780c */ /* 0x000fe40006f44270 */
[----:B------:R-:W-:Y:S02]  /*24e0*/  P2R R25, PR, RZ, 0x8 ;  /* 0x00000008ff197803 */ /* 0x000fe40000000000 */
[----:B------:R-:W-:-:S04]  /*24f0*/  ISETP.LT.OR P2, PT, R0, 0x9, P2 ;  /* 0x000000090000780c */ /* 0x000fc80001741670 */
[----:B------:R-:W-:Y:S02]  /*2500*/  FSEL R79, R28, -INF , !P2 ;  /* 0xff8000001c4f7808 */ /* 0x000fe40005000000 */
[----:B------:R-:W-:Y:S02]  /*2510*/  ISETP.GT.AND P2, PT, R3, 0x9, !P3 ;  /* 0x000000090300780c */ /* 0x000fe40005f44270 */
[----:B------:R-:W-:Y:S02]  /*2520*/  ISETP.GE.AND P3, PT, R9, 0x11, PT ;  /* 0x000000110900780c */ /* 0x000fe40003f66270 */
[----:B------:R-:W-:Y:S02]  /*2530*/  ISETP.LT.OR P2, PT, R0, 0xa, P2 ;  /* 0x0000000a0000780c */ /* 0x000fe40001741670 */
[----:B------:R-:W-:Y:S02]  /*2540*/  P2R R76, PR, RZ, 0x8 ;  /* 0x00000008ff4c7803 */ /* 0x000fe40000000000 */
[----:B------:R-:W-:-:S02]  /*2550*/  FSEL R81, R29, -INF , !P2 ;  /* 0xff8000001d517808 */ /* 0x000fc40005000000 */
[----:B------:R-:W-:Y:S02]  /*2560*/  ISETP.GT.AND P2, PT, R3, 0x10, !P3 ;  /* 0x000000100300780c */ /* 0x000fe40005f44270 */
[----:B------:R-:W-:Y:S02]  /*2570*/  ISETP.GE.AND P3, PT, R9, 0x12, PT ;  /* 0x000000120900780c */ /* 0x000fe40003f66270 */
[----:B------:R-:W-:Y:S02]  /*2580*/  ISETP.LT.OR P2, PT, R0, 0x11, P2 ;  /* 0x000000110000780c */ /* 0x000fe40001741670 */
[----:B------:R-:W-:Y:S02]  /*2590*/  P2R R78, PR, RZ, 0x8 ;  /* 0x00000008ff4e7803 */ /* 0x000fe40000000000 */
[----:B------:R-:W-:Y:S02]  /*25a0*/  FSEL R83, R32, -INF , !P2 ;  /* 0xff80000020537808 */ /* 0x000fe40005000000 */
[----:B------:R-:W-:-:S02]  /*25b0*/  ISETP.GT.AND P2, PT, R3, 0x11, !P3 ;  /* 0x000000110300780c */ /* 0x000fc40005f44270 */
[----:B------:R-:W-:Y:S02]  /*25c0*/  ISETP.GE.AND P3, PT, R9, 0x19, PT ;  /* 0x000000190900780c */ /* 0x000fe40003f66270 */
[----:B------:R-:W-:Y:S02]  /*25d0*/  ISETP.LT.OR P2, PT, R0, 0x12, P2 ;  /* 0x000000120000780c */ /* 0x000fe40001741670 */
[----:B------:R-:W-:Y:S02]  /*25e0*/  P2R R80, PR, RZ, 0x8 ;  /* 0x00000008ff507803 */ /* 0x000fe40000000000 */
[----:B------:R-:W-:Y:S02]  /*25f0*/  FSEL R85, R33, -INF , !P2 ;  /* 0xff80000021557808 */ /* 0x000fe40005000000 */
[----:B------:R-:W-:Y:S02]  /*2600*/  ISETP.GT.AND P2, PT, R3, 0x18, !P3 ;  /* 0x000000180300780c */ /* 0x000fe40005f44270 */
[----:B------:R-:W-:-:S02]  /*2610*/  ISETP.GE.AND P3, PT, R9, 0x1a, PT ;  /* 0x0000001a0900780c */ /* 0x000fc40003f66270 */
[----:B------:R-:W-:Y:S02]  /*2620*/  ISETP.LT.OR P2, PT, R0, 0x19, P2 ;  /* 0x000000190000780c */ /* 0x000fe40001741670 */
[----:B------:R-:W-:Y:S02]  /*2630*/  P2R R28, PR, RZ, 0x8 ;  /* 0x00000008ff1c7803 */ /* 0x000fe40000000000 */
[----:B------:R-:W-:Y:S02]  /*2640*/  FSEL R87, R36, -INF , !P2 ;  /* 0xff80000024577808 */ /* 0x000fe40005000000 */
[----:B------:R-:W-:Y:S02]  /*2650*/  ISETP.GT.AND P2, PT, R3, 0x19, !P3 ;  /* 0x000000190300780c */ /* 0x000fe40005f44270 */
[----:B------:R-:W-:Y:S02]  /*2660*/  ISETP.GE.AND P3, PT, R9, 0x21, PT ;  /* 0x000000210900780c */ /* 0x000fe40003f66270 */
[----:B------:R-:W-:-:S02]  /*2670*/  ISETP.LT.OR P2, PT, R0, 0x1a, P2 ;  /* 0x0000001a0000780c */ /* 0x000fc40001741670 */
[----:B------:R-:W-:Y:S02]  /*2680*/  P2R R36, PR, RZ, 0x8 ;  /* 0x00000008ff247803 */ /* 0x000fe40000000000 */
[----:B------:R-:W-:Y:S02]  /*2690*/  FSEL R89, R37, -INF , !P2 ;  /* 0xff80000025597808 */ /* 0x000fe40005000000 */
[----:B------:R-:W-:Y:S02]  /*26a0*/  ISETP.GT.AND P2, PT, R3, 0x20, !P3 ;  /* 0x000000200300780c */ /* 0x000fe40005f44270 */
[----:B------:R-:W-:Y:S02]  /*26b0*/  ISETP.GE.AND P3, PT, R9, 0x22, PT ;  /* 0x000000220900780c */ /* 0x000fe40003f66270 */
[----:B------:R-:W-:Y:S02]  /*26c0*/  ISETP.LT.OR P2, PT, R0, 0x21, P2 ;  /* 0x000000210000780c */ /* 0x000fe40001741670 */
[----:B------:R-:W-:-:S02]  /*26d0*/  P2R R37, PR, RZ, 0x8 ;  /* 0x00000008ff257803 */ /* 0x000fc40000000000 */
        /* <DEDUP_REMOVED lines=8> */
[----:B------:R-:W-:-:S04]  /*2760*/  ISETP.LT.OR P2, PT, R0, 0x29, P2 ;  /* 0x000000290000780c */ /* 0x000fc80001741670 */
[----:B------:R-:W-:Y:S02]  /*2770*/  FSEL R93, R44, -INF , !P2 ;  /* 0xff8000002c5d7808 */ /* 0x000fe40005000000 */
[----:B------:R-:W-:Y:S02]  /*2780*/  ISETP.GT.AND P2, PT, R3, 0x29, !P3 ;  /* 0x000000290300780c */ /* 0x000fe40005f44270 */
[----:B------:R-:W-:Y:S02]  /*2790*/  P2R R44, PR, RZ, 0x8 ;  /* 0x00000008ff2c7803 */ /* 0x000fe40000000000 */
[----:B------:R-:W-:Y:S02]  /*27a0*/  ISETP.LT.OR P2, PT, R0, 0x2a, P2 ;  /* 0x0000002a0000780c */ /* 0x000fe40001741670 */
[----:B------:R-:W-:Y:S02]  /*27b0*/  ISETP.GE.AND P3, PT, R9, 0x31, PT ;  /* 0x000000310900780c */ /* 0x000fe40003f66270 */
[----:B------:R-:W-:-:S02]  /*27c0*/  FSEL R45, R45, -INF , !P2 ;  /* 0xff8000002d2d7808 */ /* 0x000fc40005000000 */
[----:B------:R-:W-:Y:S02]  /*27d0*/  ISETP.GT.AND P2, PT, R3, 0x30, !P3 ;  /* 0x000000300300780c */ /* 0x000fe40005f44270 */
[----:B------:R-:W-:Y:S02]  /*27e0*/  P2R R84, PR, RZ, 0x8 ;  /* 0x00000008ff547803 */ /* 0x000fe40000000000 */
[----:B------:R-:W-:Y:S02]  /*27f0*/  ISETP.LT.OR P2, PT, R0, 0x31, P2 ;  /* 0x000000310000780c */ /* 0x000fe40001741670 */
[----:B------:R-:W-:Y:S02]  /*2800*/  ISETP.GE.AND P3, PT, R9, 0x32, PT ;  /* 0x000000320900780c */ /* 0x000fe40003f66270 */
[----:B------:R-:W-:Y:S02]  /*2810*/  FSEL R95, R48, -INF , !P2 ;  /* 0xff800000305f7808 */ /* 0x000fe40005000000 */
[----:B------:R-:W-:-:S02]  /*2820*/  ISETP.GT.AND P2, PT, R3, 0x31, !P3 ;  /* 0x000000310300780c */ /* 0x000fc40005f44270 */
[----:B------:R-:W-:Y:S02]  /*2830*/  P2R R48, PR, RZ, 0x8 ;  /* 0x00000008ff307803 */ /* 0x000fe40000000000 */
[----:B------:R-:W-:Y:S02]  /*2840*/  ISETP.LT.OR P2, PT, R0, 0x32, P2 ;  /* 0x000000320000780c */ /* 0x000fe40001741670 */
[----:B------:R-:W-:Y:S02]  /*2850*/  ISETP.GE.AND P3, PT, R9, 0x39, PT ;  /* 0x000000390900780c */ /* 0x000fe40003f66270 */
[----:B------:R-:W-:Y:S02]  /*2860*/  FSEL R49, R49, -INF , !P2 ;  /* 0xff80000031317808 */ /* 0x000fe40005000000 */
[----:B------:R-:W-:Y:S02]  /*2870*/  ISETP.GT.AND P2, PT, R3, 0x38, !P3 ;  /* 0x000000380300780c */ /* 0x000fe40005f44270 */
[----:B------:R-:W-:-:S02]  /*2880*/  P2R R86, PR, RZ, 0x8 ;  /* 0x00000008ff567803 */ /* 0x000fc40000000000 */
[----:B------:R-:W-:Y:S02]  /*2890*/  ISETP.LT.OR P2, PT, R0, 0x39, P2 ;  /* 0x000000390000780c */ /* 0x000fe40001741670 */
[----:B------:R-:W-:Y:S02]  /*28a0*/  ISETP.GE.AND P3, PT, R9, 0x3a, PT ;  /* 0x0000003a0900780c */ /* 0x000fe40003f66270 */
[----:B------:R-:W-:Y:S02]  /*28b0*/  FSEL R97, R52, -INF , !P2 ;  /* 0xff80000034617808 */ /* 0x000fe40005000000 */
[----:B------:R-:W-:Y:S02]  /*28c0*/  ISETP.GT.AND P2, PT, R3, 0x39, !P3 ;  /* 0x000000390300780c */ /* 0x000fe40005f44270 */
[----:B------:R-:W-:Y:S02]  /*28d0*/  P2R R52, PR, RZ, 0x8 ;  /* 0x00000008ff347803 */ /* 0x000fe40000000000 */
[----:B------:R-:W-:-:S02]  /*28e0*/  ISETP.LT.OR P2, PT, R0, 0x3a, P2 ;  /* 0x0000003a0000780c */ /* 0x000fc40001741670 */
[----:B------:R-:W-:Y:S02]  /*28f0*/  ISETP.GE.AND P3, PT, R9, 0x41, PT ;  /* 0x000000410900780c */ /* 0x000fe40003f66270 */
[----:B------:R-:W-:Y:S02]  /*2900*/  FSEL R53, R53, -INF , !P2 ;  /* 0xff80000035357808 */ /* 0x000fe40005000000 */
[----:B------:R-:W-:Y:S02]  /*2910*/  ISETP.GT.AND P2, PT, R3, 0x40, !P3 ;  /* 0x000000400300780c */ /* 0x000fe40005f44270 */
[----:B------:R-:W-:Y:S02]  /*2920*/  P2R R88, PR, RZ, 0x8 ;  /* 0x00000008ff587803 */ /* 0x000fe40000000000 */
[----:B------:R-:W-:Y:S02]  /*2930*/  ISETP.LT.OR P2, PT, R0, 0x41, P2 ;  /* 0x000000410000780c */ /* 0x000fe40001741670 */
[----:B------:R-:W-:-:S02]  /*2940*/  ISETP.GE.AND P3, PT, R9, 0x42, PT ;  /* 0x000000420900780c */ /* 0x000fc40003f66270 */
        /* <DEDUP_REMOVED lines=18> */
[----:B------:R-:W-:-:S04]  /*2a70*/  ISETP.LT.OR P2, PT, R0, 0x51, P2 ;  /* 0x000000510000780c */ /* 0x000fc80001741670 */
[----:B------:R-:W-:Y:S02]  /*2a80*/  FSEL R64, R64, -INF , !P2 ;  /* 0xff80000040407808 */ /* 0x000fe40005000000 */
[----:B------:R-:W-:-:S04]  /*2a90*/  ISETP.GT.AND P2, PT, R3, 0x51, !P6 ;  /* 0x000000510300780c */ /* 0x000fc80007744270 */
[----:B------:R-:W-:-:S04]  /*2aa0*/  ISETP.LT.OR P2, PT, R0, 0x52, P2 ;  /* 0x000000520000780c */ /* 0x000fc80001741670 */
[----:B------:R-:W-:Y:S02]  /*2ab0*/  FSEL R8, R65, -INF , !P2 ;  /* 0xff80000041087808 */ /* 0x000fe40005000000 */
[----:B------:R-:W-:-:S04]  /*2ac0*/  ISETP.GE.AND P2, PT, R9, 0x59, PT ;  /* 0x000000590900780c */ /* 0x000fc80003f46270 */
[----:B------:R-:W-:-:S04]  /*2ad0*/  ISETP.GT.AND P3, PT, R3, 0x58, !P2 ;  /* 0x000000580300780c */ /* 0x000fc80005764270 */
[----:B------:R-:W-:-:S04]  /*2ae0*/  ISETP.LT.OR P3, PT, R0, 0x59, P3 ;  /* 0x000000590000780c */ /* 0x000fc80001f61670 */
[----:B------:R-:W-:Y:S02]  /*2af0*/  FSEL R68, R68, -INF , !P3 ;  /* 0xff80000044447808 */ /* 0x000fe40005800000 */
[----:B------:R-:W-:-:S04]  /*2b00*/  ISETP.GE.AND P3, PT, R9, 0x1, PT ;  /* 0x000000010900780c */ /* 0x000fc80003f66270 */
[----:B------:R-:W-:-:S04]  /*2b10*/  ISETP.GT.AND P4, PT, R3, RZ, !P3 ;  /* 0x000000ff0300720c */ /* 0x000fc80005f84270 */
[----:B------:R-:W-:-:S04]  /*2b20*/  ISETP.LT.OR P4, PT, R0, 0x1, P4 ;  /* 0x000000010000780c */ /* 0x000fc80002781670 */
[----:B------:R-:W-:Y:S02]  /*2b30*/  FSEL R29, R24, -INF , !P4 ;  /* 0xff800000181d7808 */ /* 0x000fe40006000000 */
[----:B------:R-:W-:-:S04]  /*2b40*/  ISETP.GE.AND P4, PT, R9, 0x5a, PT ;  /* 0x0000005a0900780c */ /* 0x000fc80003f86270 */
[----:B------:R-:W-:Y:S02]  /*2b50*/  P2R R65, PR, RZ, 0x10 ;  /* 0x00000010ff417803 */ /* 0x000fe40000000000 */
[----:B------:R-:W-:Y:S02]  /*2b60*/  ISETP.GT.AND P4, PT, R3, 0x59, !P4 ;  /* 0x000000590300780c */ /* 0x000fe40006784270 */
[----:B------:R-:W0:Y:S02]  /*2b70*/  SHFL.IDX PT, R3, R2, 0x1, 0x1c1f ;  /* 0x003c1f0002037f89 */ /* 0x000e2400000e0000 */
[----:B------:R-:W-:-:S04]  /*2b80*/  ISETP.LT.OR P4, PT, R0, 0x5a, P4 ;  /* 0x0000005a0000780c */ /* 0x000fc80002781670 */
[----:B------:R-:W-:Y:S02]  /*2b90*/  FSEL R6, R69, -INF , !P4 ;  /* 0xff80000045067808 */ /* 0x000fe40006000000 */
[----:B------:R-:W-:Y:S02]  /*2ba0*/  ISETP.GE.AND P4, PT, R15, 0x1, PT ;  /* 0x000000010f00780c */ /* 0x000fe40003f86270 */
[----:B0-----:R-:W-:Y:S01]  /*2bb0*/  VIADDMNMX R24, R3, R20, R13, PT ;  /* 0x0000001403187246 */ /* 0x001fe2000380010d */
[----:B------:R-:W-:-:S10]  /*2bc0*/  IMAD.IADD R7, R74, 0x1, R3 ;  /* 0x000000014a077824 */ /* 0x000fd400078e0203 */
[----:B------:R-:W-:Y:S05]  /*2bd0*/  @!P4 BRA `(.L_x_1101) ;  /* 0x00000000004cc947 */ /* 0x000fea0003800000 */
        /* <DEDUP_REMOVED lines=11> */
.L_x_1103:
[----:B------:R-:W-:-:S13]  /*2c90*/  ISETP.NE.AND P4, PT, R15, 0x1, PT ;  /* 0x000000010f00780c */ /* 0x000fda0003f85270 */
[----:B------:R-:W0:Y:S02]  /*2ca0*/  @P4 LDC.64 R2, c[0x0][0x9e8] ;  /* 0x00027a00ff024b82 */ /* 0x000e240000000a00 */
[----:B0-----:R-:W-:-:S05]  /*2cb0*/  @P4 IMAD.HI.U32 R2, R0, R2, RZ ;  /* 0x0000000200024227 */ /* 0x001fca00078e00ff */
[----:B------:R-:W-:-:S07]  /*2cc0*/  @P4 SHF.R.U32.HI R0, RZ, R3, R2 ;  /* 0x00000003ff004219 */ /* 0x000fce0000011602 */
.L_x_1104:
[----:B------:R-:W-:Y:S05]  /*2cd0*/  BSYNC B0 ;  /* 0x0000000000007941 */ /* 0x000fea0003800000 */
.L_x_1102:
[----:B------:R-:W-:-:S05]  /*2ce0*/  IMAD R0, R0, R15, R75 ;  /* 0x0000000f00007224 */ /* 0x000fca00078e024b */
[----:B------:R-:W-:Y:S02]  /*2cf0*/  VIMNMX R7, R7, R0, !PT ;  /* 0x0000000007077248 */ /* 0x000fe40007fe0100 */
[----:B------:R-:W-:-:S07]  /*2d00*/  VIADDMNMX R24, R0, R15, R24, PT ;  /* 0x0000000f00187246 */ /* 0x000fce0003800118 */
.L_x_1101:
[C---:B------:R-:W-:Y:S01]  /*2d10*/  ISETP.GT.AND P1, PT, R7.reuse, 0x1, !P1 ;  /* 0x000000010700780c */ /* 0x040fe20004f24270 */
[----:B------:R-:W-:Y:S01]  /*2d20*/  ULDC UR4, c[0x0][0x988] ;  /* 0x0002620000047ab9 */ /* 0x000fe20000000800 */
[----:B------:R-:W-:Y:S01]  /*2d30*/  ISETP.GT.AND P5, PT, R7, 0x8, !P5 ;  /* 0x000000080700780c */ /* 0x000fe20006fa4270 */
[----:B------:R-:W-:Y:S01]  /*2d40*/  IMAD.U32 R9, RZ, RZ, UR4 ;  /* 0x00000004ff097e24 */ /* 0x000fe2000f8e00ff */
[C---:B------:R-:W-:Y:S02]  /*2d50*/  ISETP.LT.OR P1, PT, R24.reuse, 0x2, P1 ;  /* 0x000000021800780c */ /* 0x040fe40000f21670 */
[----:B------:R-:W-:Y:S02]  /*2d60*/  ISETP.LT.OR P5, PT, R24, 0x9, P5 ;  /* 0x000000091800780c */ /* 0x000fe40002fa1670 */
[----:B------:R-:W-:Y:S02]  /*2d70*/  FSEL R27, R27, -INF , !P1 ;  /* 0xff8000001b1b7808 */ /* 0x000fe40004800000 */
[----:B------:R-:W-:-:S02]  /*2d80*/  ISETP.NE.AND P1, PT, R25, RZ, PT ;  /* 0x000000ff1900720c */ /* 0x000fc40003f25270 */
[----:B------:R-:W-:Y:S02]  /*2d90*/  FSEL R30, R30, -INF , !P5 ;  /* 0xff8000001e1e7808 */ /* 0x000fe40006800000 */
[----:B------:R-:W-:Y:S02]  /*2da0*/  ISETP.GT.AND P1, PT, R7, 0x9, !P1 ;  /* 0x000000090700780c */ /* 0x000fe40004f24270 */
[----:B------:R-:W-:Y:S02]  /*2db0*/  ISETP.NE.AND P5, PT, R28, RZ, PT ;  /* 0x000000ff1c00720c */ /* 0x000fe40003fa5270 */
[----:B------:R-:W-:Y:S02]  /*2dc0*/  ISETP.LT.OR P1, PT, R24, 0xa, P1 ;  /* 0x0000000a1800780c */ /* 0x000fe40000f21670 */
[----:B------:R-:W-:Y:S02]  /*2dd0*/  FMNMX.FTZ R3, R29, R77, !PT ;  /* 0x0000004d1d037209 */ /* 0x000fe40007810000 */
[----:B------:R-:W-:-:S02]  /*2de0*/  FSEL R28, R31, -INF , !P1 ;  /* 0xff8000001f1c7808 */ /* 0x000fc40004800000 */
[----:B------:R-:W-:Y:S02]  /*2df0*/  ISETP.NE.AND P1, PT, R76, RZ, PT ;  /* 0x000000ff4c00720c */ /* 0x000fe40003f25270 */
[----:B------:R-:W-:Y:S02]  /*2e00*/  ISETP.NE.AND P4, PT, R36, RZ, PT ;  /* 0x000000ff2400720c */ /* 0x000fe40003f85270 */
[----:B------:R-:W-:Y:S02]  /*2e10*/  ISETP.GT.AND P1, PT, R7, 0x10, !P1 ;  /* 0x000000100700780c */ /* 0x000fe40004f24270 */
[----:B------:R-:W-:Y:S02]  /*2e20*/  FMNMX.FTZ R3, R79, R3, !PT ;  /* 0x000000034f037209 */ /* 0x000fe40007810000 */
[----:B------:R-:W-:Y:S02]  /*2e30*/  ISETP.LT.OR P1, PT, R24, 0x11, P1 ;  /* 0x000000111800780c */ /* 0x000fe40000f21670 */
[----:B------:R-:W-:-:S02]  /*2e40*/  FMNMX.FTZ R3, R81, R3, !PT ;  /* 0x0000000351037209 */ /* 0x000fc40007810000 */
[----:B------:R-:W-:Y:S02]  /*2e50*/  FSEL R34, R34, -INF , !P1 ;  /* 0xff80000022227808 */ /* 0x000fe40004800000 */
[----:B------:R-:W-:Y:S02]  /*2e60*/  ISETP.NE.AND P1, PT, R78, RZ, PT ;  /* 0x000000ff4e00720c */ /* 0x000fe40003f25270 */
[----:B------:R-:W-:Y:S02]  /*2e70*/  FMNMX.FTZ R3, R83, R3, !PT ;  /* 0x0000000353037209 */ /* 0x000fe40007810000 */
[----:B------:R-:W-:Y:S02]  /*2e80*/  ISETP.GT.AND P1, PT, R7, 0x11, !P1 ;  /* 0x000000110700780c */ /* 0x000fe40004f24270 */
[----:B------:R-:W-:Y:S02]  /*2e90*/  FMNMX.FTZ R3, R85, R3, !PT ;  /* 0x0000000355037209 */ /* 0x000fe40007810000 */
[----:B------:R-:W-:-:S02]  /*2ea0*/  ISETP.LT.OR P1, PT, R24, 0x12, P1 ;  /* 0x000000121800780c */ /* 0x000fc40000f21670 */
[----:B------:R-:W-:Y:S02]  /*2eb0*/  FMNMX.FTZ R3, R87, R3, !PT ;  /* 0x0000000357037209 */ /* 0x000fe40007810000 */
[----:B------:R-:W-:Y:S02]  /*2ec0*/  FSEL R32, R35, -INF , !P1 ;  /* 0xff80000023207808 */ /* 0x000fe40004800000 */
[----:B------:R-:W-:Y:S02]  /*2ed0*/  ISETP.NE.AND P1, PT, R80, RZ, PT ;  /* 0x000000ff5000720c */ /* 0x000fe40003f25270 */
[----:B------:R-:W-:Y:S02]  /*2ee0*/  FMNMX.FTZ R3, R89, R3, !PT ;  /* 0x0000000359037209 */ /* 0x000fe40007810000 */
[----:B------:R-:W-:Y:S02]  /*2ef0*/  ISETP.GT.AND P1, PT, R7, 0x18, !P1 ;  /* 0x000000180700780c */ /* 0x000fe40004f24270 */
[----:B------:R-:W-:-:S02]  /*2f00*/  FMNMX.FTZ R3, R91, R3, !PT ;  /* 0x000000035b037209 */ /* 0x000fc40007810000 */
[----:B------:R-:W-:Y:S02]  /*2f10*/  ISETP.LT.OR P1, PT, R24, 0x19, P1 ;  /* 0x000000191800780c */ /* 0x000fe40000f21670 */
[----:B------:R-:W-:Y:S02]  /*2f20*/  FMNMX.FTZ R3, R41, R3, !PT ;  /* 0x0000000329037209 */ /* 0x000fe40007810000 */
[----:B------:R-:W-:Y:S02]  /*2f30*/  FSEL R38, R38, -INF , !P1 ;  /* 0xff80000026267808 */ /* 0x000fe40004800000 */
[----:B------:R-:W-:Y:S02]  /*2f40*/  ISETP.GT.AND P1, PT, R7, 0x19, !P5 ;  /* 0x000000190700780c */ /* 0x000fe40006f24270 */
[----:B------:R-:W-:Y:S02]  /*2f50*/  ISETP.NE.AND P5, PT, R40, RZ, PT ;  /* 0x000000ff2800720c */ /* 0x000fe40003fa5270 */
[----:B------:R-:W-:-:S02]  /*2f60*/  ISETP.LT.OR P1, PT, R24, 0x1a, P1 ;  /* 0x0000001a1800780c */ /* 0x000fc40000f21670 */
[----:B------:R-:W-:Y:S02]  /*2f70*/  FMNMX.FTZ R3, R93, R3, !PT ;  /* 0x000000035d037209 */ /* 0x000fe40007810000 */
[----:B------:R-:W-:Y:S02]  /*2f80*/  FSEL R36, R39, -INF , !P1 ;  /* 0xff80000027247808 */ /* 0x000fe40004800000 */
        /* <DEDUP_REMOVED lines=19> */
[----:B------:R-:W-:Y:S02]  /*30c0*/  ISETP.NE.AND P1, PT, R44, RZ, PT ;  /* 0x000000ff2c00720c */ /* 0x000fe40003f25270 */
[----:B------:R-:W-:Y:S02]  /*30d0*/  FMNMX.FTZ R3, R10, R3, !PT ;  /* 0x000000030a037209 */ /* 0x000fe40007810000 */
[----:B------:R-:W-:-:S02]  /*30e0*/  ISETP.GT.AND P1, PT, R7, 0x29, !P1 ;  /* 0x000000290700780c */ /* 0x000fc40004f24270 */
[----:B------:R-:W-:Y:S02]  /*30f0*/  FMNMX.FTZ R3, R64, R3, !PT ;  /* 0x0000000340037209 */ /* 0x000fe40007810000 */
[----:B------:R-:W-:Y:S02]  /*3100*/  ISETP.LT.OR P1, PT, R24, 0x2a, P1 ;  /* 0x0000002a1800780c */ /* 0x000fe40000f21670 */
[----:B------:R-:W-:Y:S02]  /*3110*/  FMNMX.FTZ R3, R8, R3, !PT ;  /* 0x0000000308037209 */ /* 0x000fe40007810000 */
[----:B------:R-:W-:Y:S02]  /*3120*/  FSEL R44, R47, -INF , !P1 ;  /* 0xff8000002f2c7808 */ /* 0x000fe40004800000 */
[----:B------:R-:W-:Y:S02]  /*3130*/  ISETP.NE.AND P1, PT, R84, RZ, PT ;  /* 0x000000ff5400720c */ /* 0x000fe40003f25270 */
[----:B------:R-:W-:-:S02]  /*3140*/  FMNMX.FTZ R3, R68, R3, !PT ;  /* 0x0000000344037209 */ /* 0x000fc40007810000 */
[C---:B------:R-:W-:Y:S02]  /*3150*/  ISETP.GT.AND P1, PT, R7.reuse, 0x30, !P1 ;  /* 0x000000300700780c */ /* 0x040fe40004f24270 */
[----:B------:R-:W-:Y:S02]  /*3160*/  FMNMX.FTZ R13, R6, R3, !PT ;  /* 0x00000003060d7209 */ /* 0x000fe40007810000 */
[----:B------:R-:W-:Y:S02]  /*3170*/  ISETP.LT.OR P1, PT, R24, 0x31, P1 ;  /* 0x000000311800780c */ /* 0x000fe40000f21670 */
[----:B------:R-:W-:Y:S02]  /*3180*/  ISETP.GT.AND P3, PT, R7, RZ, !P3 ;  /* 0x000000ff0700720c */ /* 0x000fe40005f64270 */
[----:B------:R-:W-:Y:S02]  /*3190*/  FSEL R50, R50, -INF , !P1 ;  /* 0xff80000032327808 */ /* 0x000fe40004800000 */
[----:B------:R-:W-:-:S02]  /*31a0*/  ISETP.NE.AND P1, PT, R48, RZ, PT ;  /* 0x000000ff3000720c */ /* 0x000fc40003f25270 */
[----:B------:R-:W-:Y:S02]  /*31b0*/  ISETP.LT.OR P3, PT, R24, 0x1, P3 ;  /* 0x000000011800780c */ /* 0x000fe40001f61670 */
[----:B------:R-:W-:Y:S02]  /*31c0*/  ISETP.GT.AND P1, PT, R7, 0x31, !P1 ;  /* 0x000000310700780c */ /* 0x000fe40004f24270 */
[----:B------:R-:W-:Y:S02]  /*31d0*/  FSEL R26, R26, -INF , !P3 ;  /* 0xff8000001a1a7808 */ /* 0x000fe40005800000 */
[----:B------:R-:W-:Y:S02]  /*31e0*/  ISETP.LT.OR P1, PT, R24, 0x32, P1 ;  /* 0x000000321800780c */ /* 0x000fe40000f21670 */
[----:B------:R-:W-:Y:S02]  /*31f0*/  ISETP.NE.AND P4, PT, R57, RZ, PT ;  /* 0x000000ff3900720c */ /* 0x000fe40003f85270 */
[----:B------:R-:W-:-:S02]  /*3200*/  FSEL R48, R51, -INF , !P1 ;  /* 0xff80000033307808 */ /* 0x000fc40004800000 */
[----:B------:R-:W-:Y:S02]  /*3210*/  ISETP.NE.AND P1, PT, R86, RZ, PT ;  /* 0x000000ff5600720c */ /* 0x000fe40003f25270 */
[C---:B------:R-:W-:Y:S02]  /*3220*/  ISETP.GT.AND P6, PT, R7.reuse, 0x51, !P6 ;  /* 0x000000510700780c */ /* 0x040fe400077c4270 */
[C---:B------:R-:W-:Y:S02]  /*3230*/  ISETP.GT.AND P1, PT, R7.reuse, 0x38, !P1 ;  /* 0x000000380700780c */ /* 0x040fe40004f24270 */
[----:B------:R-:W-:Y:S02]  /*3240*/  ISETP.GT.AND P2, PT, R7, 0x58, !P2 ;  /* 0x000000580700780c */ /* 0x000fe40005744270 */
[C---:B------:R-:W-:Y:S02]  /*3250*/  ISETP.LT.OR P1, PT, R24.reuse, 0x39, P1 ;  /* 0x000000391800780c */ /* 0x040fe40000f21670 */
[----:B------:R-:W-:-:S02]  /*3260*/  ISETP.LT.OR P6, PT, R24, 0x52, P6 ;  /* 0x000000521800780c */ /* 0x000fc400037c1670 */
[----:B------:R-:W-:Y:S02]  /*3270*/  FSEL R54, R54, -INF , !P1 ;  /* 0xff80000036367808 */ /* 0x000fe40004800000 */
[----:B------:R-:W-:Y:S02]  /*3280*/  ISETP.NE.AND P1, PT, R52, RZ, PT ;  /* 0x000000ff3400720c */ /* 0x000fe40003f25270 */
[----:B------:R-:W0:Y:S01]  /*3290*/  SHFL.BFLY PT, R52, R13, 0x2, 0x1f ;  /* 0x0c401f000d347f89 */ /* 0x000e2200000e0000 */
[----:B------:R-:W-:Y:S02]  /*32a0*/  ISETP.LT.OR P2, PT, R24, 0x59, P2 ;  /* 0x000000591800780c */ /* 0x000fe40001741670 */
[----:B------:R-:W-:Y:S02]  /*32b0*/  ISETP.GT.AND P1, PT, R7, 0x39, !P1 ;  /* 0x000000390700780c */ /* 0x000fe40004f24270 */
[----:B------:R-:W-:Y:S02]  /*32c0*/  FSEL R70, R70, -INF , !P2 ;  /* 0xff80000046467808 */ /* 0x000fe40005000000 */
[----:B------:R-:W-:-:S04]  /*32d0*/  ISETP.LT.OR P1, PT, R24, 0x3a, P1 ;  /* 0x0000003a1800780c */ /* 0x000fc80000f21670 */
[----:B------:R-:W-:Y:S02]  /*32e0*/  FSEL R20, R55, -INF , !P1 ;  /* 0xff80000037147808 */ /* 0x000fe40004800000 */
[----:B------:R-:W-:-:S04]  /*32f0*/  ISETP.NE.AND P1, PT, R88, RZ, PT ;  /* 0x000000ff5800720c */ /* 0x000fc80003f25270 */
[----:B------:R-:W-:-:S04]  /*3300*/  ISETP.GT.AND P1, PT, R7, 0x40, !P1 ;  /* 0x000000400700780c */ /* 0x000fc80004f24270 */
[----:B------:R-:W-:Y:S02]  /*3310*/  ISETP.LT.OR P1, PT, R24, 0x41, P1 ;  /* 0x000000411800780c */ /* 0x000fe40000f21670 */
[----:B0-----:R-:W-:Y:S02]  /*3320*/  FMNMX.FTZ R52, R13, R52, !PT ;  /* 0x000000340d347209 */ /* 0x001fe40007810000 */
[----:B------:R-:W-:Y:S02]  /*3330*/  FMNMX.FTZ R13, R26, R27, !PT ;  /* 0x0000001b1a0d7209 */ /* 0x000fe40007810000 */
[----:B------:R-:W-:Y:S01]  /*3340*/  FSEL R58, R58, -INF , !P1 ;  /* 0xff8000003a3a7808 */ /* 0x000fe20004800000 */
[----:B------:R-:W0:Y:S01]  /*3350*/  SHFL.BFLY PT, R3, R52, 0x1, 0x1f ;  /* 0x0c201f0034037f89 */ /* 0x000e2200000e0000 */
[----:B------:R-:W-:Y:S02]  /*3360*/  FMNMX.FTZ R13, R30, R13, !PT ;  /* 0x0000000d1e0d7209 */ /* 0x000fe40007810000 */
[----:B------:R-:W-:-:S02]  /*3370*/  ISETP.NE.AND P1, PT, R56, RZ, PT ;  /* 0x000000ff3800720c */ /* 0x000fc40003f25270 */
[----:B------:R-:W-:Y:S02]  /*3380*/  FMNMX.FTZ R13, R28, R13, !PT ;  /* 0x0000000d1c0d7209 */ /* 0x000fe40007810000 */
[----:B------:R-:W-:Y:S02]  /*3390*/  ISETP.GT.AND P1, PT, R7, 0x41, !P1 ;  /* 0x000000410700780c */ /* 0x000fe40004f24270 */
[----:B------:R-:W-:Y:S02]  /*33a0*/  FMNMX.FTZ R13, R34, R13, !PT ;  /* 0x0000000d220d7209 */ /* 0x000fe40007810000 */
[----:B------:R-:W-:Y:S02]  /*33b0*/  ISETP.LT.OR P1, PT, R24, 0x42, P1 ;  /* 0x000000421800780c */ /* 0x000fe40000f21670 */
[----:B------:R-:W-:Y:S02]  /*33c0*/  FMNMX.FTZ R13, R32, R13, !PT ;  /* 0x0000000d200d7209 */ /* 0x000fe40007810000 */
[----:B------:R-:W-:-:S02]  /*33d0*/  FSEL R2, R59, -INF , !P1 ;  /* 0xff8000003b027808 */ /* 0x000fc40004800000 */
        /* <DEDUP_REMOVED lines=9> */
[----:B0-----:R-:W-:Y:S02]  /*3470*/  FMNMX.FTZ R3, R52, R3, !PT ;  /* 0x0000000334037209 */ /* 0x001fe40007810000 */
[----:B------:R-:W-:Y:S02]  /*3480*/  FMNMX.FTZ R13, R44, R13, !PT ;  /* 0x0000000d2c0d7209 */ /* 0x000fe40007810000 */
[----:B------:R-:W-:Y:S01]  /*3490*/  ISETP.LT.OR P1, PT, R24, 0x4a, P1 ;  /* 0x0000004a1800780c */ /* 0x000fe20000f21670 */
[----:B------:R-:W-:Y:S01]  /*34a0*/  FMUL.FTZ R25, R3, R9 ;  /* 0x0000000903197220 */ /* 0x000fe20000410000 */
[----:B------:R-:W-:-:S02]  /*34b0*/  FMNMX.FTZ R13, R50, R13, !PT ;  /* 0x0000000d320d7209 */ /* 0x000fc40007810000 */
[----:B------:R-:W-:Y:S02]  /*34c0*/  FSEL R0, R63, -INF , !P1 ;  /* 0xff8000003f007808 */ /* 0x000fe40004800000 */
[----:B------:R-:W-:Y:S02]  /*34d0*/  FMNMX.FTZ R13, R48, R13, !PT ;  /* 0x0000000d300d7209 */ /* 0x000fe40007810000 */
[----:B------:R-:W-:Y:S02]  /*34e0*/  FSETP.NEU.FTZ.AND P1, PT, R3, -INF , PT ;  /* 0xff8000000300780b */ /* 0x000fe40003f3d000 */
[----:B------:R-:W-:Y:S02]  /*34f0*/  FMNMX.FTZ R13, R54, R13, !PT ;  /* 0x0000000d360d7209 */ /* 0x000fe40007810000 */
[----:B------:R-:W-:Y:S02]  /*3500*/  ISETP.NE.AND P4, PT, R61, RZ, PT ;  /* 0x000000ff3d00720c */ /* 0x000fe40003f85270 */
[----:B------:R-:W-:-:S02]  /*3510*/  FMNMX.FTZ R13, R20, R13, !PT ;  /* 0x0000000d140d7209 */ /* 0x000fc40007810000 */
[----:B------:R-:W-:Y:S02]  /*3520*/  FSEL R74, R25, RZ, P1 ;  /* 0x000000ff194a7208 */ /* 0x000fe40000800000 */
[----:B------:R-:W-:Y:S02]  /*3530*/  FMNMX.FTZ R13, R58, R13, !PT ;  /* 0x0000000d3a0d7209 */ /* 0x000fe40007810000 */
[----:B------:R-:W-:Y:S01]  /*3540*/  ISETP.GT.AND P1, PT, R7, 0x50, !P4 ;  /* 0x000000500700780c */ /* 0x000fe20006724270 */
[--C-:B------:R-:W-:Y:S01]  /*3550*/  FFMA.FTZ R39, R45, R9, -R74.reuse ;  /* 0x000000092d277223 */ /* 0x100fe2000001084a */
[----:B------:R-:W-:Y:S01]  /*3560*/  FMNMX.FTZ R13, R2, R13, !PT ;  /* 0x0000000d020d7209 */ /* 0x000fe20007810000 */
[--C-:B------:R-:W-:Y:S01]  /*3570*/  FFMA.FTZ R25, R29, R9, -R74.reuse ;  /* 0x000000091d197223 */ /* 0x100fe2000001084a */
[----:B------:R-:W-:Y:S01]  /*3580*/  ISETP.LT.OR P1, PT, R24, 0x51, P1 ;  /* 0x000000511800780c */ /* 0x000fe20000f21670 */
[----:B------:R0:W-:Y:S01]  /*3590*/  MUFU.EX2 R150, R39 ;  /* 0x0000002700967308 */ /* 0x0001e20000000800 */
[----:B------:R-:W-:Y:S01]  /*35a0*/  FMNMX.FTZ R13, R62, R13, !PT ;  /* 0x0000000d3e0d7209 */ /* 0x000fe20007810000 */
[-CC-:B------:R-:W-:Y:S01]  /*35b0*/  FFMA.FTZ R29, R77, R9.reuse, -R74.reuse ;  /* 0x000000094d1d7223 */ /* 0x180fe2000001084a */
[----:B------:R-:W-:Y:S01]  /*35c0*/  ISETP.NE.AND P4, PT, R65, RZ, PT ;  /* 0x000000ff4100720c */ /* 0x000fe20003f85270 */
[-CC-:B------:R-:W-:Y:S01]  /*35d0*/  FFMA.FTZ R31, R79, R9.reuse, -R74.reuse ;  /* 0x000000094f1f7223 */ /* 0x180fe2000001084a */
[----:B------:R-:W-:Y:S01]  /*35e0*/  FSEL R66, R66, -INF , !P1 ;  /* 0xff80000042427808 */ /* 0x000fe20004800000 */
[--C-:B------:R-:W-:Y:S01]  /*35f0*/  FFMA.FTZ R33, R81, R9, -R74.reuse ;  /* 0x0000000951217223 */ /* 0x100fe2000001084a */
[----:B------:R-:W-:Y:S01]  /*3600*/  FMNMX.FTZ R13, R0, R13, !PT ;  /* 0x0000000d000d7209 */ /* 0x000fe20007810000 */
[----:B------:R-:W-:Y:S01]  /*3610*/  MUFU.EX2 R25, R25 ;  /* 0x0000001900197308 */ /* 0x000fe20000000800 */
[----:B------:R-:W-:Y:S01]  /*3620*/  ISETP.GT.AND P1, PT, R7, 0x59, !P4 ;  /* 0x000000590700780c */ /* 0x000fe20006724270 */
[-CC-:B------:R-:W-:Y:S01]  /*3630*/  FFMA.FTZ R7, R41, R9.reuse, -R74.reuse ;  /* 0x0000000929077223 */ /* 0x180fe2000001084a */
[----:B------:R-:W-:Y:S01]  /*3640*/  FSEL R52, R67, -INF , !P6 ;  /* 0xff80000043347808 */ /* 0x000fe20007000000 */
[--C-:B0-----:R-:W-:Y:S01]  /*3650*/  FFMA.FTZ R39, R8, R9, -R74.reuse ;  /* 0x0000000908277223 */ /* 0x101fe2000001084a */
[----:B------:R-:W-:Y:S01]  /*3660*/  FMNMX.FTZ R13, R66, R13, !PT ;  /* 0x0000000d420d7209 */ /* 0x000fe20007810000 */
[--C-:B------:R-:W-:Y:S01]  /*3670*/  FFMA.FTZ R35, R83, R9, -R74.reuse ;  /* 0x0000000953237223 */ /* 0x100fe2000001084a */
[----:B------:R-:W-:Y:S01]  /*3680*/  ISETP.LT.OR P1, PT, R24, 0x5a, P1 ;  /* 0x0000005a1800780c */ /* 0x000fe20000f21670 */
[----:B------:R-:W-:Y:S01]  /*3690*/  MUFU.EX2 R148, R7 ;  /* 0x0000000700947308 */ /* 0x000fe20000000800 */
[----:B------:R-:W-:Y:S01]  /*36a0*/  FMNMX.FTZ R13, R52, R13, !PT ;  /* 0x0000000d340d7209 */ /* 0x000fe20007810000 */
[-CC-:B------:R-:W-:Y:S01]  /*36b0*/  FFMA.FTZ R43, R49, R9.reuse, -R74.reuse ;  /* 0x00000009312b7223 */ /* 0x180fe2000001084a */
[----:B------:R-:W-:Y:S01]  /*36c0*/  FSEL R24, R71, -INF , !P1 ;  /* 0xff80000047187808 */ /* 0x000fe20004800000 */
[--C-:B------:R-:W-:Y:S01]  /*36d0*/  FFMA.FTZ R6, R6, R9, -R74.reuse ;  /* 0x0000000906067223 */ /* 0x100fe2000001084a */
[----:B------:R-:W-:Y:S01]  /*36e0*/  FMNMX.FTZ R13, R70, R13, !PT ;  /* 0x0000000d460d7209 */ /* 0x000fe20007810000 */
[-CC-:B------:R-:W-:Y:S01]  /*36f0*/  FFMA.FTZ R47, R53, R9.reuse, -R74.reuse ;  /* 0x00000009352f7223 */ /* 0x180fe2000001084a */
[--C-:B------:R-:W-:Y:S01]  /*3700*/  FFMA.FTZ R37, R87, R9, -R74.reuse ;  /* 0x0000000957257223 */ /* 0x100fe2000001084a */
[----:B------:R0:W1:Y:S01]  /*3710*/  MUFU.EX2 R156, R29 ;  /* 0x0000001d009c7308 */ /* 0x0000620000000800 */
[----:B------:R-:W-:Y:S01]  /*3720*/  FMNMX.FTZ R13, R24, R13, !PT ;  /* 0x0000000d180d7209 */ /* 0x000fe20007810000 */
[-CC-:B------:R-:W-:Y:S01]  /*3730*/  FFMA.FTZ R10, R10, R9.reuse, -R74.reuse ;  /* 0x000000090a0a7223 */ /* 0x180fe2000001084a */
[-CC-:B------:R-:W-:Y:S01]  /*3740*/  FFMA.FTZ R41, R95, R9.reuse, -R74.reuse ;  /* 0x000000095f297223 */ /* 0x180fe2000001084a */
[-CC-:B------:R-:W-:Y:S01]  /*3750*/  FFMA.FTZ R45, R97, R9.reuse, -R74.reuse ;  /* 0x00000009612d7223 */ /* 0x180fe2000001084a */
[----:B------:R-:W-:Y:S01]  /*3760*/  ISETP.NE.AND P4, PT, R174, 0x1, PT ;  /* 0x00000001ae00780c */ /* 0x000fe20003f85270 */
[----:B------:R-:W2:Y:S01]  /*3770*/  SHFL.BFLY PT, R56, R13, 0x2, 0x1f ;  /* 0x0c401f000d387f89 */ /* 0x000ea200000e0000 */
[-CC-:B------:R-:W-:Y:S01]  /*3780*/  FFMA.FTZ R49, R99, R9.reuse, -R74.reuse ;  /* 0x0000000963317223 */ /* 0x180fe2000001084a */
[----:B------:R-:W3:Y:S01]  /*3790*/  MUFU.EX2 R31, R31 ;  /* 0x0000001f001f7308 */ /* 0x000ee20000000800 */
[-CC-:B0-----:R-:W-:Y:S01]  /*37a0*/  FFMA.FTZ R29, R85, R9.reuse, -R74.reuse ;  /* 0x00000009551d7223 */ /* 0x181fe2000001084a */
[-CC-:B------:R-:W-:Y:S01]  /*37b0*/  FFMA.FTZ R12, R12, R9.reuse, -R74.reuse ;  /* 0x000000090c0c7223 */ /* 0x180fe2000001084a */
[-CC-:B------:R-:W-:Y:S01]  /*37c0*/  FFMA.FTZ R60, R60, R9.reuse, -R74.reuse ;  /* 0x000000093c3c7223 */ /* 0x180fe2000001084a */
[-CC-:B------:R-:W-:Y:S01]  /*37d0*/  FFMA.FTZ R64, R64, R9.reuse, -R74.reuse ;  /* 0x0000000940407223 */ /* 0x180fe2000001084a */
[----:B------:R-:W-:Y:S01]  /*37e0*/  FFMA.FTZ R68, R68, R9, -R74 ;  /* 0x0000000944447223 */ /* 0x000fe2000001084a */
[----:B------:R-:W-:-:S02]  /*37f0*/  IMAD.MOV.U32 R53, RZ, RZ, R17 ;  /* 0x000000ffff357224 */ /* 0x000fc400078e0011 */
[----:B------:R0:W4:Y:S02]  /*3800*/  MUFU.EX2 R158, R33 ;  /* 0x00000021009e7308 */ /* 0x0001240000000800 */
[----:B------:R-:W5:Y:S06]  /*3810*/  @P4 LDC R55, c[0x0][0x450] ;  /* 0x00011400ff374b82 */ /* 0x000f6c0000000800 */
[----:B------:R-:W4:Y:S01]  /*3820*/  MUFU.EX2 R35, R35 ;  /* 0x0000002300237308 */ /* 0x000f220000000800 */
[----:B0-----:R-:W-:Y:S01]  /*3830*/  FFMA.FTZ R33, R89, R9, -R74 ;  /* 0x0000000959217223 */ /* 0x001fe2000001084a */
[----:B--2---:R-:W-:-:S06]  /*3840*/  FMNMX.FTZ R56, R13, R56, !PT ;  /* 0x000000380d387209 */ /* 0x004fcc0007810000 */
[----:B------:R-:W-:Y:S01]  /*3850*/  MUFU.EX2 R144, R43 ;  /* 0x0000002b00907308 */ /* 0x000fe20000000800 */
[----:B------:R-:W0:Y:S07]  /*3860*/  SHFL.BFLY PT, R7, R56, 0x1, 0x1f ;  /* 0x0c201f0038077f89 */ /* 0x000e2e00000e0000 */
[----:B------:R1:W-:Y:S08]  /*3870*/  MUFU.EX2 R43, R6 ;  /* 0x00000006002b7308 */ /* 0x0003f00000000800 */
[----:B------:R3:W-:Y:S01]  /*3880*/  MUFU.EX2 R146, R47 ;  /* 0x0000002f00927308 */ /* 0x0007e20000000800 */
[----:B-1----:R-:W-:Y:S01]  /*3890*/  FADD.FTZ R6, R25, R156 ;  /* 0x0000009c19067221 */ /* 0x002fe20000010000 */
[----:B------:R-:W-:-:S06]  /*38a0*/  F2FP.BF16.F32.PACK_AB R156, R156, R25 ;  /* 0x000000199c9c723e */ /* 0x000fcc00000010ff */
[----:B------:R1:W-:Y:S01]  /*38b0*/  MUFU.EX2 R152, R29 ;  /* 0x0000001d00987308 */ /* 0x0003e20000000800 */
[----:B---3--:R-:W-:Y:S01]  /*38c0*/  FADD.FTZ R47, R31, R6 ;  /* 0x000000061f2f7221 */ /* 0x008fe20000010000 */
[----:B0-----:R-:W-:-:S03]  /*38d0*/  FMNMX.FTZ R8, R56, R7, !PT ;  /* 0x0000000738087209 */ /* 0x001fc60007810000 */
[C---:B----4-:R-:W-:Y:S01]  /*38e0*/  FADD.FTZ R6, R158.reuse, R47 ;  /* 0x0000002f9e067221 */ /* 0x050fe20000010000 */
[----:B------:R-:W-:Y:S01]  /*38f0*/  F2FP.BF16.F32.PACK_AB R158, R158, R31 ;  /* 0x0000001f9e9e723e */ /* 0x000fe200000010ff */
[CC--:B------:R-:W-:Y:S01]  /*3900*/  FMUL.FTZ R7, R8.reuse, R9.reuse ;  /* 0x0000000908077220 */ /* 0x0c0fe20000410000 */
[----:B------:R-:W-:Y:S01]  /*3910*/  FSETP.NEU.FTZ.AND P1, PT, R8, -INF , PT ;  /* 0xff8000000800780b */ /* 0x000fe20003f3d000 */
[----:B------:R-:W-:Y:S01]  /*3920*/  MUFU.EX2 R37, R37 ;  /* 0x0000002500257308 */ /* 0x000fe20000000800 */
[----:B------:R-:W-:Y:S01]  /*3930*/  FADD.FTZ R51, R35, R6 ;  /* 0x0000000623337221 */ /* 0x000fe20000010000 */
[----:B-1----:R-:W-:Y:S01]  /*3940*/  FFMA.FTZ R29, R91, R9, -R74 ;  /* 0x000000095b1d7223 */ /* 0x002fe2000001084a */
[----:B------:R-:W-:-:S05]  /*3950*/  FSEL R7, R7, RZ, P1 ;  /* 0x000000ff07077208 */ /* 0x000fca0000800000 */
        /* <DEDUP_REMOVED lines=14> */
[----:B------:R-:W0:Y:S01]  /*3a40*/  MUFU.EX2 R27, R27 ;  /* 0x0000001b001b7308 */ /* 0x000e220000000800 */
        /* <DEDUP_REMOVED lines=8> */
[-CC-:B------:R-:W-:Y:S01]  /*3ad0*/  FFMA.FTZ R66, R66, R9.reuse, -R7.reuse ;  /* 0x0000000942427223 */ /* 0x180fe20000010807 */
[-CC-:B------:R-:W-:Y:S01]  /*3ae0*/  FFMA.FTZ R52, R52, R9.reuse, -R7.reuse ;  /* 0x0000000934347223 */ /* 0x180fe20000010807 */
[-CC-:B------:R-:W-:Y:S01]  /*3af0*/  FFMA.FTZ R70, R70, R9.reuse, -R7.reuse ;  /* 0x0000000946467223 */ /* 0x180fe20000010807 */
[----:B------:R-:W-:-:S04]  /*3b00*/  FFMA.FTZ R24, R24, R9, -R7 ;  /* 0x0000000918187223 */ /* 0x000fc80000010807 */
[----:B------:R2:W3:Y:S01]  /*3b10*/  MUFU.EX2 R159, R28 ;  /* 0x0000001c009f7308 */ /* 0x0004e20000000800 */
[----:B0-----:R-:W-:Y:S01]  /*3b20*/  FADD.FTZ R47, R26, R27 ;  /* 0x0000001b1a2f7221 */ /* 0x001fe20000010000 */
[----:B------:R-:W-:-:S06]  /*3b30*/  F2FP.BF16.F32.PACK_AB R157, R27, R26 ;  /* 0x0000001a1b9d723e */ /* 0x000fcc00000010ff */
[----:B------:R-:W0:Y:S01]  /*3b40*/  MUFU.EX2 R34, R34 ;  /* 0x0000002200227308 */ /* 0x000e220000000800 */
[----:B-1----:R-:W-:Y:S01]  /*3b50*/  FADD.FTZ R6, R30, R47 ;  /* 0x0000002f1e067221 */ /* 0x002fe20000010000 */
[----:B--2---:R-:W1:Y:S06]  /*3b60*/  @P4 LDC R28, c[0x0][0x44c] ;  /* 0x00011300ff1c4b82 */ /* 0x004e6c0000000800 */
[----:B------:R-:W2:Y:S01]  /*3b70*/  MUFU.EX2 R153, R32 ;  /* 0x0000002000997308 */ /* 0x000ea20000000800 */
[C---:B---3--:R-:W-:Y:S01]  /*3b80*/  FADD.FTZ R47, R159.reuse, R6 ;  /* 0x000000069f2f7221 */ /* 0x048fe20000010000 */
[----:B------:R-:W-:-:S06]  /*3b90*/  F2FP.BF16.F32.PACK_AB R159, R159, R30 ;  /* 0x0000001e9f9f723e */ /* 0x000fcc00000010ff */
[----:B------:R-:W3:Y:S01]  /*3ba0*/  MUFU.EX2 R38, R38 ;  /* 0x0000002600267308 */ /* 0x000ee20000000800 */
[----:B0-----:R-:W-:-:S07]  /*3bb0*/  FADD.FTZ R6, R34, R47 ;  /* 0x0000002f22067221 */ /* 0x001fce0000010000 */
[----:B------:R0:W-:Y:S01]  /*3bc0*/  MUFU.EX2 R154, R33 ;  /* 0x00000021009a7308 */ /* 0x0001e20000000800 */
[----:B--2---:R-:W-:Y:S01]  /*3bd0*/  FADD.FTZ R47, R153, R6 ;  /* 0x00000006992f7221 */ /* 0x004fe20000010000 */
[----:B-1----:R-:W-:Y:S01]  /*3be0*/  @P4 IMAD.HI.U32 R28, R17, R28, RZ ;  /* 0x0000001c111c4227 */ /* 0x002fe200078e00ff */
[----:B------:R-:W-:-:S04]  /*3bf0*/  F2FP.BF16.F32.PACK_AB R153, R153, R34 ;  /* 0x000000229999723e */ /* 0x000fc800000010ff */
[----:B-----5:R-:W-:Y:S01]  /*3c00*/  @P4 SHF.R.U32.HI R53, RZ, R55, R28 ;  /* 0x00000037ff354219 */ /* 0x020fe2000001161c */
[----:B------:R-:W1:Y:S01]  /*3c10*/  MUFU.EX2 R155, R36 ;  /* 0x00000024009b7308 */ /* 0x000e620000000800 */
[----:B0-----:R-:W-:Y:S01]  /*3c20*/  FFMA.FTZ R33, R93, R9, -R74 ;  /* 0x000000095d217223 */ /* 0x001fe2000001084a */
[----:B---3--:R-:W-:Y:S01]  /*3c30*/  FADD.FTZ R6, R38, R47 ;  /* 0x0000002f26067221 */ /* 0x008fe20000010000 */
[----:B------:R-:W-:-:S05]  /*3c40*/  ISETP.GE.AND P4, PT, R15, 0x1, PT ;  /* 0x000000010f00780c */ /* 0x000fca0003f86270 */
[----:B------:R-:W-:Y:S08]  /*3c50*/  MUFU.EX2 R29, R29 ;  /* 0x0000001d001d7308 */ /* 0x000ff00000000800 */
[----:B------:R-:W0:Y:S01]  /*3c60*/  MUFU.EX2 R42, R42 ;  /* 0x0000002a002a7308 */ /* 0x000e220000000800 */
[C---:B-1----:R-:W-:Y:S01]  /*3c70*/  FADD.FTZ R47, R155.reuse, R6 ;  /* 0x000000069b2f7221 */ /* 0x042fe20000010000 */
[----:B------:R-:W-:-:S06]  /*3c80*/  F2FP.BF16.F32.PACK_AB R155, R155, R38 ;  /* 0x000000269b9b723e */ /* 0x000fcc00000010ff */
[----:B------:R1:W-:Y:S08]  /*3c90*/  MUFU.EX2 R13, R10 ;  /* 0x0000000a000d7308 */ /* 0x0003f00000000800 */
[----:B------:R-:W2:Y:S01]  /*3ca0*/  MUFU.EX2 R149, R40 ;  /* 0x0000002800957308 */ /* 0x000ea20000000800 */
[----:B-1----:R-:W-:Y:S01]  /*3cb0*/  FADD.FTZ R10, R152, R51 ;  /* 0x00000033980a7221 */ /* 0x002fe20000010000 */
[----:B0-----:R-:W-:Y:S01]  /*3cc0*/  FADD.FTZ R6, R42, R47 ;  /* 0x0000002f2a067221 */ /* 0x001fe20000010000 */
[----:B------:R-:W-:-:S02]  /*3cd0*/  F2FP.BF16.F32.PACK_AB R152, R152, R35 ;  /* 0x000000239898723e */ /* 0x000fc400000010ff */
[----:B------:R-:W-:-:S03]  /*3ce0*/  FADD.FTZ R51, R37, R10 ;  /* 0x0000000a25337221 */ /* 0x000fc60000010000 */
[----:B------:R-:W0:Y:S01]  /*3cf0*/  MUFU.EX2 R33, R33 ;  /* 0x0000002100217308 */ /* 0x000e220000000800 */
[C---:B------:R-:W-:Y:S01]  /*3d00*/  FADD.FTZ R10, R154.reuse, R51 ;  /* 0x000000339a0a7221 */ /* 0x040fe20000010000 */
[----:B------:R-:W-:-:S03]  /*3d10*/  F2FP.BF16.F32.PACK_AB R154, R154, R37 ;  /* 0x000000259a9a723e */ /* 0x000fc600000010ff */
[----:B------:R-:W-:-:S03]  /*3d20*/  FADD.FTZ R51, R29, R10 ;  /* 0x0000000a1d337221 */ /* 0x000fc60000010000 */
[----:B------:R-:W-:Y:S01]  /*3d30*/  MUFU.EX2 R46, R46 ;  /* 0x0000002e002e7308 */ /* 0x000fe20000000800 */
[C---:B------:R-:W-:Y:S01]  /*3d40*/  FADD.FTZ R10, R148.reuse, R51 ;  /* 0x00000033940a7221 */ /* 0x040fe20000010000 */
[C---:B--2---:R-:W-:Y:S01]  /*3d50*/  FADD.FTZ R47, R149.reuse, R6 ;  /* 0x00000006952f7221 */ /* 0x044fe20000010000 */
[----:B------:R-:W-:Y:S02]  /*3d60*/  F2FP.BF16.F32.PACK_AB R148, R148, R29 ;  /* 0x0000001d9494723e */ /* 0x000fe400000010ff */
[----:B------:R-:W-:-:S03]  /*3d70*/  F2FP.BF16.F32.PACK_AB R149, R149, R42 ;  /* 0x0000002a9595723e */ /* 0x000fc600000010ff */
[----:B------:R-:W-:Y:S01]  /*3d80*/  MUFU.EX2 R151, R44 ;  /* 0x0000002c00977308 */ /* 0x000fe20000000800 */
[----:B0-----:R-:W-:-:S04]  /*3d90*/  FADD.FTZ R51, R33, R10 ;  /* 0x0000000a21337221 */ /* 0x001fc80000010000 */
[C---:B------:R-:W-:Y:S01]  /*3da0*/  FADD.FTZ R10, R150.reuse, R51 ;  /* 0x00000033960a7221 */ /* 0x040fe20000010000 */
[----:B------:R-:W-:Y:S02]  /*3db0*/  F2FP.BF16.F32.PACK_AB R150, R150, R33 ;  /* 0x000000219696723e */ /* 0x000fe400000010ff */
[----:B------:R-:W0:Y:S08]  /*3dc0*/  MUFU.EX2 R41, R41 ;  /* 0x0000002900297308 */ /* 0x000e300000000800 */
[----:B------:R-:W-:Y:S08]  /*3dd0*/  MUFU.EX2 R50, R50 ;  /* 0x0000003200327308 */ /* 0x000ff00000000800 */
[----:B------:R-:W-:Y:S01]  /*3de0*/  MUFU.EX2 R145, R48 ;  /* 0x0000003000917308 */ /* 0x000fe20000000800 */
[----:B0-----:R-:W-:-:S04]  /*3df0*/  FADD.FTZ R51, R41, R10 ;  /* 0x0000000a29337221 */ /* 0x001fc80000010000 */
[C---:B------:R-:W-:Y:S01]  /*3e00*/  FADD.FTZ R6, R144.reuse, R51 ;  /* 0x0000003390067221 */ /* 0x040fe20000010000 */
[----:B------:R-:W-:Y:S02]  /*3e10*/  F2FP.BF16.F32.PACK_AB R144, R144, R41 ;  /* 0x000000299090723e */ /* 0x000fe400000010ff */
[----:B------:R-:W0:Y:S08]  /*3e20*/  MUFU.EX2 R45, R45 ;  /* 0x0000002d002d7308 */ /* 0x000e300000000800 */
[----:B------:R-:W-:Y:S08]  /*3e30*/  MUFU.EX2 R54, R54 ;  /* 0x0000003600367308 */ /* 0x000ff00000000800 */
[----:B------:R1:W-:Y:S08]  /*3e40*/  MUFU.EX2 R141, R2 ;  /* 0x00000002008d7308 */ /* 0x0003f00000000800 */
[----:B------:R-:W-:Y:S01]  /*3e50*/  MUFU.EX2 R147, R20 ;  /* 0x0000001400937308 */ /* 0x000fe20000000800 */
[----:B-1----:R-:W-:Y:S01]  /*3e60*/  FADD.FTZ R2, R46, R47 ;  /* 0x0000002f2e027221 */ /* 0x002fe20000010000 */
[----:B0-----:R-:W-:-:S03]  /*3e70*/  FADD.FTZ R47, R45, R6 ;  /* 0x000000062d2f7221 */ /* 0x001fc60000010000 */
[----:B------:R-:W-:Y:S01]  /*3e80*/  FADD.FTZ R7, R151, R2 ;  /* 0x0000000297077221 */ /* 0x000fe20000010000 */
[----:B------:R-:W-:Y:S01]  /*3e90*/  FADD.FTZ R6, R146, R47 ;  /* 0x0000002f92067221 */ /* 0x000fe20000010000 */
[----:B------:R-:W-:Y:S01]  /*3ea0*/  IMAD.IADD R47, R72, 0x1, R53 ;  /* 0x00000001482f7824 */ /* 0x000fe200078e0235 */
[----:B------:R-:W0:Y:S01]  /*3eb0*/  MUFU.EX2 R49, R49 ;  /* 0x0000003100317308 */ /* 0x000e220000000800 */
[----:B------:R-:W-:Y:S01]  /*3ec0*/  FADD.FTZ R2, R50, R7 ;  /* 0x0000000732027221 */ /* 0x000fe20000010000 */
[----:B------:R-:W-:Y:S01]  /*3ed0*/  F2FP.BF16.F32.PACK_AB R146, R146, R45 ;  /* 0x0000002d9292723e */ /* 0x000fe200000010ff */
[----:B------:R-:W-:Y:S01]  /*3ee0*/  IMAD.IADD R14, R47, 0x1, R14 ;  /* 0x000000012f0e7824 */ /* 0x000fe200078e020e */
[----:B------:R-:W-:Y:S01]  /*3ef0*/  F2FP.BF16.F32.PACK_AB R151, R151, R46 ;  /* 0x0000002e9797723e */ /* 0x000fe200000010ff */
[C---:B------:R-:W-:Y:S01]  /*3f00*/  FADD.FTZ R7, R145.reuse, R2 ;  /* 0x0000000291077221 */ /* 0x040fe20000010000 */
[----:B------:R-:W-:Y:S02]  /*3f10*/  F2FP.BF16.F32.PACK_AB R145, R145, R50 ;  /* 0x000000329191723e */ /* 0x000fe400000010ff */
[----:B------:R-:W-:Y:S08]  /*3f20*/  MUFU.EX2 R58, R58 ;  /* 0x0000003a003a7308 */ /* 0x000ff00000000800 */
[----:B------:R-:W1:Y:S01]  /*3f30*/  MUFU.EX2 R12, R12 ;  /* 0x0000000c000c7308 */ /* 0x000e620000000800 */
[----:B0-----:R-:W-:-:S07]  /*3f40*/  FADD.FTZ R25, R49, R6 ;  /* 0x0000000631197221 */ /* 0x001fce0000010000 */
[----:B------:R-:W0:Y:S08]  /*3f50*/  MUFU.EX2 R60, R60 ;  /* 0x0000003c003c7308 */ /* 0x000e300000000800 */
[----:B------:R-:W2:Y:S01]  /*3f60*/  MUFU.EX2 R62, R62 ;  /* 0x0000003e003e7308 */ /* 0x000ea20000000800 */
[C---:B-1----:R-:W-:Y:S01]  /*3f70*/  FADD.FTZ R25, R12.reuse, R25 ;  /* 0x000000190c197221 */ /* 0x042fe20000010000 */
[----:B------:R-:W-:-:S06]  /*3f80*/  F2FP.BF16.F32.PACK_AB R140, R12, R49 ;  /* 0x000000310c8c723e */ /* 0x000fcc00000010ff */
[----:B------:R1:W3:Y:S01]  /*3f90*/  MUFU.EX2 R143, R0 ;  /* 0x00000000008f7308 */ /* 0x0002e20000000800 */
[----:B0-----:R-:W-:Y:S01]  /*3fa0*/  FADD.FTZ R2, R60, R25 ;  /* 0x000000193c027221 */ /* 0x001fe20000010000 */
[----:B------:R-:W-:-:S03]  /*3fb0*/  F2FP.BF16.F32.PACK_AB R142, R13, R60 ;  /* 0x0000003c0d8e723e */ /* 0x000fc600000010ff */
[----:B------:R-:W-:-:S03]  /*3fc0*/  FADD.FTZ R25, R13, R2 ;  /* 0x000000020d197221 */ /* 0x000fc60000010000 */
[----:B------:R-:W0:Y:S01]  /*3fd0*/  MUFU.EX2 R66, R66 ;  /* 0x0000004200427308 */ /* 0x000e220000000800 */
[----:B-1----:R-:W-:-:S04]  /*3fe0*/  FADD.FTZ R0, R54, R7 ;  /* 0x0000000736007221 */ /* 0x002fc80000010000 */
[C---:B------:R-:W-:Y:S01]  /*3ff0*/  FADD.FTZ R7, R147.reuse, R0 ;  /* 0x0000000093077221 */ /* 0x040fe20000010000 */
[----:B------:R-:W-:Y:S02]  /*4000*/  F2FP.BF16.F32.PACK_AB R147, R147, R54 ;  /* 0x000000369393723e */ /* 0x000fe400000010ff */
[----:B------:R-:W1:Y:S01]  /*4010*/  MUFU.EX2 R64, R64 ;  /* 0x0000004000407308 */ /* 0x000e620000000800 */
[----:B------:R-:W-:-:S04]  /*4020*/  FADD.FTZ R0, R58, R7 ;  /* 0x000000073a007221 */ /* 0x000fc80000010000 */
[C---:B------:R-:W-:Y:S01]  /*4030*/  FADD.FTZ R7, R141.reuse, R0 ;  /* 0x000000008d077221 */ /* 0x040fe20000010000 */
[----:B------:R-:W-:Y:S02]  /*4040*/  F2FP.BF16.F32.PACK_AB R141, R141, R58 ;  /* 0x0000003a8d8d723e */ /* 0x000fe400000010ff */
[----:B------:R-:W4:Y:S01]  /*4050*/  MUFU.EX2 R137, R52 ;  /* 0x0000003400897308 */ /* 0x000f220000000800 */
[----:B--2---:R-:W-:-:S04]  /*4060*/  FADD.FTZ R0, R62, R7 ;  /* 0x000000073e007221 */ /* 0x004fc80000010000 */
[C---:B---3--:R-:W-:Y:S01]  /*4070*/  FADD.FTZ R13, R143.reuse, R0 ;  /* 0x000000008f0d7221 */ /* 0x048fe20000010000 */
[----:B------:R-:W-:Y:S02]  /*4080*/  F2FP.BF16.F32.PACK_AB R143, R143, R62 ;  /* 0x0000003e8f8f723e */ /* 0x000fe400000010ff */
[----:B------:R-:W2:Y:S01]  /*4090*/  MUFU.EX2 R39, R39 ;  /* 0x0000002700277308 */ /* 0x000ea20000000800 */
[----:B0-----:R-:W-:Y:S01]  /*40a0*/  FADD.FTZ R0, R66, R13 ;  /* 0x0000000d42007221 */ /* 0x001fe20000010000 */
[----:B-1----:R-:W-:-:S06]  /*40b0*/  FADD.FTZ R2, R64, R25 ;  /* 0x0000001940027221 */ /* 0x002fcc0000010000 */
[----:B------:R-:W0:Y:S01]  /*40c0*/  MUFU.EX2 R70, R70 ;  /* 0x0000004600467308 */ /* 0x000e220000000800 */
[C---:B----4-:R-:W-:Y:S01]  /*40d0*/  FADD.FTZ R13, R137.reuse, R0 ;  /* 0x00000000890d7221 */ /* 0x050fe20000010000 */
[----:B------:R-:W-:-:S06]  /*40e0*/  F2FP.BF16.F32.PACK_AB R137, R137, R66 ;  /* 0x000000428989723e */ /* 0x000fcc00000010ff */
[----:B------:R-:W1:Y:S01]  /*40f0*/  MUFU.EX2 R68, R68 ;  /* 0x0000004400447308 */ /* 0x000e620000000800 */
[C---:B--2---:R-:W-:Y:S01]  /*4100*/  FADD.FTZ R25, R39.reuse, R2 ;  /* 0x0000000227197221 */ /* 0x044fe20000010000 */
[----:B------:R-:W-:-:S06]  /*4110*/  F2FP.BF16.F32.PACK_AB R136, R39, R64 ;  /* 0x000000402788723e */ /* 0x000fcc00000010ff */
[----:B------:R-:W2:Y:S01]  /*4120*/  MUFU.EX2 R139, R24 ;  /* 0x00000018008b7308 */ /* 0x000ea20000000800 */
[----:B0-----:R-:W-:Y:S01]  /*4130*/  FADD.FTZ R6, R70, R13 ;  /* 0x0000000d46067221 */ /* 0x001fe20000010000 */
[----:B------:R-:W-:Y:S02]  /*4140*/  VIADD R13, R73, 0xfffffffe ;  /* 0xfffffffe490d7836 */ /* 0x000fe40000000000 */
[----:B-1----:R-:W-:Y:S01]  /*4150*/  FADD.FTZ R2, R68, R25 ;  /* 0x0000001944027221 */ /* 0x002fe20000010000 */
[----:B------:R-:W-:-:S03]  /*4160*/  F2FP.BF16.F32.PACK_AB R138, R43, R68 ;  /* 0x000000442b8a723e */ /* 0x000fc600000010ff */
[----:B------:R-:W-:Y:S01]  /*4170*/  FADD.FTZ R7, R43, R2 ;  /* 0x000000022b077221 */ /* 0x000fe20000010000 */
[C---:B--2---:R-:W-:Y:S01]  /*4180*/  FADD.FTZ R6, R139.reuse, R6 ;  /* 0x000000068b067221 */ /* 0x044fe20000010000 */
[----:B------:R-:W-:Y:S01]  /*4190*/  F2FP.BF16.F32.PACK_AB R139, R139, R70 ;  /* 0x000000468b8b723e */ /* 0x000fe200000010ff */
        /* <DEDUP_REMOVED lines=11> */
.L_x_1106:
[----:B------:R-:W-:-:S13]  /*4250*/  ISETP.NE.AND P1, PT, R15, 0x1, PT ;  /* 0x000000010f00780c */ /* 0x000fda0003f25270 */
[----:B------:R-:W0:Y:S02]  /*4260*/  @P1 LDC.64 R24, c[0x0][0x9e8] ;  /* 0x00027a00ff181b82 */ /* 0x000e240000000a00 */
[----:B0-----:R-:W-:-:S05]  /*4270*/  @P1 IMAD.HI.U32 R2, R0, R24, RZ ;  /* 0x0000001800021227 */ /* 0x001fca00078e00ff */
[----:B------:R-:W-:-:S07]  /*4280*/  @P1 SHF.R.U32.HI R0, RZ, R25, R2 ;  /* 0x00000019ff001219 */ /* 0x000fce0000011602 */
.L_x_1107:
[----:B------:R-:W-:-:S05]  /*4290*/  IMAD R15, R0, R15, R15 ;  /* 0x0000000f000f7224 */ /* 0x000fca00078e020f */
[----:B------:R-:W-:-:S07]  /*42a0*/  VIMNMX R14, R14, R15, PT ;  /* 0x0000000f0e0e7248 */ /* 0x000fce0003fe0100 */
.L_x_1105:
[----:B------:R-:W-:Y:S01]  /*42b0*/  IMAD.HI R14, R14, 0x2aaaaaab, RZ ;  /* 0x2aaaaaab0e0e7827 */ /* 0x000fe200078e02ff */
[----:B------:R-:W-:Y:S02]  /*42c0*/  CS2R R86, SRZ ;  /* 0x0000000000567805 */ /* 0x000fe4000001ff00 */
[----:B------:R-:W-:Y:S02]  /*42d0*/  CS2R R84, SRZ ;  /* 0x0000000000547805 */ /* 0x000fe4000001ff00 */
[----:B------:R-:W-:Y:S01]  /*42e0*/  CS2R R82, SRZ ;  /* 0x0000000000527805 */ /* 0x000fe2000001ff00 */
[----:B------:R-:W-:Y:S01]  /*42f0*/  IMAD.MOV.U32 R2, RZ, RZ, 0x3f800000 ;  /* 0x3f800000ff027424 */ /* 0x000fe200078e00ff */
[----:B------:R-:W-:Y:S01]  /*4300*/  SHF.R.U32.HI R15, RZ, 0x1f, R14 ;  /* 0x0000001fff0f7819 */ /* 0x000fe2000001160e */
[----:B------:R-:W-:Y:S01]  /*4310*/  IMAD.MOV.U32 R0, RZ, RZ, 0x3f800000 ;  /* 0x3f800000ff007424 */ /* 0x000fe200078e00ff */
[----:B------:R-:W-:Y:S02]  /*4320*/  CS2R R80, SRZ ;  /* 0x0000000000507805 */ /* 0x000fe4000001ff00 */
[----:B------:R-:W-:-:S02]  /*4330*/  CS2R R78, SRZ ;  /* 0x00000000004e7805 */ /* 0x000fc4000001ff00 */
[----:B------:R-:W-:Y:S02]  /*4340*/  LEA.HI.SX32 R15, R14, R15, 0x1c ;  /* 0x0000000f0e0f7211 */ /* 0x000fe400078fe2ff */
[----:B------:R-:W-:Y:S02]  /*4350*/  CS2R R76, SRZ ;  /* 0x00000000004c7805 */ /* 0x000fe4000001ff00 */
[----:B------:R-:W-:Y:S02]  /*4360*/  CS2R R74, SRZ ;  /* 0x00000000004a7805 */ /* 0x000fe4000001ff00 */
[----:B------:R-:W-:Y:S02]  /*4370*/  CS2R R72, SRZ ;  /* 0x0000000000487805 */ /* 0x000fe4000001ff00 */
[----:B------:R-:W-:Y:S02]  /*4380*/  VIMNMX R10, R22, R15, !PT ;  /* 0x0000000f160a7248 */ /* 0x000fe40007fe0100 */
[----:B------:R-:W-:-:S02]  /*4390*/  CS2R R70, SRZ ;  /* 0x0000000000467805 */ /* 0x000fc4000001ff00 */
[----:B------:R-:W-:Y:S02]  /*43a0*/  CS2R R68, SRZ ;  /* 0x0000000000447805 */ /* 0x000fe4000001ff00 */
[----:B------:R-:W-:Y:S02]  /*43b0*/  CS2R R66, SRZ ;  /* 0x0000000000427805 */ /* 0x000fe4000001ff00 */
        /* <DEDUP_REMOVED lines=21> */
[----:B------:R-:W-:Y:S01]  /*4510*/  CS2R R24, SRZ ;  /* 0x0000000000187805 */ /* 0x000fe2000001ff00 */
[----:B------:R-:W-:Y:S06]  /*4520*/  @!P1 BRA `(.L_x_1108) ;  /* 0x0000002c006c9947 */ /* 0x000fec0003800000 */
[----:B------:R-:W-:Y:S01]  /*4530*/  IMAD.MOV.U32 R2, RZ, RZ, 0x3f800000 ;  /* 0x3f800000ff027424 */ /* 0x000fe200078e00ff */
[----:B------:R-:W-:Y:S01]  /*4540*/  ULDC UR58, c[0x0][0x9e4] ;  /* 0x00027900003a7ab9 */ /* 0x000fe20000000800 */
[----:B------:R-:W-:Y:S01]  /*4550*/  IMAD.MOV.U32 R87, RZ, RZ, RZ ;  /* 0x000000ffff577224 */ /* 0x000fe200078e00ff */
[----:B------:R-:W-:Y:S01]  /*4560*/  ULDC UR59, c[0x0][0x9dc] ;  /* 0x00027700003b7ab9 */ /* 0x000fe20000000800 */
[----:B------:R-:W-:-:S05]  /*4570*/  ULDC UR60, c[0x0][0x9e0] ;  /* 0x00027800003c7ab9 */ /* 0x000fca0000000800 */
.L_x_1125:
[----:B------:R-:W-:-:S04]  /*4580*/  UIADD3 UR4, UR36, 0x1, URZ ;  /* 0x0000000124047890 */ /* 0x000fc8000fffe03f */
[----:B------:R-:W-:-:S04]  /*4590*/  UISETP.NE.AND UP0, UPT, UR4, 0x2, UPT ;  /* 0x000000020400788c */ /* 0x000fc8000bf05270 */
[----:B------:R-:W-:Y:S02]  /*45a0*/  USEL UR7, URZ, 0x1, UP0 ;  /* 0x000000013f077887 */ /* 0x000fe40008000000 */
[----:B------:R-:W-:Y:S02]  /*45b0*/  USEL UR4, UR4, URZ, UP0 ;  /* 0x0000003f04047287 */ /* 0x000fe40008000000 */
[----:B------:R-:W-:Y:S01]  /*45c0*/  ULOP3.LUT UR7, UR38, UR7, URZ, 0x3c, !UPT ;  /* 0x0000000726077292 */ /* 0x000fe2000f8e3c3f */
[----:B------:R-:W-:Y:S11]  /*45d0*/  @!P0 BRA `(.L_x_1109) ;  /* 0x0000000000048947 */ /* 0x000ff60003800000 */
[----:B------:R-:W-:Y:S01]  /*45e0*/  BPT.TRAP 0x1 ;  /* 0x000000040000795c */ /* 0x000fe20000300000 */
.L_x_1109:
[----:B------:R-:W-:Y:S01]  /*45f0*/  ULEA UR6, UR4, UR37, 0x3 ;  /* 0x0000002504067291 */ /* 0x000fe2000f8e183f */
[----:B------:R-:W-:-:S05]  /*4600*/  IMAD.U32 R9, RZ, RZ, UR7 ;  /* 0x00000007ff097e24 */ /* 0x000fca000f8e00ff */
[----:B------:R-:W-:-:S04]  /*4610*/  SHF.L.U32 R9, R9, 0x1f, RZ ;  /* 0x0000001f09097819 */ /* 0x000fc800000006ff */
[----:B------:R0:W1:Y:S01]  /*4620*/  SYNCS.PHASECHK.TRANS64.TRYWAIT P1, [UR6+0x2a830], R9 ;  /* 0x02a83009ff0075a7 */ /* 0x0000620008020146 */
[----:B------:R-:W-:Y:S05]  /*4630*/  @!P0 BRA `(.L_x_1110) ;  /* 0x0000000000048947 */ /* 0x000fea0003800000 */
[----:B------:R-:W-:Y:S01]  /*4640*/  BPT.TRAP 0x1 ;  /* 0x000000040000795c */ /* 0x000fe20000300000 */
.L_x_1110:
[----:B-1----:R-:W-:Y:S05]  /*4650*/  @P1 BRA `(.L_x_1111) ;  /* 0x0000000000081947 */ /* 0x002fea0003800000 */
[----:B------:R-:W1:Y:S02]  /*4660*/  SYNCS.PHASECHK.TRANS64.TRYWAIT P1, [UR6+0x2a830], R9 ;  /* 0x02a83009ff0075a7 */ /* 0x000e640008020146 */
[----:B-1----:R-:W-:Y:S05]  /*4670*/  @!P1 BRA `(.L_x_1112) ;  /* 0x000000f000c09947 */ /* 0x002fea0003800000 */
.L_x_1111:
        /* <DEDUP_REMOVED lines=15> */
[----:B------:R-:W-:Y:S01]  /*4770*/  HGMMA.64x96x16.F32.BF16 R88, gdesc[UR52], RZ, !UPT, gsb0 ;  /* 0x01600000345879f0 */ /* 0x000fe2000c0018ff */
        /* <DEDUP_REMOVED lines=113> */
[----:B------:R-:W-:Y:S05]  /*4e90*/  @!P0 BRA `(.L_x_1113) ;  /* 0x0000000000048947 */ /* 0x000fea0003800000 */
[----:B------:R-:W-:Y:S01]  /*4ea0*/  BPT.TRAP 0x1 ;  /* 0x000000040000795c */ /* 0x000fe20000300000 */
.L_x_1113:
[----:B------:R-:W-:Y:S01]  /*4eb0*/  ULEA UR11, UR36, UR37, 0x3 ;  /* 0x00000025240b7291 */ /* 0x000fe2000f8e183f */
[----:B------:R-:W-:-:S05]  /*4ec0*/  IMAD.U32 R0, RZ, RZ, UR38 ;  /* 0x00000026ff007e24 */ /* 0x000fca000f8e00ff */
[----:B------:R-:W-:-:S04]  /*4ed0*/  SHF.L.U32 R0, R0, 0x1f, RZ ;  /* 0x0000001f00007819 */ /* 0x000fc800000006ff */
[----:B------:R2:W3:Y:S01]  /*4ee0*/  SYNCS.PHASECHK.TRANS64.TRYWAIT P1, [UR11+0x2a850], R0 ;  /* 0x02a85000ff0075a7 */ /* 0x0004e2000802014b */
[----:B------:R-:W-:Y:S05]  /*4ef0*/  @!P0 BRA `(.L_x_1114) ;  /* 0x0000000000048947 */ /* 0x000fea0003800000 */
[----:B------:R-:W-:Y:S01]  /*4f00*/  BPT.TRAP 0x1 ;  /* 0x000000040000795c */ /* 0x000fe20000300000 */
.L_x_1114:
[----:B---3--:R-:W-:Y:S05]  /*4f10*/  @P1 BRA `(.L_x_1115) ;  /* 0x0000000000081947 */ /* 0x008fea0003800000 */
[----:B------:R-:W3:Y:S02]  /*4f20*/  SYNCS.PHASECHK.TRANS64.TRYWAIT P1, [UR11+0x2a850], R0 ;  /* 0x02a85000ff0075a7 */ /* 0x000ee4000802014b */
[----:B---3--:R-:W-:Y:S05]  /*4f30*/  @!P1 BRA `(.L_x_1116) ;  /* 0x000000e800a89947 */ /* 0x008fea0003800000 */
.L_x_1115:
[----:B------:R-:W-:Y:S01]  /*4f40*/  UIADD3 UR5, UR37, 0x400, URZ ;  /* 0x0000040025057890 */ /* 0x000fe2000fffe03f */
[----:B------:R-:W-:Y:S01]  /*4f50*/  WARPGROUP.ARRIVE ;  /* 0x00000000000079c5 */ /* 0x000fe20000000000 */
[----:B------:R-:W-:Y:S01]  /*4f60*/  UMOV UR15, 0x40000040 ;  /* 0x40000040000f7882 */ /* 0x000fe20000000000 */
[----:B------:R-:W-:Y:S01]  /*4f70*/  ISETP.NE.AND P3, PT, R174, 0x1, PT ;  /* 0x00000001ae00780c */ /* 0x000fe20003f65270 */
[----:B------:R-:W-:-:S03]  /*4f80*/  USHF.R.U32.HI UR5, URZ, 0x4, UR5 ;  /* 0x000000043f057899 */ /* 0x000fc60008011605 */
[----:B------:R-:W3:Y:S01]  /*4f90*/  S2R R175, SR_TID.X ;  /* 0x0000000000af7919 */ /* 0x000ee20000002100 */
[----:B01----:R-:W-:Y:S01]  /*4fa0*/  IMAD.IADD R9, R19, 0x1, R17 ;  /* 0x0000000113097824 */ /* 0x003fe200078e0211 */
[----:B------:R-:W0:Y:S01]  /*4fb0*/  LDC R11, c[0x0][0x288] ;  /* 0x0000a200ff0b7b82 */ /* 0x000e220000000800 */
[----:B------:R-:W-:Y:S01]  /*4fc0*/  ULOP3.LUT UR5, UR5, 0x3fff, URZ, 0xc0, !UPT ;  /* 0x00003fff05057892 */ /* 0x000fe2000f8ec03f */
[----:B------:R-:W-:-:S03]  /*4fd0*/  ISETP.NE.AND P1, PT, R21, RZ, PT ;  /* 0x000000ff1500720c */ /* 0x000fc60003f25270 */
[----:B------:R-:W-:-:S04]  /*4fe0*/  ULOP3.LUT UR5, UR5, 0x3000000, URZ, 0xfc, !UPT ;  /* 0x0300000005057892 */ /* 0x000fc8000f8efc3f */
[----:B------:R-:W-:Y:S01]  /*4ff0*/  UIMAD UR10, UR36, 0x600, UR5 ;  /* 0x00000600240a78a4 */ /* 0x000fe2000f8e0205 */
[----:B--2---:R-:W1:Y:S01]  /*5000*/  @P3 LDC R0, c[0x0][0x44c] ;  /* 0x00011300ff003b82 */ /* 0x004e620000000800 */
[----:B------:R-:W-:-:S05]  /*5010*/  ULOP3.LUT UR5, URZ, UR59, URZ, 0x33, !UPT ;  /* 0x0000003b3f057292 */ /* 0x000fca000f8e333f */
[----:B------:R-:W-:Y:S02]  /*5020*/  UMOV UR14, UR10 ;  /* 0x0000000a000e7c82 */ /* 0x000fe40008000000 */
[----:B------:R-:W-:Y:S01]  /*5030*/  HGMMA.64x128x16.F32.BF16 R24, R156, gdesc[UR12].tnspB, R24, gsb0 ;  /* 0x41e0000c9c187df0 */ /* 0x000fe20008001818 */
[----:B------:R-:W-:Y:S01]  /*5040*/  UIADD3 UR14, UR10, 0x80, URZ ;  /* 0x000000800a0e7890 */ /* 0x000fe2000fffe03f */
[----:B------:R-:W2:Y:S01]  /*5050*/  @P3 LDC R15, c[0x0][0x450] ;  /* 0x00011400ff0f3b82 */ /* 0x000ea20000000800 */
[----:B------:R-:W-:Y:S01]  /*5060*/  UMOV UR15, 0x40000040 ;  /* 0x40000040000f7882 */ /* 0x000fe20000000000 */
[----:B---3--:R-:W-:Y:S01]  /*5070*/  LOP3.LUT P2, RZ, R175, 0x7f, RZ, 0xc0, !PT ;  /* 0x0000007fafff7812 */ /* 0x008fe2000784c0ff */
[----:B-1----:R-:W-:-:S05]  /*5080*/  @P3 IMAD.HI.U32 R0, R9, R0, RZ ;  /* 0x0000000009003227 */ /* 0x002fca00078e00ff */
[----:B--2---:R-:W-:Y:S01]  /*5090*/  @P3 SHF.R.U32.HI R9, RZ, R15, R0 ;  /* 0x0000000fff093219 */ /* 0x004fe20000011600 */
[----:B------:R-:W-:-:S06]  /*50a0*/  IMAD.U32 R0, RZ, RZ, UR6 ;  /* 0x00000006ff007e24 */ /* 0x000fcc000f8e00ff */
[----:B------:R-:W-:-:S05]  /*50b0*/  @!P2 VIADD R0, R0, 0x2a840 ;  /* 0x0002a8400000a836 */ /* 0x000fca0000000000 */
[----:B------:R-:W-:Y:S01]  /*50c0*/  @!P2 PRMT R0, RZ, 0x654, R0 ;  /* 0x00000654ff00a816 */ /* 0x000fe20000000000 */
        /* <DEDUP_REMOVED lines=22> */
[----:B------:R-:W-:Y:S01]  /*5230*/  WARPGROUP.ARRIVE ;  /* 0x00000000000079c5 */ /* 0x000fe20000000000 */
[----:B------:R-:W-:-:S04]  /*5240*/  IMAD R140, R13, -0x60, RZ ;  /* 0xffffffa00d8c7824 */ /* 0x000fc800078e02ff */
[----:B------:R-:W-:Y:S02]  /*5250*/  VIADD R15, R140, 0x1 ;  /* 0x000000018c0f7836 */ /* 0x000fe40000000000 */
[----:B------:R-:W-:Y:S02]  /*5260*/  HGMMA.64x128x16.F32.BF16 R24, R136, gdesc[UR12].tnspB, R24, gsb0 ;  /* 0x41e0000c88187df0 */ /* 0x000fe40008001818 */
[----:B------:R-:W-:-:S04]  /*5270*/  IMAD R15, R18, -0x2, R15 ;  /* 0xfffffffe120f7824 */ /* 0x000fc800078e020f */
[C---:B------:R-:W-:Y:S01]  /*5280*/  VIADD R144, R15.reuse, 0xffffffff ;  /* 0xffffffff0f907836 */ /* 0x040fe20000000000 */
[----:B------:R-:W-:Y:S02]  /*5290*/  WARPGROUP.DEPBAR.LE gsb0, 0x0 ;  /* 0x00008000000079c5 */ /* 0x000fe40000010000 */
[----:B------:R-:W1:Y:S01]  /*52a0*/  SHFL.IDX PT, R139, R9, RZ, 0x1c1f ;  /* 0x001c1fff098b7589 */ /* 0x000e6200000e0000 */
[----:B------:R0:W-:Y:S02]  /*52b0*/  @!P2 SYNCS.ARRIVE.TRANS64.RED.A1T0 RZ, [R0+URZ], RZ ;  /* 0x000000ff00ffa9a7 */ /* 0x0001e4000810043f */
[----:B0-----:R-:W-:-:S05]  /*52c0*/  IADD3 R0, R15, -R11, R16 ;  /* 0x8000000b0f007210 */ /* 0x001fca0007ffe010 */
[C---:B------:R-:W-:Y:S02]  /*52d0*/  VIADD R141, R0.reuse, UR60 ;  /* 0x0000003c008d7c36 */ /* 0x040fe40008000000 */
[----:B------:R-:W-:Y:S02]  /*52e0*/  VIADD R142, R0, UR5 ;  /* 0x00000005008e7c36 */ /* 0x000fe40008000000 */
[--C-:B-1----:R-:W-:Y:S02]  /*52f0*/  IMAD.IADD R15, R141, 0x1, R139.reuse ;  /* 0x000000018d0f7824 */ /* 0x102fe400078e028b */
[----:B------:R-:W-:Y:S01]  /*5300*/  IMAD.IADD R137, R142, 0x1, R139 ;  /* 0x000000018e897824 */ /* 0x000fe200078e028b */
[----:B------:R-:W-:Y:S06]  /*5310*/  @!P1 BRA `(.L_x_1117) ;  /* 0x0000000000549947 */ /* 0x000fec0003800000 */
[----:B------:R-:W-:Y:S01]  /*5320*/  IADD3 R139, R16, -R11, R139 ;  /* 0x8000000b108b7210 */ /* 0x000fe20007ffe08b */
[----:B------:R-:W-:Y:S03]  /*5330*/  BSSY B0, `(.L_x_1118) ;  /* 0x0000010000007945 */ /* 0x000fe60003800000 */
[----:B------:R-:W-:-:S13]  /*5340*/  ISETP.GT.AND P1, PT, R139, -0x1, PT ;  /* 0xffffffff8b00780c */ /* 0x000fda0003f24270 */
[----:B------:R-:W-:Y:S05]  /*5350*/  @P1 BRA `(.L_x_1119) ;  /* 0x0000000000201947 */ /* 0x000fea0003800000 */
[----:B------:R-:W-:Y:S01]  /*5360*/  IMAD.U32 R2, RZ, RZ, UR58 ;  /* 0x0000003aff027e24 */ /* 0x000fe2000f8e00ff */
[----:B------:R-:W-:-:S04]  /*5370*/  LOP3.LUT R139, RZ, R139, RZ, 0x33, !PT ;  /* 0x0000008bff8b7212 */ /* 0x000fc800078e33ff */
[----:B------:R-:W-:-:S13]  /*5380*/  ISETP.NE.AND P1, PT, R2, 0x1, PT ;  /* 0x000000010200780c */ /* 0x000fda0003f25270 */
[----:B------:R-:W0:Y:S02]  /*5390*/  @P1 LDC.64 R146, c[0x0][0x9e8] ;  /* 0x00027a00ff921b82 */ /* 0x000e240000000a00 */
[----:B0-----:R-:W-:-:S05]  /*53a0*/  @P1 IMAD.HI.U32 R0, R139, R146, RZ ;  /* 0x000000928b001227 */ /* 0x001fca00078e00ff */
[----:B------:R-:W-:-:S04]  /*53b0*/  @P1 SHF.R.U32.HI R139, RZ, R147, R0 ;  /* 0x00000093ff8b1219 */ /* 0x000fc80000011600 */
[----:B------:R-:W-:Y:S01]  /*53c0*/  LOP3.LUT R139, RZ, R139, RZ, 0x33, !PT ;  /* 0x0000008bff8b7212 */ /* 0x000fe200078e33ff */
[----:B------:R-:W-:Y:S06]  /*53d0*/  BRA `(.L_x_1120) ;  /* 0x0000000000147947 */ /* 0x000fec0003800000 */
.L_x_1119:
[----:B------:R-:W-:-:S05]  /*53e0*/  IMAD.U32 R2, RZ, RZ, UR58 ;  /* 0x0000003aff027e24 */ /* 0x000fca000f8e00ff */
[----:B------:R-:W-:-:S13]  /*53f0*/  ISETP.NE.AND P1, PT, R2, 0x1, PT ;  /* 0x000000010200780c */ /* 0x000fda0003f25270 */
[----:B------:R-:W0:Y:S02]  /*5400*/  @P1 LDC.64 R146, c[0x0][0x9e8] ;  /* 0x00027a00ff921b82 */ /* 0x000e240000000a00 */
[----:B0-----:R-:W-:-:S05]  /*5410*/  @P1 IMAD.HI.U32 R0, R139, R146, RZ ;  /* 0x000000928b001227 */ /* 0x001fca00078e00ff */
[----:B------:R-:W-:-:S07]  /*5420*/  @P1 SHF.R.U32.HI R139, RZ, R147, R0 ;  /* 0x00000093ff8b1219 */ /* 0x000fce0000011600 */
.L_x_1120:
[----:B------:R-:W-:Y:S05]  /*5430*/  BSYNC B0 ;  /* 0x0000000000007941 */ /* 0x000fea0003800000 */
.L_x_1118:
[----:B------:R-:W-:-:S05]  /*5440*/  IMAD R0, R139, R2, R144 ;  /* 0x000000028b007224 */ /* 0x000fca00078e0290 */
[----:B------:R-:W-:Y:S02]  /*5450*/  VIADDMNMX R15, R0, R2, R15, PT ;  /* 0x00000002000f7246 */ /* 0x000fe4000380010f */
[----:B------:R-:W-:-:S07]  /*5460*/  VIMNMX R137, R137, R0, !PT ;  /* 0x0000000089897248 */ /* 0x000fce0007fe0100 */
.L_x_1117:
[C---:B------:R-:W-:Y:S01]  /*5470*/  ISETP.GE.AND P1, PT, R140.reuse, 0x2, PT ;  /* 0x000000028c00780c */ /* 0x040fe20003f26270 */
[----:B------:R-:W0:Y:S01]  /*5480*/  SHFL.IDX PT, R9, R9, 0x1, 0x1c1f ;  /* 0x003c1f0009097f89 */ /* 0x000e2200000e0000 */
[C---:B------:R-:W-:Y:S02]  /*5490*/  ISETP.GE.AND P4, PT, R140.reuse, 0xa, PT ;  /* 0x0000000a8c00780c */ /* 0x040fe40003f86270 */
[----:B------:R-:W-:Y:S02]  /*54a0*/  ISETP.GT.AND P2, PT, R137, 0x1, !P1 ;  /* 0x000000018900780c */ /* 0x000fe40004f44270 */
[----:B------:R-:W-:Y:S02]  /*54b0*/  P2R R139, PR, RZ, 0x10 ;  /* 0x00000010ff8b7803 */ /* 0x000fe40000000000 */
[----:B------:R-:W-:Y:S02]  /*54c0*/  ISETP.LT.OR P3, PT, R15, 0x2, P2 ;  /* 0x000000020f00780c */ /* 0x000fe40001761670 */
[----:B------:R-:W-:-:S02]  /*54d0*/  ISETP.GE.AND P2, PT, R140, 0x9, PT ;  /* 0x000000098c00780c */ /* 0x000fc40003f46270 */
[----:B------:R-:W-:Y:S02]  /*54e0*/  FSEL R186, R89, -INF , !P3 ;  /* 0xff80000059ba7808 */ /* 0x000fe40005800000 */
[----:B------:R-:W-:-:S04]  /*54f0*/  ISETP.GT.AND P3, PT, R137, 0x8, !P2 ;  /* 0x000000088900780c */ /* 0x000fc80005764270 */
[----:B------:R-:W-:-:S04]  /*5500*/  ISETP.LT.OR P3, PT, R15, 0x9, P3 ;  /* 0x000000090f00780c */ /* 0x000fc80001f61670 */
[----:B------:R-:W-:Y:S02]  /*5510*/  FSEL R184, R92, -INF , !P3 ;  /* 0xff8000005cb87808 */ /* 0x000fe40005800000 */
[----:B------:R-:W-:Y:S01]  /*5520*/  ISETP.GT.AND P3, PT, R137, 0x9, !P4 ;  /* 0x000000098900780c */ /* 0x000fe20006764270 */
[----:B0-----:R-:W-:Y:S01]  /*5530*/  IMAD.IADD R89, R142, 0x1, R9 ;  /* 0x000000018e597824 */ /* 0x001fe200078e0209 */
        /* <DEDUP_REMOVED lines=10> */
[C---:B------:R-:W-:Y:S02]  /*55e0*/  ISETP.GE.AND P4, PT, R140.reuse, 0x19, PT ;  /* 0x000000198c00780c */ /* 0x040fe40003f86270 */
        /* <DEDUP_REMOVED lines=69> */
[----:B------:R-:W-:-:S04]  /*5a40*/  ISETP.LT.OR P3, PT, R15, 0x4a, P3 ;  /* 0x0000004a0f00780c */ /* 0x000fc80001f61670 */
[----:B------:R-:W-:Y:S02]  /*5a50*/  FSEL R12, R125, -INF , !P3 ;  /* 0xff8000007d0c7808 */ /* 0x000fe40005800000 */
[----:B------:R-:W-:-:S04]  /*5a60*/  ISETP.GE.AND P3, PT, R140, 0x51, PT ;  /* 0x000000518c00780c */ /* 0x000fc80003f66270 */
        /* <DEDUP_REMOVED lines=12> */
[----:B------:R-:W-:Y:S02]  /*5b30*/  P2R R97, PR, RZ, 0x40 ;  /* 0x00000040ff617803 */ /* 0x000fe40000000000 */
[----:B------:R-:W-:-:S04]  /*5b40*/  ISETP.GT.AND P6, PT, R137, RZ, !P6 ;  /* 0x000000ff8900720c */ /* 0x000fc800077c4270 */
[----:B------:R-:W-:-:S04]  /*5b50*/  ISETP.LT.OR P6, PT, R15, 0x1, P6 ;  /* 0x000000010f00780c */ /* 0x000fc800037c1670 */
[----:B------:R-:W-:Y:S02]  /*5b60*/  FSEL R188, R88, -INF , !P6 ;  /* 0xff80000058bc7808 */ /* 0x000fe40007000000 */
[----:B------:R-:W-:-:S04]  /*5b70*/  ISETP.GE.AND P6, PT, R140, 0x5a, PT ;  /* 0x0000005a8c00780c */ /* 0x000fc80003fc6270 */
[----:B------:R-:W-:Y:S02]  /*5b80*/  P2R R125, PR, RZ, 0x40 ;  /* 0x00000040ff7d7803 */ /* 0x000fe40000000000 */
[----:B------:R-:W-:-:S04]  /*5b90*/  ISETP.GT.AND P6, PT, R137, 0x59, !P6 ;  /* 0x000000598900780c */ /* 0x000fc800077c4270 */
[----:B------:R-:W-:Y:S01]  /*5ba0*/  ISETP.LT.OR P6, PT, R15, 0x5a, P6 ;  /* 0x0000005a0f00780c */ /* 0x000fe200037c1670 */
[----:B------:R-:W-:-:S03]  /*5bb0*/  IMAD.IADD R15, R141, 0x1, R9 ;  /* 0x000000018d0f7824 */ /* 0x000fc600078e0209 */
[----:B------:R-:W-:Y:S02]  /*5bc0*/  FSEL R88, R133, -INF , !P6 ;  /* 0xff80000085587808 */ /* 0x000fe40007000000 */
[----:B------:R-:W-:-:S13]  /*5bd0*/  ISETP.NE.AND P6, PT, R21, RZ, PT ;  /* 0x000000ff1500720c */ /* 0x000fda0003fc5270 */
[----:B------:R-:W-:Y:S05]  /*5be0*/  @!P6 BRA `(.L_x_1121) ;  /* 0x000000000054e947 */ /* 0x000fea0003800000 */
        /* <DEDUP_REMOVED lines=12> */
.L_x_1123:
[----:B------:R-:W-:-:S05]  /*5cb0*/  IMAD.U32 R93, RZ, RZ, UR58 ;  /* 0x0000003aff5d7e24 */ /* 0x000fca000f8e00ff */
[----:B------:R-:W-:-:S13]  /*5cc0*/  ISETP.NE.AND P6, PT, R93, 0x1, PT ;  /* 0x000000015d00780c */ /* 0x000fda0003fc5270 */
[----:B------:R-:W0:Y:S02]  /*5cd0*/  @P6 LDC.64 R140, c[0x0][0x9e8] ;  /* 0x00027a00ff8c6b82 */ /* 0x000e240000000a00 */
[----:B0-----:R-:W-:-:S05]  /*5ce0*/  @P6 IMAD.HI.U32 R140, R9, R140, RZ ;  /* 0x0000008c098c6227 */ /* 0x001fca00078e00ff */
[----:B------:R-:W-:-:S07]  /*5cf0*/  @P6 SHF.R.U32.HI R9, RZ, R141, R140 ;  /* 0x0000008dff096219 */ /* 0x000fce000001168c */
.L_x_1124:
[----:B------:R-:W-:Y:S05]  /*5d00*/  BSYNC B0 ;  /* 0x0000000000007941 */ /* 0x000fea0003800000 */
.L_x_1122:
[----:B------:R-:W-:-:S05]  /*5d10*/  IMAD R140, R9, R93, R144 ;  /* 0x0000005d098c7224 */ /* 0x000fca00078e0290 */
[----:B------:R-:W-:Y:S02]  /*5d20*/  VIADDMNMX R15, R140, R93, R15, PT ;  /* 0x0000005d8c0f7246 */ /* 0x000fe4000380010f */
[----:B------:R-:W-:-:S07]  /*5d30*/  VIMNMX R89, R89, R140, !PT ;  /* 0x0000008c59597248 */ /* 0x000fce0007fe0100 */
.L_x_1121:
[C---:B------:R-:W-:Y:S01]  /*5d40*/  ISETP.GT.AND P1, PT, R89.reuse, 0x1, !P1 ;  /* 0x000000015900780c */ /* 0x040fe20004f24270 */
[----:B------:R-:W-:Y:S01]  /*5d50*/  UMOV UR38, UR7 ;  /* 0x0000000700267c82 */ /* 0x000fe20008000000 */
[----:B------:R-:W-:Y:S01]  /*5d60*/  ISETP.GT.AND P2, PT, R89, 0x8, !P2 ;  /* 0x000000085900780c */ /* 0x000fe20005744270 */
[----:B------:R-:W-:Y:S01]  /*5d70*/  UMOV UR36, UR4 ;  /* 0x0000000400247c82 */ /* 0x000fe20008000000 */
        /* <DEDUP_REMOVED lines=8> */
[----:B------:R-:W-:Y:S02]  /*5e00*/  ISETP.NE.AND P6, PT, R101, RZ, PT ;  /* 0x000000ff6500720c */ /* 0x000fe40003fc5270 */
[----:B------:R-:W-:-:S02]  /*5e10*/  FSEL R150, R95, -INF , !P1 ;  /* 0xff8000005f967808 */ /* 0x000fc40004800000 */
[----:B------:R-:W-:Y:S02]  /*5e20*/  ISETP.NE.AND P1, PT, R143, RZ, PT ;  /* 0x000000ff8f00720c */ /* 0x000fe40003f25270 */
[----:B------:R-:W-:Y:S02]  /*5e30*/  FMNMX.FTZ R9, R188, R3, !PT ;  /* 0x00000003bc097209 */ /* 0x000fe40007810000 */
        /* <DEDUP_REMOVED lines=20> */
[----:B------:R-:W-:Y:S02]  /*5f80*/  FMNMX.FTZ R9, R96, R9, !PT ;  /* 0x0000000960097209 */ /* 0x000fe40007810000 */
        /* <DEDUP_REMOVED lines=30> */
[----:B------:R-:W-:-:S02]  /*6170*/  ISETP.GT.AND P3, PT, R89, 0x50, !P3 ;  /* 0x000000505900780c */ /* 0x000fc40005f64270 */
[----:B------:R-:W-:Y:S02]  /*6180*/  ISETP.GT.AND P1, PT, R89, 0x30, !P1 ;  /* 0x000000305900780c */ /* 0x000fe40004f24270 */
[----:B------:R-:W-:Y:S02]  /*6190*/  FMNMX.FTZ R9, R132, R9, !PT ;  /* 0x0000000984097209 */ /* 0x000fe40007810000 */
[C---:B------:R-:W-:Y:S02]  /*61a0*/  ISETP.LT.OR P1, PT, R15.reuse, 0x31, P1 ;  /* 0x000000310f00780c */ /* 0x040fe40000f21670 */
[----:B------:R-:W-:Y:S02]  /*61b0*/  ISETP.LT.OR P3, PT, R15, 0x51, P3 ;  /* 0x000000510f00780c */ /* 0x000fe40001f61670 */
[----:B------:R-:W-:Y:S02]  /*61c0*/  FSEL R114, R114, -INF , !P1 ;  /* 0xff80000072727808 */ /* 0x000fe40004800000 */
[----:B------:R-:W-:-:S02]  /*61d0*/  ISETP.NE.AND P1, PT, R153, RZ, PT ;  /* 0x000000ff9900720c */ /* 0x000fc40003f25270 */
[----:B------:R-:W-:Y:S02]  /*61e0*/  FMNMX.FTZ R91, R88, R9, !PT ;  /* 0x00000009585b7209 */ /* 0x000fe40007810000 */
[----:B------:R-:W-:Y:S01]  /*61f0*/  ISETP.GT.AND P1, PT, R89, 0x31, !P1 ;  /* 0x000000315900780c */ /* 0x000fe20004f24270 */
[----:B------:R-:W0:Y:S01]  /*6200*/  LDC R9, c[0x0][0x988] ;  /* 0x00026200ff097b82 */ /* 0x000e220000000800 */
[----:B------:R-:W-:Y:S02]  /*6210*/  FSEL R180, R130, -INF , !P3 ;  /* 0xff80000082b47808 */ /* 0x000fe40005800000 */
[----:B------:R-:W-:Y:S01]  /*6220*/  ISETP.LT.OR P1, PT, R15, 0x32, P1 ;  /* 0x000000320f00780c */ /* 0x000fe20000f21670 */
[----:B------:R-:W1:Y:S01]  /*6230*/  SHFL.BFLY PT, R130, R91, 0x2, 0x1f ;  /* 0x0c401f005b827f89 */ /* 0x000e6200000e0000 */
[----:B------:R-:W-:Y:S02]  /*6240*/  ISETP.NE.AND P2, PT, R121, RZ, PT ;  /* 0x000000ff7900720c */ /* 0x000fe40003f45270 */
[----:B------:R-:W-:-:S02]  /*6250*/  FSEL R110, R115, -INF , !P1 ;  /* 0xff800000736e7808 */ /* 0x000fc40004800000 */
[----:B------:R-:W-:Y:S02]  /*6260*/  ISETP.NE.AND P1, PT, R113, RZ, PT ;  /* 0x000000ff7100720c */ /* 0x000fe40003f25270 */
[----:B------:R-:W-:Y:S02]  /*6270*/  ISETP.NE.AND P6, PT, R157, RZ, PT ;  /* 0x000000ff9d00720c */ /* 0x000fe40003fc5270 */
[C---:B------:R-:W-:Y:S02]  /*6280*/  ISETP.GT.AND P1, PT, R89.reuse, 0x38, !P1 ;  /* 0x000000385900780c */ /* 0x040fe40004f24270 */
[----:B------:R-:W-:Y:S02]  /*6290*/  ISETP.GT.AND P4, PT, R89, 0x51, !P4 ;  /* 0x000000515900780c */ /* 0x000fe40006784270 */
[C---:B------:R-:W-:Y:S02]  /*62a0*/  ISETP.LT.OR P1, PT, R15.reuse, 0x39, P1 ;  /* 0x000000390f00780c */ /* 0x040fe40000f21670 */
[----:B------:R-:W-:-:S02]  /*62b0*/  ISETP.LT.OR P4, PT, R15, 0x52, P4 ;  /* 0x000000520f00780c */ /* 0x000fc40002781670 */
[----:B------:R-:W-:Y:S02]  /*62c0*/  FSEL R118, R118, -INF , !P1 ;  /* 0xff80000076767808 */ /* 0x000fe40004800000 */
[----:B------:R-:W-:Y:S02]  /*62d0*/  ISETP.NE.AND P1, PT, R154, RZ, PT ;  /* 0x000000ff9a00720c */ /* 0x000fe40003f25270 */
[C---:B------:R-:W-:Y:S02]  /*62e0*/  ISETP.GT.AND P5, PT, R89.reuse, 0x58, !P5 ;  /* 0x000000585900780c */ /* 0x040fe40006fa4270 */
[----:B------:R-:W-:Y:S02]  /*62f0*/  ISETP.GT.AND P1, PT, R89, 0x39, !P1 ;  /* 0x000000395900780c */ /* 0x000fe40004f24270 */
[----:B-1----:R-:W-:Y:S02]  /*6300*/  FMNMX.FTZ R93, R91, R130, !PT ;  /* 0x000000825b5d7209 */ /* 0x002fe40007810000 */
[----:B------:R-:W-:-:S02]  /*6310*/  ISETP.LT.OR P1, PT, R15, 0x3a, P1 ;  /* 0x0000003a0f00780c */ /* 0x000fc40000f21670 */
[----:B------:R-:W-:Y:S01]  /*6320*/  FSEL R182, R131, -INF , !P4 ;  /* 0xff80000083b67808 */ /* 0x000fe20006000000 */
[----:B------:R-:W1:Y:S01]  /*6330*/  SHFL.BFLY PT, R130, R93, 0x1, 0x1f ;  /* 0x0c201f005d827f89 */ /* 0x000e6200000e0000 */
[----:B------:R-:W-:Y:S02]  /*6340*/  FSEL R154, R119, -INF , !P1 ;  /* 0xff800000779a7808 */ /* 0x000fe40004800000 */
[----:B------:R-:W-:Y:S02]  /*6350*/  ISETP.NE.AND P1, PT, R117, RZ, PT ;  /* 0x000000ff7500720c */ /* 0x000fe40003f25270 */
[----:B------:R-:W-:Y:S02]  /*6360*/  ISETP.LT.OR P5, PT, R15, 0x59, P5 ;  /* 0x000000590f00780c */ /* 0x000fe40002fa1670 */
[----:B------:R-:W-:Y:S02]  /*6370*/  ISETP.GT.AND P1, PT, R89, 0x40, !P1 ;  /* 0x000000405900780c */ /* 0x000fe40004f24270 */
[----:B------:R-:W-:-:S02]  /*6380*/  FSEL R134, R134, -INF , !P5 ;  /* 0xff80000086867808 */ /* 0x000fc40006800000 */
[----:B------:R-:W-:-:S04]  /*6390*/  ISETP.LT.OR P1, PT, R15, 0x41, P1 ;  /* 0x000000410f00780c */ /* 0x000fc80000f21670 */
[----:B------:R-:W-:Y:S02]  /*63a0*/  FSEL R122, R122, -INF , !P1 ;  /* 0xff8000007a7a7808 */ /* 0x000fe40004800000 */
[----:B------:R-:W-:-:S04]  /*63b0*/  ISETP.NE.AND P1, PT, R155, RZ, PT ;  /* 0x000000ff9b00720c */ /* 0x000fc80003f25270 */
[----:B------:R-:W-:Y:S02]  /*63c0*/  ISETP.GT.AND P1, PT, R89, 0x41, !P1 ;  /* 0x000000415900780c */ /* 0x000fe40004f24270 */
[----:B-1----:R-:W-:Y:S02]  /*63d0*/  FMNMX.FTZ R130, R93, R130, !PT ;  /* 0x000000825d827209 */ /* 0x002fe40007810000 */
[----:B------:R-:W-:-:S04]  /*63e0*/  ISETP.LT.OR P1, PT, R15, 0x42, P1 ;  /* 0x000000420f00780c */ /* 0x000fc80000f21670 */
[----:B------:R-:W-:Y:S02]  /*63f0*/  FSEL R158, R123, -INF , !P1 ;  /* 0xff8000007b9e7808 */ /* 0x000fe40004800000 */
[----:B------:R-:W-:-:S04]  /*6400*/  ISETP.GT.AND P1, PT, R89, 0x48, !P2 ;  /* 0x000000485900780c */ /* 0x000fc80005724270 */
[----:B------:R-:W-:-:S04]  /*6410*/  ISETP.LT.OR P1, PT, R15, 0x49, P1 ;  /* 0x000000490f00780c */ /* 0x000fc80000f21670 */
[----:B------:R-:W-:Y:S02]  /*6420*/  FSEL R126, R126, -INF , !P1 ;  /* 0xff8000007e7e7808 */ /* 0x000fe40004800000 */
[----:B------:R-:W-:Y:S02]  /*6430*/  ISETP.GT.AND P1, PT, R89, 0x49, !P6 ;  /* 0x000000495900780c */ /* 0x000fe40007724270 */
[----:B------:R-:W-:Y:S02]  /*6440*/  ISETP.NE.AND P6, PT, R97, RZ, PT ;  /* 0x000000ff6100720c */ /* 0x000fe40003fc5270 */
[----:B------:R-:W-:-:S04]  /*6450*/  ISETP.LT.OR P1, PT, R15, 0x4a, P1 ;  /* 0x0000004a0f00780c */ /* 0x000fc80000f21670 */
[----:B------:R-:W-:Y:S02]  /*6460*/  FSEL R176, R127, -INF , !P1 ;  /* 0xff8000007fb07808 */ /* 0x000fe40004800000 */
[----:B------:R-:W-:Y:S02]  /*6470*/  ISETP.GT.AND P1, PT, R89, RZ, !P6 ;  /* 0x000000ff5900720c */ /* 0x000fe40007724270 */
[----:B------:R-:W-:Y:S02]  /*6480*/  ISETP.NE.AND P6, PT, R125, RZ, PT ;  /* 0x000000ff7d00720c */ /* 0x000fe40003fc5270 */
[----:B------:R-:W-:Y:S02]  /*6490*/  ISETP.LT.OR P1, PT, R15, 0x1, P1 ;  /* 0x000000010f00780c */ /* 0x000fe40000f21670 */
[----:B------:R-:W-:Y:S02]  /*64a0*/  ISETP.GT.AND P2, PT, R89, 0x59, !P6 ;  /* 0x000000595900780c */ /* 0x000fe40007744270 */
[----:B------:R-:W-:Y:S01]  /*64b0*/  FSEL R111, R90, -INF , !P1 ;  /* 0xff8000005a6f7808 */ /* 0x000fe20004800000 */
[C---:B0-----:R-:W-:Y:S01]  /*64c0*/  FMUL.FTZ R90, R130.reuse, R9 ;  /* 0x00000009825a7220 */ /* 0x041fe20000410000 */
[----:B------:R-:W-:-:S02]  /*64d0*/  FSETP.NEU.FTZ.AND P1, PT, R130, -INF , PT ;  /* 0xff8000008200780b */ /* 0x000fc40003f3d000 */
[----:B------:R-:W-:Y:S02]  /*64e0*/  FMNMX.FTZ R91, R111, R8, !PT ;  /* 0x000000086f5b7209 */ /* 0x000fe40007810000 */
[----:B------:R-:W-:Y:S02]  /*64f0*/  FSEL R113, R90, RZ, P1 ;  /* 0x000000ff5a717208 */ /* 0x000fe40000800000 */
[----:B------:R-:W-:Y:S02]  /*6500*/  FMNMX.FTZ R93, R152, R91, !PT ;  /* 0x0000005b985d7209 */ /* 0x000fe40007810000 */
[----:B------:R-:W-:Y:S01]  /*6510*/  ISETP.LT.OR P2, PT, R15, 0x5a, P2 ;  /* 0x0000005a0f00780c */ /* 0x000fe20001741670 */
[--C-:B------:R-:W-:Y:S01]  /*6520*/  FFMA.FTZ R104, R104, R9, -R113.reuse ;  /* 0x0000000968687223 */ /* 0x100fe20000010871 */
[----:B------:R-:W-:Y:S01]  /*6530*/  FMNMX.FTZ R93, R94, R93, !PT ;  /* 0x0000005d5e5d7209 */ /* 0x000fe20007810000 */
[-CC-:B------:R-:W-:Y:S01]  /*6540*/  FFMA.FTZ R15, R108, R9.reuse, -R113.reuse ;  /* 0x000000096c0f7223 */ /* 0x180fe20000010871 */
[-CC-:B------:R-:W-:Y:S01]  /*6550*/  FFMA.FTZ R107, R2, R9.reuse, -R113.reuse ;  /* 0x00000009026b7223 */ /* 0x180fe20000010871 */
[--C-:B------:R-:W-:Y:S01]  /*6560*/  FFMA.FTZ R89, R112, R9, -R113.reuse ;  /* 0x0000000970597223 */ /* 0x100fe20000010871 */
[----:B------:R-:W-:Y:S01]  /*6570*/  FMNMX.FTZ R93, R150, R93, !PT ;  /* 0x0000005d965d7209 */ /* 0x000fe20007810000 */
[-CC-:B------:R-:W-:Y:S01]  /*6580*/  FFMA.FTZ R112, R12, R9.reuse, -R113.reuse ;  /* 0x000000090c707223 */ /* 0x180fe20000010871 */
[----:B------:R-:W-:Y:S01]  /*6590*/  FSEL R2, R130, RZ, P1 ;  /* 0x000000ff82027208 */ /* 0x000fe20000800000 */
[--C-:B------:R-:W-:Y:S01]  /*65a0*/  FFMA.FTZ R136, R136, R9, -R113.reuse ;  /* 0x0000000988887223 */ /* 0x100fe20000010871 */
[----:B------:R-:W-:Y:S01]  /*65b0*/  FMNMX.FTZ R93, R98, R93, !PT ;  /* 0x0000005d625d7209 */ /* 0x000fe20007810000 */
[-CC-:B------:R-:W-:Y:S01]  /*65c0*/  FFMA.FTZ R188, R188, R9.reuse, -R113.reuse ;  /* 0x00000009bcbc7223 */ /* 0x180fe20000010871 */
[----:B------:R-:W-:Y:S01]  /*65d0*/  FFMA.FTZ R90, R186, R9, -R113 ;  /* 0x00000009ba5a7223 */ /* 0x000fe20000010871 */
[----:B------:R-:W-:Y:S01]  /*65e0*/  FADD.FTZ R2, -R2, R3 ;  /* 0x0000000302027221 */ /* 0x000fe20000010100 */
[----:B------:R-:W-:Y:S01]  /*65f0*/  FMNMX.FTZ R95, R148, R93, !PT ;  /* 0x0000005d945f7209 */ /* 0x000fe20007810000 */
[-CC-:B------:R-:W-:Y:S01]  /*6600*/  FFMA.FTZ R184, R184, R9.reuse, -R113.reuse ;  /* 0x00000009b8b87223 */ /* 0x180fe20000010871 */
[-CC-:B------:R-:W-:Y:S01]  /*6610*/  FFMA.FTZ R178, R178, R9.reuse, -R113.reuse ;  /* 0x00000009b2b27223 */ /* 0x180fe20000010871 */
[----:B------:R-:W-:Y:S01]  /*6620*/  FMUL.FTZ R2, R2, R9 ;  /* 0x0000000902027220 */ /* 0x000fe20000410000 */
        /* <DEDUP_REMOVED lines=13> */
[----:B------:R-:W-:Y:S01]  /*6700*/  FFMA.FTZ R88, R88, R9, -R113 ;  /* 0x0000000958587223 */ /* 0x000fe20000010871 */
[----:B------:R-:W-:Y:S01]  /*6710*/  MUFU.EX2 R91, R188 ;  /* 0x000000bc005b7308 */ /* 0x000fe20000000800 */
[----:B------:R-:W-:-:S02]  /*6720*/  LOP3.LUT P6, RZ, R175, 0x7f, RZ, 0xc0, !PT ;  /* 0x0000007fafff7812 */ /* 0x000fc400078cc0ff */
[----:B------:R-:W-:-:S04]  /*6730*/  FMNMX.FTZ R97, R140, R97, !PT ;  /* 0x000000618c617209 */ /* 0x000fc80007810000 */
[----:B------:R-:W-:Y:S01]  /*6740*/  FMNMX.FTZ R97, R142, R97, !PT ;  /* 0x000000618e617209 */ /* 0x000fe20007810000 */
[----:B------:R-:W0:Y:S03]  /*6750*/  MUFU.EX2 R90, R90 ;  /* 0x0000005a005a7308 */ /* 0x000e260000000800 */
[----:B------:R-:W-:-:S04]  /*6760*/  FMNMX.FTZ R97, R114, R97, !PT ;  /* 0x0000006172617209 */ /* 0x000fc80007810000 */
[----:B------:R-:W-:Y:S01]  /*6770*/  FMNMX.FTZ R99, R110, R97, !PT ;  /* 0x000000616e637209 */ /* 0x000fe20007810000 */
[----:B------:R-:W-:Y:S03]  /*6780*/  MUFU.EX2 R93, R184 ;  /* 0x000000b8005d7308 */ /* 0x000fe60000000800 */
[----:B------:R-:W-:-:S04]  /*6790*/  FMNMX.FTZ R99, R118, R99, !PT ;  /* 0x0000006376637209 */ /* 0x000fc80007810000 */
[----:B------:R-:W-:Y:S01]  /*67a0*/  FMNMX.FTZ R99, R154, R99, !PT ;  /* 0x000000639a637209 */ /* 0x000fe20007810000 */
[----:B------:R1:W-:Y:S03]  /*67b0*/  MUFU.EX2 R97, R136 ;  /* 0x0000008800617308 */ /* 0x0003e60000000800 */
[----:B------:R-:W-:-:S04]  /*67c0*/  FMNMX.FTZ R99, R122, R99, !PT ;  /* 0x000000637a637209 */ /* 0x000fc80007810000 */
[----:B------:R-:W-:Y:S01]  /*67d0*/  FMNMX.FTZ R101, R158, R99, !PT ;  /* 0x000000639e657209 */ /* 0x000fe20007810000 */
[----:B------:R-:W-:Y:S01]  /*67e0*/  MUFU.EX2 R178, R178 ;  /* 0x000000b200b27308 */ /* 0x000fe20000000800 */
[----:B-1----:R-:W-:Y:S02]  /*67f0*/  FFMA.FTZ R136, R128, R9, -R113 ;  /* 0x0000000980887223 */ /* 0x002fe40000010871 */
[----:B------:R-:W-:-:S04]  /*6800*/  FMNMX.FTZ R101, R126, R101, !PT ;  /* 0x000000657e657209 */ /* 0x000fc80007810000 */
[----:B------:R-:W-:Y:S01]  /*6810*/  FMNMX.FTZ R101, R176, R101, !PT ;  /* 0x00000065b0657209 */ /* 0x000fe20007810000 */
[----:B------:R1:W-:Y:S03]  /*6820*/  MUFU.EX2 R99, R104 ;  /* 0x0000006800637308 */ /* 0x0003e60000000800 */
[----:B------:R-:W-:-:S04]  /*6830*/  FMNMX.FTZ R101, R180, R101, !PT ;  /* 0x00000065b4657209 */ /* 0x000fc80007810000 */
[----:B------:R-:W-:Y:S01]  /*6840*/  FMNMX.FTZ R101, R182, R101, !PT ;  /* 0x00000065b6657209 */ /* 0x000fe20007810000 */
[----:B------:R0:W-:Y:S01]  /*6850*/  MUFU.EX2 R95, R156 ;  /* 0x0000009c005f7308 */ /* 0x0001e20000000800 */
[----:B-1----:R-:W-:Y:S02]  /*6860*/  FSEL R104, R135, -INF , !P2 ;  /* 0xff80000087687808 */ /* 0x002fe40005000000 */
[----:B------:R-:W-:-:S04]  /*6870*/  FMNMX.FTZ R101, R134, R101, !PT ;  /* 0x0000006586657209 */ /* 0x000fc80007810000 */
[----:B------:R-:W-:Y:S01]  /*6880*/  FMNMX.FTZ R105, R104, R101, !PT ;  /* 0x0000006568697209 */ /* 0x000fe20007810000 */
[--C-:B------:R-:W-:Y:S01]  /*6890*/  FFMA.FTZ R101, R116, R9, -R113.reuse ;  /* 0x0000000974657223 */ /* 0x100fe20000010871 */
[----:B------:R-:W-:Y:S01]  /*68a0*/  MUFU.EX2 R138, R138 ;  /* 0x0000008a008a7308 */ /* 0x000fe20000000800 */
[----:B0-----:R-:W-:Y:S02]  /*68b0*/  F2FP.BF16.F32.PACK_AB R156, R90, R91 ;  /* 0x0000005b5a9c723e */ /* 0x001fe400000010ff */
[----:B------:R-:W0:Y:S05]  /*68c0*/  SHFL.BFLY PT, R108, R105, 0x2, 0x1f ;  /* 0x0c401f00696c7f89 */ /* 0x000e2a00000e0000 */
[----:B------:R-:W-:Y:S08]  /*68d0*/  MUFU.EX2 R100, R100 ;  /* 0x0000006400647308 */ /* 0x000ff00000000800 */
[----:B------:R-:W-:Y:S08]  /*68e0*/  MUFU.EX2 R96, R96 ;  /* 0x0000006000607308 */ /* 0x000ff00000000800 */
[----:B------:R-:W-:Y:S01]  /*68f0*/  MUFU.EX2 R15, R15 ;  /* 0x0000000f000f7308 */ /* 0x000fe20000000800 */
[----:B0-----:R-:W-:Y:S01]  /*6900*/  FMNMX.FTZ R109, R105, R108, !PT ;  /* 0x0000006c696d7209 */ /* 0x001fe20007810000 */
[-CC-:B------:R-:W-:Y:S01]  /*6910*/  FFMA.FTZ R108, R0, R9.reuse, -R113.reuse ;  /* 0x00000009006c7223 */ /* 0x180fe20000010871 */
[----:B------:R-:W-:-:S03]  /*6920*/  FFMA.FTZ R105, R124, R9, -R113 ;  /* 0x000000097c697223 */ /* 0x000fc60000010871 */
[----:B------:R-:W0:Y:S02]  /*6930*/  SHFL.BFLY PT, R0, R109, 0x1, 0x1f ;  /* 0x0c201f006d007f89 */ /* 0x000e2400000e0000 */
[----:B------:R-:W-:Y:S08]  /*6940*/  MUFU.EX2 R14, R14 ;  /* 0x0000000e000e7308 */ /* 0x000ff00000000800 */
[----:B------:R-:W-:Y:S08]  /*6950*/  MUFU.EX2 R89, R89 ;  /* 0x0000005900597308 */ /* 0x000ff00000000800 */
[----:B------:R-:W-:Y:S01]  /*6960*/  MUFU.EX2 R92, R92 ;  /* 0x0000005c005c7308 */ /* 0x000fe20000000800 */
[----:B0-----:R-:W-:-:S07]  /*6970*/  FMNMX.FTZ R12, R109, R0, !PT ;  /* 0x000000006d0c7209 */ /* 0x001fce0007810000 */
[----:B------:R-:W-:Y:S01]  /*6980*/  MUFU.EX2 R101, R101 ;  /* 0x0000006500657308 */ /* 0x000fe20000000800 */
[C---:B------:R-:W-:Y:S01]  /*6990*/  FSETP.NEU.FTZ.AND P1, PT, R12.reuse, -INF , PT ;  /* 0xff8000000c00780b */ /* 0x040fe20003f3d000 */
[----:B------:R-:W-:-:S03]  /*69a0*/  FMUL.FTZ R0, R12, R9 ;  /* 0x000000090c007220 */ /* 0x000fc60000410000 */
[----:B------:R-:W-:-:S03]  /*69b0*/  FSEL R3, R12, RZ, P1 ;  /* 0x000000ff0c037208 */ /* 0x000fc60000800000 */
[----:B------:R-:W-:Y:S01]  /*69c0*/  MUFU.EX2 R20, R20 ;  /* 0x0000001400147308 */ /* 0x000fe20000000800 */
[----:B------:R-:W-:Y:S02]  /*69d0*/  FSEL R113, R0, RZ, P1 ;  /* 0x000000ff00717208 */ /* 0x000fe40000800000 */
[C---:B------:R-:W-:Y:S01]  /*69e0*/  ISETP.GT.AND P1, PT, R13.reuse, R10, PT ;  /* 0x0000000a0d00720c */ /* 0x040fe20003f24270 */
[----:B------:R-:W-:Y:S02]  /*69f0*/  VIADD R13, R13, 0xffffffff ;  /* 0xffffffff0d0d7836 */ /* 0x000fe40000000000 */
[-CC-:B------:R-:W-:Y:S01]  /*6a00*/  FFMA.FTZ R157, R111, R9.reuse, -R113.reuse ;  /* 0x000000096f9d7223 */ /* 0x180fe20000010871 */
[-CC-:B------:R-:W-:Y:S01]  /*6a10*/  FFMA.FTZ R116, R152, R9.reuse, -R113.reuse ;  /* 0x0000000998747223 */ /* 0x180fe20000010871 */
[----:B------:R0:W1:Y:S01]  /*6a20*/  MUFU.EX2 R0, R2 ;  /* 0x0000000200007308 */ /* 0x0000620000000800 */
        /* <DEDUP_REMOVED lines=8> */
[----:B0-----:R-:W-:Y:S01]  /*6ab0*/  FADD.FTZ R2, -R3, R8 ;  /* 0x0000000803027221 */ /* 0x001fe20000010100 */
[-CC-:B------:R-:W-:Y:S01]  /*6ac0*/  FFMA.FTZ R106, R144, R9.reuse, -R113.reuse ;  /* 0x00000009906a7223 */ /* 0x180fe20000010871 */
[-CC-:B------:R-:W-:Y:S01]  /*6ad0*/  FFMA.FTZ R151, R140, R9.reuse, -R113.reuse ;  /* 0x000000098c977223 */ /* 0x180fe20000010871 */
[-CC-:B------:R-:W-:Y:S01]  /*6ae0*/  FFMA.FTZ R142, R142, R9.reuse, -R113.reuse ;  /* 0x000000098e8e7223 */ /* 0x180fe20000010871 */
[-C--:B------:R-:W-:Y:S01]  /*6af0*/  FMUL.FTZ R2, R2, R9.reuse ;  /* 0x0000000902027220 */ /* 0x080fe20000410000 */
[-CC-:B------:R-:W-:Y:S01]  /*6b00*/  FFMA.FTZ R114, R114, R9.reuse, -R113.reuse ;  /* 0x0000000972727223 */ /* 0x180fe20000010871 */
[----:B------:R-:W-:Y:S01]  /*6b10*/  FFMA.FTZ R110, R110, R9, -R113 ;  /* 0x000000096e6e7223 */ /* 0x000fe20000010871 */
[----:B------:R-:W-:Y:S01]  /*6b20*/  MUFU.EX2 R116, R116 ;  /* 0x0000007400747308 */ /* 0x000fe20000000800 */
[----:B-1----:R-:W-:Y:S01]  /*6b30*/  FFMA.FTZ R7, R0, R7, R91 ;  /* 0x0000000700077223 */ /* 0x002fe2000001005b */
[-CC-:B------:R-:W-:Y:S01]  /*6b40*/  FFMA.FTZ R118, R118, R9.reuse, -R113.reuse ;  /* 0x0000000976767223 */ /* 0x180fe20000010871 */
[-CC-:B------:R-:W-:Y:S01]  /*6b50*/  FFMA.FTZ R154, R154, R9.reuse, -R113.reuse ;  /* 0x000000099a9a7223 */ /* 0x180fe20000010871 */
[-C--:B------:R-:W-:Y:S01]  /*6b60*/  FFMA.FTZ R122, R122, R9.reuse, -R113 ;  /* 0x000000097a7a7223 */ /* 0x080fe20000010871 */
[----:B------:R-:W-:Y:S01]  /*6b70*/  FADD.FTZ R120, R90, R7 ;  /* 0x000000075a787221 */ /* 0x000fe20000010000 */
[-CC-:B------:R-:W-:Y:S01]  /*6b80*/  FFMA.FTZ R158, R158, R9.reuse, -R113.reuse ;  /* 0x000000099e9e7223 */ /* 0x180fe20000010871 */
[-CC-:B------:R-:W-:Y:S01]  /*6b90*/  FFMA.FTZ R126, R126, R9.reuse, -R113.reuse ;  /* 0x000000097e7e7223 */ /* 0x180fe20000010871 */
[----:B------:R-:W0:Y:S01]  /*6ba0*/  MUFU.EX2 R2, R2 ;  /* 0x0000000200027308 */ /* 0x000e220000000800 */
[----:B------:R-:W-:Y:S01]  /*6bb0*/  FADD.FTZ R3, R93, R120 ;  /* 0x000000785d037221 */ /* 0x000fe20000010000 */
[-CC-:B------:R-:W-:Y:S01]  /*6bc0*/  FFMA.FTZ R176, R176, R9.reuse, -R113.reuse ;  /* 0x00000009b0b07223 */ /* 0x180fe20000010871 */
[-CC-:B------:R-:W-:Y:S01]  /*6bd0*/  FFMA.FTZ R180, R180, R9.reuse, -R113.reuse ;  /* 0x00000009b4b47223 */ /* 0x180fe20000010871 */
[-C--:B------:R-:W-:Y:S01]  /*6be0*/  FFMA.FTZ R182, R182, R9.reuse, -R113 ;  /* 0x00000009b6b67223 */ /* 0x080fe20000010871 */
[----:B------:R-:W-:Y:S01]  /*6bf0*/  FADD.FTZ R120, R178, R3 ;  /* 0x00000003b2787221 */ /* 0x000fe20000010000 */
[-CC-:B------:R-:W-:Y:S01]  /*6c00*/  FFMA.FTZ R134, R134, R9.reuse, -R113.reuse ;  /* 0x0000000986867223 */ /* 0x180fe20000010871 */
[----:B------:R-:W-:Y:S01]  /*6c10*/  FFMA.FTZ R104, R104, R9, -R113 ;  /* 0x0000000968687223 */ /* 0x000fe20000010871 */
[----:B------:R-:W1:Y:S01]  /*6c20*/  MUFU.EX2 R159, R159 ;  /* 0x0000009f009f7308 */ /* 0x000e620000000800 */
[----:B------:R-:W-:Y:S01]  /*6c30*/  FADD.FTZ R7, R95, R120 ;  /* 0x000000785f077221 */ /* 0x000fe20000010000 */
[----:B------:R-:W-:Y:S01]  /*6c40*/  IMAD.U32 R111, RZ, RZ, UR11 ;  /* 0x0000000bff6f7e24 */ /* 0x000fe2000f8e00ff */
[----:B------:R-:W-:-:S02]  /*6c50*/  F2FP.BF16.F32.PACK_AB R152, R138, R95 ;  /* 0x0000005f8a98723e */ /* 0x000fc400000010ff */
[----:B------:R-:W-:Y:S01]  /*6c60*/  FADD.FTZ R120, R138, R7 ;  /* 0x000000078a787221 */ /* 0x000fe20000010000 */
[----:B------:R-:W-:Y:S01]  /*6c70*/  @!P6 VIADD R111, R111, 0x2a860 ;  /* 0x0002a8606f6fe836 */ /* 0x000fe20000000000 */
[----:B------:R-:W-:Y:S01]  /*6c80*/  F2FP.BF16.F32.PACK_AB R148, R96, R99 ;  /* 0x000000636094723e */ /* 0x000fe200000010ff */
[----:B------:R-:W2:Y:S01]  /*6c90*/  MUFU.EX2 R94, R94 ;  /* 0x0000005e005e7308 */ /* 0x000ea20000000800 */
[----:B0-----:R-:W-:Y:S01]  /*6ca0*/  FFMA.FTZ R3, R2, R6, R157 ;  /* 0x0000000602037223 */ /* 0x001fe2000001009d */
[----:B------:R-:W-:Y:S01]  /*6cb0*/  FADD.FTZ R7, R97, R120 ;  /* 0x0000007861077221 */ /* 0x000fe20000010000 */
[----:B------:R-:W-:Y:S02]  /*6cc0*/  @!P6 PRMT R111, RZ, 0x654, R111 ;  /* 0x00000654ff6fe816 */ /* 0x000fe4000000006f */
[----:B------:R-:W-:Y:S01]  /*6cd0*/  FADD.FTZ R6, R116, R3 ;  /* 0x0000000374067221 */ /* 0x000fe20000010000 */
[----:B------:R-:W-:Y:S01]  /*6ce0*/  F2FP.BF16.F32.PACK_AB R150, R14, R15 ;  /* 0x0000000f0e96723e */ /* 0x000fe200000010ff */
[----:B------:R0:W-:Y:S01]  /*6cf0*/  @!P6 SYNCS.ARRIVE.TRANS64.RED.A1T0 RZ, [R111+URZ], RZ ;  /* 0x000000ff6fffe9a7 */ /* 0x0001e2000810043f */
[----:B------:R-:W3:Y:S01]  /*6d00*/  MUFU.EX2 R153, R153 ;  /* 0x0000009900997308 */ /* 0x000ee20000000800 */
[----:B-1----:R-:W-:Y:S01]  /*6d10*/  FADD.FTZ R3, R159, R6 ;  /* 0x000000069f037221 */ /* 0x002fe20000010000 */
[----:B------:R-:W-:-:S02]  /*6d20*/  F2FP.BF16.F32.PACK_AB R144, R92, R89 ;  /* 0x000000595c90723e */ /* 0x000fc400000010ff */
[----:B------:R-:W-:Y:S02]  /*6d30*/  F2FP.BF16.F32.PACK_AB R146, R20, R101 ;  /* 0x000000651492723e */ /* 0x000fe400000010ff */
[----:B------:R-:W-:Y:S02]  /*6d40*/  F2FP.BF16.F32.PACK_AB R157, R116, R157 ;  /* 0x0000009d749d723e */ /* 0x000fe400000010ff */
[----:B------:R-:W1:Y:S01]  /*6d50*/  MUFU.EX2 R98, R98 ;  /* 0x0000006200627308 */ /* 0x000e620000000800 */
[C---:B--2---:R-:W-:Y:S01]  /*6d60*/  FADD.FTZ R6, R94.reuse, R3 ;  /* 0x000000035e067221 */ /* 0x044fe20000010000 */
[----:B------:R-:W-:-:S06]  /*6d70*/  F2FP.BF16.F32.PACK_AB R159, R94, R159 ;  /* 0x0000009f5e9f723e */ /* 0x000fcc00000010ff */
[----:B------:R-:W2:Y:S01]  /*6d80*/  MUFU.EX2 R155, R155 ;  /* 0x0000009b009b7308 */ /* 0x000ea20000000800 */
[----:B---3--:R-:W-:-:S07]  /*6d90*/  FADD.FTZ R3, R153, R6 ;  /* 0x0000000699037221 */ /* 0x008fce0000010000 */
[----:B------:R-:W3:Y:S01]  /*6da0*/  MUFU.EX2 R102, R102 ;  /* 0x0000006600667308 */ /* 0x000ee20000000800 */
[C---:B-1----:R-:W-:Y:S01]  /*6db0*/  FADD.FTZ R6, R98.reuse, R3 ;  /* 0x0000000362067221 */ /* 0x042fe20000010000 */
[----:B------:R-:W-:-:S06]  /*6dc0*/  F2FP.BF16.F32.PACK_AB R153, R98, R153 ;  /* 0x000000996299723e */ /* 0x000fcc00000010ff */
[----:B------:R-:W1:Y:S01]  /*6dd0*/  MUFU.EX2 R149, R149 ;  /* 0x0000009500957308 */ /* 0x000e620000000800 */
[----:B--2---:R-:W-:-:S07]  /*6de0*/  FADD.FTZ R3, R155, R6 ;  /* 0x000000069b037221 */ /* 0x004fce0000010000 */
[----:B------:R-:W2:Y:S01]  /*6df0*/  MUFU.EX2 R106, R106 ;  /* 0x0000006a006a7308 */ /* 0x000ea20000000800 */
[C---:B---3--:R-:W-:Y:S01]  /*6e00*/  FADD.FTZ R6, R102.reuse, R3 ;  /* 0x0000000366067221 */ /* 0x048fe20000010000 */
[----:B------:R-:W-:-:S06]  /*6e10*/  F2FP.BF16.F32.PACK_AB R155, R102, R155 ;  /* 0x0000009b669b723e */ /* 0x000fcc00000010ff */
[----:B------:R-:W3:Y:S01]  /*6e20*/  MUFU.EX2 R151, R151 ;  /* 0x0000009700977308 */ /* 0x000ee20000000800 */
[----:B-1----:R-:W-:-:S07]  /*6e30*/  FADD.FTZ R3, R149, R6 ;  /* 0x0000000695037221 */ /* 0x002fce0000010000 */
[----:B------:R-:W1:Y:S01]  /*6e40*/  MUFU.EX2 R8, R142 ;  /* 0x0000008e00087308 */ /* 0x000e620000000800 */
[C---:B--2---:R-:W-:Y:S01]  /*6e50*/  FADD.FTZ R6, R106.reuse, R3 ;  /* 0x000000036a067221 */ /* 0x044fe20000010000 */
[----:B------:R-:W-:-:S06]  /*6e60*/  F2FP.BF16.F32.PACK_AB R149, R106, R149 ;  /* 0x000000956a95723e */ /* 0x000fcc00000010ff */
[----:B------:R2:W4:Y:S01]  /*6e70*/  MUFU.EX2 R124, R114 ;  /* 0x00000072007c7308 */ /* 0x0005220000000800 */
[----:B---3--:R-:W-:-:S07]  /*6e80*/  FADD.FTZ R3, R151, R6 ;  /* 0x0000000697037221 */ /* 0x008fce0000010000 */
[----:B------:R3:W5:Y:S01]  /*6e90*/  MUFU.EX2 R145, R110 ;  /* 0x0000006e00917308 */ /* 0x0007620000000800 */
[----:B--2---:R-:W-:Y:S01]  /*6ea0*/  FADD.FTZ R114, R100, R7 ;  /* 0x0000000764727221 */ /* 0x004fe20000010000 */
[C---:B-1----:R-:W-:Y:S01]  /*6eb0*/  FADD.FTZ R3, R8.reuse, R3 ;  /* 0x0000000308037221 */ /* 0x042fe20000010000 */
[----:B------:R-:W-:Y:S01]  /*6ec0*/  F2FP.BF16.F32.PACK_AB R151, R8, R151 ;  /* 0x000000970897723e */ /* 0x000fe200000010ff */
[----:B------:R-:W-:Y:S02]  /*6ed0*/  IMAD.MOV.U32 R8, RZ, RZ, R12 ;  /* 0x000000ffff087224 */ /* 0x000fe400078e000c */
[----:B------:R-:W-:Y:S02]  /*6ee0*/  FADD.FTZ R7, R99, R114 ;  /* 0x0000007263077221 */ /* 0x000fe40000010000 */
[----:B------:R-:W1:Y:S02]  /*6ef0*/  MUFU.EX2 R118, R118 ;  /* 0x0000007600767308 */ /* 0x000e640000000800 */
[----:B---3--:R-:W-:Y:S01]  /*6f00*/  FADD.FTZ R110, R96, R7 ;  /* 0x00000007606e7221 */ /* 0x008fe20000010000 */
[----:B----4-:R-:W-:-:S03]  /*6f10*/  FADD.FTZ R3, R124, R3 ;  /* 0x000000037c037221 */ /* 0x010fc60000010000 */
[----:B------:R-:W-:Y:S02]  /*6f20*/  FADD.FTZ R7, R15, R110 ;  /* 0x0000006e0f077221 */ /* 0x000fe40000010000 */
[----:B------:R2:W3:Y:S02]  /*6f30*/  MUFU.EX2 R147, R154 ;  /* 0x0000009a00937308 */ /* 0x0004e40000000800 */
[----:B------:R-:W-:Y:S01]  /*6f40*/  FADD.FTZ R110, R14, R7 ;  /* 0x000000070e6e7221 */ /* 0x000fe20000010000 */
[C---:B-----5:R-:W-:Y:S01]  /*6f50*/  FADD.FTZ R3, R145.reuse, R3 ;  /* 0x0000000391037221 */ /* 0x060fe20000010000 */
[----:B------:R-:W-:Y:S02]  /*6f60*/  F2FP.BF16.F32.PACK_AB R145, R145, R124 ;  /* 0x0000007c9191723e */ /* 0x000fe400000010ff */
[----:B------:R-:W-:Y:S02]  /*6f70*/  FADD.FTZ R7, R89, R110 ;  /* 0x0000006e59077221 */ /* 0x000fe40000010000 */
[----:B------:R-:W4:Y:S02]  /*6f80*/  MUFU.EX2 R122, R122 ;  /* 0x0000007a007a7308 */ /* 0x000f240000000800 */
[----:B------:R-:W-:Y:S01]  /*6f90*/  FADD.FTZ R110, R92, R7 ;  /* 0x000000075c6e7221 */ /* 0x000fe20000010000 */
[----:B-1----:R-:W-:Y:S01]  /*6fa0*/  FADD.FTZ R3, R118, R3 ;  /* 0x0000000376037221 */ /* 0x002fe20000010000 */
[----:B--2---:R-:W-:-:S02]  /*6fb0*/  F2FP.BF16.F32.PACK_AB R154, R100, R97 ;  /* 0x00000061649a723e */ /* 0x004fc400000010ff */
[----:B------:R-:W-:Y:S02]  /*6fc0*/  FADD.FTZ R7, R101, R110 ;  /* 0x0000006e65077221 */ /* 0x000fe40000010000 */
[----:B------:R-:W1:Y:S01]  /*6fd0*/  MUFU.EX2 R103, R103 ;  /* 0x0000006700677308 */ /* 0x000e620000000800 */
[C---:B---3--:R-:W-:Y:S01]  /*6fe0*/  FADD.FTZ R3, R147.reuse, R3 ;  /* 0x0000000393037221 */ /* 0x048fe20000010000 */
[----:B------:R-:W-:Y:S01]  /*6ff0*/  FADD.FTZ R6, R20, R7 ;  /* 0x0000000714067221 */ /* 0x000fe20000010000 */
[----:B------:R-:W-:-:S05]  /*7000*/  F2FP.BF16.F32.PACK_AB R147, R147, R118 ;  /* 0x000000769393723e */ /* 0x000fca00000010ff */
[----:B------:R2:W3:Y:S01]  /*7010*/  MUFU.EX2 R141, R158 ;  /* 0x0000009e008d7308 */ /* 0x0004e20000000800 */
[----:B----4-:R-:W-:-:S07]  /*7020*/  FADD.FTZ R3, R122, R3 ;  /* 0x000000037a037221 */ /* 0x010fce0000010000 */
[----:B------:R-:W4:Y:S01]  /*7030*/  MUFU.EX2 R108, R108 ;  /* 0x0000006c006c7308 */ /* 0x000f220000000800 */
[----:B-1----:R-:W-:Y:S01]  /*7040*/  FADD.FTZ R7, R103, R6 ;  /* 0x0000000667077221 */ /* 0x002fe20000010000 */
[----:B--2---:R-:W-:-:S06]  /*7050*/  F2FP.BF16.F32.PACK_AB R158, R178, R93 ;  /* 0x0000005db29e723e */ /* 0x004fcc00000010ff */
[----:B------:R-:W1:Y:S01]  /*7060*/  MUFU.EX2 R126, R126 ;  /* 0x0000007e007e7308 */ /* 0x000e620000000800 */
[C---:B---3--:R-:W-:Y:S01]  /*7070*/  FADD.FTZ R3, R141.reuse, R3 ;  /* 0x000000038d037221 */ /* 0x048fe20000010000 */
[----:B------:R-:W-:-:S06]  /*7080*/  F2FP.BF16.F32.PACK_AB R141, R141, R122 ;  /* 0x0000007a8d8d723e */ /* 0x000fcc00000010ff */
[----:B------:R-:W2:Y:S01]  /*7090*/  MUFU.EX2 R105, R105 ;  /* 0x0000006900697308 */ /* 0x000ea20000000800 */
[C---:B----4-:R-:W-:Y:S01]  /*70a0*/  FADD.FTZ R6, R108.reuse, R7 ;  /* 0x000000076c067221 */ /* 0x050fe20000010000 */
[----:B------:R-:W-:-:S06]  /*70b0*/  F2FP.BF16.F32.PACK_AB R140, R108, R103 ;  /* 0x000000676c8c723e */ /* 0x000fcc00000010ff */
[----:B------:R-:W3:Y:S01]  /*70c0*/  MUFU.EX2 R143, R176 ;  /* 0x000000b0008f7308 */ /* 0x000ee20000000800 */
[----:B-1----:R-:W-:-:S07]  /*70d0*/  FADD.FTZ R3, R126, R3 ;  /* 0x000000037e037221 */ /* 0x002fce0000010000 */
[----:B------:R-:W1:Y:S01]  /*70e0*/  MUFU.EX2 R112, R112 ;  /* 0x0000007000707308 */ /* 0x000e620000000800 */
[----:B--2---:R-:W-:-:S07]  /*70f0*/  FADD.FTZ R7, R105, R6 ;  /* 0x0000000669077221 */ /* 0x004fce0000010000 */
[----:B------:R-:W2:Y:S01]  /*7100*/  MUFU.EX2 R180, R180 ;  /* 0x000000b400b47308 */ /* 0x000ea20000000800 */
[C---:B---3--:R-:W-:Y:S01]  /*7110*/  FADD.FTZ R3, R143.reuse, R3 ;  /* 0x000000038f037221 */ /* 0x048fe20000010000 */
[----:B------:R-:W-:-:S06]  /*7120*/  F2FP.BF16.F32.PACK_AB R143, R143, R126 ;  /* 0x0000007e8f8f723e */ /* 0x000fcc00000010ff */
[----:B------:R-:W3:Y:S01]  /*7130*/  MUFU.EX2 R136, R136 ;  /* 0x0000008800887308 */ /* 0x000ee20000000800 */
[C---:B-1----:R-:W-:Y:S01]  /*7140*/  FADD.FTZ R7, R112.reuse, R7 ;  /* 0x0000000770077221 */ /* 0x042fe20000010000 */
[----:B------:R-:W-:-:S06]  /*7150*/  F2FP.BF16.F32.PACK_AB R142, R112, R105 ;  /* 0x00000069708e723e */ /* 0x000fcc00000010ff */
[----:B------:R-:W1:Y:S01]  /*7160*/  MUFU.EX2 R137, R182 ;  /* 0x000000b600897308 */ /* 0x000e620000000800 */
[----:B--2---:R-:W-:-:S07]  /*7170*/  FADD.FTZ R3, R180, R3 ;  /* 0x00000003b4037221 */ /* 0x004fce0000010000 */
[----:B------:R-:W2:Y:S01]  /*7180*/  MUFU.EX2 R107, R107 ;  /* 0x0000006b006b7308 */ /* 0x000ea20000000800 */
[----:B---3--:R-:W-:-:S07]  /*7190*/  FADD.FTZ R6, R136, R7 ;  /* 0x0000000788067221 */ /* 0x008fce0000010000 */
[----:B------:R-:W3:Y:S01]  /*71a0*/  MUFU.EX2 R134, R134 ;  /* 0x0000008600867308 */ /* 0x000ee20000000800 */
[C---:B-1----:R-:W-:Y:S01]  /*71b0*/  FADD.FTZ R3, R137.reuse, R3 ;  /* 0x0000000389037221 */ /* 0x042fe20000010000 */
[----:B------:R-:W-:-:S06]  /*71c0*/  F2FP.BF16.F32.PACK_AB R137, R137, R180 ;  /* 0x000000b48989723e */ /* 0x000fcc00000010ff */
[----:B------:R-:W1:Y:S01]  /*71d0*/  MUFU.EX2 R109, R132 ;  /* 0x00000084006d7308 */ /* 0x000e620000000800 */
[C---:B--2---:R-:W-:Y:S01]  /*71e0*/  FADD.FTZ R6, R107.reuse, R6 ;  /* 0x000000066b067221 */ /* 0x044fe20000010000 */
[----:B------:R-:W-:-:S06]  /*71f0*/  F2FP.BF16.F32.PACK_AB R136, R107, R136 ;  /* 0x000000886b88723e */ /* 0x000fcc00000010ff */
[----:B------:R-:W2:Y:S01]  /*7200*/  MUFU.EX2 R104, R104 ;  /* 0x0000006800687308 */ /* 0x000ea20000000800 */
[----:B---3--:R-:W-:-:S07]  /*7210*/  FADD.FTZ R3, R134, R3 ;  /* 0x0000000386037221 */ /* 0x008fce0000010000 */
[----:B------:R-:W3:Y:S01]  /*7220*/  MUFU.EX2 R88, R88 ;  /* 0x0000005800587308 */ /* 0x000ee20000000800 */
[----:B-1----:R-:W-:Y:S01]  /*7230*/  FADD.FTZ R7, R109, R6 ;  /* 0x000000066d077221 */ /* 0x002fe20000010000 */
[C---:B--2---:R-:W-:Y:S01]  /*7240*/  FADD.FTZ R6, R104.reuse, R3 ;  /* 0x0000000368067221 */ /* 0x044fe20000010000 */
[----:B------:R-:W-:Y:S01]  /*7250*/  F2FP.BF16.F32.PACK_AB R139, R104, R134 ;  /* 0x00000086688b723e */ /* 0x000fe200000010ff */
[----:B------:R-:W-:Y:S02]  /*7260*/  IMAD.MOV.U32 R3, RZ, RZ, R130 ;  /* 0x000000ffff037224 */ /* 0x000fe400078e0082 */
[C---:B---3--:R-:W-:Y:S01]  /*7270*/  FADD.FTZ R7, R88.reuse, R7 ;  /* 0x0000000758077221 */ /* 0x048fe20000010000 */
[----:B------:R-:W-:Y:S01]  /*7280*/  F2FP.BF16.F32.PACK_AB R138, R88, R109 ;  /* 0x0000006d588a723e */ /* 0x000fe200000010ff */
[----:B0-----:R-:W-:Y:S06]  /*7290*/  @P1 BRA `(.L_x_1125) ;  /* 0xffffffd000b81947 */ /* 0x001fec000383ffff */
[----:B------:R-:W-:Y:S01]  /*72a0*/  IMAD.MOV.U32 R8, RZ, RZ, R12 ;  /* 0x000000ffff087224 */ /* 0x000fe200078e000c */
[----:B------:R-:W-:Y:S01]  /*72b0*/  UMOV UR36, UR4 ;  /* 0x0000000400247c82 */ /* 0x000fe20008000000 */
[----:B------:R-:W-:Y:S01]  /*72c0*/  IMAD.MOV.U32 R3, RZ, RZ, R130 ;  /* 0x000000ffff037224 */ /* 0x000fe200078e0082 */
[----:B------:R-:W-:-:S06]  /*72d0*/  UMOV UR38, UR7 ;  /* 0x0000000700267c82 */ /* 0x000fcc0008000000 */
.L_x_1108:
[----:B------:R-:W0:Y:S01]  /*72e0*/  LDC R14, c[0x0][0x448] ;  /* 0x00011200ff0e7b82 */ /* 0x000e220000000800 */
[----:B------:R-:W-:Y:S01]  /*72f0*/  VIADD R12, R17, 0x7f ;  /* 0x0000007f110c7836 */ /* 0x000fe20000000000 */
[----:B------:R-:W-:-:S06]  /*7300*/  IADD3 R11, R16, 0x1, -R11 ;  /* 0x00000001100b7810 */ /* 0x000fcc0007ffe80b */
[----:B------:R-:W1:Y:S01]  /*7310*/  LDC R10, c[0x0][0x9e4] ;  /* 0x00027900ff0a7b82 */ /* 0x000e620000000800 */
[----:B0-----:R-:W-:-:S13]  /*7320*/  ISETP.NE.AND P1, PT, R14, 0x1, PT ;  /* 0x000000010e00780c */ /* 0x001fda0003f25270 */
[----:B------:R-:W0:Y:S08]  /*7330*/  @P1 LDC R15, c[0x0][0x44c] ;  /* 0x00011300ff0f1b82 */ /* 0x000e300000000800 */
[----:B------:R-:W2:Y:S01]  /*7340*/  @P1 LDC R20, c[0x0][0x450] ;  /* 0x00011400ff141b82 */ /* 0x000ea20000000800 */
[----:B0-----:R-:W-:-:S05]  /*7350*/  @P1 IMAD.HI.U32 R15, R12, R15, RZ ;  /* 0x0000000f0c0f1227 */ /* 0x001fca00078e00ff */
[----:B--2---:R-:W-:Y:S02]  /*7360*/  @P1 SHF.R.U32.HI R12, RZ, R20, R15 ;  /* 0x00000014ff0c1219 */ /* 0x004fe4000001160f */
[----:B-1----:R-:W-:-:S03]  /*7370*/  ISETP.GE.AND P1, PT, R10, 0x1, PT ;  /* 0x000000010a00780c */ /* 0x002fc60003f26270 */
[----:B------:R-:W-:-:S04]  /*7380*/  IMAD.IADD R11, R11, 0x1, R12 ;  /* 0x000000010b0b7824 */ /* 0x000fc800078e020c */
[----:B------:R-:W-:-:S06]  /*7390*/  VIADD R12, R11, -UR59 ;  /* 0x8000003b0b0c7c36 */ /* 0x000fcc0008000000 */
[----:B------:R-:W-:Y:S05]  /*73a0*/  @!P1 BRA `(.L_x_1126) ;  /* 0x00000000003c9947 */ /* 0x000fea0003800000 */
        /* <DEDUP_REMOVED lines=9> */
.L_x_1127:
[----:B------:R-:W-:-:S13]  /*7440*/  ISETP.NE.AND P1, PT, R10, 0x1, PT ;  /* 0x000000010a00780c */ /* 0x000fda0003f25270 */
[----:B------:R-:W0:Y:S02]  /*7450*/  @P1 LDC.64 R20, c[0x0][0x9e8] ;  /* 0x00027a00ff141b82 */ /* 0x000e240000000a00 */
[----:B0-----:R-:W-:-:S05]  /*7460*/  @P1 IMAD.HI.U32 R20, R11, R20, RZ ;  /* 0x000000140b141227 */ /* 0x001fca00078e00ff */
[----:B------:R-:W-:-:S07]  /*7470*/  @P1 SHF.R.U32.HI R11, RZ, R21, R20 ;  /* 0x00000015ff0b1219 */ /* 0x000fce0000011614 */
.L_x_1128:
[----:B------:R-:W-:-:S05]  /*7480*/  IMAD R11, R11, R10, RZ ;  /* 0x0000000a0b0b7224 */ /* 0x000fca00078e02ff */
[----:B------:R-:W-:-:S07]  /*7490*/  VIMNMX R12, R12, R11, !PT ;  /* 0x0000000b0c0c7248 */ /* 0x000fce0007fe0100 */
.L_x_1126:
[----:B------:R-:W-:-:S04]  /*74a0*/  VIADD R12, R12, 0x5f ;  /* 0x0000005f0c0c7836 */ /* 0x000fc80000000000 */
[----:B------:R-:W-:-:S05]  /*74b0*/  IMAD.HI R12, R12, 0x2aaaaaab, RZ ;  /* 0x2aaaaaab0c0c7827 */ /* 0x000fca00078e02ff */
[----:B------:R-:W-:-:S04]  /*74c0*/  SHF.R.U32.HI R11, RZ, 0x1f, R12 ;  /* 0x0000001fff0b7819 */ /* 0x000fc8000001160c */
[----:B------:R-:W-:-:S04]  /*74d0*/  LEA.HI.SX32 R11, R12, R11, 0x1c ;  /* 0x0000000b0c0b7211 */ /* 0x000fc800078fe2ff */
[----:B------:R-:W-:-:S04]  /*74e0*/  VIMNMX R12, R22, R11, !PT ;  /* 0x0000000b160c7248 */ /* 0x000fc80007fe0100 */
[----:B------:R-:W-:-:S13]  /*74f0*/  ISETP.GE.AND P1, PT, R13, R12, PT ;  /* 0x0000000c0d00720c */ /* 0x000fda0003f26270 */
[----:B------:R-:W-:Y:S05]  /*7500*/  @!P1 BRA `(.L_x_1129) ;  /* 0x0000001c00109947 */ /* 0x000fea0003800000 */
[----:B------:R-:W-:Y:S01]  /*7510*/  IMAD.MOV.U32 R11, RZ, RZ, R8 ;  /* 0x000000ffff0b7224 */ /* 0x000fe200078e0008 */
[----:B------:R-:W-:Y:S01]  /*7520*/  UMOV UR6, UR38 ;  /* 0x0000002600067c82 */ /* 0x000fe20008000000 */
[----:B------:R-:W-:Y:S01]  /*7530*/  IMAD.MOV.U32 R15, RZ, RZ, R3 ;  /* 0x000000ffff0f7224 */ /* 0x000fe200078e0003 */
[----:B------:R-:W-:-:S06]  /*7540*/  UMOV UR4, UR36 ;  /* 0x0000002400047c82 */ /* 0x000fcc0008000000 */
.L_x_1138:
[----:B------:R-:W-:-:S04]  /*7550*/  UIADD3 UR7, UR4, 0x1, URZ ;  /* 0x0000000104077890 */ /* 0x000fc8000fffe03f */
[----:B------:R-:W-:-:S04]  /*7560*/  UISETP.NE.AND UP0, UPT, UR7, 0x2, UPT ;  /* 0x000000020700788c */ /* 0x000fc8000bf05270 */
[----:B------:R-:W-:Y:S02]  /*7570*/  USEL UR7, UR7, URZ, UP0 ;  /* 0x0000003f07077287 */ /* 0x000fe40008000000 */
[----:B------:R-:W-:-:S04]  /*7580*/  USEL UR38, URZ, 0x1, UP0 ;  /* 0x000000013f267887 */ /* 0x000fc80008000000 */
[----:B------:R-:W-:Y:S01]  /*7590*/  ULOP3.LUT UR38, UR6, UR38, URZ, 0x3c, !UPT ;  /* 0x0000002606267292 */ /* 0x000fe2000f8e3c3f */
[----:B------:R-:W-:Y:S01]  /*75a0*/  UMOV UR36, UR7 ;  /* 0x0000000700247c82 */ /* 0x000fe20008000000 */
[----:B------:R-:W-:Y:S10]  /*75b0*/  @!P0 BRA `(.L_x_1130) ;  /* 0x0000000000048947 */ /* 0x000ff40003800000 */
[----:B------:R-:W-:Y:S01]  /*75c0*/  BPT.TRAP 0x1 ;  /* 0x000000040000795c */ /* 0x000fe20000300000 */
.L_x_1130:
[----:B------:R-:W-:Y:S01]  /*75d0*/  ULEA UR5, UR36, UR37, 0x3 ;  /* 0x0000002524057291 */ /* 0x000fe2000f8e183f */
[----:B------:R-:W-:-:S05]  /*75e0*/  IMAD.U32 R3, RZ, RZ, UR38 ;  /* 0x00000026ff037e24 */ /* 0x000fca000f8e00ff */
[----:B------:R-:W-:-:S04]  /*75f0*/  SHF.L.U32 R3, R3, 0x1f, RZ ;  /* 0x0000001f03037819 */ /* 0x000fc800000006ff */
[----:B------:R0:W1:Y:S01]  /*7600*/  SYNCS.PHASECHK.TRANS64.TRYWAIT P1, [UR5+0x2a830], R3 ;  /* 0x02a83003ff0075a7 */ /* 0x0000620008020145 */
[----:B------:R-:W-:Y:S05]  /*7610*/  @!P0 BRA `(.L_x_1131) ;  /* 0x0000000000048947 */ /* 0x000fea0003800000 */
[----:B------:R-:W-:Y:S01]  /*7620*/  BPT.TRAP 0x1 ;  /* 0x000000040000795c */ /* 0x000fe20000300000 */
.L_x_1131:
[----:B-1----:R-:W-:Y:S05]  /*7630*/  @P1 BRA `(.L_x_1132) ;  /* 0x0000000000081947 */ /* 0x002fea0003800000 */
[----:B------:R-:W1:Y:S02]  /*7640*/  SYNCS.PHASECHK.TRANS64.TRYWAIT P1, [UR5+0x2a830], R3 ;  /* 0x02a83003ff0075a7 */ /* 0x000e640008020145 */
[----:B-1----:R-:W-:Y:S05]  /*7650*/  @!P1 BRA `(.L_x_1133) ;  /* 0x000000c000f89947 */ /* 0x002fea0003800000 */
.L_x_1132:
        /* <DEDUP_REMOVED lines=131> */
.L_x_1134:
[----:B------:R-:W-:Y:S01]  /*7e90*/  ULEA UR10, UR4, UR37, 0x3 ;  /* 0x00000025040a7291 */ /* 0x000fe2000f8e183f */
[----:B------:R-:W-:-:S05]  /*7ea0*/  IMAD.U32 R0, RZ, RZ, UR6 ;  /* 0x00000006ff007e24 */ /* 0x000fca000f8e00ff */
[----:B------:R-:W-:-:S04]  /*7eb0*/  SHF.L.U32 R0, R0, 0x1f, RZ ;  /* 0x0000001f00007819 */ /* 0x000fc800000006ff */
[----:B------:R2:W3:Y:S01]  /*7ec0*/  SYNCS.PHASECHK.TRANS64.TRYWAIT P1, [UR10+0x2a850], R0 ;  /* 0x02a85000ff0075a7 */ /* 0x0004e2000802014a */
[----:B------:R-:W-:Y:S05]  /*7ed0*/  @!P0 BRA `(.L_x_1135) ;  /* 0x0000000000048947 */ /* 0x000fea0003800000 */
[----:B------:R-:W-:Y:S01]  /*7ee0*/  BPT.TRAP 0x1 ;  /* 0x000000040000795c */ /* 0x000fe20000300000 */
.L_x_1135:
[----:B---3--:R-:W-:Y:S05]  /*7ef0*/  @P1 BRA `(.L_x_1136) ;  /* 0x0000000000081947 */ /* 0x008fea0003800000 */
[----:B------:R-:W3:Y:S02]  /*7f00*/  SYNCS.PHASECHK.TRANS64.TRYWAIT P1, [UR10+0x2a850], R0 ;  /* 0x02a85000ff0075a7 */ /* 0x000ee4000802014a */
[----:B---3--:R-:W-:Y:S05]  /*7f10*/  @!P1 BRA `(.L_x_1137) ;  /* 0x000000b800e09947 */ /* 0x008fea0003800000 */
.L_x_1136:
[----:B------:R-:W-:Y:S01]  /*7f20*/  UIADD3 UR5, UR37, 0x400, URZ ;  /* 0x0000040025057890 */ /* 0x000fe2000fffe03f */
[----:B------:R-:W-:Y:S01]  /*7f30*/  WARPGROUP.ARRIVE ;  /* 0x00000000000079c5 */ /* 0x000fe20000000000 */
[----:B------:R-:W-:Y:S01]  /*7f40*/  UMOV UR15, 0x40000040 ;  /* 0x40000040000f7882 */ /* 0x000fe20000000000 */
[----:B0-2---:R-:W-:Y:S01]  /*7f50*/  FMNMX.FTZ R0, R88, R15, !PT ;  /* 0x0000000f58007209 */ /* 0x005fe20007810000 */
[----:B------:R-:W-:Y:S01]  /*7f60*/  USHF.R.U32.HI UR5, URZ, 0x4, UR5 ;  /* 0x000000043f057899 */ /* 0x000fe20008011605 */
[----:B------:R-:W0:Y:S02]  /*7f70*/  LDC R9, c[0x0][0x988] ;  /* 0x00026200ff097b82 */ /* 0x000e240000000800 */
[----:B------:R-:W2:Y:S01]  /*7f80*/  S2R R175, SR_TID.X ;  /* 0x0000000000af7919 */ /* 0x000ea20000002100 */
[----:B-1----:R-:W-:Y:S01]  /*7f90*/  FMNMX.FTZ R3, R89, R0, !PT ;  /* 0x0000000059037209 */ /* 0x002fe20007810000 */
[----:B------:R-:W-:-:S03]  /*7fa0*/  ULOP3.LUT UR5, UR5, 0x3fff, URZ, 0xc0, !UPT ;  /* 0x00003fff05057892 */ /* 0x000fc6000f8ec03f */
[----:B------:R-:W-:Y:S01]  /*7fb0*/  FMNMX.FTZ R0, R92, R3, !PT ;  /* 0x000000035c007209 */ /* 0x000fe20007810000 */
[----:B------:R-:W-:-:S03]  /*7fc0*/  ULOP3.LUT UR5, UR5, 0x3000000, URZ, 0xfc, !UPT ;  /* 0x0300000005057892 */ /* 0x000fc6000f8efc3f */
[----:B------:R-:W-:Y:S01]  /*7fd0*/  FMNMX.FTZ R3, R93, R0, !PT ;  /* 0x000000005d037209 */ /* 0x000fe20007810000 */
[----:B------:R-:W-:-:S03]  /*7fe0*/  UIMAD UR4, UR4, 0x600, UR5 ;  /* 0x00000600040478a4 */ /* 0x000fc6000f8e0205 */
[----:B------:R-:W-:Y:S01]  /*7ff0*/  FMNMX.FTZ R0, R96, R3, !PT ;  /* 0x0000000360007209 */ /* 0x000fe20007810000 */
[----:B------:R-:W-:-:S03]  /*8000*/  UIADD3 UR6, UR4, 0x80, URZ ;  /* 0x0000008004067890 */ /* 0x000fc6000fffe03f */
        /* <DEDUP_REMOVED lines=8> */
[----:B------:R-:W-:Y:S02]  /*8090*/  FMNMX.FTZ R0, R104, R3, !PT ;  /* 0x0000000368007209 */ /* 0x000fe40007810000 */
[----:B--2---:R-:W-:Y:S02]  /*80a0*/  LOP3.LUT P1, RZ, R175, 0x7f, RZ, 0xc0, !PT ;  /* 0x0000007fafff7812 */ /* 0x004fe4000782c0ff */
        /* <DEDUP_REMOVED lines=15> */
[----:B------:R-:W1:Y:S02]  /*81a0*/  SHFL.BFLY PT, R3, R0, 0x2, 0x1f ;  /* 0x0c401f0000037f89 */ /* 0x000e6400000e0000 */
[----:B-1----:R-:W-:-:S05]  /*81b0*/  FMNMX.FTZ R8, R0, R3, !PT ;  /* 0x0000000300087209 */ /* 0x002fca0007810000 */
[----:B------:R-:W1:Y:S02]  /*81c0*/  SHFL.BFLY PT, R3, R8, 0x1, 0x1f ;  /* 0x0c201f0008037f89 */ /* 0x000e6400000e0000 */
[----:B-1----:R-:W-:-:S05]  /*81d0*/  FMNMX.FTZ R3, R8, R3, !PT ;  /* 0x0000000308037209 */ /* 0x002fca0007810000 */
[C---:B------:R-:W-:Y:S01]  /*81e0*/  FADD.FTZ R2, -R3.reuse, R15 ;  /* 0x0000000f03027221 */ /* 0x040fe20000010100 */
[----:B0-----:R-:W-:-:S03]  /*81f0*/  FMUL.FTZ R174, R3, R9 ;  /* 0x0000000903ae7220 */ /* 0x001fc60000410000 */
[----:B------:R-:W-:Y:S01]  /*8200*/  FMUL.FTZ R20, R2, R9 ;  /* 0x0000000902147220 */ /* 0x000fe20000410000 */
[----:B------:R-:W-:Y:S01]  /*8210*/  FMNMX.FTZ R2, R90, R11, !PT ;  /* 0x0000000b5a027209 */ /* 0x000fe20007810000 */
[-CC-:B------:R-:W-:Y:S01]  /*8220*/  FFMA.FTZ R15, R88, R9.reuse, -R174.reuse ;  /* 0x00000009580f7223 */ /* 0x180fe200000108ae */
[----:B------:R-:W-:Y:S02]  /*8230*/  WARPGROUP.DEPBAR.LE gsb0, 0x0 ;  /* 0x00008000000079c5 */ /* 0x000fe40000010000 */
[----:B------:R-:W-:Y:S01]  /*8240*/  WARPGROUP.ARRIVE ;  /* 0x00000000000079c5 */ /* 0x000fe20000000000 */
[----:B------:R-:W-:Y:S01]  /*8250*/  FMNMX.FTZ R21, R91, R2, !PT ;  /* 0x000000025b157209 */ /* 0x000fe20007810000 */
[-CC-:B------:R-:W-:Y:S01]  /*8260*/  FFMA.FTZ R156, R89, R9.reuse, -R174.reuse ;  /* 0x00000009599c7223 */ /* 0x180fe200000108ae */
[----:B------:R0:W-:Y:S01]  /*8270*/  MUFU.EX2 R0, R20 ;  /* 0x0000001400007308 */ /* 0x0001e20000000800 */
[--C-:B------:R-:W-:Y:S01]  /*8280*/  FFMA.FTZ R158, R92, R9, -R174.reuse ;  /* 0x000000095c9e7223 */ /* 0x100fe200000108ae */
[----:B------:R-:W-:Y:S01]  /*8290*/  FMNMX.FTZ R2, R94, R21, !PT ;  /* 0x000000155e027209 */ /* 0x000fe20007810000 */
[----:B------:R-:W-:Y:S01]  /*82a0*/  HGMMA.64x128x16.F32.BF16 R24, R152, gdesc[UR12].tnspB, R24, gsb0 ;  /* 0x41e0000c98187df0 */ /* 0x000fe20008001818 */
[----:B------:R-:W-:Y:S01]  /*82b0*/  UMOV UR14, UR6 ;  /* 0x00000006000e7c82 */ /* 0x000fe20008000000 */
[----:B------:R-:W-:Y:S01]  /*82c0*/  UMOV UR15, 0x40000040 ;  /* 0x40000040000f7882 */ /* 0x000fe20000000000 */
[----:B------:R-:W-:Y:S01]  /*82d0*/  UIADD3 UR6, UR4, 0x180, URZ ;  /* 0x0000018004067890 */ /* 0x000fe2000fffe03f */
[----:B------:R-:W-:Y:S01]  /*82e0*/  FMNMX.FTZ R21, R95, R2, !PT ;  /* 0x000000025f157209 */ /* 0x000fe20007810000 */
[----:B------:R-:W1:Y:S01]  /*82f0*/  MUFU.EX2 R15, R15 ;  /* 0x0000000f000f7308 */ /* 0x000e620000000800 */
[-CC-:B0-----:R-:W-:Y:S01]  /*8300*/  FFMA.FTZ R20, R120, R9.reuse, -R174.reuse ;  /* 0x0000000978147223 */ /* 0x181fe200000108ae */
[--C-:B------:R-:W-:Y:S01]  /*8310*/  FFMA.FTZ R88, R124, R9, -R174.reuse ;  /* 0x000000097c587223 */ /* 0x100fe200000108ae */
[----:B------:R-:W-:Y:S01]  /*8320*/  FMNMX.FTZ R2, R98, R21, !PT ;  /* 0x0000001562027209 */ /* 0x000fe20007810000 */
[-CC-:B------:R-:W-:Y:S01]  /*8330*/  FFMA.FTZ R92, R128, R9.reuse, -R174.reuse ;  /* 0x00000009805c7223 */ /* 0x180fe200000108ae */
[----:B------:R-:W-:-:S02]  /*8340*/  FFMA.FTZ R133, R133, R9, -R174 ;  /* 0x0000000985857223 */ /* 0x000fc400000108ae */
[----:B------:R-:W-:Y:S01]  /*8350*/  FMNMX.FTZ R21, R99, R2, !PT ;  /* 0x0000000263157209 */ /* 0x000fe20007810000 */
[----:B------:R-:W0:Y:S03]  /*8360*/  MUFU.EX2 R156, R156 ;  /* 0x0000009c009c7308 */ /* 0x000e260000000800 */
[----:B------:R-:W-:Y:S01]  /*8370*/  FMNMX.FTZ R2, R102, R21, !PT ;  /* 0x0000001566027209 */ /* 0x000fe20007810000 */
[----:B------:R-:W-:-:S03]  /*8380*/  FFMA.FTZ R21, R93, R9, -R174 ;  /* 0x000000095d157223 */ /* 0x000fc600000108ae */
[----:B------:R-:W-:Y:S01]  /*8390*/  FMNMX.FTZ R89, R103, R2, !PT ;  /* 0x0000000267597209 */ /* 0x000fe20007810000 */
[----:B------:R-:W-:Y:S01]  /*83a0*/  MUFU.EX2 R158, R158 ;  /* 0x0000009e009e7308 */ /* 0x000fe20000000800 */
[----:B-1----:R-:W-:Y:S02]  /*83b0*/  FFMA.FTZ R7, R0, R7, R15 ;  /* 0x0000000700077223 */ /* 0x002fe4000001000f */
[----:B------:R-:W-:-:S04]  /*83c0*/  FMNMX.FTZ R2, R106, R89, !PT ;  /* 0x000000596a027209 */ /* 0x000fc80007810000 */
[----:B------:R-:W-:Y:S01]  /*83d0*/  FMNMX.FTZ R89, R107, R2, !PT ;  /* 0x000000026b597209 */ /* 0x000fe20007810000 */
[----:B------:R-:W-:Y:S01]  /*83e0*/  MUFU.EX2 R21, R21 ;  /* 0x0000001500157308 */ /* 0x000fe20000000800 */
[C---:B0-----:R-:W-:Y:S01]  /*83f0*/  FADD.FTZ R7, R156.reuse, R7 ;  /* 0x000000079c077221 */ /* 0x041fe20000010000 */
[----:B------:R-:W-:Y:S01]  /*8400*/  F2FP.BF16.F32.PACK_AB R156, R156, R15 ;  /* 0x0000000f9c9c723e */ /* 0x000fe200000010ff */
[----:B------:R-:W-:Y:S01]  /*8410*/  IMAD.MOV.U32 R15, RZ, RZ, R3 ;  /* 0x000000ffff0f7224 */ /* 0x000fe200078e0003 */
[----:B------:R-:W-:Y:S01]  /*8420*/  FMNMX.FTZ R2, R110, R89, !PT ;  /* 0x000000596e027209 */ /* 0x000fe20007810000 */
[----:B------:R-:W-:-:S03]  /*8430*/  FFMA.FTZ R89, R97, R9, -R174 ;  /* 0x0000000961597223 */ /* 0x000fc600000108ae */
[----:B------:R-:W-:Y:S01]  /*8440*/  FMNMX.FTZ R93, R111, R2, !PT ;  /* 0x000000026f5d7209 */ /* 0x000fe20007810000 */
[----:B------:R-:W-:Y:S03]  /*8450*/  MUFU.EX2 R20, R20 ;  /* 0x0000001400147308 */ /* 0x000fe60000000800 */
[----:B------:R-:W-:-:S04]  /*8460*/  FMNMX.FTZ R2, R114, R93, !PT ;  /* 0x0000005d72027209 */ /* 0x000fc80007810000 */
[----:B------:R-:W-:Y:S01]  /*8470*/  FMNMX.FTZ R93, R115, R2, !PT ;  /* 0x00000002735d7209 */ /* 0x000fe20007810000 */
[----:B------:R-:W-:Y:S03]  /*8480*/  MUFU.EX2 R89, R89 ;  /* 0x0000005900597308 */ /* 0x000fe60000000800 */
        /* <DEDUP_REMOVED lines=8> */
[-CC-:B------:R-:W-:Y:S01]  /*8510*/  FFMA.FTZ R97, R105, R9.reuse, -R174.reuse ;  /* 0x0000000969617223 */ /* 0x180fe200000108ae */
[-CC-:B------:R-:W-:Y:S01]  /*8520*/  FFMA.FTZ R105, R113, R9.reuse, -R174.reuse ;  /* 0x0000000971697223 */ /* 0x180fe200000108ae */
[-CC-:B------:R-:W-:Y:S01]  /*8530*/  FFMA.FTZ R113, R121, R9.reuse, -R174.reuse ;  /* 0x0000000979717223 */ /* 0x180fe200000108ae */
[----:B------:R-:W-:Y:S01]  /*8540*/  FMNMX.FTZ R101, R127, R2, !PT ;  /* 0x000000027f657209 */ /* 0x000fe20007810000 */
[----:B------:R-:W-:Y:S01]  /*8550*/  FFMA.FTZ R121, R129, R9, -R174 ;  /* 0x0000000981797223 */ /* 0x000fe200000108ae */
[----:B------:R-:W-:Y:S02]  /*8560*/  MUFU.EX2 R92, R92 ;  /* 0x0000005c005c7308 */ /* 0x000fe40000000800 */
[----:B------:R-:W-:-:S04]  /*8570*/  FMNMX.FTZ R2, R130, R101, !PT ;  /* 0x0000006582027209 */ /* 0x000fc80007810000 */
[----:B------:R-:W-:Y:S02]  /*8580*/  FMNMX.FTZ R101, R131, R2, !PT ;  /* 0x0000000283657209 */ /* 0x000fe40007810000 */
[----:B------:R-:W-:Y:S02]  /*8590*/  MUFU.EX2 R97, R97 ;  /* 0x0000006100617308 */ /* 0x000fe40000000800 */
[----:B------:R-:W-:Y:S01]  /*85a0*/  FMNMX.FTZ R2, R134, R101, !PT ;  /* 0x0000006586027209 */ /* 0x000fe20007810000 */
[-CC-:B------:R-:W-:Y:S01]  /*85b0*/  FFMA.FTZ R101, R109, R9.reuse, -R174.reuse ;  /* 0x000000096d657223 */ /* 0x180fe200000108ae */
[-CC-:B------:R-:W-:Y:S01]  /*85c0*/  FFMA.FTZ R109, R117, R9.reuse, -R174.reuse ;  /* 0x00000009756d7223 */ /* 0x180fe200000108ae */
[----:B------:R-:W-:Y:S01]  /*85d0*/  FFMA.FTZ R117, R125, R9, -R174 ;  /* 0x000000097d757223 */ /* 0x000fe200000108ae */
[----:B------:R-:W-:Y:S02]  /*85e0*/  FMNMX.FTZ R2, R135, R2, !PT ;  /* 0x0000000287027209 */ /* 0x000fe40007810000 */
        /* <DEDUP_REMOVED lines=10> */
[----:B------:R-:W-:-:S03]  /*8690*/  FFMA.FTZ R96, R132, R9, -R174 ;  /* 0x0000000984607223 */ /* 0x000fc600000108ae */
[----:B------:R-:W-:Y:S01]  /*86a0*/  HGMMA.64x128x16.F32.BF16 R24, R148, gdesc[UR12].tnspB, R24, gsb0 ;  /* 0x41e0000c94187df0 */ /* 0x000fe20008001818 */
[----:B------:R-:W-:Y:S01]  /*86b0*/  UMOV UR14, UR6 ;  /* 0x00000006000e7c82 */ /* 0x000fe20008000000 */
[----:B------:R-:W-:Y:S01]  /*86c0*/  UMOV UR15, 0x40000040 ;  /* 0x40000040000f7882 */ /* 0x000fe20000000000 */
[----:B------:R-:W-:Y:S01]  /*86d0*/  UIADD3 UR6, UR4, 0x200, URZ ;  /* 0x0000020004067890 */ /* 0x000fe2000fffe03f */
[----:B------:R-:W-:Y:S01]  /*86e0*/  MUFU.EX2 R152, R152 ;  /* 0x0000009800987308 */ /* 0x000fe20000000800 */
[----:B------:R-:W-:-:S07]  /*86f0*/  UIADD3 UR4, UR4, 0x280, URZ ;  /* 0x0000028004047890 */ /* 0x000fce000fffe03f */
[----:B------:R-:W-:Y:S08]  /*8700*/  MUFU.EX2 R154, R154 ;  /* 0x0000009a009a7308 */ /* 0x000ff00000000800 */
[----:B------:R-:W-:Y:S01]  /*8710*/  MUFU.EX2 R96, R96 ;  /* 0x0000006000607308 */ /* 0x000fe20000000800 */
[----:B------:R-:W-:Y:S02]  /*8720*/  WARPGROUP.DEPBAR.LE gsb0, 0x0 ;  /* 0x00008000000079c5 */ /* 0x000fe40000010000 */
[----:B------:R-:W-:Y:S01]  /*8730*/  WARPGROUP.ARRIVE ;  /* 0x00000000000079c5 */ /* 0x000fe20000000000 */
[-CC-:B------:R-:W-:Y:S01]  /*8740*/  FFMA.FTZ R148, R104, R9.reuse, -R174.reuse ;  /* 0x0000000968947223 */ /* 0x180fe200000108ae */
[----:B------:R-:W-:-:S04]  /*8750*/  FFMA.FTZ R150, R108, R9, -R174 ;  /* 0x000000096c967223 */ /* 0x000fc800000108ae */
[----:B------:R-:W-:Y:S01]  /*8760*/  HGMMA.64x128x16.F32.BF16 R24, R144, gdesc[UR12].tnspB, R24, gsb0 ;  /* 0x41e0000c90187df0 */ /* 0x000fe20008001818 */
[----:B------:R-:W-:Y:S01]  /*8770*/  UMOV UR14, UR6 ;  /* 0x00000006000e7c82 */ /* 0x000fe20008000000 */
[----:B------:R-:W-:Y:S01]  /*8780*/  UMOV UR15, 0x40000040 ;  /* 0x40000040000f7882 */ /* 0x000fe20000000000 */
[----:B------:R-:W-:Y:S01]  /*8790*/  UMOV UR6, UR4 ;  /* 0x0000000400067c82 */ /* 0x000fe20008000000 */
[----:B------:R-:W-:Y:S01]  /*87a0*/  MUFU.EX2 R148, R148 ;  /* 0x0000009400947308 */ /* 0x000fe20000000800 */
[----:B------:R-:W-:-:S07]  /*87b0*/  UMOV UR4, UR36 ;  /* 0x0000002400047c82 */ /* 0x000fce0008000000 */
[----:B------:R-:W-:Y:S01]  /*87c0*/  MUFU.EX2 R150, R150 ;  /* 0x0000009600967308 */ /* 0x000fe20000000800 */
[----:B------:R-:W-:Y:S02]  /*87d0*/  WARPGROUP.DEPBAR.LE gsb0, 0x0 ;  /* 0x00008000000079c5 */ /* 0x000fe40000010000 */
[----:B------:R-:W-:Y:S01]  /*87e0*/  WARPGROUP.ARRIVE ;  /* 0x00000000000079c5 */ /* 0x000fe20000000000 */
[----:B------:R-:W0:Y:S01]  /*87f0*/  SHFL.BFLY PT, R145, R2, 0x2, 0x1f ;  /* 0x0c401f0002917f89 */ /* 0x000e2200000e0000 */
[-CC-:B------:R-:W-:Y:S01]  /*8800*/  FFMA.FTZ R144, R112, R9.reuse, -R174.reuse ;  /* 0x0000000970907223 */ /* 0x180fe200000108ae */
[----:B------:R-:W-:-:S03]  /*8810*/  FFMA.FTZ R146, R116, R9, -R174 ;  /* 0x0000000974927223 */ /* 0x000fc600000108ae */
[----:B------:R-:W-:Y:S02]  /*8820*/  HGMMA.64x128x16.F32.BF16 R24, R140, gdesc[UR12].tnspB, R24, gsb0 ;  /* 0x41e0000c8c187df0 */ /* 0x000fe40008001818 */
[----:B------:R-:W-:Y:S08]  /*8830*/  MUFU.EX2 R144, R144 ;  /* 0x0000009000907308 */ /* 0x000ff00000000800 */
[----:B------:R-:W-:Y:S01]  /*8840*/  MUFU.EX2 R146, R146 ;  /* 0x0000009200927308 */ /* 0x000fe20000000800 */
[----:B0-----:R-:W-:-:S05]  /*8850*/  FMNMX.FTZ R145, R2, R145, !PT ;  /* 0x0000009102917209 */ /* 0x001fca0007810000 */
[----:B------:R-:W0:Y:S02]  /*8860*/  SHFL.BFLY PT, R8, R145, 0x1, 0x1f ;  /* 0x0c201f0091087f89 */ /* 0x000e2400000e0000 */
[----:B0-----:R-:W-:-:S05]  /*8870*/  FMNMX.FTZ R8, R145, R8, !PT ;  /* 0x0000000891087209 */ /* 0x001fca0007810000 */
[CC--:B------:R-:W-:Y:S01]  /*8880*/  FMUL.FTZ R100, R8.reuse, R9.reuse ;  /* 0x0000000908647220 */ /* 0x0c0fe20000410000 */
[----:B------:R-:W-:Y:S02]  /*8890*/  FADD.FTZ R2, -R8, R11 ;  /* 0x0000000b08027221 */ /* 0x000fe40000010100 */
[----:B------:R-:W-:Y:S01]  /*88a0*/  MUFU.EX2 R11, R133 ;  /* 0x00000085000b7308 */ /* 0x000fe20000000800 */
[-CC-:B------:R-:W-:Y:S01]  /*88b0*/  FFMA.FTZ R90, R90, R9.reuse, -R100.reuse ;  /* 0x000000095a5a7223 */ /* 0x180fe20000010864 */
[-C--:B------:R-:W-:Y:S01]  /*88c0*/  FMUL.FTZ R2, R2, R9.reuse ;  /* 0x0000000902027220 */ /* 0x080fe20000410000 */
        /* <DEDUP_REMOVED lines=14> */
[----:B0-----:R-:W-:Y:S01]  /*89b0*/  IMAD.U32 R90, RZ, RZ, UR7 ;  /* 0x00000007ff5a7e24 */ /* 0x001fe2000f8e00ff */
[----:B------:R-:W-:Y:S01]  /*89c0*/  UMOV UR7, 0x40000040 ;  /* 0x4000004000077882 */ /* 0x000fe20000000000 */
[-CC-:B------:R-:W-:Y:S01]  /*89d0*/  FFMA.FTZ R115, R115, R9.reuse, -R100.reuse ;  /* 0x0000000973737223 */ /* 0x180fe20000010864 */
[-CC-:B------:R-:W-:Y:S01]  /*89e0*/  FFMA.FTZ R118, R118, R9.reuse, -R100.reuse ;  /* 0x0000000976767223 */ /* 0x180fe20000010864 */
[-CC-:B------:R-:W-:Y:S01]  /*89f0*/  FFMA.FTZ R119, R119, R9.reuse, -R100.reuse ;  /* 0x0000000977777223 */ /* 0x180fe20000010864 */
[----:B------:R-:W-:Y:S01]  /*8a00*/  @!P1 LEA R90, R90, UR37, 0x3 ;  /* 0x000000255a5a9c11 */ /* 0x000fe2000f8e18ff */
[-CC-:B------:R-:W-:Y:S01]  /*8a10*/  FFMA.FTZ R122, R122, R9.reuse, -R100.reuse ;  /* 0x000000097a7a7223 */ /* 0x180fe20000010864 */
[----:B------:R-:W0:Y:S01]  /*8a20*/  MUFU.EX2 R91, R91 ;  /* 0x0000005b005b7308 */ /* 0x000e220000000800 */
[-CC-:B------:R-:W-:Y:S01]  /*8a30*/  FFMA.FTZ R123, R123, R9.reuse, -R100.reuse ;  /* 0x000000097b7b7223 */ /* 0x180fe20000010864 */
[----:B------:R-:W-:Y:S01]  /*8a40*/  FFMA.FTZ R126, R126, R9, -R100 ;  /* 0x000000097e7e7223 */ /* 0x000fe20000010864 */
[----:B------:R-:W-:-:S02]  /*8a50*/  @!P1 VIADD R90, R90, 0x2a840 ;  /* 0x0002a8405a5a9836 */ /* 0x000fc40000000000 */
[-CC-:B------:R-:W-:Y:S01]  /*8a60*/  FFMA.FTZ R127, R127, R9.reuse, -R100.reuse ;  /* 0x000000097f7f7223 */ /* 0x180fe20000010864 */
[-CC-:B------:R-:W-:Y:S01]  /*8a70*/  FFMA.FTZ R130, R130, R9.reuse, -R100.reuse ;  /* 0x0000000982827223 */ /* 0x180fe20000010864 */
[-CC-:B------:R-:W-:Y:S01]  /*8a80*/  FFMA.FTZ R131, R131, R9.reuse, -R100.reuse ;  /* 0x0000000983837223 */ /* 0x180fe20000010864 */
[-C--:B------:R-:W-:Y:S01]  /*8a90*/  FFMA.FTZ R134, R134, R9.reuse, -R100 ;  /* 0x0000000986867223 */ /* 0x080fe20000010864 */
[----:B------:R2:W3:Y:S01]  /*8aa0*/  MUFU.EX2 R159, R94 ;  /* 0x0000005e009f7308 */ /* 0x0004e20000000800 */
[----:B------:R-:W-:Y:S01]  /*8ab0*/  @!P1 PRMT R90, RZ, 0x654, R90 ;  /* 0x00000654ff5a9816 */ /* 0x000fe2000000005a */
[----:B-1----:R-:W-:Y:S01]  /*8ac0*/  FFMA.FTZ R6, R2, R6, R157 ;  /* 0x0000000602067223 */ /* 0x002fe2000001009d */
[----:B------:R-:W-:-:S05]  /*8ad0*/  FFMA.FTZ R100, R135, R9, -R100 ;  /* 0x0000000987647223 */ /* 0x000fca0000010864 */
[----:B------:R-:W1:Y:S01]  /*8ae0*/  MUFU.EX2 R95, R95 ;  /* 0x0000005f005f7308 */ /* 0x000e620000000800 */
[----:B--2---:R-:W-:Y:S02]  /*8af0*/  IMAD.U32 R94, RZ, RZ, UR10 ;  /* 0x0000000aff5e7e24 */ /* 0x004fe4000f8e00ff */
[C---:B0-----:R-:W-:Y:S01]  /*8b00*/  FADD.FTZ R6, R91.reuse, R6 ;  /* 0x000000065b067221 */ /* 0x041fe20000010000 */
[----:B------:R-:W-:-:S04]  /*8b10*/  F2FP.BF16.F32.PACK_AB R157, R91, R157 ;  /* 0x0000009d5b9d723e */ /* 0x000fc800000010ff */
[----:B------:R-:W0:Y:S01]  /*8b20*/  MUFU.EX2 R153, R98 ;  /* 0x0000006200997308 */ /* 0x000e220000000800 */
[----:B---3--:R-:W-:-:S07]  /*8b30*/  FADD.FTZ R6, R159, R6 ;  /* 0x000000069f067221 */ /* 0x008fce0000010000 */
[----:B------:R-:W2:Y:S01]  /*8b40*/  MUFU.EX2 R99, R99 ;  /* 0x0000006300637308 */ /* 0x000ea20000000800 */
[C---:B-1----:R-:W-:Y:S01]  /*8b50*/  FADD.FTZ R6, R95.reuse, R6 ;  /* 0x000000065f067221 */ /* 0x042fe20000010000 */
[----:B------:R-:W-:-:S06]  /*8b60*/  F2FP.BF16.F32.PACK_AB R159, R95, R159 ;  /* 0x0000009f5f9f723e */ /* 0x000fcc00000010ff */
[----:B------:R-:W1:Y:S01]  /*8b70*/  MUFU.EX2 R155, R102 ;  /* 0x00000066009b7308 */ /* 0x000e620000000800 */
[----:B0-----:R-:W-:-:S07]  /*8b80*/  FADD.FTZ R6, R153, R6 ;  /* 0x0000000699067221 */ /* 0x001fce0000010000 */
[----:B------:R-:W0:Y:S01]  /*8b90*/  MUFU.EX2 R103, R103 ;  /* 0x0000006700677308 */ /* 0x000e220000000800 */
[C---:B--2---:R-:W-:Y:S01]  /*8ba0*/  FADD.FTZ R6, R99.reuse, R6 ;  /* 0x0000000663067221 */ /* 0x044fe20000010000 */
[----:B------:R-:W-:-:S06]  /*8bb0*/  F2FP.BF16.F32.PACK_AB R153, R99, R153 ;  /* 0x000000996399723e */ /* 0x000fcc00000010ff */
[----:B------:R-:W2:Y:S01]  /*8bc0*/  MUFU.EX2 R149, R106 ;  /* 0x0000006a00957308 */ /* 0x000ea20000000800 */
[----:B-1----:R-:W-:Y:S01]  /*8bd0*/  FADD.FTZ R6, R155, R6 ;  /* 0x000000069b067221 */ /* 0x002fe20000010000 */
[----:B------:R-:W-:Y:S02]  /*8be0*/  WARPGROUP.DEPBAR.LE gsb0, 0x0 ;  /* 0x00008000000079c5 */ /* 0x000fe40000010000 */
[----:B------:R-:W-:-:S04]  /*8bf0*/  WARPGROUP.ARRIVE ;  /* 0x00000000000079c5 */ /* 0x000fc80000000000 */
[----:B------:R-:W1:Y:S01]  /*8c00*/  MUFU.EX2 R107, R107 ;  /* 0x0000006b006b7308 */ /* 0x000e620000000800 */
[----:B0-----:R-:W-:Y:S01]  /*8c10*/  FADD.FTZ R6, R103, R6 ;  /* 0x0000000667067221 */ /* 0x001fe20000010000 */
[----:B------:R-:W-:Y:S02]  /*8c20*/  F2FP.BF16.F32.PACK_AB R140, R113, R20 ;  /* 0x00000014718c723e */ /* 0x000fe400000010ff */
[----:B------:R-:W-:Y:S01]  /*8c30*/  F2FP.BF16.F32.PACK_AB R155, R103, R155 ;  /* 0x0000009b679b723e */ /* 0x000fe200000010ff */
[----:B------:R-:W-:Y:S01]  /*8c40*/  HGMMA.64x128x16.F32.BF16 R24, R136, gdesc[UR4].tnspB, R24, gsb0 ;  /* 0x41e0000488187df0 */ /* 0x000fe20008001818 */
[----:B------:R-:W-:Y:S01]  /*8c50*/  UMOV UR6, UR38 ;  /* 0x0000002600067c82 */ /* 0x000fe20008000000 */
[----:B------:R-:W-:Y:S01]  /*8c60*/  F2FP.BF16.F32.PACK_AB R142, R117, R88 ;  /* 0x00000058758e723e */ /* 0x000fe200000010ff */
        /* <DEDUP_REMOVED lines=25> */
[----:B------:R-:W-:Y:S01]  /*8e00*/  MUFU.EX2 R131, R131 ;  /* 0x0000008300837308 */ /* 0x000fe20000000800 */
[----:B-1----:R-:W-:-:S07]  /*8e10*/  FADD.FTZ R6, R143, R6 ;  /* 0x000000068f067221 */ /* 0x002fce0000010000 */
[----:B------:R-:W-:Y:S01]  /*8e20*/  MUFU.EX2 R100, R100 ;  /* 0x0000006400647308 */ /* 0x000fe20000000800 */
[C---:B0-----:R-:W-:Y:S01]  /*8e30*/  FADD.FTZ R6, R127.reuse, R6 ;  /* 0x000000067f067221 */ /* 0x041fe20000010000 */
[----:B------:R-:W-:Y:S01]  /*8e40*/  F2FP.BF16.F32.PACK_AB R143, R127, R143 ;  /* 0x0000008f7f8f723e */ /* 0x000fe200000010ff */
[----:B------:R-:W-:Y:S02]  /*8e50*/  WARPGROUP.DEPBAR.LE gsb0, 0x0 ;  /* 0x00008000000079c5 */ /* 0x000fe40000010000 */
[----:B------:R0:W-:Y:S03]  /*8e60*/  @!P1 SYNCS.ARRIVE.TRANS64.RED.A1T0 RZ, [R90+URZ], RZ ;  /* 0x000000ff5aff99a7 */ /* 0x0001e6000810043f */
[----:B------:R-:W1:Y:S01]  /*8e70*/  MUFU.EX2 R137, R130 ;  /* 0x0000008200897308 */ /* 0x000e620000000800 */
[----:B------:R-:W-:Y:S02]  /*8e80*/  F2FP.BF16.F32.PACK_AB R138, R11, R96 ;  /* 0x000000600b8a723e */ /* 0x000fe400000010ff */
[----:B------:R-:W-:Y:S01]  /*8e90*/  F2FP.BF16.F32.PACK_AB R136, R121, R92 ;  /* 0x0000005c7988723e */ /* 0x000fe200000010ff */
[----:B0-----:R-:W-:-:S04]  /*8ea0*/  @!P1 VIADD R90, R94, 0x2a860 ;  /* 0x0002a8605e5a9836 */ /* 0x001fc80000000000 */
[----:B------:R-:W0:Y:S01]  /*8eb0*/  MUFU.EX2 R139, R134 ;  /* 0x00000086008b7308 */ /* 0x000e220000000800 */
[----:B------:R-:W-:-:S04]  /*8ec0*/  @!P1 PRMT R90, RZ, 0x654, R90 ;  /* 0x00000654ff5a9816 */ /* 0x000fc8000000005a */
[----:B------:R2:W-:Y:S01]  /*8ed0*/  @!P1 SYNCS.ARRIVE.TRANS64.RED.A1T0 RZ, [R90+URZ], RZ ;  /* 0x000000ff5aff99a7 */ /* 0x0005e2000810043f */
[----:B------:R-:W-:Y:S01]  /*8ee0*/  ISETP.GT.AND P1, PT, R13, R12, PT ;  /* 0x0000000c0d00720c */ /* 0x000fe20003f24270 */
[----:B-1----:R-:W-:Y:S01]  /*8ef0*/  FADD.FTZ R6, R137, R6 ;  /* 0x0000000689067221 */ /* 0x002fe20000010000 */
[----:B------:R-:W-:Y:S01]  /*8f00*/  F2FP.BF16.F32.PACK_AB R137, R131, R137 ;  /* 0x000000898389723e */ /* 0x000fe200000010ff */
[----:B------:R-:W-:Y:S02]  /*8f10*/  VIADD R13, R13, 0xffffffff ;  /* 0xffffffff0d0d7836 */ /* 0x000fe40000000000 */
[----:B------:R-:W-:Y:S01]  /*8f20*/  FADD.FTZ R6, R131, R6 ;  /* 0x0000000683067221 */ /* 0x000fe20000010000 */
[----:B--2---:R-:W-:Y:S01]  /*8f30*/  FADD.FTZ R90, R158, R7 ;  /* 0x000000079e5a7221 */ /* 0x004fe20000010000 */
[----:B------:R-:W-:Y:S02]  /*8f40*/  F2FP.BF16.F32.PACK_AB R158, R21, R158 ;  /* 0x0000009e159e723e */ /* 0x000fe400000010ff */
[----:B0-----:R-:W-:Y:S01]  /*8f50*/  FADD.FTZ R6, R139, R6 ;  /* 0x000000068b067221 */ /* 0x001fe20000010000 */
[----:B------:R-:W-:Y:S01]  /*8f60*/  F2FP.BF16.F32.PACK_AB R139, R100, R139 ;  /* 0x0000008b648b723e */ /* 0x000fe200000010ff */
[----:B------:R-:W-:-:S02]  /*8f70*/  FADD.FTZ R7, R21, R90 ;  /* 0x0000005a15077221 */ /* 0x000fc40000010000 */
[----:B------:R-:W-:Y:S02]  /*8f80*/  FADD.FTZ R6, R100, R6 ;  /* 0x0000000664067221 */ /* 0x000fe40000010000 */
[----:B------:R-:W-:Y:S01]  /*8f90*/  FADD.FTZ R90, R152, R7 ;  /* 0x00000007985a7221 */ /* 0x000fe20000010000 */
[----:B------:R-:W-:-:S03]  /*8fa0*/  F2FP.BF16.F32.PACK_AB R152, R89, R152 ;  /* 0x000000985998723e */ /* 0x000fc600000010ff */
[----:B------:R-:W-:-:S04]  /*8fb0*/  FADD.FTZ R7, R89, R90 ;  /* 0x0000005a59077221 */ /* 0x000fc80000010000 */
        /* <DEDUP_REMOVED lines=15> */
[----:B------:R-:W-:-:S04]  /*90b0*/  FADD.FTZ R90, R20, R7 ;  /* 0x00000007145a7221 */ /* 0x000fc80000010000 */
[----:B------:R-:W-:-:S04]  /*90c0*/  FADD.FTZ R7, R113, R90 ;  /* 0x0000005a71077221 */ /* 0x000fc80000010000 */
[----:B------:R-:W-:-:S04]  /*90d0*/  FADD.FTZ R90, R88, R7 ;  /* 0x00000007585a7221 */ /* 0x000fc80000010000 */
[----:B------:R-:W-:-:S04]  /*90e0*/  FADD.FTZ R7, R117, R90 ;  /* 0x0000005a75077221 */ /* 0x000fc80000010000 */
[----:B------:R-:W-:-:S04]  /*90f0*/  FADD.FTZ R20, R92, R7 ;  /* 0x000000075c147221 */ /* 0x000fc80000010000 */
[----:B------:R-:W-:-:S04]  /*9100*/  FADD.FTZ R7, R121, R20 ;  /* 0x0000001479077221 */ /* 0x000fc80000010000 */
[----:B------:R-:W-:-:S04]  /*9110*/  FADD.FTZ R20, R96, R7 ;  /* 0x0000000760147221 */ /* 0x000fc80000010000 */
[----:B------:R-:W-:Y:S01]  /*9120*/  FADD.FTZ R7, R11, R20 ;  /* 0x000000140b077221 */ /* 0x000fe20000010000 */
[----:B------:R-:W-:Y:S01]  /*9130*/  IMAD.MOV.U32 R11, RZ, RZ, R8 ;  /* 0x000000ffff0b7224 */ /* 0x000fe200078e0008 */
[----:B------:R-:W-:Y:S06]  /*9140*/  @P1 BRA `(.L_x_1138) ;  /* 0xffffffe400001947 */ /* 0x000fec000383ffff */
.L_x_1129:
[----:B------:R-:W-:-:S13]  /*9150*/  ISETP.GE.AND P1, PT, R13, R22, PT ;  /* 0x000000160d00720c */ /* 0x000fda0003f26270 */
[----:B------:R-:W-:Y:S05]  /*9160*/  @!P1 BRA `(.L_x_1139) ;  /* 0x0000002c007c9947 */ /* 0x000fea0003800000 */
[----:B------:R-:W-:Y:S01]  /*9170*/  IMAD.MOV.U32 R11, RZ, RZ, R8 ;  /* 0x000000ffff0b7224 */ /* 0x000fe200078e0008 */
[----:B------:R-:W-:Y:S01]  /*9180*/  UMOV UR6, UR38 ;  /* 0x0000002600067c82 */ /* 0x000fe20008000000 */
[----:B------:R-:W-:Y:S01]  /*9190*/  IMAD.MOV.U32 R12, RZ, RZ, R3 ;  /* 0x000000ffff0c7224 */ /* 0x000fe200078e0003 */
[----:B------:R-:W-:Y:S01]  /*91a0*/  UMOV UR4, UR36 ;  /* 0x0000002400047c82 */ /* 0x000fe20008000000 */
[----:B------:R-:W-:Y:S01]  /*91b0*/  ULDC UR58, c[0x0][0x9e4] ;  /* 0x00027900003a7ab9 */ /* 0x000fe20000000800 */
[----:B------:R-:W-:Y:S01]  /*91c0*/  ULDC UR59, c[0x0][0x288] ;  /* 0x0000a200003b7ab9 */ /* 0x000fe20000000800 */
[----:B------:R-:W-:Y:S01]  /*91d0*/  ULDC UR60, c[0x0][0x9dc] ;  /* 0x00027700003c7ab9 */ /* 0x000fe20000000800 */
[----:B------:R-:W-:-:S05]  /*91e0*/  ULDC UR61, c[0x0][0x9e0] ;  /* 0x00027800003d7ab9 */ /* 0x000fca0000000800 */
.L_x_1156:
        /* <DEDUP_REMOVED lines=8> */
.L_x_1140:
[----:B------:R-:W-:Y:S01]  /*9270*/  ULEA UR5, UR36, UR37, 0x3 ;  /* 0x0000002524057291 */ /* 0x000fe2000f8e183f */
[----:B------:R-:W-:-:S05]  /*9280*/  IMAD.U32 R3, RZ, RZ, UR38 ;  /* 0x00000026ff037e24 */ /* 0x000fca000f8e00ff */
[----:B------:R-:W-:-:S04]  /*9290*/  SHF.L.U32 R3, R3, 0x1f, RZ ;  /* 0x0000001f03037819 */ /* 0x000fc800000006ff */
[----:B------:R0:W1:Y:S01]  /*92a0*/  SYNCS.PHASECHK.TRANS64.TRYWAIT P1, [UR5+0x2a830], R3 ;  /* 0x02a83003ff0075a7 */ /* 0x0000620008020145 */
[----:B------:R-:W-:Y:S05]  /*92b0*/  @!P0 BRA `(.L_x_1141) ;  /* 0x0000000000048947 */ /* 0x000fea0003800000 */
[----:B------:R-:W-:Y:S01]  /*92c0*/  BPT.TRAP 0x1 ;  /* 0x000000040000795c */ /* 0x000fe20000300000 */
.L_x_1141:
[----:B-1----:R-:W-:Y:S05]  /*92d0*/  @P1 BRA `(.L_x_1142) ;  /* 0x0000000000081947 */ /* 0x002fea0003800000 */
[----:B------:R-:W1:Y:S02]  /*92e0*/  SYNCS.PHASECHK.TRANS64.TRYWAIT P1, [UR5+0x2a830], R3 ;  /* 0x02a83003ff0075a7 */ /* 0x000e640008020145 */
[----:B-1----:R-:W-:Y:S05]  /*92f0*/  @!P1 BRA `(.L_x_1143) ;  /* 0x000000a800009947 */ /* 0x002fea0003800000 */
.L_x_1142:
        /* <DEDUP_REMOVED lines=131> */
.L_x_1144:
[----:B------:R-:W-:Y:S01]  /*9b30*/  ULEA UR14, UR4, UR37, 0x3 ;  /* 0x00000025040e7291 */ /* 0x000fe2000f8e183f */
[----:B------:R-:W-:-:S05]  /*9b40*/  IMAD.U32 R0, RZ, RZ, UR6 ;  /* 0x00000006ff007e24 */ /* 0x000fca000f8e00ff */
[----:B------:R-:W-:-:S04]  /*9b50*/  SHF.L.U32 R0, R0, 0x1f, RZ ;  /* 0x0000001f00007819 */ /* 0x000fc800000006ff */
[----:B------:R2:W3:Y:S01]  /*9b60*/  SYNCS.PHASECHK.TRANS64.TRYWAIT P1, [UR14+0x2a850], R0 ;  /* 0x02a85000ff0075a7 */ /* 0x0004e2000802014e */
[----:B------:R-:W-:Y:S05]  /*9b70*/  @!P0 BRA `(.L_x_1145) ;  /* 0x0000000000048947 */ /* 0x000fea0003800000 */
[----:B------:R-:W-:Y:S01]  /*9b80*/  BPT.TRAP 0x1 ;  /* 0x000000040000795c */ /* 0x000fe20000300000 */
.L_x_1145:
[----:B---3--:R-:W-:Y:S05]  /*9b90*/  @P1 BRA `(.L_x_1146) ;  /* 0x0000000000081947 */ /* 0x008fea0003800000 */
[----:B------:R-:W3:Y:S02]  /*9ba0*/  SYNCS.PHASECHK.TRANS64.TRYWAIT P1, [UR14+0x2a850], R0 ;  /* 0x02a85000ff0075a7 */ /* 0x000ee4000802014e */
[----:B---3--:R-:W-:Y:S05]  /*9bb0*/  @!P1 BRA `(.L_x_1147) ;  /* 0x0000009c00e89947 */ /* 0x008fea0003800000 */
.L_x_1146:
[----:B------:R-:W-:Y:S01]  /*9bc0*/  UIADD3 UR5, UR37, 0x400, URZ ;  /* 0x0000040025057890 */ /* 0x000fe2000fffe03f */
[----:B------:R-:W-:Y:S01]  /*9bd0*/  WARPGROUP.ARRIVE ;  /* 0x00000000000079c5 */ /* 0x000fe20000000000 */
[----:B------:R-:W-:-:S05]  /*9be0*/  UMOV UR11, 0x40000040 ;  /* 0x40000040000b7882 */ /* 0x000fca0000000000 */
[----:B------:R-:W3:Y:S01]  /*9bf0*/  S2R R175, SR_TID.X ;  /* 0x0000000000af7919 */ /* 0x000ee20000002100 */
[----:B------:R-:W-:Y:S01]  /*9c00*/  USHF.R.U32.HI UR5, URZ, 0x4, UR5 ;  /* 0x000000043f057899 */ /* 0x000fe20008011605 */
[----:B------:R-:W-:Y:S01]  /*9c10*/  ISETP.NE.AND P2, PT, R14, 0x1, PT ;  /* 0x000000010e00780c */ /* 0x000fe20003f45270 */
[----:B01----:R-:W-:Y:S02]  /*9c20*/  IMAD.IADD R3, R19, 0x1, R17 ;  /* 0x0000000113037824 */ /* 0x003fe400078e0211 */
[----:B------:R-:W-:Y:S01]  /*9c30*/  ULOP3.LUT UR5, UR5, 0x3fff, URZ, 0xc0, !UPT ;  /* 0x00003fff05057892 */ /* 0x000fe2000f8ec03f */
[----:B------:R-:W-:-:S03]  /*9c40*/  IMAD.U32 R8, RZ, RZ, UR7 ;  /* 0x00000007ff087e24 */ /* 0x000fc6000f8e00ff */
[----:B------:R-:W-:-:S04]  /*9c50*/  ULOP3.LUT UR5, UR5, 0x3000000, URZ, 0xfc, !UPT ;  /* 0x0300000005057892 */ /* 0x000fc8000f8efc3f */
[----:B------:R-:W-:Y:S02]  /*9c60*/  UIMAD UR4, UR4, 0x600, UR5 ;  /* 0x00000600040478a4 */ /* 0x000fe4000f8e0205 */
[----:B--2---:R-:W0:Y:S02]  /*9c70*/  @P2 LDC R0, c[0x0][0x44c] ;  /* 0x00011300ff002b82 */ /* 0x004e240000000800 */
[----:B------:R-:W-:-:S03]  /*9c80*/  UIADD3 UR6, UR4, 0x80, URZ ;  /* 0x0000008004067890 */ /* 0x000fc6000fffe03f */
[----:B------:R-:W-:Y:S02]  /*9c90*/  UMOV UR10, UR4 ;  /* 0x00000004000a7c82 */ /* 0x000fe40008000000 */
[----:B------:R-:W-:Y:S01]  /*9ca0*/  HGMMA.64x128x16.F32.BF16 R24, R156, gdesc[UR8].tnspB, R24, gsb0 ;  /* 0x41e000089c187df0 */ /* 0x000fe20008001818 */
[----:B------:R-:W-:Y:S01]  /*9cb0*/  UMOV UR11, 0x40000040 ;  /* 0x40000040000b7882 */ /* 0x000fe20000000000 */
[----:B------:R-:W-:Y:S01]  /*9cc0*/  UMOV UR10, UR6 ;  /* 0x00000006000a7c82 */ /* 0x000fe20008000000 */
[----:B------:R-:W-:Y:S01]  /*9cd0*/  UIADD3 UR6, UR4, 0x100, URZ ;  /* 0x0000010004067890 */ /* 0x000fe2000fffe03f */
[----:B------:R-:W1:Y:S01]  /*9ce0*/  @P2 LDC R9, c[0x0][0x450] ;  /* 0x00011400ff092b82 */ /* 0x000e620000000800 */
[----:B---3--:R-:W-:Y:S01]  /*9cf0*/  LOP3.LUT P1, RZ, R175, 0x7f, RZ, 0xc0, !PT ;  /* 0x0000007fafff7812 */ /* 0x008fe2000782c0ff */
[----:B0-----:R-:W-:-:S12]  /*9d00*/  @P2 IMAD.HI.U32 R2, R3, R0, RZ ;  /* 0x0000000003022227 */ /* 0x001fd800078e00ff */
[----:B------:R-:W-:Y:S02]  /*9d10*/  @!P1 LEA R0, R8, UR37, 0x3 ;  /* 0x0000002508009c11 */ /* 0x000fe4000f8e18ff */
[----:B-1----:R-:W-:-:S03]  /*9d20*/  @P2 SHF.R.U32.HI R3, RZ, R9, R2 ;  /* 0x00000009ff032219 */ /* 0x002fc60000011602 */
[----:B------:R-:W-:Y:S02]  /*9d30*/  @!P1 VIADD R0, R0, 0x2a840 ;  /* 0x0002a84000009836 */ /* 0x000fe40000000000 */
[----:B------:R-:W0:Y:S03]  /*9d40*/  SHFL.IDX PT, R21, R3, RZ, 0x1c1f ;  /* 0x001c1fff03157589 */ /* 0x000e2600000e0000 */
[----:B------:R-:W-:Y:S01]  /*9d50*/  @!P1 PRMT R0, RZ, 0x654, R0 ;  /* 0x00000654ff009816 */ /* 0x000fe20000000000 */
        /* <DEDUP_REMOVED lines=20> */
[----:B------:R-:W-:Y:S01]  /*9ea0*/  HGMMA.64x128x16.F32.BF16 R24, R140, gdesc[UR8].tnspB, R24, gsb0 ;  /* 0x41e000088c187df0 */ /* 0x000fe20008001818 */
[----:B------:R-:W-:Y:S01]  /*9eb0*/  UMOV UR10, UR4 ;  /* 0x00000004000a7c82 */ /* 0x000fe20008000000 */
[----:B------:R-:W-:Y:S01]  /*9ec0*/  UMOV UR11, 0x40000040 ;  /* 0x40000040000b7882 */ /* 0x000fe20000000000 */
[----:B------:R-:W-:Y:S01]  /*9ed0*/  ULOP3.LUT UR4, URZ, UR60, URZ, 0x33, !UPT ;  /* 0x0000003c3f047292 */ /* 0x000fe2000f8e333f */
[----:B------:R-:W-:Y:S02]  /*9ee0*/  WARPGROUP.DEPBAR.LE gsb0, 0x0 ;  /* 0x00008000000079c5 */ /* 0x000fe40000010000 */
[----:B------:R-:W-:-:S06]  /*9ef0*/  WARPGROUP.ARRIVE ;  /* 0x00000000000079c5 */ /* 0x000fcc0000000000 */
[----:B------:R-:W-:Y:S03]  /*9f00*/  HGMMA.64x128x16.F32.BF16 R24, R136, gdesc[UR8].tnspB, R24, gsb0 ;  /* 0x41e0000888187df0 */ /* 0x000fe60008001818 */
[----:B------:R-:W-:Y:S02]  /*9f10*/  WARPGROUP.DEPBAR.LE gsb0, 0x0 ;  /* 0x00008000000079c5 */ /* 0x000fe40000010000 */
[----:B------:R-:W-:Y:S01]  /*9f20*/  IMAD R137, R13, -0x60, RZ ;  /* 0xffffffa00d897824 */ /* 0x000fe200078e02ff */
[----:B------:R1:W-:Y:S01]  /*9f30*/  @!P1 SYNCS.ARRIVE.TRANS64.RED.A1T0 RZ, [R0+URZ], RZ ;  /* 0x000000ff00ff99a7 */ /* 0x0003e2000810043f */
[----:B------:R-:W-:Y:S02]  /*9f40*/  ISETP.GE.AND P1, PT, R10, 0x1, PT ;  /* 0x000000010a00780c */ /* 0x000fe40003f26270 */
[----:B------:R-:W-:-:S04]  /*9f50*/  VIADD R9, R137, 0x1 ;  /* 0x0000000189097836 */ /* 0x000fc80000000000 */
[----:B------:R-:W-:-:S04]  /*9f60*/  IMAD R9, R18, -0x2, R9 ;  /* 0xfffffffe12097824 */ /* 0x000fc800078e0209 */
[C---:B------:R-:W-:Y:S01]  /*9f70*/  VIADD R142, R9.reuse, 0xffffffff ;  /* 0xffffffff098e7836 */ /* 0x040fe20000000000 */
[----:B-1----:R-:W-:-:S05]  /*9f80*/  IADD3 R0, R9, -UR59, R16 ;  /* 0x8000003b09007c10 */ /* 0x002fca000fffe010 */
[C---:B------:R-:W-:Y:S02]  /*9f90*/  VIADD R139, R0.reuse, UR61 ;  /* 0x0000003d008b7c36 */ /* 0x040fe40008000000 */
[----:B------:R-:W-:Y:S02]  /*9fa0*/  VIADD R140, R0, UR4 ;  /* 0x00000004008c7c36 */ /* 0x000fe40008000000 */
[--C-:B0-----:R-:W-:Y:S02]  /*9fb0*/  IMAD.IADD R9, R139, 0x1, R21.reuse ;  /* 0x000000018b097824 */ /* 0x101fe400078e0215 */
[----:B------:R-:W-:Y:S01]  /*9fc0*/  IMAD.IADD R15, R140, 0x1, R21 ;  /* 0x000000018c0f7824 */ /* 0x000fe200078e0215 */
[----:B------:R-:W-:Y:S06]  /*9fd0*/  @!P1 BRA `(.L_x_1148) ;  /* 0x0000000000549947 */ /* 0x000fec0003800000 */
[----:B------:R-:W-:Y:S01]  /*9fe0*/  IADD3 R21, R16, -UR59, R21 ;  /* 0x8000003b10157c10 */ /* 0x000fe2000fffe015 */
        /* <DEDUP_REMOVED lines=11> */
.L_x_1150:
[----:B------:R-:W-:-:S05]  /*a0a0*/  IMAD.U32 R2, RZ, RZ, UR58 ;  /* 0x0000003aff027e24 */ /* 0x000fca000f8e00ff */
[----:B------:R-:W-:-:S13]  /*a0b0*/  ISETP.NE.AND P1, PT, R2, 0x1, PT ;  /* 0x000000010200780c */ /* 0x000fda0003f25270 */
[----:B------:R-:W0:Y:S02]  /*a0c0*/  @P1 LDC.64 R144, c[0x0][0x9e8] ;  /* 0x00027a00ff901b82 */ /* 0x000e240000000a00 */
[----:B0-----:R-:W-:-:S05]  /*a0d0*/  @P1 IMAD.HI.U32 R0, R21, R144, RZ ;  /* 0x0000009015001227 */ /* 0x001fca00078e00ff */
[----:B------:R-:W-:-:S07]  /*a0e0*/  @P1 SHF.R.U32.HI R21, RZ, R145, R0 ;  /* 0x00000091ff151219 */ /* 0x000fce0000011600 */
.L_x_1151:
[----:B------:R-:W-:Y:S05]  /*a0f0*/  BSYNC B0 ;  /* 0x0000000000007941 */ /* 0x000fea0003800000 */
.L_x_1149:
[----:B------:R-:W-:-:S05]  /*a100*/  IMAD R0, R21, R2, R142 ;  /* 0x0000000215007224 */ /* 0x000fca00078e028e */
[----:B------:R-:W-:Y:S02]  /*a110*/  VIADDMNMX R9, R0, R2, R9, PT ;  /* 0x0000000200097246 */ /* 0x000fe40003800109 */
[----:B------:R-:W-:-:S07]  /*a120*/  VIMNMX R15, R15, R0, !PT ;  /* 0x000000000f0f7248 */ /* 0x000fce0007fe0100 */
.L_x_1148:
[C---:B------:R-:W-:Y:S01]  /*a130*/  ISETP.GE.AND P1, PT, R137.reuse, 0x2, PT ;  /* 0x000000028900780c */ /* 0x040fe20003f26270 */
[----:B------:R-:W0:Y:S01]  /*a140*/  SHFL.IDX PT, R3, R3, 0x1, 0x1c1f ;  /* 0x003c1f0003037f89 */ /* 0x000e2200000e0000 */
[----:B------:R-:W-:Y:S02]  /*a150*/  ISETP.GE.AND P4, PT, R137, 0xa, PT ;  /* 0x0000000a8900780c */ /* 0x000fe40003f86270 */
        /* <DEDUP_REMOVED lines=111> */
[----:B------:R-:W-:Y:S01]  /*a850*/  ISETP.GT.AND P6, PT, R15, 0x59, !P6 ;  /* 0x000000590f00780c */ /* 0x000fe200077c4270 */
[----:B------:R-:W-:-:S03]  /*a860*/  IMAD.IADD R15, R139, 0x1, R3 ;  /* 0x000000018b0f7824 */ /* 0x000fc600078e0203 */
[----:B------:R-:W-:-:S04]  /*a870*/  ISETP.LT.OR P6, PT, R9, 0x5a, P6 ;  /* 0x0000005a0900780c */ /* 0x000fc800037c1670 */
[----:B------:R-:W-:Y:S02]  /*a880*/  FSEL R88, R133, -INF , !P6 ;  /* 0xff80000085587808 */ /* 0x000fe40007000000 */
[----:B------:R-:W-:-:S13]  /*a890*/  ISETP.GE.AND P6, PT, R10, 0x1, PT ;  /* 0x000000010a00780c */ /* 0x000fda0003fc6270 */
[----:B------:R-:W-:Y:S05]  /*a8a0*/  @!P6 BRA `(.L_x_1152) ;  /* 0x000000000054e947 */ /* 0x000fea0003800000 */
        /* <DEDUP_REMOVED lines=12> */
.L_x_1154:
[----:B------:R-:W-:-:S05]  /*a970*/  IMAD.U32 R9, RZ, RZ, UR58 ;  /* 0x0000003aff097e24 */ /* 0x000fca000f8e00ff */
[----:B------:R-:W-:-:S13]  /*a980*/  ISETP.NE.AND P6, PT, R9, 0x1, PT ;  /* 0x000000010900780c */ /* 0x000fda0003fc5270 */
[----:B------:R-:W0:Y:S02]  /*a990*/  @P6 LDC.64 R140, c[0x0][0x9e8] ;  /* 0x00027a00ff8c6b82 */ /* 0x000e240000000a00 */
[----:B0-----:R-:W-:-:S05]  /*a9a0*/  @P6 IMAD.HI.U32 R140, R3, R140, RZ ;  /* 0x0000008c038c6227 */ /* 0x001fca00078e00ff */
[----:B------:R-:W-:-:S07]  /*a9b0*/  @P6 SHF.R.U32.HI R3, RZ, R141, R140 ;  /* 0x0000008dff036219 */ /* 0x000fce000001168c */
.L_x_1155:
[----:B------:R-:W-:Y:S05]  /*a9c0*/  BSYNC B0 ;  /* 0x0000000000007941 */ /* 0x000fea0003800000 */
.L_x_1153:
[----:B------:R-:W-:-:S05]  /*a9d0*/  IMAD R140, R3, R9, R142 ;  /* 0x00000009038c7224 */ /* 0x000fca00078e028e */
[----:B------:R-:W-:Y:S02]  /*a9e0*/  VIADDMNMX R15, R140, R9, R15, PT ;  /* 0x000000098c0f7246 */ /* 0x000fe4000380010f */
[----:B------:R-:W-:-:S07]  /*a9f0*/  VIMNMX R21, R21, R140, !PT ;  /* 0x0000008c15157248 */ /* 0x000fce0007fe0100 */
.L_x_1152:
[C---:B------:R-:W-:Y:S01]  /*aa00*/  ISETP.GT.AND P1, PT, R21.reuse, 0x1, !P1 ;  /* 0x000000011500780c */ /* 0x040fe20004f24270 */
[----:B------:R-:W0:Y:S01]  /*aa10*/  LDC R9, c[0x0][0x988] ;  /* 0x00026200ff097b82 */ /* 0x000e220000000800 */
[----:B------:R-:W-:Y:S01]  /*aa20*/  ISETP.GT.AND P2, PT, R21, 0x8, !P2 ;  /* 0x000000081500780c */ /* 0x000fe20005744270 */
[----:B------:R-:W-:Y:S01]  /*aa30*/  UMOV UR6, UR38 ;  /* 0x0000002600067c82 */ /* 0x000fe20008000000 */
[C---:B------:R-:W-:Y:S01]  /*aa40*/  ISETP.LT.OR P1, PT, R15.reuse, 0x2, P1 ;  /* 0x000000020f00780c */ /* 0x040fe20000f21670 */
[----:B------:R-:W-:Y:S01]  /*aa50*/  UMOV UR4, UR36 ;  /* 0x0000002400047c82 */ /* 0x000fe20008000000 */
        /* <DEDUP_REMOVED lines=59> */
[----:B------:R-:W-:Y:S02]  /*ae10*/  ISETP.NE.AND P6, PT, R156, RZ, PT ;  /* 0x000000ff9c00720c */ /* 0x000fe40003fc5270 */
[----:B------:R-:W-:Y:S02]  /*ae20*/  FSEL R142, R111, -INF , !P1 ;  /* 0xff8000006f8e7808 */ /* 0x000fe40004800000 */
[----:B------:R-:W-:Y:S02]  /*ae30*/  ISETP.NE.AND P1, PT, R109, RZ, PT ;  /* 0x000000ff6d00720c */ /* 0x000fe40003f25270 */
[----:B------:R-:W-:-:S02]  /*ae40*/  FMNMX.FTZ R3, R2, R3, !PT ;  /* 0x0000000302037209 */ /* 0x000fc40007810000 */
[----:B------:R-:W-:Y:S02]  /*ae50*/  ISETP.GT.AND P1, PT, R21, 0x30, !P1 ;  /* 0x000000301500780c */ /* 0x000fe40004f24270 */
[----:B------:R-:W-:Y:S02]  /*ae60*/  FMNMX.FTZ R3, R132, R3, !PT ;  /* 0x0000000384037209 */ /* 0x000fe40007810000 */
[----:B------:R-:W-:Y:S02]  /*ae70*/  ISETP.LT.OR P1, PT, R15, 0x31, P1 ;  /* 0x000000310f00780c */ /* 0x000fe40000f21670 */
[----:B------:R-:W-:Y:S02]  /*ae80*/  FMNMX.FTZ R91, R88, R3, !PT ;  /* 0x00000003585b7209 */ /* 0x000fe40007810000 */
[----:B------:R-:W-:Y:S02]  /*ae90*/  FSEL R114, R114, -INF , !P1 ;  /* 0xff80000072727808 */ /* 0x000fe40004800000 */
[----:B------:R-:W-:Y:S01]  /*aea0*/  ISETP.NE.AND P1, PT, R151, RZ, PT ;  /* 0x000000ff9700720c */ /* 0x000fe20003f25270 */
[----:B------:R-:W1:Y:S01]  /*aeb0*/  SHFL.BFLY PT, R186, R91, 0x2, 0x1f ;  /* 0x0c401f005bba7f89 */ /* 0x000e6200000e0000 */
[----:B------:R-:W-:-:S02]  /*aec0*/  ISETP.NE.AND P2, PT, R121, RZ, PT ;  /* 0x000000ff7900720c */ /* 0x000fc40003f45270 */
[C---:B------:R-:W-:Y:S02]  /*aed0*/  ISETP.GT.AND P1, PT, R21.reuse, 0x31, !P1 ;  /* 0x000000311500780c */ /* 0x040fe40004f24270 */
[----:B------:R-:W-:Y:S02]  /*aee0*/  ISETP.GT.AND P3, PT, R21, 0x50, !P3 ;  /* 0x000000501500780c */ /* 0x000fe40005f64270 */
[C---:B------:R-:W-:Y:S02]  /*aef0*/  ISETP.LT.OR P1, PT, R15.reuse, 0x32, P1 ;  /* 0x000000320f00780c */ /* 0x040fe40000f21670 */
[----:B------:R-:W-:Y:S02]  /*af00*/  ISETP.LT.OR P3, PT, R15, 0x51, P3 ;  /* 0x000000510f00780c */ /* 0x000fe40001f61670 */
[----:B------:R-:W-:Y:S02]  /*af10*/  FSEL R110, R115, -INF , !P1 ;  /* 0xff800000736e7808 */ /* 0x000fe40004800000 */
[----:B------:R-:W-:-:S02]  /*af20*/  ISETP.NE.AND P1, PT, R113, RZ, PT ;  /* 0x000000ff7100720c */ /* 0x000fc40003f25270 */
[C---:B------:R-:W-:Y:S02]  /*af30*/  ISETP.GT.AND P4, PT, R21.reuse, 0x51, !P4 ;  /* 0x000000511500780c */ /* 0x040fe40006784270 */
[----:B------:R-:W-:Y:S02]  /*af40*/  ISETP.GT.AND P1, PT, R21, 0x38, !P1 ;  /* 0x000000381500780c */ /* 0x000fe40004f24270 */
[----:B------:R-:W-:Y:S02]  /*af50*/  FSEL R130, R130, -INF , !P3 ;  /* 0xff80000082827808 */ /* 0x000fe40005800000 */
[C---:B------:R-:W-:Y:S02]  /*af60*/  ISETP.LT.OR P1, PT, R15.reuse, 0x39, P1 ;  /* 0x000000390f00780c */ /* 0x040fe40000f21670 */
[----:B------:R-:W-:Y:S02]  /*af70*/  ISETP.LT.OR P4, PT, R15, 0x52, P4 ;  /* 0x000000520f00780c */ /* 0x000fe40002781670 */
[----:B------:R-:W-:-:S02]  /*af80*/  FSEL R118, R118, -INF , !P1 ;  /* 0xff80000076767808 */ /* 0x000fc40004800000 */
[----:B------:R-:W-:Y:S02]  /*af90*/  ISETP.NE.AND P1, PT, R153, RZ, PT ;  /* 0x000000ff9900720c */ /* 0x000fe40003f25270 */
[C---:B------:R-:W-:Y:S02]  /*afa0*/  ISETP.GT.AND P5, PT, R21.reuse, 0x58, !P5 ;  /* 0x000000581500780c */ /* 0x040fe40006fa4270 */
[----:B------:R-:W-:Y:S02]  /*afb0*/  ISETP.GT.AND P1, PT, R21, 0x39, !P1 ;  /* 0x000000391500780c */ /* 0x000fe40004f24270 */
[----:B------:R-:W-:Y:S02]  /*afc0*/  FSEL R178, R131, -INF , !P4 ;  /* 0xff80000083b27808 */ /* 0x000fe40006000000 */
[C---:B------:R-:W-:Y:S02]  /*afd0*/  ISETP.LT.OR P1, PT, R15.reuse, 0x3a, P1 ;  /* 0x0000003a0f00780c */ /* 0x040fe40000f21670 */
[----:B------:R-:W-:-:S02]  /*afe0*/  ISETP.LT.OR P5, PT, R15, 0x59, P5 ;  /* 0x000000590f00780c */ /* 0x000fc40002fa1670 */
[----:B------:R-:W-:Y:S02]  /*aff0*/  FSEL R156, R119, -INF , !P1 ;  /* 0xff800000779c7808 */ /* 0x000fe40004800000 */
[----:B------:R-:W-:Y:S02]  /*b000*/  ISETP.NE.AND P1, PT, R117, RZ, PT ;  /* 0x000000ff7500720c */ /* 0x000fe40003f25270 */
[----:B------:R-:W-:Y:S02]  /*b010*/  FSEL R134, R134, -INF , !P5 ;  /* 0xff80000086867808 */ /* 0x000fe40006800000 */
[----:B------:R-:W-:-:S04]  /*b020*/  ISETP.GT.AND P1, PT, R21, 0x40, !P1 ;  /* 0x000000401500780c */ /* 0x000fc80004f24270 */
[----:B------:R-:W-:-:S04]  /*b030*/  ISETP.LT.OR P1, PT, R15, 0x41, P1 ;  /* 0x000000410f00780c */ /* 0x000fc80000f21670 */
[----:B------:R-:W-:Y:S02]  /*b040*/  FSEL R122, R122, -INF , !P1 ;  /* 0xff8000007a7a7808 */ /* 0x000fe40004800000 */
[----:B------:R-:W-:-:S04]  /*b050*/  ISETP.NE.AND P1, PT, R155, RZ, PT ;  /* 0x000000ff9b00720c */ /* 0x000fc80003f25270 */
[----:B------:R-:W-:-:S04]  /*b060*/  ISETP.GT.AND P1, PT, R21, 0x41, !P1 ;  /* 0x000000411500780c */ /* 0x000fc80004f24270 */
[----:B------:R-:W-:-:S04]  /*b070*/  ISETP.LT.OR P1, PT, R15, 0x42, P1 ;  /* 0x000000420f00780c */ /* 0x000fc80000f21670 */
[----:B------:R-:W-:Y:S02]  /*b080*/  FSEL R158, R123, -INF , !P1 ;  /* 0xff8000007b9e7808 */ /* 0x000fe40004800000 */
[----:B------:R-:W-:-:S04]  /*b090*/  ISETP.GT.AND P1, PT, R21, 0x48, !P2 ;  /* 0x000000481500780c */ /* 0x000fc80005724270 */
[----:B------:R-:W-:-:S04]  /*b0a0*/  ISETP.LT.OR P1, PT, R15, 0x49, P1 ;  /* 0x000000490f00780c */ /* 0x000fc80000f21670 */
[----:B------:R-:W-:Y:S02]  /*b0b0*/  FSEL R126, R126, -INF , !P1 ;  /* 0xff8000007e7e7808 */ /* 0x000fe40004800000 */
[----:B------:R-:W-:Y:S02]  /*b0c0*/  ISETP.GT.AND P1, PT, R21, 0x49, !P6 ;  /* 0x000000491500780c */ /* 0x000fe40007724270 */
[----:B------:R-:W-:Y:S02]  /*b0d0*/  ISETP.NE.AND P6, PT, R93, RZ, PT ;  /* 0x000000ff5d00720c */ /* 0x000fe40003fc5270 */
[----:B-1----:R-:W-:Y:S02]  /*b0e0*/  FMNMX.FTZ R93, R91, R186, !PT ;  /* 0x000000ba5b5d7209 */ /* 0x002fe40007810000 */
[----:B------:R-:W-:-:S03]  /*b0f0*/  ISETP.LT.OR P1, PT, R15, 0x4a, P1 ;  /* 0x0000004a0f00780c */ /* 0x000fc60000f21670 */
[----:B------:R-:W1:Y:S01]  /*b100*/  SHFL.BFLY PT, R186, R93, 0x1, 0x1f ;  /* 0x0c201f005dba7f89 */ /* 0x000e6200000e0000 */
[----:B------:R-:W-:Y:S02]  /*b110*/  FSEL R176, R127, -INF , !P1 ;  /* 0xff8000007fb07808 */ /* 0x000fe40004800000 */
[----:B------:R-:W-:Y:S02]  /*b120*/  ISETP.GT.AND P1, PT, R21, RZ, !P6 ;  /* 0x000000ff1500720c */ /* 0x000fe40007724270 */
[----:B------:R-:W-:Y:S02]  /*b130*/  ISETP.NE.AND P6, PT, R125, RZ, PT ;  /* 0x000000ff7d00720c */ /* 0x000fe40003fc5270 */
[----:B------:R-:W-:Y:S02]  /*b140*/  ISETP.LT.OR P1, PT, R15, 0x1, P1 ;  /* 0x000000010f00780c */ /* 0x000fe40000f21670 */
[----:B------:R-:W-:Y:S02]  /*b150*/  ISETP.GT.AND P2, PT, R21, 0x59, !P6 ;  /* 0x000000591500780c */ /* 0x000fe40007744270 */
[----:B------:R-:W-:-:S02]  /*b160*/  LOP3.LUT P6, RZ, R175, 0x7f, RZ, 0xc0, !PT ;  /* 0x0000007fafff7812 */ /* 0x000fc400078cc0ff */
[----:B------:R-:W-:Y:S02]  /*b170*/  ISETP.LT.OR P2, PT, R15, 0x5a, P2 ;  /* 0x0000005a0f00780c */ /* 0x000fe40001741670 */
[----:B-1----:R-:W-:Y:S02]  /*b180*/  FMNMX.FTZ R3, R93, R186, !PT ;  /* 0x000000ba5d037209 */ /* 0x002fe40007810000 */
[----:B------:R-:W-:Y:S02]  /*b190*/  FSEL R186, R90, -INF , !P1 ;  /* 0xff8000005aba7808 */ /* 0x000fe40004800000 */
[C---:B------:R-:W-:Y:S01]  /*b1a0*/  FSETP.NEU.FTZ.AND P1, PT, R3.reuse, -INF , PT ;  /* 0xff8000000300780b */ /* 0x040fe20003f3d000 */
[C---:B0-----:R-:W-:Y:S01]  /*b1b0*/  FMUL.FTZ R90, R3.reuse, R9 ;  /* 0x00000009035a7220 */ /* 0x041fe20000410000 */
[----:B------:R-:W-:Y:S02]  /*b1c0*/  FMNMX.FTZ R91, R186, R11, !PT ;  /* 0x0000000bba5b7209 */ /* 0x000fe40007810000 */
[----:B------:R-:W-:-:S02]  /*b1d0*/  FSEL R109, R3, RZ, P1 ;  /* 0x000000ff036d7208 */ /* 0x000fc40000800000 */
[----:B------:R-:W-:Y:S02]  /*b1e0*/  FMNMX.FTZ R91, R152, R91, !PT ;  /* 0x0000005b985b7209 */ /* 0x000fe40007810000 */
[----:B------:R-:W-:Y:S02]  /*b1f0*/  FSEL R111, R90, RZ, P1 ;  /* 0x000000ff5a6f7208 */ /* 0x000fe40000800000 */
[----:B------:R-:W-:-:S03]  /*b200*/  FMNMX.FTZ R91, R94, R91, !PT ;  /* 0x0000005b5e5b7209 */ /* 0x000fc60007810000 */
        /* <DEDUP_REMOVED lines=11> */
[--C-:B------:R-:W-:Y:S01]  /*b2c0*/  FFMA.FTZ R174, R174, R9, -R111.reuse ;  /* 0x00000009aeae7223 */ /* 0x100fe2000001086f */
[----:B------:R-:W-:Y:S01]  /*b2d0*/  MUFU.EX2 R89, R89 ;  /* 0x0000005900597308 */ /* 0x000fe20000000800 */
        /* <DEDUP_REMOVED lines=13> */
[----:B------:R-:W-:-:S02]  /*b3b0*/  FFMA.FTZ R105, R128, R9, -R111 ;  /* 0x0000000980697223 */ /* 0x000fc4000001086f */
        /* <DEDUP_REMOVED lines=12> */
[----:B------:R0:W-:Y:S01]  /*b480*/  MUFU.EX2 R97, R104 ;  /* 0x0000006800617308 */ /* 0x0001e20000000800 */
[----:B------:R-:W-:-:S04]  /*b490*/  FMNMX.FTZ R99, R126, R99, !PT ;  /* 0x000000637e637209 */ /* 0x000fc80007810000 */
[----:B------:R-:W-:-:S03]  /*b4a0*/  FMNMX.FTZ R99, R176, R99, !PT ;  /* 0x00000063b0637209 */ /* 0x000fc60007810000 */
[----:B------:R1:W-:Y:S01]  /*b4b0*/  MUFU.EX2 R95, R138 ;  /* 0x0000008a005f7308 */ /* 0x0003e20000000800 */
[----:B------:R-:W-:Y:S02]  /*b4c0*/  FMNMX.FTZ R99, R130, R99, !PT ;  /* 0x0000006382637209 */ /* 0x000fe40007810000 */
[----:B0-----:R-:W-:Y:S02]  /*b4d0*/  FSEL R104, R135, -INF , !P2 ;  /* 0xff80000087687808 */ /* 0x001fe40005000000 */
[----:B------:R-:W-:-:S03]  /*b4e0*/  FMNMX.FTZ R99, R178, R99, !PT ;  /* 0x00000063b2637209 */ /* 0x000fc60007810000 */
[----:B------:R-:W-:Y:S01]  /*b4f0*/  MUFU.EX2 R136, R136 ;  /* 0x0000008800887308 */ /* 0x000fe20000000800 */
[----:B------:R-:W-:Y:S01]  /*b500*/  FMNMX.FTZ R99, R134, R99, !PT ;  /* 0x0000006386637209 */ /* 0x000fe20007810000 */
[----:B-1----:R-:W-:-:S03]  /*b510*/  FFMA.FTZ R138, R132, R9, -R111 ;  /* 0x00000009848a7223 */ /* 0x002fc6000001086f */
[----:B------:R-:W-:Y:S01]  /*b520*/  FMNMX.FTZ R103, R104, R99, !PT ;  /* 0x0000006368677209 */ /* 0x000fe20007810000 */
[-CC-:B------:R-:W-:Y:S01]  /*b530*/  FFMA.FTZ R99, R116, R9.reuse, -R111.reuse ;  /* 0x0000000974637223 */ /* 0x180fe2000001086f */
[-CC-:B------:R-:W-:Y:S01]  /*b540*/  FFMA.FTZ R116, R2, R9.reuse, -R111.reuse ;  /* 0x0000000902747223 */ /* 0x180fe2000001086f */
[----:B------:R-:W-:Y:S02]  /*b550*/  MUFU.EX2 R100, R100 ;  /* 0x0000006400647308 */ /* 0x000fe40000000800 */
[----:B------:R-:W0:Y:S06]  /*b560*/  SHFL.BFLY PT, R108, R103, 0x2, 0x1f ;  /* 0x0c401f00676c7f89 */ /* 0x000e2c00000e0000 */
        /* <DEDUP_REMOVED lines=10> */
[----:B0-----:R-:W-:Y:S01]  /*b610*/  FMNMX.FTZ R8, R107, R0, !PT ;  /* 0x000000006b087209 */ /* 0x001fe20007810000 */
[----:B------:R-:W-:Y:S01]  /*b620*/  FADD.FTZ R0, -R109, R12 ;  /* 0x0000000c6d007221 */ /* 0x000fe20000010100 */
[----:B------:R-:W-:-:S05]  /*b630*/  FFMA.FTZ R107, R88, R9, -R111 ;  /* 0x00000009586b7223 */ /* 0x000fca000001086f */
[----:B------:R-:W-:Y:S01]  /*b640*/  MUFU.EX2 R101, R101 ;  /* 0x0000006500657308 */ /* 0x000fe20000000800 */
[C---:B------:R-:W-:Y:S01]  /*b650*/  FSETP.NEU.FTZ.AND P1, PT, R8.reuse, -INF , PT ;  /* 0xff8000000800780b */ /* 0x040fe20003f3d000 */
[-C--:B------:R-:W-:Y:S01]  /*b660*/  FMUL.FTZ R2, R8, R9.reuse ;  /* 0x0000000908027220 */ /* 0x080fe20000410000 */
[----:B------:R-:W-:Y:S01]  /*b670*/  FMUL.FTZ R0, R0, R9 ;  /* 0x0000000900007220 */ /* 0x000fe20000410000 */
[----:B------:R-:W-:-:S03]  /*b680*/  IMAD.U32 R111, RZ, RZ, UR14 ;  /* 0x0000000eff6f7e24 */ /* 0x000fc6000f8e00ff */
[----:B------:R-:W-:Y:S01]  /*b690*/  FSEL R109, R2, RZ, P1 ;  /* 0x000000ff026d7208 */ /* 0x000fe20000800000 */
[----:B------:R-:W-:Y:S01]  /*b6a0*/  MUFU.EX2 R108, R108 ;  /* 0x0000006c006c7308 */ /* 0x000fe20000000800 */
[----:B------:R-:W-:Y:S01]  /*b6b0*/  FSEL R2, R8, RZ, P1 ;  /* 0x000000ff08027208 */ /* 0x000fe20000800000 */
[----:B------:R-:W-:Y:S01]  /*b6c0*/  @!P6 VIADD R111, R111, 0x2a860 ;  /* 0x0002a8606f6fe836 */ /* 0x000fe20000000000 */
[----:B------:R-:W-:Y:S01]  /*b6d0*/  ISETP.GT.AND P1, PT, R13, R22, PT ;  /* 0x000000160d00720c */ /* 0x000fe20003f24270 */
[-CC-:B------:R-:W-:Y:S01]  /*b6e0*/  FFMA.FTZ R157, R186, R9.reuse, -R109.reuse ;  /* 0x00000009ba9d7223 */ /* 0x180fe2000001086d */
[-C--:B------:R-:W-:Y:S01]  /*b6f0*/  FFMA.FTZ R12, R152, R9.reuse, -R109 ;  /* 0x00000009980c7223 */ /* 0x080fe2000001086d */
[----:B------:R-:W-:Y:S01]  /*b700*/  FADD.FTZ R2, -R2, R11 ;  /* 0x0000000b02027221 */ /* 0x000fe20000010100 */
[-CC-:B------:R-:W-:Y:S01]  /*b710*/  FFMA.FTZ R159, R94, R9.reuse, -R109.reuse ;  /* 0x000000095e9f7223 */ /* 0x180fe2000001086d */
[----:B------:R-:W0:Y:S01]  /*b720*/  MUFU.EX2 R0, R0 ;  /* 0x0000000000007308 */ /* 0x000e220000000800 */
[-CC-:B------:R-:W-:Y:S01]  /*b730*/  FFMA.FTZ R88, R150, R9.reuse, -R109.reuse ;  /* 0x0000000996587223 */ /* 0x180fe2000001086d */
[-C--:B------:R-:W-:Y:S01]  /*b740*/  FMUL.FTZ R2, R2, R9.reuse ;  /* 0x0000000902027220 */ /* 0x080fe20000410000 */
        /* <DEDUP_REMOVED lines=12> */
[----:B------:R-:W-:Y:S01]  /*b810*/  FFMA.FTZ R156, R156, R9, -R109 ;  /* 0x000000099c9c7223 */ /* 0x000fe2000001086d */
[----:B------:R-:W1:Y:S01]  /*b820*/  MUFU.EX2 R2, R2 ;  /* 0x0000000200027308 */ /* 0x000e620000000800 */
[----:B0-----:R-:W-:Y:S01]  /*b830*/  FFMA.FTZ R7, R0, R7, R89 ;  /* 0x0000000700077223 */ /* 0x001fe20000010059 */
        /* <DEDUP_REMOVED lines=10> */
[----:B------:R-:W-:Y:S01]  /*b8e0*/  FFMA.FTZ R104, R104, R9, -R109 ;  /* 0x0000000968687223 */ /* 0x000fe2000001086d */
[----:B------:R-:W-:Y:S01]  /*b8f0*/  FADD.FTZ R120, R180, R7 ;  /* 0x00000007b4787221 */ /* 0x000fe20000010000 */
[----:B------:R-:W-:Y:S01]  /*b900*/  @!P6 PRMT R111, RZ, 0x654, R111 ;  /* 0x00000654ff6fe816 */ /* 0x000fe2000000006f */
[----:B------:R-:W-:Y:S01]  /*b910*/  VIADD R13, R13, 0xffffffff ;  /* 0xffffffff0d0d7836 */ /* 0x000fe20000000000 */
[----:B------:R-:W2:Y:S01]  /*b920*/  MUFU.EX2 R159, R159 ;  /* 0x0000009f009f7308 */ /* 0x000ea20000000800 */
[----:B-1----:R-:W-:Y:S01]  /*b930*/  FFMA.FTZ R7, R2, R6, R157 ;  /* 0x0000000602077223 */ /* 0x002fe2000001009d */
[----:B------:R-:W-:Y:S01]  /*b940*/  FADD.FTZ R11, R93, R120 ;  /* 0x000000785d0b7221 */ /* 0x000fe20000010000 */
[----:B------:R-:W-:Y:S01]  /*b950*/  F2FP.BF16.F32.PACK_AB R150, R20, R15 ;  /* 0x0000000f1496723e */ /* 0x000fe200000010ff */
[----:B------:R1:W-:Y:S01]  /*b960*/  @!P6 SYNCS.ARRIVE.TRANS64.RED.A1T0 RZ, [R111+URZ], RZ ;  /* 0x000000ff6fffe9a7 */ /* 0x0003e2000810043f */
[C---:B------:R-:W-:Y:S01]  /*b970*/  F2FP.BF16.F32.PACK_AB R152, R154.reuse, R93 ;  /* 0x0000005d9a98723e */ /* 0x040fe200000010ff */
[----:B------:R-:W-:Y:S01]  /*b980*/  FADD.FTZ R120, R154, R11 ;  /* 0x0000000b9a787221 */ /* 0x000fe20000010000 */
[----:B------:R-:W-:Y:S01]  /*b990*/  F2FP.BF16.F32.PACK_AB R154, R136, R95 ;  /* 0x0000005f889a723e */ /* 0x000fe200000010ff */
[----:B------:R-:W3:Y:S01]  /*b9a0*/  MUFU.EX2 R88, R88 ;  /* 0x0000005800587308 */ /* 0x000ee20000000800 */
[C---:B0-----:R-:W-:Y:S01]  /*b9b0*/  FADD.FTZ R6, R12.reuse, R7 ;  /* 0x000000070c067221 */ /* 0x041fe20000010000 */
[----:B------:R-:W-:Y:S01]  /*b9c0*/  FADD.FTZ R11, R95, R120 ;  /* 0x000000785f0b7221 */ /* 0x000fe20000010000 */
[----:B------:R-:W-:Y:S01]  /*b9d0*/  F2FP.BF16.F32.PACK_AB R157, R12, R157 ;  /* 0x0000009d0c9d723e */ /* 0x000fe200000010ff */
[----:B------:R-:W-:Y:S01]  /*b9e0*/  IMAD.MOV.U32 R12, RZ, RZ, R3 ;  /* 0x000000ffff0c7224 */ /* 0x000fe200078e0003 */
[----:B------:R-:W-:-:S02]  /*b9f0*/  F2FP.BF16.F32.PACK_AB R148, R100, R97 ;  /* 0x000000616494723e */ /* 0x000fc400000010ff */
[----:B------:R-:W-:Y:S01]  /*ba00*/  F2FP.BF16.F32.PACK_AB R144, R96, R21 ;  /* 0x000000156090723e */ /* 0x000fe200000010ff */
[----:B------:R-:W0:Y:S01]  /*ba10*/  MUFU.EX2 R153, R153 ;  /* 0x0000009900997308 */ /* 0x000e220000000800 */
[----:B--2---:R-:W-:Y:S01]  /*ba20*/  FADD.FTZ R7, R159, R6 ;  /* 0x000000069f077221 */ /* 0x004fe20000010000 */
[----:B------:R-:W-:Y:S02]  /*ba30*/  F2FP.BF16.F32.PACK_AB R146, R92, R99 ;  /* 0x000000635c92723e */ /* 0x000fe400000010ff */
[----:B------:R-:W-:-:S04]  /*ba40*/  F2FP.BF16.F32.PACK_AB R140, R108, R101 ;  /* 0x000000656c8c723e */ /* 0x000fc800000010ff */
[----:B------:R-:W2:Y:S01]  /*ba50*/  MUFU.EX2 R94, R94 ;  /* 0x0000005e005e7308 */ /* 0x000ea20000000800 */
[C---:B---3--:R-:W-:Y:S01]  /*ba60*/  FADD.FTZ R6, R88.reuse, R7 ;  /* 0x0000000758067221 */ /* 0x048fe20000010000 */
[----:B------:R-:W-:-:S06]  /*ba70*/  F2FP.BF16.F32.PACK_AB R159, R88, R159 ;  /* 0x0000009f589f723e */ /* 0x000fcc00000010ff */
[----:B------:R-:W3:Y:S01]  /*ba80*/  MUFU.EX2 R155, R155 ;  /* 0x0000009b009b7308 */ /* 0x000ee20000000800 */
[----:B0-----:R-:W-:-:S07]  /*ba90*/  FADD.FTZ R7, R153, R6 ;  /* 0x0000000699077221 */ /* 0x001fce0000010000 */
[----:B------:R-:W0:Y:S01]  /*baa0*/  MUFU.EX2 R98, R98 ;  /* 0x0000006200627308 */ /* 0x000e220000000800 */
[C---:B--2---:R-:W-:Y:S01]  /*bab0*/  FADD.FTZ R6, R94.reuse, R7 ;  /* 0x000000075e067221 */ /* 0x044fe20000010000 */
[----:B------:R-:W-:-:S06]  /*bac0*/  F2FP.BF16.F32.PACK_AB R153, R94, R153 ;  /* 0x000000995e99723e */ /* 0x000fcc00000010ff */
[----:B------:R-:W2:Y:S01]  /*bad0*/  MUFU.EX2 R149, R149 ;  /* 0x0000009500957308 */ /* 0x000ea20000000800 */
[----:B---3--:R-:W-:-:S07]  /*bae0*/  FADD.FTZ R7, R155, R6 ;  /* 0x000000069b077221 */ /* 0x008fce0000010000 */
[----:B------:R3:W-:Y:S01]  /*baf0*/  MUFU.EX2 R124, R114 ;  /* 0x00000072007c7308 */ /* 0x0007e20000000800 */
[C---:B0-----:R-:W-:Y:S01]  /*bb00*/  FADD.FTZ R6, R98.reuse, R7 ;  /* 0x0000000762067221 */ /* 0x041fe20000010000 */
[----:B------:R-:W-:-:S06]  /*bb10*/  F2FP.BF16.F32.PACK_AB R155, R98, R155 ;  /* 0x0000009b629b723e */ /* 0x000fcc00000010ff */
[----:B------:R-:W0:Y:S01]  /*bb20*/  MUFU.EX2 R102, R102 ;  /* 0x0000006600667308 */ /* 0x000e220000000800 */
[----:B---3--:R-:W-:Y:S01]  /*bb30*/  FADD.FTZ R114, R136, R11 ;  /* 0x0000000b88727221 */ /* 0x008fe20000010000 */
[----:B--2---:R-:W-:-:S03]  /*bb40*/  FADD.FTZ R7, R149, R6 ;  /* 0x0000000695077221 */ /* 0x004fc60000010000 */
[----:B------:R-:W-:-:S03]  /*bb50*/  FADD.FTZ R11, R97, R114 ;  /* 0x00000072610b7221 */ /* 0x000fc60000010000 */
[----:B------:R-:W2:Y:S08]  /*bb60*/  MUFU.EX2 R151, R151 ;  /* 0x0000009700977308 */ /* 0x000eb00000000800 */
[----:B------:R3:W-:Y:S01]  /*bb70*/  MUFU.EX2 R145, R110 ;  /* 0x0000006e00917308 */ /* 0x0007e20000000800 */
[C---:B0-----:R-:W-:Y:S01]  /*bb80*/  FADD.FTZ R6, R102.reuse, R7 ;  /* 0x0000000766067221 */ /* 0x041fe20000010000 */
[----:B------:R-:W-:-:S06]  /*bb90*/  F2FP.BF16.F32.PACK_AB R149, R102, R149 ;  /* 0x000000956695723e */ /* 0x000fcc00000010ff */
[----:B------:R-:W0:Y:S01]  /*bba0*/  MUFU.EX2 R106, R106 ;  /* 0x0000006a006a7308 */ /* 0x000e220000000800 */
[----:B---3--:R-:W-:Y:S01]  /*bbb0*/  FADD.FTZ R110, R100, R11 ;  /* 0x0000000b646e7221 */ /* 0x008fe20000010000 */
[----:B--2---:R-:W-:-:S03]  /*bbc0*/  FADD.FTZ R7, R151, R6 ;  /* 0x0000000697077221 */ /* 0x004fc60000010000 */
[----:B------:R-:W-:-:S03]  /*bbd0*/  FADD.FTZ R11, R15, R110 ;  /* 0x0000006e0f0b7221 */ /* 0x000fc60000010000 */
[----:B------:R-:W2:Y:S01]  /*bbe0*/  MUFU.EX2 R118, R118 ;  /* 0x0000007600767308 */ /* 0x000ea20000000800 */
[----:B------:R-:W-:-:S04]  /*bbf0*/  FADD.FTZ R110, R20, R11 ;  /* 0x0000000b146e7221 */ /* 0x000fc80000010000 */
[----:B------:R-:W-:-:S03]  /*bc00*/  FADD.FTZ R11, R21, R110 ;  /* 0x0000006e150b7221 */ /* 0x000fc60000010000 */
[----:B------:R3:W4:Y:S01]  /*bc10*/  MUFU.EX2 R147, R156 ;  /* 0x0000009c00937308 */ /* 0x0007220000000800 */
[----:B------:R-:W-:Y:S01]  /*bc20*/  FADD.FTZ R110, R96, R11 ;  /* 0x0000000b606e7221 */ /* 0x000fe20000010000 */
[C---:B0-----:R-:W-:Y:S01]  /*bc30*/  FADD.FTZ R7, R106.reuse, R7 ;  /* 0x000000076a077221 */ /* 0x041fe20000010000 */
[----:B------:R-:W-:Y:S02]  /*bc40*/  F2FP.BF16.F32.PACK_AB R151, R106, R151 ;  /* 0x000000976a97723e */ /* 0x000fe400000010ff */
[----:B------:R-:W-:Y:S01]  /*bc50*/  FADD.FTZ R11, R99, R110 ;  /* 0x0000006e630b7221 */ /* 0x000fe20000010000 */
[----:B------:R-:W-:Y:S02]  /*bc60*/  FADD.FTZ R7, R124, R7 ;  /* 0x000000077c077221 */ /* 0x000fe40000010000 */
[----:B------:R-:W0:Y:S01]  /*bc70*/  MUFU.EX2 R103, R103 ;  /* 0x0000006700677308 */ /* 0x000e220000000800 */
[----:B------:R-:W-:Y:S01]  /*bc80*/  FADD.FTZ R6, R92, R11 ;  /* 0x0000000b5c067221 */ /* 0x000fe20000010000 */
[----:B------:R-:W-:Y:S01]  /*bc90*/  FADD.FTZ R7, R145, R7 ;  /* 0x0000000791077221 */ /* 0x000fe20000010000 */
[----:B---3--:R-:W-:-:S02]  /*bca0*/  F2FP.BF16.F32.PACK_AB R156, R90, R89 ;  /* 0x000000595a9c723e */ /* 0x008fc400000010ff */
[----:B------:R-:W-:Y:S01]  /*bcb0*/  FADD.FTZ R11, R101, R6 ;  /* 0x00000006650b7221 */ /* 0x000fe20000010000 */
[----:B--2---:R-:W-:Y:S01]  /*bcc0*/  FADD.FTZ R7, R118, R7 ;  /* 0x0000000776077221 */ /* 0x004fe20000010000 */
[----:B------:R-:W-:Y:S01]  /*bcd0*/  F2FP.BF16.F32.PACK_AB R145, R145, R124 ;  /* 0x0000007c9191723e */ /* 0x000fe200000010ff */
[----:B------:R-:W2:Y:S01]  /*bce0*/  MUFU.EX2 R122, R122 ;  /* 0x0000007a007a7308 */ /* 0x000ea20000000800 */
[----:B------:R-:W-:Y:S01]  /*bcf0*/  FADD.FTZ R6, R108, R11 ;  /* 0x0000000b6c067221 */ /* 0x000fe20000010000 */
[C---:B----4-:R-:W-:Y:S01]  /*bd00*/  FADD.FTZ R7, R147.reuse, R7 ;  /* 0x0000000793077221 */ /* 0x050fe20000010000 */
[----:B------:R-:W-:-:S05]  /*bd10*/  F2FP.BF16.F32.PACK_AB R147, R147, R118 ;  /* 0x000000769393723e */ /* 0x000fca00000010ff */
[----:B------:R-:W3:Y:S01]  /*bd20*/  MUFU.EX2 R112, R112 ;  /* 0x0000007000707308 */ /* 0x000ee20000000800 */
[----:B0-----:R-:W-:-:S07]  /*bd30*/  FADD.FTZ R11, R103, R6 ;  /* 0x00000006670b7221 */ /* 0x001fce0000010000 */
[----:B------:R0:W4:Y:S01]  /*bd40*/  MUFU.EX2 R141, R158 ;  /* 0x0000009e008d7308 */ /* 0x0001220000000800 */
[----:B--2---:R-:W-:-:S07]  /*bd50*/  FADD.FTZ R7, R122, R7 ;  /* 0x000000077a077221 */ /* 0x004fce0000010000 */
[----:B------:R-:W2:Y:S01]  /*bd60*/  MUFU.EX2 R105, R105 ;  /* 0x0000006900697308 */ /* 0x000ea20000000800 */
[----:B---3--:R-:W-:Y:S01]  /*bd70*/  FADD.FTZ R6, R112, R11 ;  /* 0x0000000b70067221 */ /* 0x008fe20000010000 */
[----:B0-----:R-:W-:Y:S02]  /*bd80*/  F2FP.BF16.F32.PACK_AB R158, R180, R91 ;  /* 0x0000005bb49e723e */ /* 0x001fe400000010ff */
[----:B------:R-:W-:-:S04]  /*bd90*/  F2FP.BF16.F32.PACK_AB R142, R112, R103 ;  /* 0x00000067708e723e */ /* 0x000fc800000010ff */
[----:B------:R-:W0:Y:S01]  /*bda0*/  MUFU.EX2 R126, R126 ;  /* 0x0000007e007e7308 */ /* 0x000e220000000800 */
[C---:B----4-:R-:W-:Y:S01]  /*bdb0*/  FADD.FTZ R7, R141.reuse, R7 ;  /* 0x000000078d077221 */ /* 0x050fe20000010000 */
[----:B------:R-:W-:-:S06]  /*bdc0*/  F2FP.BF16.F32.PACK_AB R141, R141, R122 ;  /* 0x0000007a8d8d723e */ /* 0x000fcc00000010ff */
[----:B------:R-:W3:Y:S01]  /*bdd0*/  MUFU.EX2 R143, R176 ;  /* 0x000000b0008f7308 */ /* 0x000ee20000000800 */
[----:B--2---:R-:W-:-:S07]  /*bde0*/  FADD.FTZ R11, R105, R6 ;  /* 0x00000006690b7221 */ /* 0x004fce0000010000 */
[----:B------:R-:W2:Y:S01]  /*bdf0*/  MUFU.EX2 R137, R130 ;  /* 0x0000008200897308 */ /* 0x000ea20000000800 */
[----:B0-----:R-:W-:-:S07]  /*be00*/  FADD.FTZ R6, R126, R7 ;  /* 0x000000077e067221 */ /* 0x001fce0000010000 */
[----:B------:R-:W0:Y:S01]  /*be10*/  MUFU.EX2 R116, R116 ;  /* 0x0000007400747308 */ /* 0x000e220000000800 */
[C---:B---3--:R-:W-:Y:S01]  /*be20*/  FADD.FTZ R6, R143.reuse, R6 ;  /* 0x000000068f067221 */ /* 0x048fe20000010000 */
[----:B------:R-:W-:-:S06]  /*be30*/  F2FP.BF16.F32.PACK_AB R143, R143, R126 ;  /* 0x0000007e8f8f723e */ /* 0x000fcc00000010ff */
[----:B------:R-:W3:Y:S01]  /*be40*/  MUFU.EX2 R178, R178 ;  /* 0x000000b200b27308 */ /* 0x000ee20000000800 */
[----:B--2---:R-:W-:-:S07]  /*be50*/  FADD.FTZ R6, R137, R6 ;  /* 0x0000000689067221 */ /* 0x004fce0000010000 */
[----:B------:R-:W2:Y:S01]  /*be60*/  MUFU.EX2 R138, R138 ;  /* 0x0000008a008a7308 */ /* 0x000ea20000000800 */
[C---:B0-----:R-:W-:Y:S01]  /*be70*/  FADD.FTZ R11, R116.reuse, R11 ;  /* 0x0000000b740b7221 */ /* 0x041fe20000010000 */
[----:B------:R-:W-:-:S06]  /*be80*/  F2FP.BF16.F32.PACK_AB R136, R116, R105 ;  /* 0x000000697488723e */ /* 0x000fcc00000010ff */
[----:B------:R-:W0:Y:S01]  /*be90*/  MUFU.EX2 R139, R134 ;  /* 0x00000086008b7308 */ /* 0x000e220000000800 */
[C---:B---3--:R-:W-:Y:S01]  /*bea0*/  FADD.FTZ R6, R178.reuse, R6 ;  /* 0x00000006b2067221 */ /* 0x048fe20000010000 */
[----:B------:R-:W-:-:S06]  /*beb0*/  F2FP.BF16.F32.PACK_AB R137, R178, R137 ;  /* 0x00000089b289723e */ /* 0x000fcc00000010ff */
[----:B------:R-:W3:Y:S01]  /*bec0*/  MUFU.EX2 R107, R107 ;  /* 0x0000006b006b7308 */ /* 0x000ee20000000800 */
[----:B--2---:R-:W-:Y:S01]  /*bed0*/  FADD.FTZ R20, R138, R11 ;  /* 0x0000000b8a147221 */ /* 0x004fe20000010000 */
[----:B------:R-:W-:-:S06]  /*bee0*/  IMAD.MOV.U32 R11, RZ, RZ, R8 ;  /* 0x000000ffff0b7224 */ /* 0x000fcc00078e0008 */
[----:B------:R-:W2:Y:S01]  /*bef0*/  MUFU.EX2 R104, R104 ;  /* 0x0000006800687308 */ /* 0x000ea20000000800 */
[----:B0-----:R-:W-:Y:S01]  /*bf00*/  FADD.FTZ R6, R139, R6 ;  /* 0x000000068b067221 */ /* 0x001fe20000010000 */
[C---:B---3--:R-:W-:Y:S01]  /*bf10*/  FADD.FTZ R7, R107.reuse, R20 ;  /* 0x000000146b077221 */ /* 0x048fe20000010000 */
[----:B------:R-:W-:Y:S02]  /*bf20*/  F2FP.BF16.F32.PACK_AB R138, R107, R138 ;  /* 0x0000008a6b8a723e */ /* 0x000fe400000010ff */
[C---:B--2---:R-:W-:Y:S01]  /*bf30*/  FADD.FTZ R6, R104.reuse, R6 ;  /* 0x0000000668067221 */ /* 0x044fe20000010000 */
[----:B------:R-:W-:Y:S01]  /*bf40*/  F2FP.BF16.F32.PACK_AB R139, R104, R139 ;  /* 0x0000008b688b723e */ /* 0x000fe200000010ff */
[----:B-1----:R-:W-:Y:S06]  /*bf50*/  @P1 BRA `(.L_x_1156) ;  /* 0xffffffd000a41947 */ /* 0x002fec000383ffff */
.L_x_1139:
        /* <DEDUP_REMOVED lines=67> */
.L_x_1157:
[----:B------:R-:W-:Y:S01]  /*c390*/  ULEA UR5, UR36, UR37, 0x3 ;  /* 0x0000002524057291 */ /* 0x000fe2000f8e183f */
[----:B------:R-:W-:-:S05]  /*c3a0*/  IMAD.U32 R0, RZ, RZ, UR38 ;  /* 0x00000026ff007e24 */ /* 0x000fca000f8e00ff */
[----:B------:R-:W-:-:S04]  /*c3b0*/  SHF.L.U32 R0, R0, 0x1f, RZ ;  /* 0x0000001f00007819 */ /* 0x000fc800000006ff */
[----:B------:R0:W1:Y:S01]  /*c3c0*/  SYNCS.PHASECHK.TRANS64.TRYWAIT P1, [UR5+0x2a850], R0 ;  /* 0x02a85000ff0075a7 */ /* 0x0000620008020145 */
[----:B------:R-:W-:Y:S05]  /*c3d0*/  @!P0 BRA `(.L_x_1158) ;  /* 0x0000000000048947 */ /* 0x000fea0003800000 */
[----:B------:R-:W-:Y:S01]  /*c3e0*/  BPT.TRAP 0x1 ;  /* 0x000000040000795c */ /* 0x000fe20000300000 */
.L_x_1158:
[----:B-1----:R-:W-:Y:S05]  /*c3f0*/  @P1 BRA `(.L_x_1159) ;  /* 0x0000000000081947 */ /* 0x002fea0003800000 */
[----:B------:R-:W1:Y:S02]  /*c400*/  SYNCS.PHASECHK.TRANS64.TRYWAIT P0, [UR5+0x2a850], R0 ;  /* 0x02a85000ff0075a7 */ /* 0x000e640008000145 */
[----:B-1----:R-:W-:Y:S05]  /*c410*/  @!P0 BRA `(.L_x_1160) ;  /* 0x0000007400e88947 */ /* 0x002fea0003800000 */
.L_x_1159:
[----:B------:R-:W-:Y:S01]  /*c420*/  UIADD3 UR37, UR37, 0x400, URZ ;  /* 0x0000040025257890 */ /* 0x000fe2000fffe03f */
[----:B------:R-:W-:Y:S01]  /*c430*/  WARPGROUP.ARRIVE ;  /* 0x00000000000079c5 */ /* 0x000fe20000000000 */
[----:B------:R-:W-:Y:S01]  /*c440*/  UMOV UR7, 0x40000040 ;  /* 0x4000004000077882 */ /* 0x000fe20000000000 */
[----:B-1----:R-:W1:Y:S01]  /*c450*/  SHFL.BFLY PT, R5, R6, 0x2, 0x1f ;  /* 0x0c401f0006057f89 */ /* 0x002e6200000e0000 */
[----:B------:R-:W-:Y:S01]  /*c460*/  USHF.R.U32.HI UR37, URZ, 0x4, UR37 ;  /* 0x000000043f257899 */ /* 0x000fe20008011625 */
[----:B------:R-:W-:Y:S02]  /*c470*/  IMAD.MOV.U32 R4, RZ, RZ, RZ ;  /* 0x000000ffff047224 */ /* 0x000fe400078e00ff */
[----:B0-----:R-:W0:Y:S01]  /*c480*/  SHFL.BFLY PT, R0, R7, 0x2, 0x1f ;  /* 0x0c401f0007007f89 */ /* 0x001e2200000e0000 */
[----:B------:R-:W-:Y:S01]  /*c490*/  ULOP3.LUT UR37, UR37, 0x3fff, URZ, 0xc0, !UPT ;  /* 0x00003fff25257892 */ /* 0x000fe2000f8ec03f */
[----:B------:R-:W-:Y:S01]  /*c4a0*/  IMAD.MOV.U32 R10, RZ, RZ, RZ ;  /* 0x000000ffff0a7224 */ /* 0x000fe200078e00ff */
[----:B------:R-:W2:Y:S02]  /*c4b0*/  S2R R13, SR_TID.X ;  /* 0x00000000000d7919 */ /* 0x000ea40000002100 */
[----:B------:R-:W-:Y:S01]  /*c4c0*/  ULOP3.LUT UR4, UR37, 0x3000000, URZ, 0xfc, !UPT ;  /* 0x0300000025047892 */ /* 0x000fe2000f8efc3f */
[----:B------:R-:W-:-:S02]  /*c4d0*/  IMAD.MOV.U32 R88, RZ, RZ, -0x800000 ;  /* 0xff800000ff587424 */ /* 0x000fc400078e00ff */
[----:B------:R-:W-:Y:S01]  /*c4e0*/  IMAD.MOV.U32 R89, RZ, RZ, -0x800000 ;  /* 0xff800000ff597424 */ /* 0x000fe200078e00ff */
[----:B------:R-:W-:Y:S01]  /*c4f0*/  UIMAD UR4, UR36, 0x600, UR4 ;  /* 0x00000600240478a4 */ /* 0x000fe2000f8e0204 */
[----:B------:R-:W-:Y:S01]  /*c500*/  VIADD R165, R165, 0x1 ;  /* 0x00000001a5a57836 */ /* 0x000fe20000000000 */
[----:B------:R-:W-:-:S04]  /*c510*/  UIADD3 UR36, UR36, 0x1, URZ ;  /* 0x0000000124247890 */ /* 0x000fc8000fffe03f */
[----:B------:R-:W-:Y:S01]  /*c520*/  UISETP.NE.AND UP0, UPT, UR36, 0x2, UPT ;  /* 0x000000022400788c */ /* 0x000fe2000bf05270 */
[----:B------:R-:W-:Y:S02]  /*c530*/  UMOV UR6, UR4 ;  /* 0x0000000400067c82 */ /* 0x000fe40008000000 */
[----:B------:R-:W-:Y:S01]  /*c540*/  HGMMA.64x128x16.F32.BF16 R24, R156, gdesc[UR4].tnspB, R24, gsb0 ;  /* 0x41e000049c187df0 */ /* 0x000fe20008001818 */
[----:B------:R-:W-:Y:S01]  /*c550*/  UIADD3 UR6, UR4, 0x80, URZ ;  /* 0x0000008004067890 */ /* 0x000fe2000fffe03f */
[----:B-1----:R-:W-:Y:S01]  /*c560*/  FADD.FTZ R2, R5, R6 ;  /* 0x0000000605027221 */ /* 0x002fe20000010000 */
[----:B------:R-:W-:Y:S01]  /*c570*/  UMOV UR7, 0x40000040 ;  /* 0x4000004000077882 */ /* 0x000fe20000000000 */
[----:B------:R-:W-:Y:S01]  /*c580*/  USEL UR36, UR36, URZ, UP0 ;  /* 0x0000003f24247287 */ /* 0x000fe20008000000 */
[----:B0-----:R-:W-:Y:S02]  /*c590*/  FADD.FTZ R0, R0, R7 ;  /* 0x0000000700007221 */ /* 0x001fe40000010000 */
[----:B------:R-:W0:Y:S04]  /*c5a0*/  SHFL.BFLY PT, R11, R2, 0x1, 0x1f ;  /* 0x0c201f00020b7f89 */ /* 0x000e2800000e0000 */
[----:B------:R-:W1:Y:S01]  /*c5b0*/  SHFL.BFLY PT, R5, R0, 0x1, 0x1f ;  /* 0x0c201f0000057f89 */ /* 0x000e6200000e0000 */
[----:B--2---:R-:W-:Y:S01]  /*c5c0*/  LOP3.LUT P2, RZ, R13, 0x7f, RZ, 0xc0, !PT ;  /* 0x0000007f0dff7812 */ /* 0x004fe2000784c0ff */
[----:B0-----:R-:W-:Y:S01]  /*c5d0*/  FADD.FTZ R11, R2, R11 ;  /* 0x0000000b020b7221 */ /* 0x001fe20000010000 */
[----:B------:R-:W-:-:S02]  /*c5e0*/  IMAD.U32 R2, RZ, RZ, UR5 ;  /* 0x00000005ff027e24 */ /* 0x000fc4000f8e00ff */
[----:B-1----:R-:W-:Y:S02]  /*c5f0*/  FADD.FTZ R12, R0, R5 ;  /* 0x00000005000c7221 */ /* 0x002fe40000010000 */
[----:B------:R-:W-:-:S07]  /*c600*/  FSETP.NE.FTZ.AND P1, PT, R11, RZ, PT ;  /* 0x000000ff0b00720b */ /* 0x000fce0003f35000 */
[----:B------:R-:W-:Y:S01]  /*c610*/  @!P2 VIADD R2, R2, 0x2a860 ;  /* 0x0002a8600202a836 */ /* 0x000fe20000000000 */
[----:B------:R-:W-:-:S04]  /*c620*/  FSETP.NE.FTZ.AND P0, PT, R12, RZ, PT ;  /* 0x000000ff0c00720b */ /* 0x000fc80003f15000 */
[----:B------:R-:W-:Y:S01]  /*c630*/  @!P2 PRMT R2, RZ, 0x654, R2 ;  /* 0x00000654ff02a816 */ /* 0x000fe20000000002 */
[----:B------:R-:W0:Y:S01]  /*c640*/  @P1 MUFU.LG2 R7, R11 ;  /* 0x0000000b00071308 */ /* 0x000e220000000c00 */
[----:B------:R-:W-:-:S07]  /*c650*/  @P1 FMUL.FTZ R6, R9, 0.69314718246459960938 ;  /* 0x3f31721809061820 */ /* 0x000fce0000410000 */
[----:B------:R-:W-:Y:S01]  /*c660*/  @P0 FMUL.FTZ R0, R9, 0.69314718246459960938 ;  /* 0x3f31721809000820 */ /* 0x000fe20000410000 */
[----:B------:R-:W1:Y:S08]  /*c670*/  @P0 MUFU.LG2 R5, R12 ;  /* 0x0000000c00050308 */ /* 0x000e700000000c00 */
[----:B------:R-:W2:Y:S01]  /*c680*/  @P0 MUFU.RCP R4, R12 ;  /* 0x0000000c00040308 */ /* 0x000ea20000001000 */
[----:B0-----:R-:W-:-:S04]  /*c690*/  @P1 FMUL.FTZ R7, R7, 0.69314718246459960938 ;  /* 0x3f31721807071820 */ /* 0x001fc80000410000 */
[----:B------:R-:W-:-:S03]  /*c6a0*/  @P1 FFMA.FTZ R88, R6, R8, R7 ;  /* 0x0000000806581223 */ /* 0x000fc60000010007 */
[----:B------:R-:W0:Y:S01]  /*c6b0*/  @P1 MUFU.RCP R10, R11 ;  /* 0x0000000b000a1308 */ /* 0x000e220000001000 */
[----:B-1----:R-:W-:-:S04]  /*c6c0*/  @P0 FMUL.FTZ R5, R5, 0.69314718246459960938 ;  /* 0x3f31721805050820 */ /* 0x002fc80000410000 */
[----:B------:R-:W-:Y:S01]  /*c6d0*/  @P0 FFMA.FTZ R89, R0, R3, R5 ;  /* 0x0000000300590223 */ /* 0x000fe20000010005 */
[----:B------:R-:W-:Y:S01]  /*c6e0*/  PLOP3.LUT P0, PT, PT, PT, PT, 0x8, 0x0 ;  /* 0x000000000000781c */ /* 0x000fe20003f0e170 */
        /* <DEDUP_REMOVED lines=21> */
[----:B------:R-:W-:-:S04]  /*c840*/  USEL UR4, URZ, 0x1, UP0 ;  /* 0x000000013f047887 */ /* 0x000fc80008000000 */
[----:B------:R-:W-:Y:S01]  /*c850*/  ULOP3.LUT UR38, UR38, UR4, URZ, 0x3c, !UPT ;  /* 0x0000000426267292 */ /* 0x000fe2000f8e3c3f */
[----:B------:R-:W-:Y:S02]  /*c860*/  WARPGROUP.DEPBAR.LE gsb0, 0x0 ;  /* 0x00008000000079c5 */ /* 0x000fe40000010000 */
[----:B------:R-:W-:-:S06]  /*c870*/  WARPGROUP.ARRIVE ;  /* 0x00000000000079c5 */ /* 0x000fcc0000000000 */
[----:B------:R-:W-:Y:S03]  /*c880*/  HGMMA.64x128x16.F32.BF16 R24, R136, gdesc[UR4].tnspB, R24, gsb0 ;  /* 0x41e0000488187df0 */ /* 0x000fe60008001818 */
[----:B------:R-:W-:Y:S02]  /*c890*/  WARPGROUP.DEPBAR.LE gsb0, 0x0 ;  /* 0x00008000000079c5 */ /* 0x000fe40000010000 */
[----:B------:R1:W-:Y:S01]  /*c8a0*/  @!P2 SYNCS.ARRIVE.TRANS64.RED.A1T0 RZ, [R2+URZ], RZ ;  /* 0x000000ff02ffa9a7 */ /* 0x0003e2000810043f */
[-C--:B--2---:R-:W-:Y:S01]  /*c8b0*/  FMUL.FTZ R6, R28, R4.reuse ;  /* 0x000000041c067220 */ /* 0x084fe20000410000 */
[-C--:B------:R-:W-:Y:S01]  /*c8c0*/  FMUL.FTZ R90, R44, R4.reuse ;  /* 0x000000042c5a7220 */ /* 0x080fe20000410000 */
[----:B------:R-:W-:Y:S01]  /*c8d0*/  FMUL.FTZ R93, R45, R4 ;  /* 0x000000042d5d7220 */ /* 0x000fe20000410000 */
[-C--:B0-----:R-:W-:Y:S01]  /*c8e0*/  FMUL.FTZ R101, R46, R10.reuse ;  /* 0x0000000a2e657220 */ /* 0x081fe20000410000 */
        /* <DEDUP_REMOVED lines=59> */
[----:B-1----:R-:W-:-:S07]  /*cca0*/  FMUL.FTZ R87, R87, R10 ;  /* 0x0000000a57577220 */ /* 0x002fce0000410000 */
.L_x_1090:
[----:B------:R-:W0:Y:S01]  /*ccb0*/  S2R R5, SR_CgaCtaId ;  /* 0x0000000000057919 */ /* 0x000e220000008800 */
[----:B------:R-:W-:Y:S01]  /*ccc0*/  MOV R16, 0x400 ;  /* 0x0000040000107802 */ /* 0x000fe20000000f00 */
[----:B------:R-:W-:Y:S01]  /*ccd0*/  BSSY B0, `(.L_x_1161) ;  /* 0x00001c7000007945 */ /* 0x000fe20003800000 */
[----:B------:R-:W-:Y:S02]  /*cce0*/  BAR.SYNC.DEFER_BLOCKING 0x5, 0x180 ;  /* 0x0146000000007b1d */ /* 0x000fe40000010000 */
[----:B0-----:R-:W-:-:S05]  /*ccf0*/  LEA R16, R5, R16, 0x18 ;  /* 0x0000001005107211 */ /* 0x001fca00078ec0ff */
[----:B------:R0:W1:Y:S01]  /*cd00*/  LDS R0, [R16+0x2a8d0] ;  /* 0x02a8d00010007984 */ /* 0x0000620000000800 */
[----:B------:R-:W-:Y:S06]  /*cd10*/  BAR.ARV 0x4, 0x180 ;  /* 0x0106000000007b1d */ /* 0x000fec0000002000 */
[----:B------:R-:W-:Y:S05]  /*cd20*/  @P0 BRA `(.L_x_1162) ;  /* 0x0000001000b00947 */ /* 0x000fea0003800000 */
[----:B------:R-:W2:Y:S01]  /*cd30*/  S2R R5, SR_SWINHI ;  /* 0x0000000000057919 */ /* 0x000ea20000002f00 */
[----:B------:R-:W3:Y:S01]  /*cd40*/  LDC R22, c[0x0][0xbe8] ;  /* 0x0002fa00ff167b82 */ /* 0x000ee20000000800 */
[----:B------:R-:W-:Y:S01]  /*cd50*/  SHF.R.S32.HI R54, RZ, 0x1f, R163 ;  /* 0x0000001fff367819 */ /* 0x000fe200000114a3 */
[----:B------:R-:W-:Y:S01]  /*cd60*/  ULDC.64 UR4, c[0x0][0xb90] ;  /* 0x0002e40000047ab9 */ /* 0x000fe20000000a00 */
[----:B------:R-:W-:Y:S01]  /*cd70*/  IMAD R9, R164, 0x40, R23 ;  /* 0x00000040a4097824 */ /* 0x000fe200078e0217 */
[----:B------:R-:W-:Y:S01]  /*cd80*/  F2FP.BF16.F32.PACK_AB R6, R29, R6 ;  /* 0x000000061d06723e */ /* 0x000fe200000010ff */
[----:B------:R-:W-:Y:S01]  /*cd90*/  IMAD.WIDE.U32 R10, R163, UR4, RZ ;  /* 0x00000004a30a7c25 */ /* 0x000fe2000f8e00ff */
[----:B------:R-:W-:Y:S01]  /*cda0*/  F2FP.BF16.F32.PACK_AB R7, R7, R28 ;  /* 0x0000001c0707723e */ /* 0x000fe200000010ff */
[----:B------:R-:W-:Y:S01]  /*cdb0*/  ULDC UR6, c[0x0][0xa88] ;  /* 0x0002a20000067ab9 */ /* 0x000fe20000000800 */
[----:B------:R-:W-:Y:S01]  /*cdc0*/  SHF.R.S32.HI R112, RZ, 0x1f, R161 ;  /* 0x0000001fff707819 */ /* 0x000fe200000114a1 */
[----:B------:R-:W-:Y:S01]  /*cdd0*/  IMAD R2, R54, UR4, RZ ;  /* 0x0000000436027c24 */ /* 0x000fe2000f8e02ff */
[----:B------:R-:W-:Y:S01]  /*cde0*/  F2FP.BF16.F32.PACK_AB R44, R45, R44 ;  /* 0x0000002c2d2c723e */ /* 0x000fe200000010ff */
[----:B------:R-:W-:Y:S01]  /*cdf0*/  ULDC.64 UR8, c[0x0][0x208] ;  /* 0x0000820000087ab9 */ /* 0x000fe20000000a00 */
[----:B------:R-:W-:Y:S01]  /*ce00*/  F2FP.BF16.F32.PACK_AB R80, R81, R80 ;  /* 0x000000505150723e */ /* 0x000fe200000010ff */
[----:B------:R-:W-:Y:S01]  /*ce10*/  IMAD R13, R163, UR5, R2 ;  /* 0x00000005a30d7c24 */ /* 0x000fe2000f8e0202 */
[----:B------:R-:W-:Y:S01]  /*ce20*/  ULDC.64 UR4, c[0x0][0xb98] ;  /* 0x0002e60000047ab9 */ /* 0x000fe20000000a00 */
[----:B------:R-:W-:-:S02]  /*ce30*/  F2FP.BF16.F32.PACK_AB R45, R75, R74 ;  /* 0x0000004a4b2d723e */ /* 0x000fc400000010ff */
[----:B------:R-:W-:Y:S01]  /*ce40*/  IMAD.IADD R11, R11, 0x1, R13 ;  /* 0x000000010b0b7824 */ /* 0x000fe200078e020d */
[----:B------:R-:W-:Y:S02]  /*ce50*/  F2FP.BF16.F32.PACK_AB R47, R50, R47 ;  /* 0x0000002f322f723e */ /* 0x000fe400000010ff */
[----:B------:R-:W-:Y:S01]  /*ce60*/  F2FP.BF16.F32.PACK_AB R81, R83, R82 ;  /* 0x000000525351723e */ /* 0x000fe200000010ff */
[----:B------:R-:W-:Y:S01]  /*ce70*/  IMAD.WIDE.U32 R10, R161, UR4, R10 ;  /* 0x00000004a10a7c25 */ /* 0x000fe2000f8e000a */
[----:B------:R-:W-:Y:S02]  /*ce80*/  F2FP.BF16.F32.PACK_AB R82, R85, R84 ;  /* 0x000000545552723e */ /* 0x000fe400000010ff */
[----:B------:R-:W-:Y:S01]  /*ce90*/  F2FP.BF16.F32.PACK_AB R83, R87, R86 ;  /* 0x000000565753723e */ /* 0x000fe200000010ff */
[----:B---3--:R-:W-:Y:S01]  /*cea0*/  IMAD R78, R22, UR6, RZ ;  /* 0x00000006164e7c24 */ /* 0x008fe2000f8e02ff */
[----:B------:R-:W-:Y:S02]  /*ceb0*/  MOV R34, R16 ;  /* 0x0000001000227202 */ /* 0x000fe40000000f00 */
[----:B--2---:R-:W-:-:S03]  /*cec0*/  MOV R35, R5 ;  /* 0x0000000500237202 */ /* 0x004fc60000000f00 */
[----:B------:R-:W-:-:S04]  /*ced0*/  IMAD.WIDE R4, R169, 0x2, R34 ;  /* 0x00000002a9047825 */ /* 0x000fc800078e0222 */
[----:B------:R-:W-:Y:S01]  /*cee0*/  IMAD.WIDE R34, R9, 0x2, R34 ;  /* 0x0000000209227825 */ /* 0x000fe200078e0222 */
[C---:B------:R-:W-:Y:S02]  /*cef0*/  IADD3 R73, P1, R4.reuse, 0x4040, RZ ;  /* 0x0000404004497810 */ /* 0x040fe40007f3e0ff */
[C---:B------:R-:W-:Y:S02]  /*cf00*/  IADD3 R43, P0, R4.reuse, 0x4060, RZ ;  /* 0x00004060042b7810 */ /* 0x040fe40007f1e0ff */
[----:B------:R-:W-:Y:S01]  /*cf10*/  IADD3 R31, P3, R4, 0x4000, RZ ;  /* 0x00004000041f7810 */ /* 0x000fe20007f7e0ff */
[--C-:B------:R-:W-:Y:S01]  /*cf20*/  IMAD.X R41, RZ, RZ, R5.reuse, P1 ;  /* 0x000000ffff297224 */ /* 0x100fe200008e0605 */
[----:B------:R-:W-:Y:S02]  /*cf30*/  ISETP.NE.AND P1, PT, R22, 0x1, PT ;  /* 0x000000011600780c */ /* 0x000fe40003f25270 */
[----:B------:R-:W-:Y:S01]  /*cf40*/  LOP3.LUT R42, R43, 0x380, RZ, 0xc0, !PT ;  /* 0x000003802b2a7812 */ /* 0x000fe200078ec0ff */
[----:B------:R-:W-:Y:S01]  /*cf50*/  IMAD.X R37, RZ, RZ, R5, P3 ;  /* 0x000000ffff257224 */ /* 0x000fe200018e0605 */
[----:B------:R-:W-:-:S02]  /*cf60*/  IADD3 R21, P6, R4, 0x20, RZ ;  /* 0x0000002004157810 */ /* 0x000fc40007fde0ff */
[----:B------:R-:W-:Y:S02]  /*cf70*/  IADD3 R33, P2, R4, 0x4020, RZ ;  /* 0x0000402004217810 */ /* 0x000fe40007f5e0ff */
[----:B------:R-:W-:Y:S01]  /*cf80*/  SHF.R.U64 R42, R42, 0x3, RZ ;  /* 0x000000032a2a7819 */ /* 0x000fe200000012ff */
[--C-:B------:R-:W-:Y:S01]  /*cf90*/  IMAD.X R15, RZ, RZ, R5.reuse, P6 ;  /* 0x000000ffff0f7224 */ /* 0x100fe200030e0605 */
[----:B------:R-:W-:Y:S01]  /*cfa0*/  LOP3.LUT R14, R73, 0x380, RZ, 0xc0, !PT ;  /* 0x00000380490e7812 */ /* 0x000fe200078ec0ff */
[----:B------:R-:W-:Y:S01]  /*cfb0*/  IMAD.X R39, RZ, RZ, R5, P2 ;  /* 0x000000ffff277224 */ /* 0x000fe200010e0605 */
[----:B------:R-:W-:Y:S01]  /*cfc0*/  LOP3.LUT R8, R31, 0x380, RZ, 0xc0, !PT ;  /* 0x000003801f087812 */ /* 0x000fe200078ec0ff */
[----:B------:R-:W2:Y:S01]  /*cfd0*/  @P1 LDC R72, c[0x0][0xbec] ;  /* 0x0002fb00ff481b82 */ /* 0x000ea20000000800 */
[----:B------:R-:W-:Y:S02]  /*cfe0*/  LOP3.LUT R2, R21, 0x380, RZ, 0xc0, !PT ;  /* 0x0000038015027812 */ /* 0x000fe400078ec0ff */
[----:B------:R-:W-:-:S02]  /*cff0*/  LOP3.LUT R12, R33, 0x380, RZ, 0xc0, !PT ;  /* 0x00000380210c7812 */ /* 0x000fc400078ec0ff */
[----:B------:R-:W-:Y:S01]  /*d000*/  LOP3.LUT R42, R42, R43, RZ, 0x3c, !PT ;  /* 0x0000002b2a2a7212 */ /* 0x000fe200078e3cff */
[--C-:B------:R-:W-:Y:S01]  /*d010*/  IMAD.X R43, RZ, RZ, R5.reuse, P0 ;  /* 0x000000ffff2b7224 */ /* 0x100fe200000e0605 */
[----:B------:R-:W-:Y:S01]  /*d020*/  SHF.R.U64 R14, R14, 0x3, RZ ;  /* 0x000000030e0e7819 */ /* 0x000fe200000012ff */
[----:B------:R-:W3:Y:S01]  /*d030*/  @P1 LDC R111, c[0x0][0xbf0] ;  /* 0x0002fc00ff6f1b82 */ /* 0x000ee20000000800 */
[----:B------:R-:W-:Y:S02]  /*d040*/  SHF.R.U64 R8, R8, 0x3, RZ ;  /* 0x0000000308087819 */ /* 0x000fe400000012ff */
[----:B------:R-:W-:Y:S02]  /*d050*/  IADD3 R51, P4, R4, 0x60, RZ ;  /* 0x0000006004337810 */ /* 0x000fe40007f9e0ff */
[----:B------:R-:W-:Y:S02]  /*d060*/  SHF.R.U64 R2, R2, 0x3, RZ ;  /* 0x0000000302027819 */ /* 0x000fe400000012ff */
[----:B------:R-:W-:Y:S01]  /*d070*/  IADD3 R25, P5, R4, 0x40, RZ ;  /* 0x0000004004197810 */ /* 0x000fe20007fbe0ff */
[----:B------:R-:W-:Y:S01]  /*d080*/  IMAD.X R13, RZ, RZ, R5, P4 ;  /* 0x000000ffff0d7224 */ /* 0x000fe200020e0605 */
[----:B------:R-:W-:-:S02]  /*d090*/  SHF.R.U64 R12, R12, 0x3, RZ ;  /* 0x000000030c0c7819 */ /* 0x000fc400000012ff */
[----:B------:R-:W-:Y:S02]  /*d0a0*/  LOP3.LUT R40, R14, R73, RZ, 0x3c, !PT ;  /* 0x000000490e287212 */ /* 0x000fe400078e3cff */
[----:B------:R-:W-:Y:S02]  /*d0b0*/  LOP3.LUT R36, R8, R31, RZ, 0x3c, !PT ;  /* 0x0000001f08247212 */ /* 0x000fe400078e3cff */
[----:B------:R-:W-:Y:S02]  /*d0c0*/  LOP3.LUT R9, R4, 0x380, RZ, 0xc0, !PT ;  /* 0x0000038004097812 */ /* 0x000fe400078ec0ff */
[----:B------:R-:W-:Y:S02]  /*d0d0*/  LOP3.LUT R14, R2, R21, RZ, 0x3c, !PT ;  /* 0x00000015020e7212 */ /* 0x000fe400078e3cff */
[----:B------:R-:W-:Y:S02]  /*d0e0*/  LOP3.LUT R8, R51, 0x380, RZ, 0xc0, !PT ;  /* 0x0000038033087812 */ /* 0x000fe400078ec0ff */
[----:B------:R-:W-:-:S02]  /*d0f0*/  LOP3.LUT R38, R12, R33, RZ, 0x3c, !PT ;  /* 0x000000210c267212 */ /* 0x000fc400078e3cff */
[----:B------:R-:W-:Y:S02]  /*d100*/  LOP3.LUT R2, R25, 0x380, RZ, 0xc0, !PT ;  /* 0x0000038019027812 */ /* 0x000fe400078ec0ff */
[----:B------:R-:W-:Y:S01]  /*d110*/  MOV R79, R42 ;  /* 0x0000002a004f7202 */ /* 0x000fe20000000f00 */
[----:B------:R-:W-:Y:S01]  /*d120*/  IMAD.IADD R43, R19, 0x1, R17 ;  /* 0x00000001132b7824 */ /* 0x000fe200078e0211 */
[----:B------:R-:W-:Y:S02]  /*d130*/  SHF.R.U64 R9, R9, 0x3, RZ ;  /* 0x0000000309097819 */ /* 0x000fe400000012ff */
[----:B------:R-:W-:Y:S02]  /*d140*/  SHF.R.U64 R8, R8, 0x3, RZ ;  /* 0x0000000308087819 */ /* 0x000fe400000012ff */
[----:B------:R-:W-:Y:S02]  /*d150*/  SHF.R.U64 R2, R2, 0x3, RZ ;  /* 0x0000000302027819 */ /* 0x000fe400000012ff */
[----:B------:R-:W-:Y:S01]  /*d160*/  MOV R109, R38 ;  /* 0x00000026006d7202 */ /* 0x000fe20000000f00 */
[----:B--2---:R-:W-:Y:S01]  /*d170*/  @P1 IMAD.HI.U32 R38, R43, R72, RZ ;  /* 0x000000482b261227 */ /* 0x004fe200078e00ff */
[----:B------:R-:W-:-:S02]  /*d180*/  LOP3.LUT R4, R9, R4, RZ, 0x3c, !PT ;  /* 0x0000000409047212 */ /* 0x000fc400078e3cff */
[----:B------:R-:W-:Y:S01]  /*d190*/  LOP3.LUT R12, R8, R51, RZ, 0x3c, !PT ;  /* 0x00000033080c7212 */ /* 0x000fe200078e3cff */
[----:B------:R-:W-:Y:S01]  /*d1a0*/  IMAD.MOV.U32 R39, RZ, RZ, R43 ;  /* 0x000000ffff277224 */ /* 0x000fe200078e002b */
[----:B------:R-:W-:Y:S01]  /*d1b0*/  LOP3.LUT R8, R2, R25, RZ, 0x3c, !PT ;  /* 0x0000001902087212 */ /* 0x000fe200078e3cff */
[----:B------:R-:W-:Y:S01]  /*d1c0*/  IMAD.X R9, RZ, RZ, R5, P5 ;  /* 0x000000ffff097224 */ /* 0x000fe200028e0605 */
[C---:B------:R-:W-:Y:S02]  /*d1d0*/  IADD3 R25, P0, R34.reuse, 0x6000, RZ ;  /* 0x0000600022197810 */ /* 0x040fe40007f1e0ff */
[----:B---3--:R-:W-:Y:S02]  /*d1e0*/  @P1 SHF.R.U32.HI R39, RZ, R111, R38 ;  /* 0x0000006fff271219 */ /* 0x008fe40000011626 */
[----:B------:R-:W-:Y:S02]  /*d1f0*/  IADD3 R33, P6, R34, 0x1000, RZ ;  /* 0x0000100022217810 */ /* 0x000fe40007fde0ff */
[----:B------:R-:W-:-:S02]  /*d200*/  MOV R51, R4 ;  /* 0x0000000400337202 */ /* 0x000fc40000000f00 */
[----:B------:R-:W-:Y:S02]  /*d210*/  F2FP.BF16.F32.PACK_AB R4, R98, R3 ;  /* 0x000000036204723e */ /* 0x000fe400000010ff */
[----:B------:R-:W-:Y:S01]  /*d220*/  F2FP.BF16.F32.PACK_AB R5, R27, R110 ;  /* 0x0000006e1b05723e */ /* 0x000fe200000010ff */
[----:B------:R-:W-:Y:S01]  /*d230*/  BAR.SYNC.DEFER_BLOCKING 0x1, 0x100 ;  /* 0x0044000000007b1d */ /* 0x000fe20000010000 */
[----:B------:R-:W-:Y:S02]  /*d240*/  LOP3.LUT R24, R25, 0x380, RZ, 0xc0, !PT ;  /* 0x0000038019187812 */ /* 0x000fe400078ec0ff */
[----:B------:R-:W-:Y:S01]  /*d250*/  MOV R110, R36 ;  /* 0x00000024006e7202 */ /* 0x000fe20000000f00 */
[----:B------:R-:W-:Y:S01]  /*d260*/  IMAD.IADD R37, R168, 0x1, R17 ;  /* 0x00000001a8257824 */ /* 0x000fe200078e0211 */
[----:B------:R-:W-:Y:S01]  /*d270*/  MOV R36, R14 ;  /* 0x0000000e00247202 */ /* 0x000fe20000000f00 */
[----:B------:R-:W-:Y:S01]  /*d280*/  IMAD.MOV R15, RZ, RZ, -R39 ;  /* 0x000000ffff0f7224 */ /* 0x000fe200078e0a27 */
[----:B------:R-:W-:-:S02]  /*d290*/  LOP3.LUT R32, R33, 0x380, RZ, 0xc0, !PT ;  /* 0x0000038021207812 */ /* 0x000fc400078ec0ff */
[----:B------:R-:W-:Y:S01]  /*d2a0*/  SHF.R.U64 R24, R24, 0x3, RZ ;  /* 0x0000000318187819 */ /* 0x000fe200000012ff */
[----:B------:R-:W-:Y:S01]  /*d2b0*/  IMAD R15, R22, R15, R43 ;  /* 0x0000000f160f7224 */ /* 0x000fe200078e022b */
[C---:B------:R-:W-:Y:S02]  /*d2c0*/  IADD3 R21, P2, R34.reuse, 0x5000, RZ ;  /* 0x0000500022157810 */ /* 0x040fe40007f5e0ff */
[----:B------:R-:W-:Y:S02]  /*d2d0*/  IADD3 R31, P5, R34, 0x2000, RZ ;  /* 0x00002000221f7810 */ /* 0x000fe40007fbe0ff */
[----:B------:R-:W-:Y:S02]  /*d2e0*/  SHF.R.U64 R32, R32, 0x3, RZ ;  /* 0x0000000320207819 */ /* 0x000fe400000012ff */
[----:B------:R-:W-:Y:S01]  /*d2f0*/  LOP3.LUT R24, R24, R25, RZ, 0x3c, !PT ;  /* 0x0000001918187212 */ /* 0x000fe200078e3cff */
[----:B------:R-:W-:Y:S01]  /*d300*/  IMAD.X R25, RZ, RZ, R35, P0 ;  /* 0x000000ffff197224 */ /* 0x000fe200000e0623 */
[----:B------:R-:W-:-:S02]  /*d310*/  LOP3.LUT R20, R21, 0x380, RZ, 0xc0, !PT ;  /* 0x0000038015147812 */ /* 0x000fc400078ec0ff */
[----:B------:R-:W-:Y:S02]  /*d320*/  LOP3.LUT R30, R31, 0x380, RZ, 0xc0, !PT ;  /* 0x000003801f1e7812 */ /* 0x000fe400078ec0ff */
[----:B------:R-:W-:Y:S01]  /*d330*/  LOP3.LUT R32, R32, R33, RZ, 0x3c, !PT ;  /* 0x0000002120207212 */ /* 0x000fe200078e3cff */
[----:B------:R2:W-:Y:S01]  /*d340*/  STSM.16.M88.4 [R51], R4 ;  /* 0x0000000433007844 */ /* 0x0005e20000000200 */
[----:B------:R-:W-:Y:S02]  /*d350*/  IADD3 R10, P0, R39, R10, RZ ;  /* 0x0000000a270a7210 */ /* 0x000fe40007f1e0ff */
[----:B------:R-:W-:Y:S02]  /*d360*/  MOV R111, R12 ;  /* 0x0000000c006f7202 */ /* 0x000fe40000000f00 */
[----:B------:R-:W-:Y:S02]  /*d370*/  IADD3 R33, P4, R34, 0x3000, RZ ;  /* 0x0000300022217810 */ /* 0x000fe40007f9e0ff */
[----:B------:R-:W-:-:S02]  /*d380*/  SHF.R.S32.HI R12, RZ, 0x1f, R15 ;  /* 0x0000001fff0c7819 */ /* 0x000fc4000001140f */
[----:B------:R-:W-:Y:S01]  /*d390*/  SHF.R.U64 R20, R20, 0x3, RZ ;  /* 0x0000000314147819 */ /* 0x000fe200000012ff */
[----:B------:R-:W-:Y:S01]  /*d3a0*/  IMAD.X R27, RZ, RZ, R35, P4 ;  /* 0x000000ffff1b7224 */ /* 0x000fe200020e0623 */
[----:B------:R-:W-:Y:S02]  /*d3b0*/  SHF.R.U64 R30, R30, 0x3, RZ ;  /* 0x000000031e1e7819 */ /* 0x000fe400000012ff */
[----:B------:R-:W-:Y:S02]  /*d3c0*/  LOP3.LUT R26, R33, 0x380, RZ, 0xc0, !PT ;  /* 0x00000380211a7812 */ /* 0x000fe400078ec0ff */
[----:B------:R-:W-:Y:S01]  /*d3d0*/  MOV R14, R8 ;  /* 0x00000008000e7202 */ /* 0x000fe20000000f00 */
[----:B--2---:R-:W-:Y:S01]  /*d3e0*/  IMAD R4, R112, UR4, RZ ;  /* 0x0000000470047c24 */ /* 0x004fe2000f8e02ff */
[----:B------:R-:W-:Y:S02]  /*d3f0*/  SHF.R.S32.HI R5, RZ, 0x1f, R39 ;  /* 0x0000001fff057819 */ /* 0x000fe40000011427 */
[----:B------:R-:W-:Y:S01]  /*d400*/  LOP3.LUT R20, R20, R21, RZ, 0x3c, !PT ;  /* 0x0000001514147212 */ /* 0x000fe200078e3cff */
[----:B------:R-:W-:Y:S01]  /*d410*/  IMAD R4, R161, UR5, R4 ;  /* 0x00000005a1047c24 */ /* 0x000fe2000f8e0204 */
[----:B------:R-:W-:Y:S01]  /*d420*/  ULDC.64 UR4, c[0x0][0xb88] ;  /* 0x0002e20000047ab9 */ /* 0x000fe20000000a00 */
[----:B------:R-:W-:Y:S01]  /*d430*/  LOP3.LUT R30, R30, R31, RZ, 0x3c, !PT ;  /* 0x0000001f1e1e7212 */ /* 0x000fe200078e3cff */
[----:B------:R-:W-:Y:S01]  /*d440*/  IMAD R8, R12, UR4, RZ ;  /* 0x000000040c087c24 */ /* 0x000fe2000f8e02ff */
[----:B------:R-:W-:-:S02]  /*d450*/  LOP3.LUT R21, R34, 0x380, RZ, 0xc0, !PT ;  /* 0x0000038022157812 */ /* 0x000fc400078ec0ff */
[----:B------:R-:W-:Y:S02]  /*d460*/  IADD3.X R11, R5, R11, R4, P0, !PT ;  /* 0x0000000b050b7210 */ /* 0x000fe400007fe404 */
[----:B------:R-:W-:Y:S02]  /*d470*/  F2FP.BF16.F32.PACK_AB R4, R95, R96 ;  /* 0x000000605f04723e */ /* 0x000fe400000010ff */
[----:B------:R-:W-:Y:S01]  /*d480*/  F2FP.BF16.F32.PACK_AB R5, R108, R107 ;  /* 0x0000006b6c05723e */ /* 0x000fe200000010ff */
[----:B------:R-:W-:Y:S01]  /*d490*/  IMAD.WIDE.U32 R12, R15, UR4, R10 ;  /* 0x000000040f0c7c25 */ /* 0x000fe2000f8e000a */
[----:B------:R-:W-:Y:S02]  /*d4a0*/  F2FP.BF16.F32.PACK_AB R6, R97, R94 ;  /* 0x0000005e6106723e */ /* 0x000fe400000010ff */
[----:B------:R-:W-:Y:S01]  /*d4b0*/  F2FP.BF16.F32.PACK_AB R7, R106, R105 ;  /* 0x000000696a07723e */ /* 0x000fe200000010ff */
[----:B------:R-:W-:Y:S01]  /*d4c0*/  IMAD R15, R15, UR5, R8 ;  /* 0x000000050f0f7c24 */ /* 0x000fe2000f8e0208 */
[----:B------:R-:W-:Y:S01]  /*d4d0*/  IADD3 R31, P3, R34, 0x4000, RZ ;  /* 0x00004000221f7810 */ /* 0x000fe20007f7e0ff */
[----:B------:R-:W-:Y:S01]  /*d4e0*/  ULDC.64 UR4, c[0x0][0xb50] ;  /* 0x0002d40000047ab9 */ /* 0x000fe20000000a00 */
[----:B------:R-:W-:Y:S01]  /*d4f0*/  SHF.R.U64 R26, R26, 0x3, RZ ;  /* 0x000000031a1a7819 */ /* 0x000fe200000012ff */
[----:B------:R2:W-:Y:S01]  /*d500*/  STSM.16.M88.4 [R36], R4 ;  /* 0x0000000424007844 */ /* 0x0005e20000000200 */
[----:B------:R-:W-:Y:S01]  /*d510*/  SHF.R.U64 R21, R21, 0x3, RZ ;  /* 0x0000000315157819 */ /* 0x000fe200000012ff */
[--C-:B------:R-:W-:Y:S01]  /*d520*/  IMAD.X R3, RZ, RZ, R35.reuse, P3 ;  /* 0x000000ffff037224 */ /* 0x100fe200018e0623 */
[----:B------:R-:W-:Y:S01]  /*d530*/  LOP3.LUT R26, R26, R33, RZ, 0x3c, !PT ;  /* 0x000000211a1a7212 */ /* 0x000fe200078e3cff */
[----:B------:R-:W-:Y:S01]  /*d540*/  IMAD.X R33, RZ, RZ, R35, P6 ;  /* 0x000000ffff217224 */ /* 0x000fe200030e0623 */
[----:B------:R-:W-:-:S02]  /*d550*/  LOP3.LUT P0, RZ, R166, 0x3, RZ, 0xc0, !PT ;  /* 0x00000003a6ff7812 */ /* 0x000fc4000780c0ff */
[----:B------:R-:W-:Y:S02]  /*d560*/  IADD3 R73, P6, R34, 0x7000, RZ ;  /* 0x0000700022497810 */ /* 0x000fe40007fde0ff */
[----:B------:R-:W-:Y:S02]  /*d570*/  F2FP.BF16.F32.PACK_AB R8, R92, R91 ;  /* 0x0000005b5c08723e */ /* 0x000fe400000010ff */
[----:B------:R-:W-:Y:S01]  /*d580*/  F2FP.BF16.F32.PACK_AB R9, R103, R102 ;  /* 0x000000666709723e */ /* 0x000fe200000010ff */
[----:B------:R-:W-:Y:S01]  /*d590*/  IMAD.X R29, RZ, RZ, R35, P6 ;  /* 0x000000ffff1d7224 */ /* 0x000fe200030e0623 */
[----:B------:R-:W-:Y:S02]  /*d5a0*/  F2FP.BF16.F32.PACK_AB R10, R93, R90 ;  /* 0x0000005a5d0a723e */ /* 0x000fe400000010ff */
[----:B------:R-:W-:Y:S01]  /*d5b0*/  F2FP.BF16.F32.PACK_AB R11, R104, R101 ;  /* 0x00000065680b723e */ /* 0x000fe200000010ff */
[----:B--2---:R-:W-:Y:S01]  /*d5c0*/  VIADD R5, R37, 0x8 ;  /* 0x0000000825057836 */ /* 0x004fe20000000000 */
[----:B------:R-:W-:Y:S01]  /*d5d0*/  LEA R36, P3, R12, UR4, 0x2 ;  /* 0x000000040c247c11 */ /* 0x000fe2000f8610ff */
[----:B------:R-:W-:Y:S01]  /*d5e0*/  IMAD.IADD R7, R13, 0x1, R15 ;  /* 0x000000010d077824 */ /* 0x000fe200078e020f */
[----:B------:R-:W-:Y:S01]  /*d5f0*/  LOP3.LUT R34, R21, R34, RZ, 0x3c, !PT ;  /* 0x0000002215227212 */ /* 0x000fe200078e3cff */
[----:B------:R-:W-:Y:S01]  /*d600*/  IMAD.X R21, RZ, RZ, R35, P2 ;  /* 0x000000ffff157224 */ /* 0x000fe200010e0623 */
[-C--:B------:R-:W-:Y:S01]  /*d610*/  ISETP.GE.OR P2, PT, R37, R78.reuse, P0 ;  /* 0x0000004e2500720c */ /* 0x080fe20000746670 */
[----:B------:R2:W-:Y:S01]  /*d620*/  STSM.16.M88.4 [R14], R8 ;  /* 0x000000080e007844 */ /* 0x0005e20000000200 */
[----:B------:R-:W-:-:S02]  /*d630*/  ISETP.GE.OR P0, PT, R5, R78, P0 ;  /* 0x0000004e0500720c */ /* 0x000fc40000706670 */
[----:B------:R-:W-:Y:S01]  /*d640*/  LEA.HI.X R37, R12, UR5, R7, 0x2, P3 ;  /* 0x000000050c257c11 */ /* 0x000fe200098f1407 */
[----:B------:R-:W-:Y:S01]  /*d650*/  SHFL.IDX PT, R72, R36, 0x1, 0x1c1f ;  /* 0x003c1f0024487f89 */ /* 0x000fe200000e0000 */
[----:B------:R-:W-:Y:S01]  /*d660*/  F2FP.BF16.F32.PACK_AB R4, R49, R48 ;  /* 0x000000303104723e */ /* 0x000fe200000010ff */
[----:B------:R-:W-:Y:S01]  /*d670*/  ULDC.64 UR4, c[0x0][0xae8] ;  /* 0x0002ba0000047ab9 */ /* 0x000fe20000000a00 */
[----:B------:R-:W-:Y:S02]  /*d680*/  F2FP.BF16.F32.PACK_AB R5, R100, R99 ;  /* 0x000000636405723e */ /* 0x000fe400000010ff */
[----:B------:R-:W-:Y:S02]  /*d690*/  F2FP.BF16.F32.PACK_AB R6, R53, R52 ;  /* 0x000000343506723e */ /* 0x000fe400000010ff */
[----:B------:R-:W-:Y:S01]  /*d6a0*/  F2FP.BF16.F32.PACK_AB R7, R55, R46 ;  /* 0x0000002e3707723e */ /* 0x000fe200000010ff */
[----:B------:R-:W-:Y:S01]  /*d6b0*/  SHFL.IDX PT, R52, R36, RZ, 0x1c1f ;  /* 0x001c1fff24347589 */ /* 0x000fe200000e0000 */
[----:B------:R-:W-:-:S02]  /*d6c0*/  F2FP.BF16.F32.PACK_AB R12, R57, R56 ;  /* 0x00000038390c723e */ /* 0x000fc400000010ff */
[----:B------:R-:W-:Y:S01]  /*d6d0*/  F2FP.BF16.F32.PACK_AB R13, R59, R58 ;  /* 0x0000003a3b0d723e */ /* 0x000fe200000010ff */
[----:B------:R-:W-:Y:S01]  /*d6e0*/  STSM.16.M88.4 [R111], R4 ;  /* 0x000000046f007844 */ /* 0x000fe20000000200 */
[----:B--2---:R-:W-:Y:S02]  /*d6f0*/  F2FP.BF16.F32.PACK_AB R14, R61, R60 ;  /* 0x0000003c3d0e723e */ /* 0x004fe400000010ff */
[----:B------:R-:W-:Y:S01]  /*d700*/  F2FP.BF16.F32.PACK_AB R15, R63, R62 ;  /* 0x0000003e3f0f723e */ /* 0x000fe200000010ff */
[----:B------:R-:W2:Y:S01]  /*d710*/  SHFL.IDX PT, R53, R37, RZ, 0x1c1f ;  /* 0x001c1fff25357589 */ /* 0x000ea200000e0000 */
[----:B------:R-:W-:Y:S02]  /*d720*/  LOP3.LUT R28, R73, 0x380, RZ, 0xc0, !PT ;  /* 0x00000380491c7812 */ /* 0x000fe400078ec0ff */
[----:B------:R-:W-:Y:S01]  /*d730*/  F2FP.BF16.F32.PACK_AB R8, R65, R64 ;  /* 0x000000404108723e */ /* 0x000fe200000010ff */
[----:B------:R-:W-:Y:S01]  /*d740*/  STSM.16.M88.4 [R110], R12 ;  /* 0x0000000c6e007844 */ /* 0x000fe20000000200 */
[----:B------:R-:W-:-:S02]  /*d750*/  F2FP.BF16.F32.PACK_AB R9, R67, R66 ;  /* 0x000000424309723e */ /* 0x000fc400000010ff */
[----:B------:R-:W-:Y:S02]  /*d760*/  F2FP.BF16.F32.PACK_AB R10, R69, R68 ;  /* 0x00000044450a723e */ /* 0x000fe400000010ff */
[----:B------:R-:W-:Y:S02]  /*d770*/  F2FP.BF16.F32.PACK_AB R11, R71, R70 ;  /* 0x00000046470b723e */ /* 0x000fe400000010ff */
[----:B------:R-:W-:Y:S02]  /*d780*/  MOV R98, R40 ;  /* 0x0000002800627202 */ /* 0x000fe40000000f00 */
[----:B------:R-:W-:Y:S01]  /*d790*/  F2FP.BF16.F32.PACK_AB R46, R77, R76 ;  /* 0x0000004c4d2e723e */ /* 0x000fe200000010ff */
[----:B------:R-:W-:Y:S01]  /*d7a0*/  STSM.16.M88.4 [R109], R8 ;  /* 0x000000086d007844 */ /* 0x000fe20000000200 */
[----:B------:R-:W-:Y:S02]  /*d7b0*/  SHF.R.U64 R28, R28, 0x3, RZ ;  /* 0x000000031c1c7819 */ /* 0x000fe400000012ff */
[----:B------:R-:W-:Y:S01]  /*d7c0*/  LOP3.LUT R2, R31, 0x380, RZ, 0xc0, !PT ;  /* 0x000003801f027812 */ /* 0x000fe200078ec0ff */
[----:B------:R3:W-:Y:S01]  /*d7d0*/  STSM.16.M88.4 [R98], R44 ;  /* 0x0000002c62007844 */ /* 0x0007e20000000200 */
[----:B------:R-:W-:-:S02]  /*d7e0*/  LOP3.LUT R28, R28, R73, RZ, 0x3c, !PT ;  /* 0x000000491c1c7212 */ /* 0x000fc400078e3cff */
[----:B------:R-:W-:Y:S01]  /*d7f0*/  SHF.R.U64 R2, R2, 0x3, RZ ;  /* 0x0000000302027819 */ /* 0x000fe200000012ff */
[----:B------:R-:W-:Y:S03]  /*d800*/  STSM.16.M88.4 [R79], R80 ;  /* 0x000000504f007844 */ /* 0x000fe60000000200 */
[----:B------:R-:W-:Y:S01]  /*d810*/  LOP3.LUT R2, R2, R31, RZ, 0x3c, !PT ;  /* 0x0000001f02027212 */ /* 0x000fe200078e3cff */
[----:B------:R-:W-:Y:S01]  /*d820*/  BAR.SYNC.DEFER_BLOCKING 0x1, 0x100 ;  /* 0x0044000000007b1d */ /* 0x000fe20000010000 */
[----:B------:R-:W-:-:S05]  /*d830*/  IMAD.X R31, RZ, RZ, R35, P5 ;  /* 0x000000ffff1f7224 */ /* 0x000fca00028e0623 */
[----:B------:R-:W4:Y:S02]  /*d840*/  SHFL.IDX PT, R73, R37, 0x1, 0x1c1f ;  /* 0x003c1f0025497f89 */ /* 0x000f2400000e0000 */
[----:B---3--:R-:W3:Y:S08]  /*d850*/  @P1 LDC R45, c[0x0][0xbec] ;  /* 0x0002fb00ff2d1b82 */ /* 0x008ef00000000800 */
[----:B------:R-:W0:Y:S01]  /*d860*/  @P1 LDC R47, c[0x0][0xbf0] ;  /* 0x0002fc00ff2f1b82 */ /* 0x000e220000000800 */
[----:B--2---:R2:W-:Y:S01]  /*d870*/  @!P2 ST.E desc[UR8][R52.64], R89 ;  /* 0x000000593400a985 */ /* 0x0045e2000c101908 */
[----:B------:R-:W-:-:S03]  /*d880*/  IMAD R54, R54, UR4, RZ ;  /* 0x0000000436367c24 */ /* 0x000fc6000f8e02ff */
[----:B----4-:R2:W-:Y:S04]  /*d890*/  @!P0 ST.E desc[UR8][R72.64], R88 ;  /* 0x0000005848008985 */ /* 0x0105e8000c101908 */
[----:B------:R4:W5:Y:S04]  /*d8a0*/  LD.E.128 R40, desc[UR8][R32.64] ;  /* 0x0000000820287980 */ /* 0x000968000c101d00 */
[----:B------:R3:W5:Y:S04]  /*d8b0*/  LD.E.128 R56, desc[UR8][R20.64] ;  /* 0x0000000814387980 */ /* 0x000768000c101d00 */
[----:B------:R1:W5:Y:S01]  /*d8c0*/  LD.E.128 R36, desc[UR8][R30.64] ;  /* 0x000000081e247980 */ /* 0x000362000c101d00 */
[----:B----4-:R-:W-:-:S03]  /*d8d0*/  IMAD R32, R162, 0x20, R164 ;  /* 0x00000020a2207824 */ /* 0x010fc600078e02a4 */
[----:B------:R4:W5:Y:S01]  /*d8e0*/  LD.E.128 R4, desc[UR8][R26.64] ;  /* 0x000000081a047980 */ /* 0x000962000c101d00 */
[----:B------:R-:W-:-:S03]  /*d8f0*/  IMAD.IADD R32, R17, 0x1, R32 ;  /* 0x0000000111207824 */ /* 0x000fc600078e0220 */
[----:B------:R2:W5:Y:S01]  /*d900*/  LD.E.128 R60, desc[UR8][R2.64] ;  /* 0x00000008023c7980 */ /* 0x000562000c101d00 */
[----:B---3--:R-:W-:-:S03]  /*d910*/  @P1 IMAD.HI.U32 R20, R32, R45, RZ ;  /* 0x0000002d20141227 */ /* 0x008fc600078e00ff */
[----:B------:R3:W5:Y:S01]  /*d920*/  LD.E.128 R12, desc[UR8][R24.64] ;  /* 0x00000008180c7980 */ /* 0x000762000c101d00 */
[C---:B-1----:R-:W-:Y:S02]  /*d930*/  IMAD R31, R163.reuse, UR5, R54 ;  /* 0x00000005a31f7c24 */ /* 0x042fe4000f8e0236 */
[----:B----4-:R-:W-:Y:S01]  /*d940*/  IMAD.WIDE.U32 R26, R163, UR4, RZ ;  /* 0x00000004a31a7c25 */ /* 0x010fe2000f8e00ff */
[----:B------:R-:W-:Y:S01]  /*d950*/  ULDC.64 UR4, c[0x0][0xaf0] ;  /* 0x0002bc0000047ab9 */ /* 0x000fe20000000a00 */
[----:B------:R-:W5:Y:S02]  /*d960*/  LD.E.128 R48, desc[UR8][R34.64] ;  /* 0x0000000822307980 */ /* 0x000f64000c101d00 */
[----:B------:R-:W-:Y:S01]  /*d970*/  IMAD.MOV.U32 R21, RZ, RZ, R32 ;  /* 0x000000ffff157224 */ /* 0x000fe200078e0020 */
[----:B0-----:R-:W-:Y:S01]  /*d980*/  @P1 SHF.R.U32.HI R21, RZ, R47, R20 ;  /* 0x0000002fff151219 */ /* 0x001fe20000011614 */
[----:B--2---:R-:W-:Y:S01]  /*d990*/  IMAD.IADD R3, R27, 0x1, R31 ;  /* 0x000000011b037824 */ /* 0x004fe200078e021f */
[----:B------:R0:W5:Y:S01]  /*d9a0*/  LD.E.128 R8, desc[UR8][R28.64] ;  /* 0x000000081c087980 */ /* 0x000162000c101d00 */
[----:B---3--:R-:W-:-:S02]  /*d9b0*/  IMAD R24, R112, UR4, RZ ;  /* 0x0000000470187c24 */ /* 0x008fc4000f8e02ff */
[----:B------:R-:W-:Y:S01]  /*d9c0*/  IMAD.MOV.U32 R2, RZ, RZ, R26 ;  /* 0x000000ffff027224 */ /* 0x000fe200078e001a */
[----:B------:R-:W-:Y:S01]  /*d9d0*/  SHF.R.S32.HI R20, RZ, 0x1f, R21 ;  /* 0x0000001fff147819 */ /* 0x000fe20000011415 */
[C---:B------:R-:W-:Y:S01]  /*d9e0*/  IMAD R25, R161.reuse, UR5, R24 ;  /* 0x00000005a1197c24 */ /* 0x040fe2000f8e0218 */
[----:B------:R-:W-:Y:S01]  /*d9f0*/  @!PT LDS RZ, [RZ] ;  /* 0x00000000fffff984 */ /* 0x000fe20000000800 */
[----:B------:R-:W-:Y:S01]  /*da00*/  @!PT LDS RZ, [RZ] ;  /* 0x00000000fffff984 */ /* 0x000fe20000000800 */
[----:B------:R-:W-:Y:S01]  /*da10*/  @!PT LDS RZ, [RZ] ;  /* 0x00000000fffff984 */ /* 0x000fe20000000800 */
[----:B------:R-:W-:Y:S01]  /*da20*/  @!PT LDS RZ, [RZ] ;  /* 0x00000000fffff984 */ /* 0x000fe20000000800 */
[----:B------:R1:W-:Y:S06]  /*da30*/  MEMBAR.ALL.CTA ;  /* 0x0000000000007992 */ /* 0x0003ec0000008000 */
[----:B-1----:R-:W1:Y:S01]  /*da40*/  FENCE.VIEW.ASYNC.S ;  /* 0x00000000000073c6 */ /* 0x002e620000000000 */
        /* <DEDUP_REMOVED lines=12> */
[----:B0-----:R-:W-:Y:S02]  /*db10*/  IMAD.IADD R29, R164, 0x1, R17 ;  /* 0x00000001a41d7824 */ /* 0x001fe400078e0211 */
[C---:B------:R-:W-:Y:S02]  /*db20*/  IMAD R21, R25.reuse, UR5, R20 ;  /* 0x0000000519157c24 */ /* 0x040fe4000f8e0214 */
[----:B------:R-:W-:Y:S01]  /*db30*/  IMAD.WIDE.U32 R2, R25, UR4, R2 ;  /* 0x0000000419027c25 */ /* 0x000fe2000f8e0002 */
[----:B------:R-:W-:Y:S01]  /*db40*/  ISETP.GE.AND P2, PT, R29, R78, PT ;  /* 0x0000004e1d00720c */ /* 0x000fe20003f46270 */
[----:B------:R-:W-:-:S02]  /*db50*/  ULDC.64 UR4, c[0x0][0xa80] ;  /* 0x0002a00000047ab9 */ /* 0x000fc40000000a00 */
[----:B------:R-:W-:Y:S02]  /*db60*/  VIADD R17, R29, 0x20 ;  /* 0x000000201d117836 */ /* 0x000fe40000000000 */
[----:B------:R-:W-:Y:S01]  /*db70*/  VIADD R16, R16, 0x2a820 ;  /* 0x0002a82010107836 */ /* 0x000fe20000000000 */
[C---:B------:R-:W-:Y:S01]  /*db80*/  LEA R20, P3, R2.reuse, UR4, 0x1 ;  /* 0x0000000402147c11 */ /* 0x040fe2000f8608ff */
[----:B------:R-:W-:Y:S01]  /*db90*/  IMAD.IADD R3, R3, 0x1, R21 ;  /* 0x0000000103037824 */ /* 0x000fe200078e0215 */
[-C--:B------:R-:W-:Y:S01]  /*dba0*/  ISETP.GE.AND P0, PT, R17, R78.reuse, PT ;  /* 0x0000004e1100720c */ /* 0x080fe20003f06270 */
[----:B------:R-:W-:Y:S01]  /*dbb0*/  VIADD R17, R29, 0x40 ;  /* 0x000000401d117836 */ /* 0x000fe20000000000 */
[----:B------:R-:W-:Y:S02]  /*dbc0*/  PRMT R16, RZ, 0x654, R16 ;  /* 0x00000654ff107816 */ /* 0x000fe40000000010 */
[----:B------:R-:W-:Y:S01]  /*dbd0*/  LEA.HI.X R21, R2, UR5, R3, 0x1, P3 ;  /* 0x0000000502157c11 */ /* 0x000fe200098f0c03 */
[----:B------:R-:W-:Y:S01]  /*dbe0*/  BSSY B1, `(.L_x_1163) ;  /* 0x0000010000017945 */ /* 0x000fe20003800000 */
[----:B------:R-:W-:Y:S01]  /*dbf0*/  ISETP.GE.AND P1, PT, R17, R78, PT ;  /* 0x0000004e1100720c */ /* 0x000fe20003f26270 */
[----:B-1----:R0:W-:Y:S02]  /*dc00*/  SYNCS.ARRIVE.TRANS64.RED.A1T0 RZ, [R16+URZ], RZ ;  /* 0x000000ff10ff79a7 */ /* 0x0021e4000810043f */
[----:B------:R1:W2:Y:S04]  /*dc10*/  SHFL.IDX PT, R17, R21, RZ, 0x181f ;  /* 0x00181fff15117589 */ /* 0x0002a800000e0000 */
[----:B0-----:R1:W0:Y:S01]  /*dc20*/  SHFL.IDX PT, R16, R20, RZ, 0x181f ;  /* 0x00181fff14107589 */ /* 0x00122200000e0000 */
[----:B------:R-:W-:Y:S05]  /*dc30*/  @P2 BRA `(.L_x_1164) ;  /* 0x0000000000282947 */ /* 0x000fea0003800000 */
[----:B------:R-:W-:Y:S01]  /*dc40*/  ULDC UR4, c[0x0][0xac8] ;  /* 0x0002b20000047ab9 */ /* 0x000fe20000000800 */
[----:B------:R-:W-:Y:S01]  /*dc50*/  ULDC.64 UR6, c[0x0][0x208] ;  /* 0x0000820000067ab9 */ /* 0x000fe20000000a00 */
[----:B------:R-:W-:Y:S02]  /*dc60*/  ISETP.GE.AND P2, PT, R23, UR4, PT ;  /* 0x0000000417007c0c */ /* 0x000fe4000bf46270 */
[----:B------:R-:W-:-:S11]  /*dc70*/  ISETP.GE.AND P3, PT, R160, UR4, PT ;  /* 0x00000004a0007c0c */ /* 0x000fd6000bf66270 */
[CC--:B0-----:R-:W-:Y:S02]  /*dc80*/  @!P2 LEA R2, P4, R23.reuse, R16.reuse, 0x1 ;  /* 0x000000101702a211 */ /* 0x0c1fe400078808ff */
[C---:B------:R-:W-:Y:S02]  /*dc90*/  @!P3 LEA R16, P5, R160.reuse, R16, 0x1 ;  /* 0x00000010a010b211 */ /* 0x040fe400078a08ff */
[-C--:B--2---:R-:W-:Y:S02]  /*dca0*/  @!P2 LEA.HI.X R3, R23, R17.reuse, R172, 0x1, P4 ;  /* 0x000000111703a211 */ /* 0x084fe400020f0cac */
[----:B------:R-:W-:-:S03]  /*dcb0*/  @!P3 LEA.HI.X R17, R160, R17, R171, 0x1, P5 ;  /* 0x00000011a011b211 */ /* 0x000fc600028f0cab */
[----:B-----5:R3:W-:Y:S04]  /*dcc0*/  @!P2 ST.E.128 desc[UR6][R2.64], R48 ;  /* 0x000000300200a985 */ /* 0x0207e8000c101d06 */
[----:B------:R3:W-:Y:S02]  /*dcd0*/  @!P3 ST.E.128 desc[UR6][R16.64], R60 ;  /* 0x0000003c1000b985 */ /* 0x0007e4000c101d06 */
.L_x_1164:
[----:B------:R-:W-:Y:S05]  /*dce0*/  BSYNC B1 ;  /* 0x0000000000017941 */ /* 0x000fea0003800000 */
.L_x_1163:
[----:B--23--:R2:W3:Y:S01]  /*dcf0*/  SHFL.IDX PT, R17, R21, 0x1, 0x181f ;  /* 0x00381f0015117f89 */ /* 0x00c4e200000e0000 */
[----:B------:R-:W-:Y:S03]  /*dd00*/  BSSY B1, `(.L_x_1165) ;  /* 0x000000d000017945 */ /* 0x000fe60003800000 */
[----:B0-----:R2:W0:Y:S01]  /*dd10*/  SHFL.IDX PT, R16, R20, 0x1, 0x181f ;  /* 0x00381f0014107f89 */ /* 0x00142200000e0000 */
[----:B------:R-:W-:Y:S05]  /*dd20*/  @P0 BRA `(.L_x_1166) ;  /* 0x0000000000280947 */ /* 0x000fea0003800000 */
[----:B------:R-:W-:Y:S01]  /*dd30*/  ULDC UR4, c[0x0][0xac8] ;  /* 0x0002b20000047ab9 */ /* 0x000fe20000000800 */
[----:B------:R-:W-:Y:S01]  /*dd40*/  ULDC.64 UR6, c[0x0][0x208] ;  /* 0x0000820000067ab9 */ /* 0x000fe20000000a00 */
[----:B------:R-:W-:Y:S02]  /*dd50*/  ISETP.GE.AND P3, PT, R23, UR4, PT ;  /* 0x0000000417007c0c */ /* 0x000fe4000bf66270 */
[----:B------:R-:W-:-:S11]  /*dd60*/  ISETP.GE.AND P4, PT, R160, UR4, PT ;  /* 0x00000004a0007c0c */ /* 0x000fd6000bf86270 */
[CC--:B0-----:R-:W-:Y:S02]  /*dd70*/  @!P3 LEA R2, P0, R23.reuse, R16.reuse, 0x1 ;  /* 0x000000101702b211 */ /* 0x0c1fe400078008ff */
[C---:B------:R-:W-:Y:S02]  /*dd80*/  @!P4 LEA R16, P2, R160.reuse, R16, 0x1 ;  /* 0x00000010a010c211 */ /* 0x040fe400078408ff */
[-C--:B---3--:R-:W-:Y:S02]  /*dd90*/  @!P3 LEA.HI.X R3, R23, R17.reuse, R172, 0x1, P0 ;  /* 0x000000111703b211 */ /* 0x088fe400000f0cac */
[----:B------:R-:W-:-:S03]  /*dda0*/  @!P4 LEA.HI.X R17, R160, R17, R171, 0x1, P2 ;  /* 0x00000011a011c211 */ /* 0x000fc600010f0cab */
[----:B-----5:R4:W-:Y:S04]  /*ddb0*/  @!P3 ST.E.128 desc[UR6][R2.64], R40 ;  /* 0x000000280200b985 */ /* 0x0209e8000c101d06 */
[----:B------:R4:W-:Y:S02]  /*ddc0*/  @!P4 ST.E.128 desc[UR6][R16.64], R56 ;  /* 0x000000381000c985 */ /* 0x0009e4000c101d06 */
.L_x_1166:
[----:B------:R-:W-:Y:S05]  /*ddd0*/  BSYNC B1 ;  /* 0x0000000000017941 */ /* 0x000fea0003800000 */
.L_x_1165:
[----:B---34-:R3:W4:Y:S01]  /*dde0*/  SHFL.IDX PT, R17, R21, 0x2, 0x181f ;  /* 0x00581f0015117f89 */ /* 0x01872200000e0000 */
        /* <DEDUP_REMOVED lines=9> */
[-C--:B----4-:R-:W-:Y:S02]  /*de80*/  @!P2 LEA.HI.X R3, R23, R17.reuse, R172, 0x1, P0 ;  /* 0x000000111703a211 */ /* 0x090fe400000f0cac */
[----:B------:R-:W-:-:S03]  /*de90*/  @!P3 LEA.HI.X R17, R160, R17, R171, 0x1, P1 ;  /* 0x00000011a011b211 */ /* 0x000fc600008f0cab */
[----:B-----5:R0:W-:Y:S04]  /*dea0*/  @!P2 ST.E.128 desc[UR6][R2.64], R36 ;  /* 0x000000240200a985 */ /* 0x0201e8000c101d06 */
[----:B------:R0:W-:Y:S02]  /*deb0*/  @!P3 ST.E.128 desc[UR6][R16.64], R12 ;  /* 0x0000000c1000b985 */ /* 0x0001e4000c101d06 */
.L_x_1168:
[----:B------:R-:W-:Y:S05]  /*dec0*/  BSYNC B1 ;  /* 0x0000000000017941 */ /* 0x000fea0003800000 */
.L_x_1167:
[----:B0-----:R-:W-:Y:S01]  /*ded0*/  VIADD R3, R29, 0x60 ;  /* 0x000000601d037836 */ /* 0x001fe20000000000 */
[----:B-123--:R-:W0:Y:S04]  /*dee0*/  SHFL.IDX PT, R21, R21, 0x3, 0x181f ;  /* 0x00781f0015157f89 */ /* 0x00ee2800000e0000 */
[----:B------:R-:W-:Y:S01]  /*def0*/  ISETP.GE.AND P0, PT, R3, R78, PT ;  /* 0x0000004e0300720c */ /* 0x000fe20003f06270 */
[----:B------:R-:W1:-:S12]  /*df00*/  SHFL.IDX PT, R20, R20, 0x3, 0x181f ;  /* 0x00781f0014147f89 */ /* 0x000e5800000e0000 */
[----:B------:R-:W-:Y:S05]  /*df10*/  @P0 BRA `(.L_x_1169) ;  /* 0x0000000800880947 */ /* 0x000fea0003800000 */
[----:B------:R-:W-:Y:S01]  /*df20*/  ULDC UR4, c[0x0][0xac8] ;  /* 0x0002b20000047ab9 */ /* 0x000fe20000000800 */
[----:B------:R-:W-:Y:S01]  /*df30*/  ULDC.64 UR6, c[0x0][0x208] ;  /* 0x0000820000067ab9 */ /* 0x000fe20000000a00 */
[----:B------:R-:W-:-:S13]  /*df40*/  ISETP.GE.AND P1, PT, R23, UR4, PT ;  /* 0x0000000417007c0c */ /* 0x000fda000bf26270 */
[----:B-1----:R-:W-:-:S04]  /*df50*/  @!P1 LEA R2, P0, R23, R20, 0x1 ;  /* 0x0000001417029211 */ /* 0x002fc800078008ff */
[----:B0-----:R-:W-:Y:S02]  /*df60*/  @!P1 LEA.HI.X R3, R23, R21, R172, 0x1, P0 ;  /* 0x0000001517039211 */ /* 0x001fe400000f0cac */
[----:B------:R-:W-:-:S03]  /*df70*/  ISETP.GE.AND P0, PT, R160, UR4, PT ;  /* 0x00000004a0007c0c */ /* 0x000fc6000bf06270 */
[----:B-----5:R0:W-:Y:S10]  /*df80*/  @!P1 ST.E.128 desc[UR6][R2.64], R4 ;  /* 0x0000000402009985 */ /* 0x0201f4000c101d06 */
[----:B------:R-:W-:Y:S05]  /*df90*/  @P0 BRA `(.L_x_1169) ;  /* 0x0000000800680947 */ /* 0x000fea0003800000 */
[----:B0-----:R-:W-:Y:S01]  /*dfa0*/  LEA R2, P0, R160, R20, 0x1 ;  /* 0x00000014a0027211 */ /* 0x001fe200078008ff */
[----:B------:R-:W-:-:S03]  /*dfb0*/  ULDC.64 UR4, c[0x0][0x208] ;  /* 0x0000820000047ab9 */ /* 0x000fc60000000a00 */
[----:B------:R-:W-:-:S05]  /*dfc0*/  LEA.HI.X R3, R160, R21, R171, 0x1, P0 ;  /* 0x00000015a0037211 */ /* 0x000fca00000f0cab */
[----:B------:R0:W-:Y:S01]  /*dfd0*/  ST.E.128 desc[UR4][R2.64], R8 ;  /* 0x0000000802007985 */ /* 0x0001e2000c101d04 */
[----:B------:R-:W-:Y:S05]  /*dfe0*/  BRA `(.L_x_1169) ;  /* 0x0000000800547947 */ /* 0x000fea0003800000 */
.L_x_1162:
[----:B------:R-:W2:Y:S01]  /*dff0*/  LDC R12, c[0x0][0xbe8] ;  /* 0x0002fa00ff0c7b82 */ /* 0x000ea20000000800 */
[----:B------:R-:W-:Y:S01]  /*e000*/  ISETP.GE.AND P0, PT, R173, 0x80, PT ;  /* 0x00000080ad00780c */ /* 0x000fe20003f06270 */
[----:B------:R-:W-:Y:S01]  /*e010*/  IMAD R2, R162, 0x20, R164 ;  /* 0x00000020a2027824 */ /* 0x000fe200078e02a4 */
[----:B------:R-:W-:Y:S01]  /*e020*/  BSSY B1, `(.L_x_1170) ;  /* 0x000002f000017945 */ /* 0x000fe20003800000 */
[----:B------:R-:W-:Y:S02]  /*e030*/  SHF.R.S32.HI R10, RZ, 0x1f, R163 ;  /* 0x0000001fff0a7819 */ /* 0x000fe400000114a3 */
[----:B------:R-:W-:Y:S01]  /*e040*/  IMAD.IADD R15, R17, 0x1, R2 ;  /* 0x00000001110f7824 */ /* 0x000fe200078e0202 */
[----:B------:R-:W-:Y:S02]  /*e050*/  SHF.R.S32.HI R11, RZ, 0x1f, R161 ;  /* 0x0000001fff0b7819 */ /* 0x000fe400000114a1 */
[----:B--2---:R-:W-:-:S13]  /*e060*/  ISETP.NE.AND P1, PT, R12, 0x1, PT ;  /* 0x000000010c00780c */ /* 0x004fda0003f25270 */
[----:B------:R-:W2:Y:S08]  /*e070*/  @P1 LDC R14, c[0x0][0xbec] ;  /* 0x0002fb00ff0e1b82 */ /* 0x000eb00000000800 */
[----:B------:R-:W3:Y:S01]  /*e080*/  @P1 LDC R21, c[0x0][0xbf0] ;  /* 0x0002fc00ff151b82 */ /* 0x000ee20000000800 */
[----:B------:R-:W-:Y:S05]  /*e090*/  @P0 BRA `(.L_x_1171) ;  /* 0x00000000009c0947 */ /* 0x000fea0003800000 */
[----:B------:R-:W4:Y:S01]  /*e0a0*/  S2R R4, SR_TID.X ;  /* 0x0000000000047919 */ /* 0x000f220000002100 */
[----:B------:R-:W5:Y:S01]  /*e0b0*/  LDC R9, c[0x0][0xbe8] ;  /* 0x0002fa00ff097b82 */ /* 0x000f620000000800 */
[----:B------:R-:W-:Y:S02]  /*e0c0*/  ULDC UR4, c[0x0][0xa88] ;  /* 0x0002a20000047ab9 */ /* 0x000fe40000000800 */
[----:B-----5:R-:W-:Y:S01]  /*e0d0*/  IMAD R3, R9, UR4, RZ ;  /* 0x0000000409037c24 */ /* 0x020fe2000f8e02ff */
[----:B----4-:R-:W-:-:S04]  /*e0e0*/  IADD3 R8, R17, -0x80, R4 ;  /* 0xffffff8011087810 */ /* 0x010fc80007ffe004 */
[----:B------:R-:W-:-:S13]  /*e0f0*/  ISETP.GE.AND P0, PT, R8, R3, PT ;  /* 0x000000030800720c */ /* 0x000fda0003f06270 */
[----:B------:R-:W-:Y:S05]  /*e100*/  @P0 BRA `(.L_x_1171) ;  /* 0x0000000000800947 */ /* 0x000fea0003800000 */
[----:B------:R-:W-:Y:S01]  /*e110*/  ISETP.NE.AND P0, PT, R9, 0x1, PT ;  /* 0x000000010900780c */ /* 0x000fe20003f05270 */
[----:B------:R-:W-:Y:S01]  /*e120*/  ULDC.64 UR4, c[0x0][0xb90] ;  /* 0x0002e40000047ab9 */ /* 0x000fe20000000a00 */
[----:B------:R-:W-:Y:S01]  /*e130*/  IMAD.MOV.U32 R5, RZ, RZ, R8 ;  /* 0x000000ffff057224 */ /* 0x000fe200078e0008 */
[----:B------:R-:W-:Y:S01]  /*e140*/  ULDC.64 UR6, c[0x0][0x208] ;  /* 0x0000820000067ab9 */ /* 0x000fe20000000a00 */
[----:B------:R-:W-:-:S04]  /*e150*/  IMAD R6, R10, UR4, RZ ;  /* 0x000000040a067c24 */ /* 0x000fc8000f8e02ff */
[----:B------:R-:W-:-:S05]  /*e160*/  IMAD R7, R163, UR5, R6 ;  /* 0x00000005a3077c24 */ /* 0x000fca000f8e0206 */
[----:B------:R-:W4:Y:S08]  /*e170*/  @P0 LDC R3, c[0x0][0xbec] ;  /* 0x0002fb00ff030b82 */ /* 0x000f300000000800 */
[----:B------:R-:W5:Y:S01]  /*e180*/  @P0 LDC R13, c[0x0][0xbf0] ;  /* 0x0002fc00ff0d0b82 */ /* 0x000f620000000800 */
[----:B----4-:R-:W-:-:S04]  /*e190*/  @P0 IMAD.HI.U32 R4, R8, R3, RZ ;  /* 0x0000000308040227 */ /* 0x010fc800078e00ff */
[----:B------:R-:W-:Y:S01]  /*e1a0*/  IMAD.WIDE.U32 R2, R163, UR4, RZ ;  /* 0x00000004a3027c25 */ /* 0x000fe2000f8e00ff */
[----:B------:R-:W-:Y:S01]  /*e1b0*/  ULDC.64 UR4, c[0x0][0xb98] ;  /* 0x0002e60000047ab9 */ /* 0x000fe20000000a00 */
[----:B-----5:R-:W-:Y:S02]  /*e1c0*/  @P0 SHF.R.U32.HI R5, RZ, R13, R4 ;  /* 0x0000000dff050219 */ /* 0x020fe40000011604 */
[----:B------:R-:W-:Y:S02]  /*e1d0*/  IMAD.IADD R3, R3, 0x1, R7 ;  /* 0x0000000103037824 */ /* 0x000fe400078e0207 */
[----:B------:R-:W-:Y:S02]  /*e1e0*/  IMAD R4, R11, UR4, RZ ;  /* 0x000000040b047c24 */ /* 0x000fe4000f8e02ff */
[----:B------:R-:W-:Y:S02]  /*e1f0*/  IMAD.MOV R7, RZ, RZ, -R5 ;  /* 0x000000ffff077224 */ /* 0x000fe400078e0a05 */
[----:B------:R-:W-:-:S04]  /*e200*/  IMAD.WIDE.U32 R2, R161, UR4, R2 ;  /* 0x00000004a1027c25 */ /* 0x000fc8000f8e0002 */
[----:B------:R-:W-:Y:S01]  /*e210*/  IMAD R7, R9, R7, R8 ;  /* 0x0000000709077224 */ /* 0x000fe200078e0208 */
[----:B------:R-:W-:Y:S01]  /*e220*/  SHF.R.S32.HI R9, RZ, 0x1f, R5 ;  /* 0x0000001fff097819 */ /* 0x000fe20000011405 */
[----:B------:R-:W-:Y:S01]  /*e230*/  IMAD R6, R161, UR5, R4 ;  /* 0x00000005a1067c24 */ /* 0x000fe2000f8e0204 */
[----:B------:R-:W-:Y:S01]  /*e240*/  IADD3 R2, P0, R5, R2, RZ ;  /* 0x0000000205027210 */ /* 0x000fe20007f1e0ff */
[----:B------:R-:W-:Y:S01]  /*e250*/  ULDC.64 UR4, c[0x0][0xb88] ;  /* 0x0002e20000047ab9 */ /* 0x000fe20000000a00 */
        /* <DEDUP_REMOVED lines=11> */
.L_x_1171:
[----:B------:R-:W-:Y:S05]  /*e310*/  BSYNC B1 ;  /* 0x0000000000017941 */ /* 0x000fea0003800000 */
.L_x_1170:
[----:B------:R-:W-:Y:S01]  /*e320*/  ULDC.64 UR4, c[0x0][0xae8] ;  /* 0x0002ba0000047ab9 */ /* 0x000fe20000000a00 */
[----:B--2-4-:R-:W-:Y:S01]  /*e330*/  @P1 IMAD.HI.U32 R4, R15, R14, RZ ;  /* 0x0000000e0f041227 */ /* 0x014fe200078e00ff */
[----:B------:R-:W-:Y:S01]  /*e340*/  ULDC UR6, c[0x0][0xa88] ;  /* 0x0002a20000067ab9 */ /* 0x000fe20000000800 */
[----:B------:R-:W-:Y:S02]  /*e350*/  BSSY B1, `(.L_x_1172) ;  /* 0x0000031000017945 */ /* 0x000fe40003800000 */
[----:B------:R-:W-:Y:S02]  /*e360*/  IMAD R2, R10, UR4, RZ ;  /* 0x000000040a027c24 */ /* 0x000fe4000f8e02ff */
[----:B------:R-:W-:Y:S01]  /*e370*/  IMAD.MOV.U32 R5, RZ, RZ, R15 ;  /* 0x000000ffff057224 */ /* 0x000fe200078e000f */
[----:B---3--:R-:W-:Y:S01]  /*e380*/  @P1 SHF.R.U32.HI R5, RZ, R21, R4 ;  /* 0x00000015ff051219 */ /* 0x008fe20000011604 */
[C---:B------:R-:W-:Y:S02]  /*e390*/  IMAD R7, R163.reuse, UR5, R2 ;  /* 0x00000005a3077c24 */ /* 0x040fe4000f8e0202 */
[----:B------:R-:W-:Y:S01]  /*e3a0*/  IMAD.WIDE.U32 R2, R163, UR4, RZ ;  /* 0x00000004a3027c25 */ /* 0x000fe2000f8e00ff */
[----:B------:R-:W-:Y:S01]  /*e3b0*/  ULDC.64 UR4, c[0x0][0xaf0] ;  /* 0x0002bc0000047ab9 */ /* 0x000fe20000000a00 */
[----:B------:R-:W-:-:S02]  /*e3c0*/  SHF.R.S32.HI R4, RZ, 0x1f, R5 ;  /* 0x0000001fff047819 */ /* 0x000fc40000011405 */
[----:B------:R-:W-:Y:S02]  /*e3d0*/  IMAD R6, R11, UR4, RZ ;  /* 0x000000040b067c24 */ /* 0x000fe4000f8e02ff */
[----:B------:R-:W-:Y:S02]  /*e3e0*/  IMAD.IADD R3, R3, 0x1, R7 ;  /* 0x0000000103037824 */ /* 0x000fe400078e0207 */
        /* <DEDUP_REMOVED lines=12> */
[----:B------:R-:W-:Y:S02]  /*e4b0*/  IMAD.IADD R3, R3, 0x1, R9 ;  /* 0x0000000103037824 */ /* 0x000fe400078e0209 */
[----:B------:R-:W-:Y:S02]  /*e4c0*/  IMAD R6, R4, UR4, RZ ;  /* 0x0000000404067c24 */ /* 0x000fe4000f8e02ff */
[----:B------:R-:W-:Y:S02]  /*e4d0*/  IMAD R9, R12, UR6, RZ ;  /* 0x000000060c097c24 */ /* 0x000fe4000f8e02ff */
[C---:B------:R-:W-:Y:S02]  /*e4e0*/  VIADD R4, R8.reuse, 0x20 ;  /* 0x0000002008047836 */ /* 0x040fe40000000000 */
[C---:B------:R-:W-:Y:S01]  /*e4f0*/  IMAD R5, R7.reuse, UR5, R6 ;  /* 0x0000000507057c24 */ /* 0x040fe2000f8e0206 */
[-C--:B------:R-:W-:Y:S01]  /*e500*/  ISETP.GE.AND P2, PT, R8, R9.reuse, PT ;  /* 0x000000090800720c */ /* 0x080fe20003f46270 */
[----:B------:R-:W-:Y:S01]  /*e510*/  IMAD.WIDE.U32 R2, R7, UR4, R2 ;  /* 0x0000000407027c25 */ /* 0x000fe2000f8e0002 */
[----:B------:R-:W-:Y:S01]  /*e520*/  ISETP.GE.AND P1, PT, R4, R9, PT ;  /* 0x000000090400720c */ /* 0x000fe20003f26270 */
[----:B------:R-:W-:-:S02]  /*e530*/  ULDC.64 UR4, c[0x0][0xa80] ;  /* 0x0002a00000047ab9 */ /* 0x000fc40000000a00 */
[----:B------:R-:W-:Y:S02]  /*e540*/  VIADD R4, R8, 0x40 ;  /* 0x0000004008047836 */ /* 0x000fe40000000000 */
[----:B------:R-:W-:Y:S01]  /*e550*/  IMAD.IADD R3, R3, 0x1, R5 ;  /* 0x0000000103037824 */ /* 0x000fe200078e0205 */
[----:B------:R-:W-:Y:S02]  /*e560*/  LEA R5, P3, R2, UR4, 0x1 ;  /* 0x0000000402057c11 */ /* 0x000fe4000f8608ff */
[----:B------:R-:W-:Y:S02]  /*e570*/  ISETP.GE.AND P0, PT, R4, R9, PT ;  /* 0x000000090400720c */ /* 0x000fe40003f06270 */
[----:B------:R-:W-:Y:S02]  /*e580*/  LEA.HI.X R4, R2, UR5, R3, 0x1, P3 ;  /* 0x0000000502047c11 */ /* 0x000fe400098f0c03 */
[----:B------:R2:W3:Y:S04]  /*e590*/  SHFL.IDX PT, R2, R5, RZ, 0x181f ;  /* 0x00181fff05027589 */ /* 0x0004e800000e0000 */
[----:B------:R2:W4:Y:S01]  /*e5a0*/  SHFL.IDX PT, R3, R4, RZ, 0x181f ;  /* 0x00181fff04037589 */ /* 0x00052200000e0000 */
[----:B------:R-:W-:Y:S05]  /*e5b0*/  @P2 BRA `(.L_x_1173) ;  /* 0x0000000000282947 */ /* 0x000fea0003800000 */
[----:B------:R-:W-:Y:S01]  /*e5c0*/  ULDC UR4, c[0x0][0xac8] ;  /* 0x0002b20000047ab9 */ /* 0x000fe20000000800 */
[----:B------:R-:W-:Y:S01]  /*e5d0*/  ULDC.64 UR6, c[0x0][0x208] ;  /* 0x0000820000067ab9 */ /* 0x000fe20000000a00 */
[----:B------:R-:W-:Y:S02]  /*e5e0*/  ISETP.GE.AND P4, PT, R23, UR4, PT ;  /* 0x0000000417007c0c */ /* 0x000fe4000bf86270 */
[----:B------:R-:W-:-:S11]  /*e5f0*/  ISETP.GE.AND P5, PT, R160, UR4, PT ;  /* 0x00000004a0007c0c */ /* 0x000fd6000bfa6270 */
[CC--:B---3--:R-:W-:Y:S02]  /*e600*/  @!P4 LEA R6, P2, R23.reuse, R2.reuse, 0x1 ;  /* 0x000000021706c211 */ /* 0x0c8fe400078408ff */
[C---:B------:R-:W-:Y:S02]  /*e610*/  @!P5 LEA R2, P3, R160.reuse, R2, 0x1 ;  /* 0x00000002a002d211 */ /* 0x040fe400078608ff */
[-C--:B----4-:R-:W-:Y:S02]  /*e620*/  @!P4 LEA.HI.X R7, R23, R3.reuse, R172, 0x1, P2 ;  /* 0x000000031707c211 */ /* 0x090fe400010f0cac */
[----:B------:R-:W-:-:S03]  /*e630*/  @!P5 LEA.HI.X R3, R160, R3, R171, 0x1, P3 ;  /* 0x00000003a003d211 */ /* 0x000fc600018f0cab */
[----:B------:R3:W-:Y:S04]  /*e640*/  @!P4 ST.E.128 desc[UR6][R6.64], RZ ;  /* 0x000000ff0600c985 */ /* 0x0007e8000c101d06 */
[----:B------:R3:W-:Y:S02]  /*e650*/  @!P5 ST.E.128 desc[UR6][R2.64], RZ ;  /* 0x000000ff0200d985 */ /* 0x0007e4000c101d06 */
.L_x_1173:
[----:B------:R-:W-:Y:S05]  /*e660*/  BSYNC B1 ;  /* 0x0000000000017941 */ /* 0x000fea0003800000 */
.L_x_1172:
[----:B---34-:R3:W4:Y:S01]  /*e670*/  SHFL.IDX PT, R3, R4, 0x1, 0x181f ;  /* 0x00381f0004037f89 */ /* 0x01872200000e0000 */
[----:B------:R-:W-:Y:S03]  /*e680*/  BSSY B1, `(.L_x_1174) ;  /* 0x000000d000017945 */ /* 0x000fe60003800000 */
[----:B------:R3:W0:Y:S01]  /*e690*/  SHFL.IDX PT, R2, R5, 0x1, 0x181f ;  /* 0x00381f0005027f89 */ /* 0x00062200000e0000 */
        /* <DEDUP_REMOVED lines=9> */
[----:B------:R0:W-:Y:S04]  /*e730*/  @!P3 ST.E.128 desc[UR6][R6.64], RZ ;  /* 0x000000ff0600b985 */ /* 0x0001e8000c101d06 */
[----:B------:R0:W-:Y:S02]  /*e740*/  @!P4 ST.E.128 desc[UR6][R2.64], RZ ;  /* 0x000000ff0200c985 */ /* 0x0001e4000c101d06 */
.L_x_1175:
[----:B------:R-:W-:Y:S05]  /*e750*/  BSYNC B1 ;  /* 0x0000000000017941 */ /* 0x000fea0003800000 */
.L_x_1174:
[----:B0---4-:R0:W4:Y:S01]  /*e760*/  SHFL.IDX PT, R3, R4, 0x2, 0x181f ;  /* 0x00581f0004037f89 */ /* 0x01112200000e0000 */
        /* <DEDUP_REMOVED lines=13> */
.L_x_1177:
[----:B------:R-:W-:Y:S05]  /*e840*/  BSYNC B1 ;  /* 0x0000000000017941 */ /* 0x000fea0003800000 */
.L_x_1176:
[----:B0-----:R-:W-:Y:S01]  /*e850*/  VIADD R2, R8, 0x60 ;  /* 0x0000006008027836 */ /* 0x001fe20000000000 */
[----:B--23--:R-:W0:Y:S04]  /*e860*/  SHFL.IDX PT, R4, R4, 0x3, 0x181f ;  /* 0x00781f0004047f89 */ /* 0x00ce2800000e0000 */
[----:B------:R-:W-:Y:S01]  /*e870*/  ISETP.GE.AND P0, PT, R2, R9, PT ;  /* 0x000000090200720c */ /* 0x000fe20003f06270 */
[----:B----4-:R2:W3:-:S12]  /*e880*/  SHFL.IDX PT, R3, R5, 0x3, 0x181f ;  /* 0x00781f0005037f89 */ /* 0x0104d800000e0000 */
[----:B--2---:R-:W-:Y:S05]  /*e890*/  @P0 BRA `(.L_x_1169) ;  /* 0x0000000000280947 */ /* 0x004fea0003800000 */
        /* <DEDUP_REMOVED lines=8> */
[----:B------:R2:W-:Y:S04]  /*e920*/  @!P2 ST.E.128 desc[UR6][R6.64], RZ ;  /* 0x000000ff0600a985 */ /* 0x0005e8000c101d06 */
[----:B------:R2:W-:Y:S02]  /*e930*/  @!P3 ST.E.128 desc[UR6][R2.64], RZ ;  /* 0x000000ff0200b985 */ /* 0x0005e4000c101d06 */
.L_x_1169:
[----:B------:R-:W-:Y:S05]  /*e940*/  BSYNC B0 ;  /* 0x0000000000007941 */ /* 0x000fea0003800000 */
.L_x_1161:
[----:B------:R-:W-:Y:S02]  /*e950*/  ULDC UR4, c[0x0][0xc38] ;  /* 0x00030e0000047ab9 */ /* 0x000fe40000000800 */
[----:B-1----:R-:W-:-:S13]  /*e960*/  ISETP.GE.AND P0, PT, R0, UR4, PT ;  /* 0x0000000400007c0c */ /* 0x002fda000bf06270 */
[----:B------:R-:W-:Y:S05]  /*e970*/  @!P0 BRA `(.L_x_1178) ;  /* 0xffffff2400108947 */ /* 0x000fea000383ffff */
[----:B------:R-:W-:Y:S05]  /*e980*/  EXIT ;  /* 0x000000000000794d */ /* 0x000fea0003800000 */
.L_x_1080:
[----:B------:R-:W-:-:S08]  /*e990*/  NOP ;  /* 0x0000000000007918 */ /* 0x000fd00000000000 */
[----:B0-----:R-:W0:-:S00]  /*e9a0*/  USETMAXREG.DEALLOC.CTAPOOL 0x18 ;  /* 0x00000018000079c8 */ /* 0x001e0000080e0500 */
[----:B0-----:R-:W2:Y:S01]  /*e9b0*/  LDL.LU R2, [R1+0xc] ;  /* 0x00000c0001027983 */ /* 0x001ea20000300800 */
[----:B------:R-:W-:-:S05]  /*e9c0*/  LOP3.LUT R0, R0, 0x3, RZ, 0xc0, !PT ;  /* 0x0000000300007812 */ /* 0x000fca00078ec0ff */
[----:B------:R-:W0:Y:S01]  /*e9d0*/  S2UR UR6, SR_CTAID.X ;  /* 0x00000000000679c3 */ /* 0x000e220000002500 */
[----:B------:R-:W-:Y:S01]  /*e9e0*/  IMAD.MOV.U32 R18, RZ, RZ, RZ ;  /* 0x000000ffff127224 */ /* 0x000fe200078e00ff */
[----:B------:R-:W1:Y:S02]  /*e9f0*/  SHFL.IDX PT, R0, R0, RZ, 0x1f ;  /* 0x00001fff00007589 */ /* 0x000e6400000e0000 */
[----:B-1----:R-:W-:-:S04]  /*ea00*/  ISETP.NE.AND P0, PT, R0, RZ, PT ;  /* 0x000000ff0000720c */ /* 0x002fc80003f05270 */
[----:B------:R-:W0:Y:S09]  /*ea10*/  LDC R0, c[0x0][0xc38] ;  /* 0x00030e00ff007b82 */ /* 0x000e320000000800 */
[----:B------:R-:W-:Y:S06]  /*ea20*/  @P0 BAR.ARV 0x4, 0x180 ;  /* 0x0106000000000b1d */ /* 0x000fec0000002000 */
[----:B--2---:R-:W-:-:S04]  /*ea30*/  LOP3.LUT R2, R2, 0xfffffffb, RZ, 0xc0, !PT ;  /* 0xfffffffb02027812 */ /* 0x004fc800078ec0ff */
[----:B------:R-:W-:Y:S02]  /*ea40*/  @P0 LOP3.LUT R2, R2, 0x4, RZ, 0xfc, !PT ;  /* 0x0000000402020812 */ /* 0x000fe400078efcff */
[----:B0-----:R-:W-:Y:S01]  /*ea50*/  ISETP.LE.AND P0, PT, R0, UR6, PT ;  /* 0x0000000600007c0c */ /* 0x001fe2000bf03270 */
[----:B------:R-:W-:Y:S02]  /*ea60*/  IMAD.MOV.U32 R0, RZ, RZ, 0x1 ;  /* 0x00000001ff007424 */ /* 0x000fe400078e00ff */
[----:B------:R0:W-:Y:S04]  /*ea70*/  STL [R1+0xc], R2 ;  /* 0x00000c0201007387 */ /* 0x0001e80000100800 */
[----:B------:R0:W-:Y:S04]  /*ea80*/  STL [R1+0x18], RZ ;  /* 0x000018ff01007387 */ /* 0x0001e80000100800 */
[----:B------:R0:W-:Y:S02]  /*ea90*/  STL [R1+0x4], R0 ;  /* 0x0000040001007387 */ /* 0x0001e40000100800 */
[----:B------:R-:W-:Y:S05]  /*eaa0*/  @P0 BRA `(.L_x_1179) ;  /* 0x0000004800940947 */ /* 0x000fea0003800000 */
[----:B------:R-:W1:Y:S01]  /*eab0*/  S2R R6, SR_TID.X ;  /* 0x0000000000067919 */ /* 0x000e620000002100 */
[----:B------:R-:W2:Y:S01]  /*eac0*/  S2UR UR5, SR_CgaCtaId ;  /* 0x00000000000579c3 */ /* 0x000ea20000008800 */
[----:B------:R-:W-:Y:S01]  /*ead0*/  UMOV UR4, 0x400 ;  /* 0x0000040000047882 */ /* 0x000fe20000000000 */
[----:B------:R-:W-:Y:S01]  /*eae0*/  IMAD.MOV.U32 R18, RZ, RZ, RZ ;  /* 0x000000ffff127224 */ /* 0x000fe200078e00ff */
[----:B------:R-:W-:Y:S01]  /*eaf0*/  ULDC UR44, c[0x0][0xc] ;  /* 0x00000300002c7ab9 */ /* 0x000fe20000000800 */
[----:B------:R-:W-:Y:S01]  /*eb00*/  ULDC.64 UR38, c[0x0][0x198] ;  /* 0x0000660000267ab9 */ /* 0x000fe20000000a00 */
[----:B--2---:R-:W-:-:S06]  /*eb10*/  ULEA UR4, UR5, UR4, 0x18 ;  /* 0x0000000405047291 */ /* 0x004fcc000f8ec03f */
[----:B------:R-:W-:Y:S01]  /*eb20*/  IMAD.U32 R17, RZ, RZ, UR4 ;  /* 0x00000004ff117e24 */ /* 0x000fe2000f8e00ff */
[C---:B-1----:R-:W-:Y:S01]  /*eb30*/  LOP3.LUT R5, R6.reuse, 0x7f, RZ, 0xc0, !PT ;  /* 0x0000007f06057812 */ /* 0x042fe200078ec0ff */
[----:B0-----:R-:W-:-:S05]  /*eb40*/  IMAD.SHL.U32 R0, R6, 0x8, RZ ;  /* 0x0000000806007824 */ /* 0x001fca00078e00ff */
[C---:B------:R-:W-:Y:S02]  /*eb50*/  LOP3.LUT R2, R0.reuse, 0x1f8, RZ, 0xc0, !PT ;  /* 0x000001f800027812 */ /* 0x040fe400078ec0ff */
[----:B------:R-:W-:Y:S02]  /*eb60*/  LOP3.LUT R0, R0, 0x38, RZ, 0xc0, !PT ;  /* 0x0000003800007812 */ /* 0x000fe400078ec0ff */
[----:B------:R-:W-:Y:S01]  /*eb70*/  LOP3.LUT R3, R2, 0x38, R6, 0x78, !PT ;  /* 0x0000003802037812 */ /* 0x000fe200078e7806 */
[----:B------:R-:W-:-:S05]  /*eb80*/  IMAD.SHL.U32 R2, R5, 0x8, RZ ;  /* 0x0000000805027824 */ /* 0x000fca00078e00ff */
[----:B------:R-:W-:Y:S01]  /*eb90*/  LOP3.LUT R4, R3, 0x200, R2, 0xf8, !PT ;  /* 0x0000020003047812 */ /* 0x000fe200078ef802 */
[----:B------:R-:W-:Y:S01]  /*eba0*/  IMAD.SHL.U32 R2, R6, 0x10, RZ ;  /* 0x0000001006027824 */ /* 0x000fe200078e00ff */
[----:B------:R-:W-:-:S03]  /*ebb0*/  SHF.R.U32.HI R3, RZ, 0x3, R5 ;  /* 0x00000003ff037819 */ /* 0x000fc60000011605 */
[----:B------:R-:W-:Y:S01]  /*ebc0*/  IMAD R4, R4, 0x2, R17 ;  /* 0x0000000204047824 */ /* 0x000fe200078e0211 */
[----:B------:R-:W-:Y:S01]  /*ebd0*/  LOP3.LUT R2, R3, 0x70, R2, 0xf8, !PT ;  /* 0x0000007003027812 */ /* 0x000fe200078ef802 */
[----:B------:R-:W-:Y:S02]  /*ebe0*/  IMAD.U32 R3, RZ, RZ, UR6 ;  /* 0x00000006ff037e24 */ /* 0x000fe4000f8e00ff */
[----:B------:R-:W-:Y:S01]  /*ebf0*/  IMAD.MOV.U32 R2, RZ, RZ, 0x1 ;  /* 0x00000001ff027424 */ /* 0x000fe200078e00ff */
[----:B------:R-:W-:Y:S04]  /*ec00*/  STL [R1+0x10], R4 ;  /* 0x0000100401007387 */ /* 0x000fe80000100800 */
[----:B------:R-:W-:Y:S04]  /*ec10*/  STL [R1+0x14], R3 ;  /* 0x0000140301007387 */ /* 0x000fe80000100800 */
[----:B------:R-:W-:Y:S04]  /*ec20*/  STL [R1+0x18], RZ ;  /* 0x000018ff01007387 */ /* 0x000fe80000100800 */
[----:B------:R0:W-:Y:S02]  /*ec30*/  STL [R1+0x4], R2 ;  /* 0x0000040201007387 */ /* 0x0001e40000100800 */
[----:B0-----:R-:W-:-:S02]  /*ec40*/  LOP3.LUT R2, R0, 0x40, RZ, 0xfc, !PT ;  /* 0x0000004000027812 */ /* 0x001fc400078efcff */
[----:B------:R-:W-:-:S07]  /*ec50*/  LOP3.LUT R0, R0, 0x80, RZ, 0xfc, !PT ;  /* 0x0000008000007812 */ /* 0x000fce00078efcff */
.L_x_1275:
[----:B--2---:R-:W2:Y:S01]  /*ec60*/  LDL R0, [R1+0x14] ;  /* 0x0000140001007983 */ /* 0x004ea20000100800 */
[----:B------:R-:W-:Y:S02]  /*ec70*/  ULDC UR8, c[0x0][0xc60] ;  /* 0x0003180000087ab9 */ /* 0x000fe40000000800 */
[----:B------:R-:W-:-:S11]  /*ec80*/  UISETP.NE.AND UP0, UPT, UR8, 0x1, UPT ;  /* 0x000000010800788c */ /* 0x000fd6000bf05270 */
[----:B------:R-:W-:Y:S01]  /*ec90*/  @UP0 ULDC UR4, c[0x0][0xc64] ;  /* 0x0003190000040ab9 */ /* 0x000fe20000000800 */
[----:B------:R-:W-:Y:S01]  /*eca0*/  @UP0 ULDC UR9, c[0x0][0xc68] ;  /* 0x00031a0000090ab9 */ /* 0x000fe20000000800 */
[C---:B--2---:R-:W-:Y:S02]  /*ecb0*/  R2UR UR7, R0.reuse ;  /* 0x00000000000772ca */ /* 0x044fe400000e0000 */
[----:B------:R-:W-:-:S11]  /*ecc0*/  R2UR UR6, R0 ;  /* 0x00000000000672ca */ /* 0x000fd600000e0000 */
[----:B------:R-:W-:-:S04]  /*ecd0*/  UIMAD.WIDE.U32 UR4, UR7, UR4, URZ ;  /* 0x00000004070472a5 */ /* 0x000fc8000f8e003f */
[----:B------:R-:W-:-:S03]  /*ece0*/  @UP0 USHF.R.U32.HI UR7, URZ, UR9, UR5 ;  /* 0x000000093f070299 */ /* 0x000fc60008011605 */
[----:B------:R-:W-:Y:S02]  /*ecf0*/  ULDC UR4, c[0x0][0xc78] ;  /* 0x00031e0000047ab9 */ /* 0x000fe40000000800 */
[----:B------:R-:W-:Y:S02]  /*ed00*/  UISETP.GE.AND UP0, UPT, UR7, UR4, UPT ;  /* 0x000000040700728c */ /* 0x000fe4000bf06270 */
[----:B------:R-:W-:-:S04]  /*ed10*/  UIADD3 UR4, -UR7, URZ, URZ ;  /* 0x0000003f07047290 */ /* 0x000fc8000fffe13f */
[----:B------:R-:W-:Y:S01]  /*ed20*/  PLOP3.LUT P0, PT, PT, PT, UP0, 0x80, 0x0 ;  /* 0x000000000000781c */ /* 0x000fe20003f0f008 */
[----:B------:R-:W-:-:S12]  /*ed30*/  UIMAD UR8, UR8, UR4, UR6 ;  /* 0x00000004080872a4 */ /* 0x000fd8000f8e0206 */
[----:B01-3--:R-:W-:Y:S05]  /*ed40*/  @!P0 BRA `(.L_x_1180) ;  /* 0x0000000000208947 */ /* 0x00bfea0003800000 */
[----:B------:R-:W-:Y:S01]  /*ed50*/  ULDC UR9, c[0x0][0xc6c] ;  /* 0x00031b0000097ab9 */ /* 0x000fe20000000800 */
[----:B------:R-:W-:Y:S01]  /*ed60*/  UMOV UR6, UR8 ;  /* 0x0000000800067c82 */ /* 0x000fe20008000000 */
[----:B------:R-:W-:-:S11]  /*ed70*/  UISETP.NE.AND UP0, UPT, UR9, 0x1, UPT ;  /* 0x000000010900788c */ /* 0x000fd6000bf05270 */
[----:B------:R-:W-:Y:S02]  /*ed80*/  @UP0 ULDC.64 UR10, c[0x0][0xc70] ;  /* 0x00031c00000a0ab9 */ /* 0x000fe40000000a00 */
[----:B------:R-:W-:-:S04]  /*ed90*/  UIMAD.WIDE.U32 UR4, UR8, UR10, URZ ;  /* 0x0000000a080472a5 */ /* 0x000fc8000f8e003f */
[----:B------:R-:W-:-:S04]  /*eda0*/  @UP0 USHF.R.U32.HI UR6, URZ, UR11, UR5 ;  /* 0x0000000b3f060299 */ /* 0x000fc80008011605 */
[----:B------:R-:W-:Y:S01]  /*edb0*/  UIMAD UR4, UR6, UR9, URZ ;  /* 0x00000009060472a4 */ /* 0x000fe2000f8e023f */
[----:B------:R-:W-:Y:S11]  /*edc0*/  BRA `(.L_x_1181) ;  /* 0x00000000001c7947 */ /* 0x000ff60003800000 */
.L_x_1180:
[----:B------:R-:W-:Y:S01]  /*edd0*/  ULDC UR9, c[0x0][0xc54] ;  /* 0x0003150000097ab9 */ /* 0x000fe20000000800 */
[----:B------:R-:W-:Y:S01]  /*ede0*/  UMOV UR6, UR8 ;  /* 0x0000000800067c82 */ /* 0x000fe20008000000 */
[----:B------:R-:W-:-:S11]  /*edf0*/  UISETP.NE.AND UP0, UPT, UR9, 0x1, UPT ;  /* 0x000000010900788c */ /* 0x000fd6000bf05270 */
[----:B------:R-:W-:Y:S02]  /*ee00*/  @UP0 ULDC.64 UR10, c[0x0][0xc58] ;  /* 0x00031600000a0ab9 */ /* 0x000fe40000000a00 */
[----:B------:R-:W-:-:S04]  /*ee10*/  UIMAD.WIDE.U32 UR4, UR8, UR10, URZ ;  /* 0x0000000a080472a5 */ /* 0x000fc8000f8e003f */
[----:B------:R-:W-:-:S04]  /*ee20*/  @UP0 USHF.R.U32.HI UR6, URZ, UR11, UR5 ;  /* 0x0000000b3f060299 */ /* 0x000fc80008011605 */
[----:B------:R-:W-:-:S12]  /*ee30*/  UIMAD UR4, UR6, UR9, URZ ;  /* 0x00000009060472a4 */ /* 0x000fd8000f8e023f */
.L_x_1181:
[----:B------:R-:W-:Y:S02]  /*ee40*/  UIADD3 UR4, UR8, -UR4, URZ ;  /* 0x8000000408047290 */ /* 0x000fe4000fffe03f */
[----:B------:R-:W-:Y:S01]  /*ee50*/  ULOP3.LUT UR5, URZ, UR6, URZ, 0x33, !UPT ;  /* 0x000000063f057292 */ /* 0x000fe2000f8e333f */
[----:B------:R-:W-:Y:S01]  /*ee60*/  ULDC UR14, c[0x0][0xc48] ;  /* 0x00031200000e7ab9 */ /* 0x000fe20000000800 */
[----:B------:R-:W-:Y:S01]  /*ee70*/  ULDC UR8, c[0x0][0x448] ;  /* 0x0001120000087ab9 */ /* 0x000fe20000000800 */
[----:B------:R-:W-:Y:S01]  /*ee80*/  ULDC UR43, c[0x0][0xc3c] ;  /* 0x00030f00002b7ab9 */ /* 0x000fe20000000800 */
[----:B------:R-:W-:Y:S02]  /*ee90*/  UISETP.NE.AND UP2, UPT, UR14, 0x1, UPT ;  /* 0x000000010e00788c */ /* 0x000fe4000bf45270 */
[----:B------:R-:W-:Y:S02]  /*eea0*/  UISETP.NE.AND UP1, UPT, UR8, 0x1, UPT ;  /* 0x000000010800788c */ /* 0x000fe4000bf25270 */
[----:B------:R-:W-:Y:S01]  /*eeb0*/  UIADD3 UR43, UR5, UR43, URZ ;  /* 0x0000002b052b7290 */ /* 0x000fe2000fffe03f */
[----:B------:R-:W-:Y:S01]  /*eec0*/  ULDC.64 UR10, c[0x0][0x418] ;  /* 0x00010600000a7ab9 */ /* 0x000fe20000000a00 */
[----:B------:R-:W-:Y:S01]  /*eed0*/  ULDC UR13, c[0x0][0xc54] ;  /* 0x00031500000d7ab9 */ /* 0x000fe20000000800 */
[----:B------:R-:W-:-:S02]  /*eee0*/  UISETP.NE.U32.AND UP0, UPT, UR10, URZ, UPT ;  /* 0x0000003f0a00728c */ /* 0x000fc4000bf05070 */
[----:B------:R-:W-:Y:S02]  /*eef0*/  UIMAD UR13, UR7, UR13, UR4 ;  /* 0x0000000d070d72a4 */ /* 0x000fe4000f8e0204 */
[----:B------:R-:W-:Y:S01]  /*ef00*/  USHF.L.U32 UR43, UR43, 0x7, URZ ;  /* 0x000000072b2b7899 */ /* 0x000fe2000800063f */
[----:B------:R-:W-:Y:S01]  /*ef10*/  ULDC.64 UR4, c[0x0][0x9e0] ;  /* 0x0002780000047ab9 */ /* 0x000fe20000000a00 */
[----:B------:R-:W-:Y:S02]  /*ef20*/  UISETP.NE.AND.EX UP0, UPT, UR11, URZ, UPT, UP0 ;  /* 0x0000003f0b00728c */ /* 0x000fe4000bf05300 */
[----:B------:R-:W-:Y:S02]  /*ef30*/  UISETP.GE.AND UP3, UPT, UR5, 0x1, UPT ;  /* 0x000000010500788c */ /* 0x000fe4000bf66270 */
[----:B------:R-:W-:Y:S01]  /*ef40*/  UIADD3 UR12, UR43, 0x7f, URZ ;  /* 0x0000007f2b0c7890 */ /* 0x000fe2000fffe03f */
[----:B------:R-:W-:Y:S01]  /*ef50*/  ULDC UR10, c[0x0][0x424] ;  /* 0x00010900000a7ab9 */ /* 0x000fe20000000800 */
[----:B------:R-:W-:Y:S01]  /*ef60*/  ULDC UR6, c[0x0][0x288] ;  /* 0x0000a20000067ab9 */ /* 0x000fe20000000800 */
[----:B------:R-:W-:Y:S01]  /*ef70*/  @UP2 ULDC UR8, c[0x0][0xc4c] ;  /* 0x0003130000082ab9 */ /* 0x000fe20000000800 */
[----:B------:R-:W-:Y:S01]  /*ef80*/  @UP1 ULDC UR11, c[0x0][0x44c] ;  /* 0x00011300000b1ab9 */ /* 0x000fe20000000800 */
[----:B------:R-:W-:Y:S01]  /*ef90*/  USEL UR15, UR10, 0x1, UP0 ;  /* 0x000000010a0f7887 */ /* 0x000fe20008000000 */
[----:B------:R-:W-:Y:S01]  /*efa0*/  PLOP3.LUT P1, PT, PT, PT, UP3, 0x80, 0x0 ;  /* 0x000000000000781c */ /* 0x000fe20003f2f038 */
[----:B------:R-:W-:-:S02]  /*efb0*/  UIADD3 UR16, -UR6, 0x1, URZ ;  /* 0x0000000106107890 */ /* 0x000fc4000fffe13f */
[----:B------:R-:W-:Y:S02]  /*efc0*/  UIMAD.WIDE.U32 UR8, UR13, UR8, URZ ;  /* 0x000000080d0872a5 */ /* 0x000fe4000f8e003f */
[----:B------:R-:W-:Y:S01]  /*efd0*/  UIMAD.WIDE.U32 UR10, UR12, UR11, URZ ;  /* 0x0000000b0c0a72a5 */ /* 0x000fe2000f8e003f */
[----:B------:R-:W-:Y:S01]  /*efe0*/  ULDC UR7, c[0x0][0x2f0] ;  /* 0x0000bc0000077ab9 */ /* 0x000fe20000000800 */
[----:B------:R-:W-:Y:S01]  /*eff0*/  @UP2 ULDC UR17, c[0x0][0xc50] ;  /* 0x0003140000112ab9 */ /* 0x000fe20000000800 */
[----:B------:R-:W-:Y:S01]  /*f000*/  @UP1 ULDC UR18, c[0x0][0x450] ;  /* 0x0001140000121ab9 */ /* 0x000fe20000000800 */
[----:B------:R-:W-:Y:S01]  /*f010*/  UMOV UR42, UR13 ;  /* 0x0000000d002a7c82 */ /* 0x000fe20008000000 */
[----:B------:R-:W-:Y:S02]  /*f020*/  UIMAD UR16, UR15, UR7, UR16 ;  /* 0x000000070f1072a4 */ /* 0x000fe4000f8e0210 */
[----:B------:R-:W-:Y:S02]  /*f030*/  @UP2 USHF.R.U32.HI UR42, URZ, UR17, UR9 ;  /* 0x000000113f2a2299 */ /* 0x000fe40008011609 */
[----:B------:R-:W-:-:S02]  /*f040*/  @UP1 USHF.R.U32.HI UR12, URZ, UR18, UR11 ;  /* 0x000000123f0c1299 */ /* 0x000fc4000801160b */
[----:B------:R-:W-:Y:S02]  /*f050*/  UIADD3 UR36, -UR42, URZ, URZ ;  /* 0x0000003f2a247290 */ /* 0x000fe4000fffe13f */
[----:B------:R-:W-:Y:S02]  /*f060*/  UIADD3 UR12, UR16, UR12, URZ ;  /* 0x0000000c100c7290 */ /* 0x000fe4000fffe03f */
[----:B------:R-:W-:Y:S02]  /*f070*/  UIMAD UR36, UR14, UR36, UR13 ;  /* 0x000000240e2472a4 */ /* 0x000fe4000f8e020d */
[----:B------:R-:W-:Y:S01]  /*f080*/  UIADD3 UR4, UR12, UR4, URZ ;  /* 0x000000040c047290 */ /* 0x000fe2000fffe03f */
[----:B------:R-:W-:Y:S11]  /*f090*/  @!P1 BRA `(.L_x_1182) ;  /* 0x0000000000449947 */ /* 0x000ff60003800000 */
[----:B------:R-:W-:Y:S01]  /*f0a0*/  ISETP.LT.AND P0, PT, RZ, UR12, PT ;  /* 0x0000000cff007c0c */ /* 0x000fe2000bf01270 */
[----:B------:R-:W-:-:S12]  /*f0b0*/  UIADD3 UR10, UR12, -0x1, URZ ;  /* 0xffffffff0c0a7890 */ /* 0x000fd8000fffe03f */
[----:B------:R-:W-:Y:S05]  /*f0c0*/  @P0 BRA `(.L_x_1183) ;  /* 0x00000000001c0947 */ /* 0x000fea0003800000 */
[----:B------:R-:W-:Y:S02]  /*f0d0*/  UISETP.NE.AND UP0, UPT, UR5, 0x1, UPT ;  /* 0x000000010500788c */ /* 0x000fe4000bf05270 */
[----:B------:R-:W-:-:S09]  /*f0e0*/  UIADD3 UR10, -UR12, URZ, URZ ;  /* 0x0000003f0c0a7290 */ /* 0x000fd2000fffe13f */
[----:B------:R-:W-:Y:S02]  /*f0f0*/  @UP0 ULDC.64 UR12, c[0x0][0x9e8] ;  /* 0x00027a00000c0ab9 */ /* 0x000fe40000000a00 */
[----:B------:R-:W-:-:S04]  /*f100*/  UIMAD.WIDE.U32 UR8, UR10, UR12, URZ ;  /* 0x0000000c0a0872a5 */ /* 0x000fc8000f8e003f */
[----:B------:R-:W-:-:S04]  /*f110*/  @UP0 USHF.R.U32.HI UR10, URZ, UR13, UR9 ;  /* 0x0000000d3f0a0299 */ /* 0x000fc80008011609 */
[----:B------:R-:W-:Y:S01]  /*f120*/  ULOP3.LUT UR10, URZ, UR10, URZ, 0x33, !UPT ;  /* 0x0000000a3f0a7292 */ /* 0x000fe2000f8e333f */
[----:B------:R-:W-:Y:S11]  /*f130*/  BRA `(.L_x_1184) ;  /* 0x0000000000107947 */ /* 0x000ff60003800000 */
.L_x_1183:
[----:B------:R-:W-:-:S11]  /*f140*/  UISETP.NE.AND UP0, UPT, UR5, 0x1, UPT ;  /* 0x000000010500788c */ /* 0x000fd6000bf05270 */
[----:B------:R-:W-:Y:S02]  /*f150*/  @UP0 ULDC.64 UR12, c[0x0][0x9e8] ;  /* 0x00027a00000c0ab9 */ /* 0x000fe40000000a00 */
[----:B------:R-:W-:-:S04]  /*f160*/  UIMAD.WIDE.U32 UR8, UR10, UR12, URZ ;  /* 0x0000000c0a0872a5 */ /* 0x000fc8000f8e003f */
[----:B------:R-:W-:-:S12]  /*f170*/  @UP0 USHF.R.U32.HI UR10, URZ, UR13, UR9 ;  /* 0x0000000d3f0a0299 */ /* 0x000fd80008011609 */
.L_x_1184:
[----:B------:R-:W-:-:S04]  /*f180*/  UIMAD UR10, UR10, UR5, UR5 ;  /* 0x000000050a0a72a4 */ /* 0x000fc8000f8e0205 */
[----:B------:R-:W-:-:S04]  /*f190*/  UISETP.LT.AND UP0, UPT, UR4, UR10, UPT ;  /* 0x0000000a0400728c */ /* 0x000fc8000bf01270 */
[----:B------:R-:W-:-:S12]  /*f1a0*/  USEL UR4, UR4, UR10, UP0 ;  /* 0x0000000a04047287 */ /* 0x000fd80008000000 */
.L_x_1182:
[----:B------:R-:W-:Y:S02]  /*f1b0*/  UIMAD UR8, UR15, UR7, 0x5f ;  /* 0x0000005f0f0874a4 */ /* 0x000fe4000f8e0207 */
[----:B------:R-:W-:Y:S02]  /*f1c0*/  UIADD3 UR10, UR4, 0x5f, URZ ;  /* 0x0000005f040a7890 */ /* 0x000fe4000fffe03f */
[----:B------:R-:W-:Y:S02]  /*f1d0*/  UIMAD.WIDE UR8, UR8, 0x2aaaaaab, URZ ;  /* 0x2aaaaaab080878a5 */ /* 0x000fe4000f8e023f */
[----:B------:R-:W-:Y:S01]  /*f1e0*/  UIMAD.WIDE UR10, UR10, 0x2aaaaaab, URZ ;  /* 0x2aaaaaab0a0a78a5 */ /* 0x000fe2000f8e023f */
[----:B------:R-:W-:Y:S01]  /*f1f0*/  @UP1 ULDC UR12, c[0x0][0x44c] ;  /* 0x00011300000c1ab9 */ /* 0x000fe20000000800 */
[----:B------:R-:W-:Y:S02]  /*f200*/  UIMAD UR7, UR15, UR7, -UR6 ;  /* 0x000000070f0772a4 */ /* 0x000fe4000f8e0a06 */
[----:B------:R-:W-:-:S02]  /*f210*/  UIMAD.WIDE.U32 UR12, UR43, UR12, URZ ;  /* 0x0000000c2b0c72a5 */ /* 0x000fc4000f8e003f */
[----:B------:R-:W-:Y:S02]  /*f220*/  USHF.R.U32.HI UR6, URZ, 0x1f, UR9 ;  /* 0x0000001f3f067899 */ /* 0x000fe40008011609 */
[----:B------:R-:W-:Y:S01]  /*f230*/  USHF.R.U32.HI UR4, URZ, 0x1f, UR11 ;  /* 0x0000001f3f047899 */ /* 0x000fe2000801160b */
[----:B------:R-:W-:Y:S01]  /*f240*/  @UP1 ULDC UR16, c[0x0][0x450] ;  /* 0x0001140000101ab9 */ /* 0x000fe20000000800 */
[----:B------:R-:W-:Y:S01]  /*f250*/  UMOV UR14, UR43 ;  /* 0x0000002b000e7c82 */ /* 0x000fe20008000000 */
[----:B------:R-:W-:Y:S02]  /*f260*/  @UP1 USHF.R.U32.HI UR14, URZ, UR16, UR13 ;  /* 0x000000103f0e1299 */ /* 0x000fe4000801160d */
[----:B------:R-:W-:Y:S02]  /*f270*/  ULEA.HI.SX32 UR9, UR9, UR6, 0x1c ;  /* 0x0000000609097291 */ /* 0x000fe4000f8fe23f */
[----:B------:R-:W-:Y:S02]  /*f280*/  ULEA.HI.SX32 UR4, UR11, UR4, 0x1c ;  /* 0x000000040b047291 */ /* 0x000fe4000f8fe23f */
[----:B------:R-:W-:-:S02]  /*f290*/  UIADD3 UR6, UR7, UR14, URZ ;  /* 0x0000000e07067290 */ /* 0x000fc4000fffe03f */
[----:B------:R-:W-:Y:S01]  /*f2a0*/  UISETP.LT.AND UP0, UPT, UR9, UR4, UPT ;  /* 0x000000040900728c */ /* 0x000fe2000bf01270 */
[----:B------:R-:W-:Y:S02]  /*f2b0*/  ULDC UR8, c[0x0][0x9dc] ;  /* 0x0002770000087ab9 */ /* 0x000fe40000000800 */
[----:B------:R-:W-:Y:S02]  /*f2c0*/  UIADD3 UR8, UR6, -UR8, URZ ;  /* 0x8000000806087290 */ /* 0x000fe4000fffe03f */
[----:B------:R-:W-:Y:S01]  /*f2d0*/  USEL UR41, UR9, UR4, UP0 ;  /* 0x0000000409297287 */ /* 0x000fe20008000000 */
[----:B------:R-:W-:Y:S11]  /*f2e0*/  @!P1 BRA `(.L_x_1185) ;  /* 0x0000000000489947 */ /* 0x000ff60003800000 */
[----:B------:R-:W-:Y:S02]  /*f2f0*/  UMOV UR4, UR6 ;  /* 0x0000000600047c82 */ /* 0x000fe40008000000 */
[----:B------:R-:W-:-:S06]  /*f300*/  UISETP.GT.AND UP0, UPT, UR4, -0x1, UPT ;  /* 0xffffffff0400788c */ /* 0x000fcc000bf04270 */
[----:B------:R-:W-:-:S13]  /*f310*/  PLOP3.LUT P0, PT, PT, PT, UP0, 0x80, 0x0 ;  /* 0x000000000000781c */ /* 0x000fda0003f0f008 */
[----:B------:R-:W-:Y:S05]  /*f320*/  @P0 BRA `(.L_x_1186) ;  /* 0x00000000001c0947 */ /* 0x000fea0003800000 */
[----:B------:R-:W-:Y:S02]  /*f330*/  UISETP.NE.AND UP0, UPT, UR5, 0x1, UPT ;  /* 0x000000010500788c */ /* 0x000fe4000bf05270 */
[----:B------:R-:W-:-:S09]  /*f340*/  ULOP3.LUT UR4, URZ, UR4, URZ, 0x33, !UPT ;  /* 0x000000043f047292 */ /* 0x000fd2000f8e333f */
[----:B------:R-:W-:Y:S02]  /*f350*/  @UP0 ULDC.64 UR10, c[0x0][0x9e8] ;  /* 0x00027a00000a0ab9 */ /* 0x000fe40000000a00 */
[----:B------:R-:W-:-:S04]  /*f360*/  UIMAD.WIDE.U32 UR6, UR4, UR10, URZ ;  /* 0x0000000a040672a5 */ /* 0x000fc8000f8e003f */
[----:B------:R-:W-:-:S04]  /*f370*/  @UP0 USHF.R.U32.HI UR4, URZ, UR11, UR7 ;  /* 0x0000000b3f040299 */ /* 0x000fc80008011607 */
[----:B------:R-:W-:Y:S01]  /*f380*/  ULOP3.LUT UR4, URZ, UR4, URZ, 0x33, !UPT ;  /* 0x000000043f047292 */ /* 0x000fe2000f8e333f */
[----:B------:R-:W-:Y:S11]  /*f390*/  BRA `(.L_x_1187) ;  /* 0x0000000000107947 */ /* 0x000ff60003800000 */
.L_x_1186:
[----:B------:R-:W-:-:S11]  /*f3a0*/  UISETP.NE.AND UP0, UPT, UR5, 0x1, UPT ;  /* 0x000000010500788c */ /* 0x000fd6000bf05270 */
[----:B------:R-:W-:Y:S02]  /*f3b0*/  @UP0 ULDC.64 UR10, c[0x0][0x9e8] ;  /* 0x00027a00000a0ab9 */ /* 0x000fe40000000a00 */
[----:B------:R-:W-:-:S04]  /*f3c0*/  UIMAD.WIDE.U32 UR6, UR4, UR10, URZ ;  /* 0x0000000a040672a5 */ /* 0x000fc8000f8e003f */
[----:B------:R-:W-:-:S12]  /*f3d0*/  @UP0 USHF.R.U32.HI UR4, URZ, UR11, UR7 ;  /* 0x0000000b3f040299 */ /* 0x000fd80008011607 */
.L_x_1187:
[----:B------:R-:W-:-:S04]  /*f3e0*/  UIMAD UR4, UR4, UR5, URZ ;  /* 0x00000005040472a4 */ /* 0x000fc8000f8e023f */
[----:B------:R-:W-:-:S04]  /*f3f0*/  UISETP.LT.AND UP0, UPT, UR8, UR4, UPT ;  /* 0x000000040800728c */ /* 0x000fc8000bf01270 */
[----:B------:R-:W-:-:S12]  /*f400*/  USEL UR8, UR8, UR4, !UP0 ;  /* 0x0000000408087287 */ /* 0x000fd8000c000000 */
.L_x_1185:
[----:B------:R-:W-:Y:S01]  /*f410*/  UIMAD.WIDE UR4, UR8, 0x2aaaaaab, URZ ;  /* 0x2aaaaaab080478a5 */ /* 0x000fe2000f8e023f */
[----:B------:R-:W-:Y:S03]  /*f420*/  BSSY B7, `(.L_x_1188) ;  /* 0x00003f0000077945 */ /* 0x000fe60003800000 */
[----:B------:R-:W-:-:S04]  /*f430*/  USHF.R.U32.HI UR4, URZ, 0x1f, UR5 ;  /* 0x0000001f3f047899 */ /* 0x000fc80008011605 */
[----:B------:R-:W-:-:S04]  /*f440*/  ULEA.HI.SX32 UR4, UR5, UR4, 0x1c ;  /* 0x0000000405047291 */ /* 0x000fc8000f8fe23f */
[----:B------:R-:W-:-:S04]  /*f450*/  UISETP.LT.AND UP0, UPT, URZ, UR4, UPT ;  /* 0x000000043f00728c */ /* 0x000fc8000bf01270 */
[----:B------:R-:W-:-:S04]  /*f460*/  USEL UR40, URZ, UR4, !UP0 ;  /* 0x000000043f287287 */ /* 0x000fc8000c000000 */
[----:B------:R-:W-:-:S06]  /*f470*/  UISETP.GT.AND UP0, UPT, UR41, UR40, UPT ;  /* 0x000000282900728c */ /* 0x000fcc000bf04270 */
[----:B------:R-:W-:-:S13]  /*f480*/  PLOP3.LUT P0, PT, PT, PT, UP0, 0x80, 0x0 ;  /* 0x000000000000781c */ /* 0x000fda0003f0f008 */
[----:B------:R-:W-:Y:S05]  /*f490*/  @P0 BRA `(.L_x_1189) ;  /* 0x00000000004c0947 */ /* 0x000fea0003800000 */
[----:B------:R-:W0:Y:S02]  /*f4a0*/  S2R R0, SR_TID.X ;  /* 0x0000000000007919 */ /* 0x000e240000002100 */
        /* <DEDUP_REMOVED lines=10> */
[----:B-1----:R-:W2:Y:S01]  /*f550*/  @P0 ATOMG.E.ADD.STRONG.GPU PT, R3, desc[UR6][R2.64], R5 ;  /* 0x00000005020309a8 */ /* 0x002ea200081ee1c6 */
[----:B------:R-:W0:Y:S02]  /*f560*/  S2R R4, SR_LTMASK ;  /* 0x0000000000047919 */ /* 0x000e240000003900 */
[----:B0-----:R-:W-:-:S04]  /*f570*/  LOP3.LUT R4, R4, UR4, RZ, 0xc0, !PT ;  /* 0x0000000404047c12 */ /* 0x001fc8000f8ec0ff */
[----:B------:R-:W0:Y:S01]  /*f580*/  POPC R7, R4 ;  /* 0x0000000400077309 */ /* 0x000e220000000000 */
[----:B--2---:R-:W0:Y:S02]  /*f590*/  SHFL.IDX PT, R0, R3, R0, 0x1f ;  /* 0x00001f0003007589 */ /* 0x004e2400000e0000 */
[----:B0-----:R-:W-:-:S05]  /*f5a0*/  IADD3 R0, R0, UR44, R7 ;  /* 0x0000002c00007c10 */ /* 0x001fca000fffe007 */
[----:B------:R1:W-:Y:S01]  /*f5b0*/  STL [R1+0x14], R0 ;  /* 0x0000140001007387 */ /* 0x0003e20000100800 */
[----:B------:R-:W-:Y:S05]  /*f5c0*/  BRA `(.L_x_1190) ;  /* 0x0000003c00547947 */ /* 0x000fea0003800000 */
.L_x_1189:
[----:B------:R-:W-:Y:S01]  /*f5d0*/  VIADD R0, R17, 0x18400 ;  /* 0x0001840011007836 */ /* 0x000fe20000000000 */
[----:B------:R-:W-:Y:S04]  /*f5e0*/  BSSY B6, `(.L_x_1191) ;  /* 0x0000013000067945 */ /* 0x000fe80003800000 */
        /* <DEDUP_REMOVED lines=18> */
.L_x_1192:
[----:B------:R-:W-:Y:S05]  /*f710*/  BSYNC B6 ;  /* 0x0000000000067941 */ /* 0x000fea0003800000 */
.L_x_1191:
        /* <DEDUP_REMOVED lines=8> */
[----:B------:R0:W1:Y:S01]  /*f7a0*/  LDC.64 R2, c[0x4][R16] ;  /* 0x0100000010027b82 */ /* 0x0000620000000a00 */
        /* <DEDUP_REMOVED lines=11> */
.L_x_1195:
        /* <DEDUP_REMOVED lines=15> */
.L_x_1194:
[----:B------:R-:W-:Y:S05]  /*f950*/  BSYNC B6 ;  /* 0x0000000000067941 */ /* 0x000fea0003800000 */
.L_x_1193:
[----:B------:R-:W-:Y:S01]  /*f960*/  ULDC.64 UR4, c[0x0][0x9f8] ;  /* 0x00027e0000047ab9 */ /* 0x000fe20000000a00 */
[----:B------:R-:W2:Y:S01]  /*f970*/  LDL.LU R0, [R1+0xc] ;  /* 0x00000c0001007983 */ /* 0x000ea20000300800 */
[----:B------:R-:W-:Y:S01]  /*f980*/  UISETP.NE.U32.AND UP0, UPT, UR4, URZ, UPT ;  /* 0x0000003f0400728c */ /* 0x000fe2000bf05070 */
[----:B------:R-:W-:Y:S01]  /*f990*/  IMAD.U32 R7, RZ, RZ, UR42 ;  /* 0x0000002aff077e24 */ /* 0x000fe2000f8e00ff */
[----:B------:R-:W-:Y:S02]  /*f9a0*/  ULDC.64 UR6, c[0x0][0x208] ;  /* 0x0000820000067ab9 */ /* 0x000fe40000000a00 */
[----:B------:R-:W-:-:S06]  /*f9b0*/  UISETP.NE.AND.EX UP0, UPT, UR5, URZ, UPT, UP0 ;  /* 0x0000003f0500728c */ /* 0x000fcc000bf05300 */
[----:B------:R-:W-:-:S05]  /*f9c0*/  PLOP3.LUT P0, PT, PT, PT, UP0, 0x80, 0x0 ;  /* 0x000000000000781c */ /* 0x000fca0003f0f008 */
[----:B------:R-:W-:Y:S02]  /*f9d0*/  @UP0 ULDC.64 UR4, c[0x0][0x9f8] ;  /* 0x00027e0000040ab9 */ /* 0x000fe40000000a00 */
[----:B------:R-:W-:-:S06]  /*f9e0*/  @UP0 UIMAD.WIDE UR4, UR42, 0x4, UR4 ;  /* 0x000000042a0408a5 */ /* 0x000fcc000f8e0204 */
[----:B------:R-:W-:Y:S02]  /*f9f0*/  IMAD.U32 R2, RZ, RZ, UR4 ;  /* 0x00000004ff027e24 */ /* 0x000fe4000f8e00ff */
[----:B------:R-:W-:-:S05]  /*fa00*/  IMAD.U32 R3, RZ, RZ, UR5 ;  /* 0x00000005ff037e24 */ /* 0x000fca000f8e00ff */
[----:B------:R0:W3:Y:S01]  /*fa10*/  @P0 LDG.E R7, desc[UR6][R2.64] ;  /* 0x0000000602070981 */ /* 0x0000e2000c1e1900 */
[----:B------:R-:W-:Y:S01]  /*fa20*/  UMOV UR4, 0xffffffff ;  /* 0xffffffff00047882 */ /* 0x000fe20000000000 */
[----:B------:R-:W-:Y:S01]  /*fa30*/  IMAD.U32 R19, RZ, RZ, UR41 ;  /* 0x00000029ff137e24 */ /* 0x000fe2000f8e00ff */
[----:B------:R-:W1:Y:S03]  /*fa40*/  S2R R4, SR_TID.X ;  /* 0x0000000000047919 */ /* 0x000e660000002100 */
[----:B------:R-:W-:Y:S01]  /*fa50*/  VIADD R19, R19, 0xffffffff ;  /* 0xffffffff13137836 */ /* 0x000fe20000000000 */
[----:B0-----:R-:W0:Y:S02]  /*fa60*/  LDC.64 R2, c[0x0][0x418] ;  /* 0x00010600ff027b82 */ /* 0x001e240000000a00 */
[----:B0-----:R-:W-:Y:S02]  /*fa70*/  ISETP.NE.U32.AND P0, PT, R2, RZ, PT ;  /* 0x000000ff0200720c */ /* 0x001fe40003f05070 */
[----:B-1----:R-:W-:-:S02]  /*fa80*/  SHF.R.U32.HI R4, RZ, 0x5, R4 ;  /* 0x00000005ff047819 */ /* 0x002fc40000011604 */
[----:B------:R-:W-:Y:S02]  /*fa90*/  ISETP.NE.AND.EX P1, PT, R3, RZ, PT, P0 ;  /* 0x000000ff0300720c */ /* 0x000fe40003f25300 */
[----:B------:R-:W-:Y:S02]  /*faa0*/  LOP3.LUT R4, R4, 0x3, RZ, 0xc0, !PT ;  /* 0x0000000304047812 */ /* 0x000fe400078ec0ff */
[----:B--2---:R-:W-:-:S09]  /*fab0*/  LOP3.LUT R0, R0, 0xfffffffe, RZ, 0xc0, !PT ;  /* 0xfffffffe00007812 */ /* 0x004fd200078ec0ff */
[----:B------:R-:W-:Y:S02]  /*fac0*/  @P1 LOP3.LUT R0, R0, 0x1, RZ, 0xfc, !PT ;  /* 0x0000000100001812 */ /* 0x000fe400078efcff */
[----:B---3--:R-:W-:Y:S01]  /*fad0*/  SHF.R.S32.HI R8, RZ, 0x1f, R7 ;  /* 0x0000001fff087819 */ /* 0x008fe20000011407 */
[----:B------:R0:W-:Y:S01]  /*fae0*/  STL [R1], R7 ;  /* 0x0000000701007387 */ /* 0x0001e20000100800 */
[----:B------:R-:W-:-:S03]  /*faf0*/  SEL R16, R7, RZ, !P1 ;  /* 0x000000ff07107207 */ /* 0x000fc60004800000 */
[----:B------:R0:W-:Y:S04]  /*fb00*/  STL [R1+0x8], R8 ;  /* 0x0000080801007387 */ /* 0x0001e80000100800 */
[----:B------:R0:W-:Y:S01]  /*fb10*/  STL [R1+0xc], R0 ;  /* 0x00000c0001007387 */ /* 0x0001e20000100800 */
[----:B------:R-:W-:Y:S05]  /*fb20*/  BRA.DIV UR4, `(.L_x_1196) ;  /* 0x00000042043c7947 */ /* 0x000fea000b800000 */
[----:B------:R1:W2:Y:S02]  /*fb30*/  SHFL.IDX PT, R14, R4, RZ, 0x1f ;  /* 0x00001fff040e7589 */ /* 0x0002a400000e0000 */
.L_x_1290:
[----:B------:R-:W-:Y:S02]  /*fb40*/  PLOP3.LUT P2, PT, PT, PT, PT, 0x8, 0x0 ;  /* 0x000000000000781c */ /* 0x000fe40003f4e170 */
[----:B0-----:R-:W-:Y:S02]  /*fb50*/  LOP3.LUT R0, R0, 0xfffffffd, RZ, 0xc0, !PT ;  /* 0xfffffffd00007812 */ /* 0x001fe400078ec0ff */
[----:B--2---:R-:W-:-:S09]  /*fb60*/  ISETP.NE.AND P0, PT, R14, RZ, PT ;  /* 0x000000ff0e00720c */ /* 0x004fd20003f05270 */
[----:B------:R-:W-:-:S05]  /*fb70*/  @P2 LOP3.LUT R0, R0, 0x2, RZ, 0xfc, !PT ;  /* 0x0000000200002812 */ /* 0x000fca00078efcff */
[----:B------:R0:W-:Y:S01]  /*fb80*/  STL [R1+0xc], R0 ;  /* 0x00000c0001007387 */ /* 0x0001e20000100800 */
[----:B------:R-:W-:Y:S05]  /*fb90*/  @P0 BRA `(.L_x_1197) ;  /* 0x0000000400280947 */ /* 0x000fea0003800000 */
[----:B------:R-:W-:-:S03]  /*fba0*/  UMOV UR4, 0xffffffff ;  /* 0xffffffff00047882 */ /* 0x000fc60000000000 */
[----:B------:R-:W-:Y:S05]  /*fbb0*/  BRA.DIV UR4, `(.L_x_1198) ;  /* 0x0000004204387947 */ /* 0x000fea000b800000 */
[----:B------:R-:W-:-:S13]  /*fbc0*/  ELECT P6, URZ, PT ;  /* 0x00000000003f782f */ /* 0x000fda00038c0000 */
.L_x_1293:
[----:B------:R-:W-:Y:S05]  /*fbd0*/  @!P6 BRA `(.L_x_1197) ;  /* 0x000000040018e947 */ /* 0x000fea0003800000 */
[----:B------:R-:W-:Y:S01]  /*fbe0*/  IMAD.MOV.U32 R16, RZ, RZ, R7 ;  /* 0x000000ffff107224 */ /* 0x000fe200078e0007 */
[----:B------:R-:W-:Y:S06]  /*fbf0*/  @!P1 BRA `(.L_x_1199) ;  /* 0x0000000000489947 */ /* 0x000fec0003800000 */
[----:B------:R-:W2:Y:S01]  /*fc00*/  LDC R6, c[0x0][0x43c] ;  /* 0x00010f00ff067b82 */ /* 0x000ea20000000800 */
[----:B------:R-:W-:Y:S01]  /*fc10*/  ULDC.64 UR4, c[0x0][0x428] ;  /* 0x00010a0000047ab9 */ /* 0x000fe20000000a00 */
[----:B------:R-:W-:Y:S01]  /*fc20*/  ULDC.64 UR6, c[0x0][0x208] ;  /* 0x0000820000067ab9 */ /* 0x000fe20000000a00 */
[----:B--2---:R-:W-:-:S13]  /*fc30*/  ISETP.NE.AND P0, PT, R6, 0x1, PT ;  /* 0x000000010600780c */ /* 0x004fda0003f05270 */
[----:B-1----:R-:W0:Y:S02]  /*fc40*/  @P0 LDC.64 R4, c[0x0][0x440] ;  /* 0x00011000ff040b82 */ /* 0x002e240000000a00 */
[----:B0-----:R-:W-:-:S04]  /*fc50*/  @P0 IMAD.HI.U32 R0, R19, R4, RZ ;  /* 0x0000000413000227 */ /* 0x001fc800078e00ff */
[----:B------:R-:W-:Y:S01]  /*fc60*/  IMAD.MOV.U32 R4, RZ, RZ, R19 ;  /* 0x000000ffff047224 */ /* 0x000fe200078e0013 */
[----:B------:R-:W-:-:S04]  /*fc70*/  @P0 SHF.R.U32.HI R4, RZ, R5, R0 ;  /* 0x00000005ff040219 */ /* 0x000fc80000011600 */
[--C-:B------:R-:W-:Y:S01]  /*fc80*/  SHF.R.S32.HI R5, RZ, 0x1f, R4.reuse ;  /* 0x0000001fff057819 */ /* 0x100fe20000011404 */
[----:B------:R-:W-:-:S04]  /*fc90*/  IMAD.MOV R0, RZ, RZ, -R4 ;  /* 0x000000ffff007224 */ /* 0x000fc800078e0a04 */
[----:B------:R-:W-:Y:S02]  /*fca0*/  IMAD R19, R6, R0, R19 ;  /* 0x0000000006137224 */ /* 0x000fe400078e0213 */
[----:B------:R-:W-:Y:S02]  /*fcb0*/  IMAD R0, R8, UR4, RZ ;  /* 0x0000000408007c24 */ /* 0x000fe4000f8e02ff */
[----:B------:R-:W-:-:S04]  /*fcc0*/  IMAD.WIDE.U32 R4, R7, UR4, R4 ;  /* 0x0000000407047c25 */ /* 0x000fc8000f8e0004 */
[----:B------:R-:W-:Y:S01]  /*fcd0*/  IMAD R0, R7, UR5, R0 ;  /* 0x0000000507007c24 */ /* 0x000fe2000f8e0200 */
[----:B------:R-:W-:-:S03]  /*fce0*/  LEA R2, P0, R4, R2, 0x2 ;  /* 0x0000000204027211 */ /* 0x000fc600078010ff */
[----:B------:R-:W-:-:S05]  /*fcf0*/  IMAD.IADD R0, R5, 0x1, R0 ;  /* 0x0000000105007824 */ /* 0x000fca00078e0200 */
[----:B------:R-:W-:-:S05]  /*fd00*/  LEA.HI.X R3, R4, R3, R0, 0x2, P0 ;  /* 0x0000000304037211 */ /* 0x000fca00000f1400 */
[----:B------:R2:W5:Y:S02]  /*fd10*/  LDG.E R16, desc[UR6][R2.64] ;  /* 0x0000000602107981 */ /* 0x000564000c1e1900 */
.L_x_1199:
[----:B--2---:R-:W2:Y:S01]  /*fd20*/  LDL R2, [R1+0x4] ;  /* 0x0000040001027983 */ /* 0x004ea20000100800 */
[----:B0-----:R-:W-:Y:S01]  /*fd30*/  IMAD R0, R18, 0x8, R17 ;  /* 0x0000000812007824 */ /* 0x001fe200078e0211 */
[----:B--2---:R-:W-:-:S04]  /*fd40*/  SHF.L.U32 R2, R2, 0x1f, RZ ;  /* 0x0000001f02027819 */ /* 0x004fc800000006ff */
[----:B------:R-:W0:Y:S02]  /*fd50*/  SYNCS.PHASECHK.TRANS64.TRYWAIT P0, [R0+URZ+0x2a840], R2 ;  /* 0x02a84002000075a7 */ /* 0x000e24000800017f */
[----:B0-----:R-:W-:Y:S05]  /*fd60*/  @!P0 BRA `(.L_x_1200) ;  /* 0x0000003c00ec8947 */ /* 0x001fea0003800000 */
.L_x_1294:
        /* <DEDUP_REMOVED lines=11> */
.L_x_1201:
[----:B0-----:R-:W2:Y:S01]  /*fe20*/  LDL.LU R2, [R1+0xc] ;  /* 0x00000c0001027983 */ /* 0x001ea20000300800 */
[----:B------:R-:W-:Y:S01]  /*fe30*/  R2UR UR33, R0 ;  /* 0x00000000002172ca */ /* 0x000fe200000e0000 */
[----:B------:R-:W-:Y:S01]  /*fe40*/  IMAD R0, R18, 0x9000, R17 ;  /* 0x0000900012007824 */ /* 0x000fe200078e0211 */
[----:B------:R-:W-:Y:S01]  /*fe50*/  R2UR UR35, R19 ;  /* 0x00000000132372ca */ /* 0x000fe200000e0000 */
[----:B------:R-:W-:Y:S01]  /*fe60*/  UIADD3 UR4, UP0, UR38, 0x370, URZ ;  /* 0x0000037026047890 */ /* 0x000fe2000ff1e03f */
[----:B------:R-:W-:Y:S01]  /*fe70*/  PLOP3.LUT P0, PT, PT, PT, PT, 0x80, 0x0 ;  /* 0x000000000000781c */ /* 0x000fe20003f0f070 */
[----:B------:R-:W-:Y:S01]  /*fe80*/  UMOV UR6, 0x0 ;  /* 0x0000000000067882 */ /* 0x000fe20000000000 */
[----:B------:R-:W-:Y:S01]  /*fe90*/  R2UR UR8, R0 ;  /* 0x00000000000872ca */ /* 0x000fe200000e0000 */
[----:B------:R-:W-:Y:S01]  /*fea0*/  UIADD3.X UR5, URZ, UR39, URZ, UP0, !UPT ;  /* 0x000000273f057290 */ /* 0x000fe200087fe43f */
[----:B-----5:R-:W-:Y:S01]  /*feb0*/  R2UR UR37, R16 ;  /* 0x00000000102572ca */ /* 0x020fe200000e0000 */
[----:B------:R-:W-:Y:S01]  /*fec0*/  UMOV UR7, 0x14f00000 ;  /* 0x14f0000000077882 */ /* 0x000fe20000000000 */
[----:B------:R-:W-:Y:S01]  /*fed0*/  UMOV UR34, URZ ;  /* 0x0000003f00227c82 */ /* 0x000fe20008000000 */
[----:B------:R-:W-:Y:S01]  /*fee0*/  UMOV UR18, 0x40 ;  /* 0x0000004000127882 */ /* 0x000fe20000000000 */
[----:B------:R-:W-:Y:S01]  /*fef0*/  UMOV UR20, UR36 ;  /* 0x0000002400147c82 */ /* 0x000fe20008000000 */
[----:B------:R-:W-:-:S02]  /*ff00*/  UIADD3 UR33, UR33, 0x2a830, URZ ;  /* 0x0002a83021217890 */ /* 0x000fc4000fffe03f */
[----:B------:R-:W-:Y:S01]  /*ff10*/  UIMAD UR35, UR35, 0x60, URZ ;  /* 0x00000060232378a4 */ /* 0x000fe2000f8e023f */
[----:B------:R-:W-:Y:S01]  /*ff20*/  UMOV UR10, 0x80 ;  /* 0x00000080000a7882 */ /* 0x000fe20000000000 */
[----:B------:R-:W-:Y:S02]  /*ff30*/  UMOV UR12, UR36 ;  /* 0x00000024000c7c82 */ /* 0x000fe40008000000 */
[----:B------:R-:W-:Y:S02]  /*ff40*/  UIADD3 UR32, UR8, 0x18400, URZ ;  /* 0x0001840008207890 */ /* 0x000fe4000fffe03f */
[----:B------:R-:W-:Y:S02]  /*ff50*/  UIADD3 UR16, UR8, 0x1b400, URZ ;  /* 0x0001b40008107890 */ /* 0x000fe4000fffe03f */
[----:B------:R-:W-:Y:S01]  /*ff60*/  UIADD3 UR8, UR8, 0x1e400, URZ ;  /* 0x0001e40008087890 */ /* 0x000fe2000fffe03f */
[----:B------:R-:W-:Y:S01]  /*ff70*/  UMOV UR21, UR37 ;  /* 0x0000002500157c82 */ /* 0x000fe20008000000 */
[----:B------:R-:W-:Y:S01]  /*ff80*/  UMOV UR17, UR33 ;  /* 0x0000002100117c82 */ /* 0x000fe20008000000 */
[----:B------:R-:W-:Y:S01]  /*ff90*/  UMOV UR19, UR35 ;  /* 0x0000002300137c82 */ /* 0x000fe20008000000 */
[----:B------:R-:W-:Y:S01]  /*ffa0*/  UMOV UR13, UR37 ;  /* 0x00000025000d7c82 */ /* 0x000fe20008000000 */
[----:B------:R-:W-:Y:S01]  /*ffb0*/  UMOV UR9, UR33 ;  /* 0x0000002100097c82 */ /* 0x000fe20008000000 */
[----:B------:R-:W-:Y:S01]  /*ffc0*/  UMOV UR11, UR35 ;  /* 0x00000023000b7c82 */ /* 0x000fe20008000000 */
[----:B------:R3:W-:Y:S01]  /*ffd0*/  UTMALDG.4D [UR32], [UR4], desc[UR6] ;  /* 0x00000620040075b4 */ /* 0x0007e20008019000 */
[----:B------:R3:W-:Y:S01]  /*ffe0*/  UTMALDG.4D [UR16], [UR4], desc[UR6] ;  /* 0x00000610040075b4 */ /* 0x0007e20008019000 */
[----:B------:R3:W-:Y:S01]  /*fff0*/  UTMALDG.4D [UR8], [UR4], desc[UR6] ;  /* 0x00000608040075b4 */ /* 0x0007e20008019000 */
[----:B--2---:R-:W-:-:S04]  /*10000*/  LOP3.LUT R2, R2, 0xfffffffd, RZ, 0xc0, !PT ;  /* 0xfffffffd02027812 */ /* 0x004fc800078ec0ff */
[----:B------:R-:W-:-:S05]  /*10010*/  @P0 LOP3.LUT R2, R2, 0x2, RZ, 0xfc, !PT ;  /* 0x0000000202020812 */ /* 0x000fca00078efcff */
[----:B------:R3:W-:Y:S01]  /*10020*/  STL [R1+0xc], R2 ;  /* 0x00000c0201007387 */ /* 0x0007e20000100800 */
[----:B------:R-:W-:Y:S01]  /*10030*/  NOP ;  /* 0x0000000000007918 */ /* 0x000fe20000000000 */
.L_x_1197:
[----:B0-----:R-:W-:Y:S01]  /*10040*/  VIADD R0, R17, 0xc400 ;  /* 0x0000c40011007836 */ /* 0x001fe20000000000 */
[----:B------:R-:W-:Y:S05]  /*10050*/  WARPSYNC.ALL ;  /* 0x0000000000007948 */ /* 0x000fea0003800000 */
[----:B------:R-:W-:Y:S01]  /*10060*/  BAR.SYNC.DEFER_BLOCKING 0x8, 0x180 ;  /* 0x0206000000007b1d */ /* 0x000fe20000010000 */
[----:B------:R-:W-:-:S05]  /*10070*/  LOP3.LUT P0, RZ, R0, 0x3ff, RZ, 0xc0, !PT ;  /* 0x000003ff00ff7812 */ /* 0x000fca000780c0ff */
[----:B------:R-:W-:Y:S08]  /*10080*/  BSSY B6, `(.L_x_1202) ;  /* 0x0000012000067945 */ /* 0x000ff00003800000 */
[----:B------:R-:W-:Y:S05]  /*10090*/  @!P0 BRA `(.L_x_1203) ;  /* 0x0000000000408947 */ /* 0x000fea0003800000 */
[----:B---3--:R-:W-:Y:S01]  /*100a0*/  MOV R2, 0x0 ;  /* 0x0000000000027802 */ /* 0x008fe20000000f00 */
[----:B------:R-:W-:Y:S01]  /*100b0*/  ULDC.64 UR6, c[0x4][0xb8] ;  /* 0x01002e0000067ab9 */ /* 0x000fe20000000a00 */
[----:B------:R-:W-:Y:S01]  /*100c0*/  ULDC.64 UR8, c[0x4][0xc0] ;  /* 0x0100300000087ab9 */ /* 0x000fe20000000a00 */
[----:B------:R-:W-:Y:S01]  /*100d0*/  ULDC.64 UR4, c[0x4][0x20] ;  /* 0x0100080000047ab9 */ /* 0x000fe20000000a00 */
[----:B-1----:R-:W-:Y:S02]  /*100e0*/  IMAD.U32 R4, RZ, RZ, UR6 ;  /* 0x00000006ff047e24 */ /* 0x002fe4000f8e00ff */
        /* <DEDUP_REMOVED lines=11> */
.L_x_1203:
[----:B---3--:R-:W-:Y:S05]  /*101a0*/  BSYNC B6 ;  /* 0x0000000000067941 */ /* 0x008fea0003800000 */
.L_x_1202:
[----:B------:R-:W0:Y:S01]  /*101b0*/  S2R R2, SR_TID.X ;  /* 0x0000000000027919 */ /* 0x000e220000002100 */
[----:B------:R-:W2:Y:S01]  /*101c0*/  LDC R7, c[0x0][0x448] ;  /* 0x00011200ff077b82 */ /* 0x000ea20000000800 */
[----:B------:R-:W-:Y:S01]  /*101d0*/  USHF.R.S32.HI UR4, URZ, 0x1f, UR36 ;  /* 0x0000001f3f047899 */ /* 0x000fe20008011424 */
[----:B------:R-:W-:Y:S01]  /*101e0*/  ULDC.64 UR8, c[0x0][0x2d8] ;  /* 0x0000b60000087ab9 */ /* 0x000fe20000000a00 */
[----:B------:R-:W3:Y:S02]  /*101f0*/  S2R R9, SR_TID.X ;  /* 0x0000000000097919 */ /* 0x000ee40000002100 */
[----:B------:R-:W-:Y:S02]  /*10200*/  UIMAD UR6, UR4, UR8, URZ ;  /* 0x00000008040672a4 */ /* 0x000fe4000f8e023f */
[----:B------:R-:W-:Y:S01]  /*10210*/  UIMAD.WIDE.U32 UR4, UR36, UR8, URZ ;  /* 0x00000008240472a5 */ /* 0x000fe2000f8e003f */
[----:B------:R-:W4:Y:S01]  /*10220*/  S2R R8, SR_TID.X ;  /* 0x0000000000087919 */ /* 0x000f220000002100 */
[----:B------:R-:W-:-:S02]  /*10230*/  UIMAD UR6, UR36, UR9, UR6 ;  /* 0x00000009240672a4 */ /* 0x000fc4000f8e0206 */
[----:B------:R-:W-:Y:S02]  /*10240*/  USHF.R.S32.HI UR7, URZ, 0x1f, UR42 ;  /* 0x0000001f3f077899 */ /* 0x000fe4000801142a */
[----:B------:R-:W-:Y:S01]  /*10250*/  UIADD3 UR5, UR5, UR6, URZ ;  /* 0x0000000605057290 */ /* 0x000fe2000fffe03f */
[----:B------:R-:W-:-:S03]  /*10260*/  ULDC.64 UR8, c[0x0][0x2e0] ;  /* 0x0000b80000087ab9 */ /* 0x000fc60000000a00 */
[----:B------:R-:W-:Y:S02]  /*10270*/  UIMAD.WIDE.U32 UR4, UR42, UR8, UR4 ;  /* 0x000000082a0472a5 */ /* 0x000fe4000f8e0004 */
[----:B------:R-:W-:-:S04]  /*10280*/  UIMAD UR6, UR7, UR8, URZ ;  /* 0x00000008070672a4 */ /* 0x000fc8000f8e023f */
[----:B------:R-:W-:Y:S01]  /*10290*/  UIMAD UR6, UR42, UR9, UR6 ;  /* 0x000000092a0672a4 */ /* 0x000fe2000f8e0206 */
[----:B--2---:R-:W-:Y:S01]  /*102a0*/  ISETP.NE.AND P0, PT, R7, 0x1, PT ;  /* 0x000000010700780c */ /* 0x004fe20003f05270 */
[----:B-1----:R-:W-:Y:S02]  /*102b0*/  IMAD.U32 R4, RZ, RZ, UR4 ;  /* 0x00000004ff047e24 */ /* 0x002fe4000f8e00ff */
[----:B------:R-:W-:Y:S02]  /*102c0*/  UIADD3 UR6, UR5, UR6, URZ ;  /* 0x0000000605067290 */ /* 0x000fe4000fffe03f */
[----:B------:R-:W-:Y:S01]  /*102d0*/  IMAD.U32 R5, RZ, RZ, UR5 ;  /* 0x00000005ff057e24 */ /* 0x000fe2000f8e00ff */
[----:B------:R-:W-:Y:S01]  /*102e0*/  ULDC.64 UR4, c[0x0][0x2d0] ;  /* 0x0000b40000047ab9 */ /* 0x000fe20000000a00 */
[C---:B0-----:R-:W-:Y:S01]  /*102f0*/  LOP3.LUT R0, R2.reuse, 0x7f, RZ, 0xc0, !PT ;  /* 0x0000007f02007812 */ /* 0x041fe200078ec0ff */
[----:B------:R-:W-:-:S03]  /*10300*/  IMAD.SHL.U32 R2, R2, 0x10, RZ ;  /* 0x0000001002027824 */ /* 0x000fc600078e00ff */
[----:B------:R-:W-:Y:S01]  /*10310*/  SHF.R.U32.HI R0, RZ, 0x3, R0 ;  /* 0x00000003ff007819 */ /* 0x000fe20000011600 */
[----:B---3--:R-:W-:Y:S01]  /*10320*/  IMAD.SHL.U32 R9, R9, 0x8, RZ ;  /* 0x0000000809097824 */ /* 0x008fe200078e00ff */
[----:B------:R-:W0:Y:S02]  /*10330*/  @P0 LDC R3, c[0x0][0x44c] ;  /* 0x00011300ff030b82 */ /* 0x000e240000000800 */
[----:B------:R-:W-:Y:S01]  /*10340*/  LOP3.LUT R2, R0, 0x70, R2, 0xf8, !PT ;  /* 0x0000007000027812 */ /* 0x000fe200078ef802 */
[----:B----4-:R-:W-:Y:S01]  /*10350*/  IMAD.SHL.U32 R10, R8, 0x8, RZ ;  /* 0x00000008080a7824 */ /* 0x010fe200078e00ff */
[----:B------:R-:W-:-:S03]  /*10360*/  LOP3.LUT R9, R9, 0x38, RZ, 0xc0, !PT ;  /* 0x0000003809097812 */ /* 0x000fc600078ec0ff */
[----:B------:R-:W-:Y:S01]  /*10370*/  VIADD R2, R2, UR43 ;  /* 0x0000002b02027c36 */ /* 0x000fe20008000000 */
[----:B------:R-:W1:Y:S01]  /*10380*/  @P0 LDC R0, c[0x0][0x450] ;  /* 0x00011400ff000b82 */ /* 0x000e620000000800 */
[C---:B------:R-:W-:Y:S02]  /*10390*/  LOP3.LUT R11, R9.reuse, 0x40, RZ, 0xfc, !PT ;  /* 0x00000040090b7812 */ /* 0x040fe400078efcff */
[----:B------:R-:W-:Y:S01]  /*103a0*/  IMAD.MOV.U32 R6, RZ, RZ, R2 ;  /* 0x000000ffff067224 */ /* 0x000fe200078e0002 */
[----:B------:R-:W-:Y:S02]  /*103b0*/  LOP3.LUT R9, R9, 0x80, RZ, 0xfc, !PT ;  /* 0x0000008009097812 */ /* 0x000fe400078efcff */
[----:B------:R-:W-:Y:S01]  /*103c0*/  LOP3.LUT R10, R10, 0x38, RZ, 0xc0, !PT ;  /* 0x000000380a0a7812 */ /* 0x000fe200078ec0ff */
[----:B0-----:R-:W-:-:S05]  /*103d0*/  @P0 IMAD.HI.U32 R3, R2, R3, RZ ;  /* 0x0000000302030227 */ /* 0x001fca00078e00ff */
[----:B-1----:R-:W-:Y:S01]  /*103e0*/  @P0 SHF.R.U32.HI R6, RZ, R0, R3 ;  /* 0x00000000ff060219 */ /* 0x002fe20000011603 */
[----:B------:R-:W-:Y:S01]  /*103f0*/  IMAD.U32 R3, RZ, RZ, UR6 ;  /* 0x00000006ff037e24 */ /* 0x000fe2000f8e00ff */
[----:B------:R-:W-:-:S03]  /*10400*/  ULDC.64 UR6, c[0x0][0x280] ;  /* 0x0000a00000067ab9 */ /* 0x000fc60000000a00 */
[----:B------:R-:W-:-:S04]  /*10410*/  IMAD.MOV R0, RZ, RZ, -R6 ;  /* 0x000000ffff007224 */ /* 0x000fc800078e0a06 */
[----:B------:R-:W-:Y:S02]  /*10420*/  IMAD R0, R7, R0, R2 ;  /* 0x0000000007007224 */ /* 0x000fe400078e0202 */
[----:B------:R-:W-:Y:S01]  /*10430*/  IMAD.MOV.U32 R2, RZ, RZ, R4 ;  /* 0x000000ffff027224 */ /* 0x000fe200078e0004 */
[----:B------:R-:W-:-:S03]  /*10440*/  SHF.R.S32.HI R4, RZ, 0x1f, R6 ;  /* 0x0000001fff047819 */ /* 0x000fc60000011406 */
[----:B------:R-:W-:-:S04]  /*10450*/  IMAD.WIDE.U32 R2, R6, UR4, R2 ;  /* 0x0000000406027c25 */ /* 0x000fc8000f8e0002 */
        /* <DEDUP_REMOVED lines=18> */
[----:B------:R-:W0:Y:S01]  /*10580*/  S2R R2, SR_TID.X ;  /* 0x0000000000027919 */ /* 0x000e220000002100 */
[----:B------:R-:W-:Y:S01]  /*10590*/  ULDC UR4, c[0x0][0x288] ;  /* 0x0000a20000047ab9 */ /* 0x000fe20000000800 */
[----:B------:R-:W-:Y:S01]  /*105a0*/  ULDC.64 UR6, c[0x0][0x208] ;  /* 0x0000820000067ab9 */ /* 0x000fe20000000a00 */
[----:B------:R-:W-:Y:S01]  /*105b0*/  IMAD R5, R7, UR4, RZ ;  /* 0x0000000407057c24 */ /* 0x000fe2000f8e02ff */
[----:B------:R-:W1:Y:S01]  /*105c0*/  SHFL.IDX PT, R3, R0, RZ, 0x181f ;  /* 0x00181fff00037589 */ /* 0x000e6200000e0000 */
[----:B0-----:R-:W-:-:S04]  /*105d0*/  LOP3.LUT R2, R2, 0x7f, RZ, 0xc0, !PT ;  /* 0x0000007f02027812 */ /* 0x001fc800078ec0ff */
[----:B------:R-:W-:Y:S02]  /*105e0*/  SHF.R.U32.HI R8, RZ, 0x3, R2 ;  /* 0x00000003ff087819 */ /* 0x000fe40000011602 */
[----:B------:R-:W0:Y:S03]  /*105f0*/  SHFL.IDX PT, R2, R6, RZ, 0x181f ;  /* 0x00181fff06027589 */ /* 0x000e2600000e0000 */
[----:B------:R-:W-:-:S05]  /*10600*/  VIADD R4, R8, UR43 ;  /* 0x0000002b08047c36 */ /* 0x000fca0008000000 */
        /* <DEDUP_REMOVED lines=9> */
[----:B------:R0:W-:Y:S02]  /*106a0*/  @!P4 LDGSTS.E.BYPASS.LTC128B.128 [R9+0x14400], desc[UR6][R2.64+0x100], !P2 ;  /* 0x144001000209cfae */ /* 0x0001e4000d101d46 */
[----:B0-----:R-:W-:-:S02]  /*106b0*/  VIADD R2, R4, 0x10 ;  /* 0x0000001004027836 */ /* 0x001fc40000000000 */
[----:B------:R-:W0:Y:S03]  /*106c0*/  SHFL.IDX PT, R3, R0, 0x1, 0x181f ;  /* 0x00381f0000037f89 */ /* 0x000e2600000e0000 */
[----:B------:R-:W-:Y:S02]  /*106d0*/  ISETP.GE.AND P4, PT, R2, R5, PT ;  /* 0x000000050200720c */ /* 0x000fe40003f86270 */
[----:B------:R-:W1:Y:S11]  /*106e0*/  SHFL.IDX PT, R2, R6, 0x1, 0x181f ;  /* 0x00381f0006027f89 */ /* 0x000e7600000e0000 */
[----:B0-----:R-:W-:-:S05]  /*106f0*/  @!P4 LEA R3, P3, R10, R3, 0x1 ;  /* 0x000000030a03c211 */ /* 0x001fca00078608ff */
[----:B-1----:R-:W-:-:S05]  /*10700*/  @!P4 IMAD.X R2, RZ, RZ, R2, P3 ;  /* 0x000000ffff02c224 */ /* 0x002fca00018e0602 */
[----:B------:R-:W-:-:S04]  /*10710*/  @!P4 LOP3.LUT R3, R3, R2, RZ, 0x3c, !PT ;  /* 0x000000020303c212 */ /* 0x000fc800078e3cff */
[----:B------:R-:W-:-:S04]  /*10720*/  @!P4 LOP3.LUT R2, R3, R2, RZ, 0x3c, !PT ;  /* 0x000000020302c212 */ /* 0x000fc800078e3cff */
[----:B------:R-:W-:-:S05]  /*10730*/  @!P4 LOP3.LUT R3, R3, R2, RZ, 0x3c, !PT ;  /* 0x000000020303c212 */ /* 0x000fca00078e3cff */
[----:B------:R-:W-:Y:S04]  /*10740*/  @!P4 LDGSTS.E.BYPASS.LTC128B.128 [R9+0xcc00], desc[UR6][R2.64], !P0 ;  /* 0x0cc000000209cfae */ /* 0x000fe8000c101d46 */
        /* <DEDUP_REMOVED lines=52> */
[----:B------:R-:W-:Y:S01]  /*10a90*/  ISETP.GE.AND P4, PT, R2, R5, PT ;  /* 0x000000050200720c */ /* 0x000fe20003f86270 */
[----:B------:R-:W-:Y:S04]  /*10aa0*/  SHFL.IDX PT, R0, R0, 0x7, 0x181f ;  /* 0x00f81f0000007f89 */ /* 0x000fe800000e0000 */
[----:B------:R-:W1:Y:S04]  /*10ab0*/  SHFL.IDX PT, R2, R6, 0x6, 0x181f ;  /* 0x00d81f0006027f89 */ /* 0x000e6800000e0000 */
[----:B------:R-:W2:Y:S04]  /*10ac0*/  SHFL.IDX PT, R6, R6, 0x7, 0x181f ;  /* 0x00f81f0006067f89 */ /* 0x000ea800000e0000 */
        /* <DEDUP_REMOVED lines=8> */
.L_x_1311:
[----:B------:R-:W-:Y:S01]  /*10b50*/  VIADD R4, R4, 0x70 ;  /* 0x0000007004047836 */ /* 0x000fe20000000000 */
[----:B------:R-:W-:Y:S04]  /*10b60*/  BSSY B0, `(.L_x_1205) ;  /* 0x000000c000007945 */ /* 0x000fe80003800000 */
[----:B------:R-:W-:-:S13]  /*10b70*/  ISETP.GE.AND P3, PT, R4, R5, PT ;  /* 0x000000050400720c */ /* 0x000fda0003f66270 */
[----:B------:R-:W-:Y:S05]  /*10b80*/  @P3 BRA `(.L_x_1206) ;  /* 0x0000000000243947 */ /* 0x000fea0003800000 */
[----:B0-----:R-:W-:Y:S01]  /*10b90*/  LEA R2, P3, R10, R0, 0x1 ;  /* 0x000000000a027211 */ /* 0x001fe200078608ff */
[----:B------:R-:W-:-:S04]  /*10ba0*/  ULDC.64 UR4, c[0x0][0x208] ;  /* 0x0000820000047ab9 */ /* 0x000fc80000000a00 */
[----:B------:R-:W-:-:S05]  /*10bb0*/  IMAD.X R3, RZ, RZ, R6, P3 ;  /* 0x000000ffff037224 */ /* 0x000fca00018e0606 */
[----:B------:R-:W-:Y:S01]  /*10bc0*/  @!PT LDS RZ, [RZ] ;  /* 0x00000000fffff984 */ /* 0x000fe20000000800 */
[----:B------:R-:W-:Y:S01]  /*10bd0*/  @!PT LDS RZ, [RZ] ;  /* 0x00000000fffff984 */ /* 0x000fe20000000800 */
[----:B------:R-:W-:Y:S01]  /*10be0*/  @!PT LDS RZ, [RZ] ;  /* 0x00000000fffff984 */ /* 0x000fe20000000800 */
[----:B------:R1:W-:Y:S04]  /*10bf0*/  LDGSTS.E.BYPASS.LTC128B.128 [R9+0xfc00], desc[UR4][R2.64], !P0 ;  /* 0x0fc0000002097fae */ /* 0x0003e8000c101d44 */
[----:B------:R1:W-:Y:S04]  /*10c00*/  LDGSTS.E.BYPASS.LTC128B.128 [R9+0x13c00], desc[UR4][R2.64+0x80], !P1 ;  /* 0x13c0008002097fae */ /* 0x0003e8000c901d44 */
[----:B------:R1:W-:Y:S02]  /*10c10*/  LDGSTS.E.BYPASS.LTC128B.128 [R9+0x17c00], desc[UR4][R2.64+0x100], !P2 ;  /* 0x17c0010002097fae */ /* 0x0003e4000d101d44 */
.L_x_1206:
[----:B------:R-:W-:Y:S05]  /*10c20*/  BSYNC B0 ;  /* 0x0000000000007941 */ /* 0x000fea0003800000 */
.L_x_1205:
[----:B------:R-:W-:Y:S01]  /*10c30*/  NOP ;  /* 0x0000000000007918 */ /* 0x000fe20000000000 */
[----:B------:R-:W-:Y:S01]  /*10c40*/  PLOP3.LUT P0, PT, PT, PT, PT, 0x80, 0x0 ;  /* 0x000000000000781c */ /* 0x000fe20003f0f070 */
[----:B------:R-:W-:-:S12]  /*10c50*/  VIADD R6, R17, 0x2a800 ;  /* 0x0002a80011067836 */ /* 0x000fd80000000000 */
.L_x_1207:
[----:B------:R-:W-:Y:S02]  /*10c60*/  PLOP3.LUT P1, PT, P1, P0, PT, 0xa2, 0x0 ;  /* 0x000000000000781c */ /* 0x000fe40000f21472 */
[----:B------:R-:W-:-:S08]  /*10c70*/  @P0 R2UR P1, UR4, R17 ;  /* 0x00000000110402ca */ /* 0x000fd00000020000 */
[----:B------:R-:W-:-:S05]  /*10c80*/  @P0 PLOP3.LUT P0, PT, P1, PT, PT, 0x80, 0x0 ;  /* 0x000000000000081c */ /* 0x000fca0000f0f070 */
[----:B------:R-:W-:Y:S01]  /*10c90*/  @!P1 SYNCS.ARRIVE.TRANS64.RED.A0T1 RZ, [UR4+0x2a800], RZ ;  /* 0x02a800ffffff99a7 */ /* 0x000fe20008200404 */
[----:B------:R-:W-:Y:S07]  /*10ca0*/  @!P1 ARRIVES.LDGSTSBAR.64.TRANSCNT [UR4+0x2a800] ;  /* 0x02a80000ff0099b0 */ /* 0x000fee0008000a84 */
[----:B------:R-:W-:Y:S05]  /*10cb0*/  @P0 BRA.U.ANY `(.L_x_1207) ;  /* 0xfffffffd00e80947 */ /* 0x000fea000393ffff */
[----:B01----:R-:W2:Y:S02]  /*10cc0*/  LDL.LU R2, [R1+0x18] ;  /* 0x0000180001027983 */ /* 0x003ea40000300800 */
        /* <DEDUP_REMOVED lines=11> */
.L_x_1312:
[----:B------:R-:W-:Y:S05]  /*10d80*/  BSYNC B0 ;  /* 0x0000000000007941 */ /* 0x000fea0003800000 */
.L_x_1208:
[----:B------:R-:W-:-:S04]  /*10d90*/  UIADD3 UR4, UR41, -0x2, URZ ;  /* 0xfffffffe29047890 */ /* 0x000fc8000fffe03f */
[----:B------:R-:W-:-:S06]  /*10da0*/  UISETP.GE.AND UP0, UPT, UR4, UR40, UPT ;  /* 0x000000280400728c */ /* 0x000fcc000bf06270 */
[----:B------:R-:W-:-:S13]  /*10db0*/  PLOP3.LUT P0, PT, PT, PT, UP0, 0x80, 0x0 ;  /* 0x000000000000781c */ /* 0x000fda0003f0f008 */
[----:B------:R-:W-:Y:S05]  /*10dc0*/  @!P0 BRA `(.L_x_1210) ;  /* 0x0000002000008947 */ /* 0x000fea0003800000 */
[----:B0-----:R-:W-:Y:S01]  /*10dd0*/  IMAD R0, RZ, RZ, -UR41 ;  /* 0x80000029ff007e24 */ /* 0x001fe2000f8e02ff */
[----:B------:R-:W-:-:S04]  /*10de0*/  LOP3.LUT R8, RZ, UR40, RZ, 0x33, !PT ;  /* 0x00000028ff087c12 */ /* 0x000fc8000f8e33ff */
[----:B------:R-:W-:-:S05]  /*10df0*/  VIADDMNMX R8, R0, 0x1, R8, !PT ;  /* 0x0000000100087846 */ /* 0x000fca0007800108 */
[----:B------:R-:W-:-:S05]  /*10e00*/  VIADD R0, R8, UR41 ;  /* 0x0000002908007c36 */ /* 0x000fca0008000000 */
[----:B------:R-:W-:-:S04]  /*10e10*/  LOP3.LUT R0, R0, 0x1, RZ, 0xc0, !PT ;  /* 0x0000000100007812 */ /* 0x000fc800078ec0ff */
[----:B------:R-:W-:Y:S01]  /*10e20*/  ISETP.NE.U32.AND P0, PT, R0, 0x1, PT ;  /* 0x000000010000780c */ /* 0x000fe20003f05070 */
[----:B------:R-:W-:-:S12]  /*10e30*/  IMAD.U32 R0, RZ, RZ, UR4 ;  /* 0x00000004ff007e24 */ /* 0x000fd8000f8e00ff */
[----:B------:R-:W-:Y:S05]  /*10e40*/  @P0 BRA `(.L_x_1211) ;  /* 0x0000000800a00947 */ /* 0x000fea0003800000 */
[----:B------:R-:W2:Y:S04]  /*10e50*/  LDL R2, [R1+0xc] ;  /* 0x00000c0001027983 */ /* 0x000ea80000100800 */
[----:B------:R-:W3:Y:S01]  /*10e60*/  LDL R3, [R1+0x4] ;  /* 0x0000040001037983 */ /* 0x000ee20000100800 */
[----:B------:R-:W-:-:S05]  /*10e70*/  VIADD R7, R18, 0x1 ;  /* 0x0000000112077836 */ /* 0x000fca0000000000 */
[C---:B------:R-:W-:Y:S01]  /*10e80*/  ISETP.NE.AND P0, PT, R7.reuse, 0x2, PT ;  /* 0x000000020700780c */ /* 0x040fe20003f05270 */
[----:B------:R-:W-:Y:S03]  /*10e90*/  BSSY B0, `(.L_x_1212) ;  /* 0x000009f000007945 */ /* 0x000fe60003800000 */
[----:B------:R-:W-:Y:S02]  /*10ea0*/  SEL R10, RZ, 0x1, P0 ;  /* 0x00000001ff0a7807 */ /* 0x000fe40000000000 */
[----:B------:R-:W-:Y:S02]  /*10eb0*/  SEL R7, R7, RZ, P0 ;  /* 0x000000ff07077207 */ /* 0x000fe40000000000 */
[----:B--2---:R-:W-:Y:S02]  /*10ec0*/  LOP3.LUT P1, RZ, R2, 0x2, RZ, 0xc0, !PT ;  /* 0x0000000202ff7812 */ /* 0x004fe4000782c0ff */
[----:B---3--:R-:W-:-:S11]  /*10ed0*/  LOP3.LUT R10, R3, R10, RZ, 0x3c, !PT ;  /* 0x0000000a030a7212 */ /* 0x008fd600078e3cff */
[----:B------:R-:W-:Y:S05]  /*10ee0*/  @!P1 BRA `(.L_x_1213) ;  /* 0x0000000800649947 */ /* 0x000fea0003800000 */
[----:B------:R-:W-:Y:S01]  /*10ef0*/  LOP3.LUT P1, RZ, R2, 0x1, RZ, 0xc0, !PT ;  /* 0x0000000102ff7812 */ /* 0x000fe2000782c0ff */
[----:B------:R-:W-:-:S12]  /*10f00*/  IMAD.MOV.U32 R5, RZ, RZ, R16 ;  /* 0x000000ffff057224 */ /* 0x000fd800078e0010 */
[----:B------:R-:W-:Y:S05]  /*10f10*/  @!P1 BRA `(.L_x_1214) ;  /* 0x0000000000549947 */ /* 0x000fea0003800000 */
[----:B------:R-:W2:Y:S01]  /*10f20*/  LDL R9, [R1+0x8] ;  /* 0x0000080001097983 */ /* 0x000ea20000100800 */
[----:B------:R-:W0:Y:S03]  /*10f30*/  LDC R5, c[0x0][0x43c] ;  /* 0x00010f00ff057b82 */ /* 0x000e260000000800 */
[----:B------:R-:W3:Y:S01]  /*10f40*/  LDL R11, [R1] ;  /* 0x00000000010b7983 */ /* 0x000ee20000100800 */
[----:B------:R-:W-:Y:S01]  /*10f50*/  IMAD.MOV.U32 R4, RZ, RZ, R0 ;  /* 0x000000ffff047224 */ /* 0x000fe200078e0000 */
[----:B------:R-:W-:Y:S01]  /*10f60*/  ULDC.64 UR4, c[0x0][0x428] ;  /* 0x00010a0000047ab9 */ /* 0x000fe20000000a00 */
[----:B------:R-:W-:Y:S01]  /*10f70*/  ULDC.64 UR6, c[0x0][0x208] ;  /* 0x0000820000067ab9 */ /* 0x000fe20000000a00 */
[----:B0-----:R-:W-:-:S13]  /*10f80*/  ISETP.NE.AND P0, PT, R5, 0x1, PT ;  /* 0x000000010500780c */ /* 0x001fda0003f05270 */
[----:B------:R-:W0:Y:S02]  /*10f90*/  @P0 LDC.64 R2, c[0x0][0x440] ;  /* 0x00011000ff020b82 */ /* 0x000e240000000a00 */
[----:B0-----:R-:W-:-:S05]  /*10fa0*/  @P0 IMAD.HI.U32 R2, R0, R2, RZ ;  /* 0x0000000200020227 */ /* 0x001fca00078e00ff */
[----:B------:R-:W-:-:S05]  /*10fb0*/  @P0 SHF.R.U32.HI R4, RZ, R3, R2 ;  /* 0x00000003ff040219 */ /* 0x000fca0000011602 */
[----:B------:R-:W-:-:S04]  /*10fc0*/  IMAD.MOV R2, RZ, RZ, -R4 ;  /* 0x000000ffff027224 */ /* 0x000fc800078e0a04 */
[----:B------:R-:W-:Y:S01]  /*10fd0*/  IMAD R0, R5, R2, R0 ;  /* 0x0000000205007224 */ /* 0x000fe200078e0200 */
[----:B------:R-:W-:Y:S01]  /*10fe0*/  SHF.R.S32.HI R5, RZ, 0x1f, R4 ;  /* 0x0000001fff057819 */ /* 0x000fe20000011404 */
[----:B------:R-:W0:Y:S01]  /*10ff0*/  LDC.64 R2, c[0x0][0x418] ;  /* 0x00010600ff027b82 */ /* 0x000e220000000a00 */
[----:B--2---:R-:W-:-:S04]  /*11000*/  IMAD R9, R9, UR4, RZ ;  /* 0x0000000409097c24 */ /* 0x004fc8000f8e02ff */
[C---:B---3--:R-:W-:Y:S02]  /*11010*/  IMAD R9, R11.reuse, UR5, R9 ;  /* 0x000000050b097c24 */ /* 0x048fe4000f8e0209 */
[----:B------:R-:W-:-:S04]  /*11020*/  IMAD.WIDE.U32 R4, R11, UR4, R4 ;  /* 0x000000040b047c25 */ /* 0x000fc8000f8e0004 */
[----:B------:R-:W-:Y:S01]  /*11030*/  IMAD.IADD R5, R9, 0x1, R5 ;  /* 0x0000000109057824 */ /* 0x000fe200078e0205 */
[----:B0-----:R-:W-:-:S04]  /*11040*/  LEA R2, P0, R4, R2, 0x2 ;  /* 0x0000000204027211 */ /* 0x001fc800078010ff */
[----:B------:R-:W-:-:S05]  /*11050*/  LEA.HI.X R3, R4, R3, R5, 0x2, P0 ;  /* 0x0000000304037211 */ /* 0x000fca00000f1405 */
[----:B------:R0:W5:Y:S04]  /*11060*/  LDG.E R5, desc[UR6][R2.64] ;  /* 0x0000000602057981 */ /* 0x000168000c1e1900 */
.L_x_1214:
[----:B0-----:R-:W-:Y:S01]  /*11070*/  IMAD R3, R7, 0x8, R17 ;  /* 0x0000000807037824 */ /* 0x001fe200078e0211 */
[----:B------:R-:W-:Y:S01]  /*11080*/  SHF.L.U32 R2, R10, 0x1f, RZ ;  /* 0x0000001f0a027819 */ /* 0x000fe200000006ff */
[----:B------:R-:W-:Y:S03]  /*11090*/  BSSY B1, `(.L_x_1215) ;  /* 0x0000003000017945 */ /* 0x000fe60003800000 */
[----:B------:R-:W0:Y:S02]  /*110a0*/  SYNCS.PHASECHK.TRANS64.TRYWAIT P0, [R3+URZ+0x2a840], R2 ;  /* 0x02a84002030075a7 */ /* 0x000e24000800017f */
[----:B0-----:R-:W-:Y:S05]  /*110b0*/  @!P0 BRA `(.L_x_1216) ;  /* 0x0000003800448947 */ /* 0x001fea0003800000 */
.L_x_1313:
[----:B------:R-:W-:Y:S05]  /*110c0*/  BSYNC B1 ;  /* 0x0000000000017941 */ /* 0x000fea0003800000 */
.L_x_1215:
[----:B------:R-:W1:Y:S01]  /*110d0*/  S2R R4, SR_TID.X ;  /* 0x0000000000047919 */ /* 0x000e620000002100 */
[----:B------:R-:W-:Y:S01]  /*110e0*/  BSSY B1, `(.L_x_1217) ;  /* 0x000000b000017945 */ /* 0x000fe20003800000 */
[----:B-1----:R-:W-:-:S04]  /*110f0*/  LOP3.LUT R4, R4, 0x7f, RZ, 0xc0, !PT ;  /* 0x0000007f04047812 */ /* 0x002fc800078ec0ff */
[----:B------:R-:W-:-:S13]  /*11100*/  ISETP.NE.AND P1, PT, R4, RZ, PT ;  /* 0x000000ff0400720c */ /* 0x000fda0003f25270 */
[----:B------:R-:W-:Y:S05]  /*11110*/  @P1 BRA `(.L_x_1218) ;  /* 0x00000000001c1947 */ /* 0x000fea0003800000 */
[----:B------:R-:W1:Y:S01]  /*11120*/  S2R R4, SR_TID.X ;  /* 0x0000000000047919 */ /* 0x000e620000002100 */
[----:B0-----:R-:W-:-:S04]  /*11130*/  IMAD.MOV.U32 R2, RZ, RZ, 0x9000 ;  /* 0x00009000ff027424 */ /* 0x001fc800078e00ff */
[----:B------:R2:W-:Y:S01]  /*11140*/  SYNCS.ARRIVE.TRANS64 RZ, [R3+URZ+0x2a830], R2 ;  /* 0x02a8300203ff79a7 */ /* 0x0005e2000800003f */
[----:B-1----:R-:W-:-:S04]  /*11150*/  LOP3.LUT R4, R4, 0x1f, RZ, 0xc0, !PT ;  /* 0x0000001f04047812 */ /* 0x002fc800078ec0ff */
[----:B------:R-:W-:-:S13]  /*11160*/  ISETP.NE.AND P0, PT, R4, RZ, PT ;  /* 0x000000ff0400720c */ /* 0x000fda0003f05270 */
[----:B--2---:R-:W-:Y:S05]  /*11170*/  @!P0 BRA `(.L_x_1218) ;  /* 0x0000000000048947 */ /* 0x004fea0003800000 */
[----:B------:R-:W-:Y:S01]  /*11180*/  BPT.TRAP 0x1 ;  /* 0x000000040000795c */ /* 0x000fe20000300000 */
.L_x_1218:
[----:B------:R-:W-:Y:S05]  /*11190*/  BSYNC B1 ;  /* 0x0000000000017941 */ /* 0x000fea0003800000 */
.L_x_1217:
[----:B------:R-:W-:Y:S01]  /*111a0*/  IMAD.MOV.U32 R11, RZ, RZ, RZ ;  /* 0x000000ffff0b7224 */ /* 0x000fe200078e00ff */
[----:B------:R-:W-:Y:S01]  /*111b0*/  UIADD3 UR4, UP0, UR38, 0x370, URZ ;  /* 0x0000037026047890 */ /* 0x000fe2000ff1e03f */
[----:B------:R-:W-:Y:S01]  /*111c0*/  IMAD R4, R7, 0x9000, R17 ;  /* 0x0000900007047824 */ /* 0x000fe200078e0211 */
[----:B------:R-:W-:Y:S01]  /*111d0*/  PLOP3.LUT P0, PT, PT, PT, PT, 0x80, 0x0 ;  /* 0x000000000000781c */ /* 0x000fe20003f0f070 */
[----:B0-----:R-:W-:Y:S01]  /*111e0*/  VIADD R3, R3, 0x2a830 ;  /* 0x0002a83003037836 */ /* 0x001fe20000000000 */
[----:B------:R-:W-:Y:S01]  /*111f0*/  R2UR UR10, R11 ;  /* 0x000000000b0a72ca */ /* 0x000fe200000e0000 */
[----:B------:R-:W-:Y:S01]  /*11200*/  IMAD R2, R0, 0x60, RZ ;  /* 0x0000006000027824 */ /* 0x000fe200078e02ff */
[----:B------:R-:W-:Y:S01]  /*11210*/  UIADD3.X UR5, URZ, UR39, URZ, UP0, !UPT ;  /* 0x000000273f057290 */ /* 0x000fe200087fe43f */
[----:B------:R-:W-:Y:S01]  /*11220*/  VIADD R9, R4, 0x18400 ;  /* 0x0001840004097836 */ /* 0x000fe20000000000 */
[----:B------:R-:W-:Y:S01]  /*11230*/  UMOV UR6, 0x0 ;  /* 0x0000000000067882 */ /* 0x000fe20000000000 */
[----:B------:R-:W-:-:S10]  /*11240*/  UMOV UR7, 0x14f00000 ;  /* 0x14f0000000077882 */ /* 0x000fd40000000000 */
.L_x_1219:
[----:B------:R-:W-:-:S13]  /*11250*/  @P0 ELECT P2, URZ, PT ;  /* 0x00000000003f082f */ /* 0x000fda0003840000 */
[----:B-----5:R-:W-:Y:S01]  /*11260*/  @P2 R2UR UR13, R5 ;  /* 0x00000000050d22ca */ /* 0x020fe200000e0000 */
[----:B------:R-:W-:Y:S01]  /*11270*/  UMOV UR12, UR36 ;  /* 0x00000024000c7c82 */ /* 0x000fe20008000000 */
[----:B------:R-:W-:Y:S02]  /*11280*/  @P2 R2UR UR11, R2 ;  /* 0x00000000020b22ca */ /* 0x000fe400000e0000 */
[----:B------:R-:W-:Y:S02]  /*11290*/  @P2 R2UR UR9, R3 ;  /* 0x00000000030922ca */ /* 0x000fe400000e0000 */
[----:B------:R-:W-:Y:S02]  /*112a0*/  @P2 R2UR UR8, R9 ;  /* 0x00000000090822ca */ /* 0x000fe400000e0000 */
[----:B------:R-:W-:Y:S02]  /*112b0*/  @P2 PLOP3.LUT P0, PT, P2, PT, PT, 0x8, 0x0 ;  /* 0x000000000000281c */ /* 0x000fe4000170e170 */
        /* <DEDUP_REMOVED lines=9> */
.L_x_1220:
[----:B------:R-:W-:-:S13]  /*11350*/  @P0 ELECT P2, URZ, PT ;  /* 0x00000000003f082f */ /* 0x000fda0003840000 */
[----:B------:R-:W-:Y:S01]  /*11360*/  @P2 R2UR UR13, R5 ;  /* 0x00000000050d22ca */ /* 0x000fe200000e0000 */
        /* <DEDUP_REMOVED lines=13> */
.L_x_1221:
        /* <DEDUP_REMOVED lines=16> */
.L_x_1314:
[----:B------:R-:W-:Y:S05]  /*11540*/  BSYNC B1 ;  /* 0x0000000000017941 */ /* 0x000fea0003800000 */
.L_x_1222:
[----:B------:R-:W-:Y:S01]  /*11550*/  BSSY B1, `(.L_x_1224) ;  /* 0x000000c000017945 */ /* 0x000fe20003800000 */
[----:B------:R-:W-:Y:S02]  /*11560*/  IMAD.MOV.U32 R12, RZ, RZ, 0x0 ;  /* 0x00000000ff0c7424 */ /* 0x000fe400078e00ff */
[----:B------:R-:W-:Y:S01]  /*11570*/  IMAD.MOV.U32 R13, RZ, RZ, 0x14f00000 ;  /* 0x14f00000ff0d7424 */ /* 0x000fe200078e00ff */
[----:B------:R-:W-:Y:S06]  /*11580*/  @P1 BRA `(.L_x_1225) ;  /* 0x0000000000201947 */ /* 0x000fec0003800000 */
[----:B------:R-:W1:Y:S01]  /*11590*/  S2R R4, SR_TID.X ;  /* 0x0000000000047919 */ /* 0x000e620000002100 */
[----:B0-----:R-:W-:Y:S02]  /*115a0*/  IMAD R2, R18, 0x8, R17 ;  /* 0x0000000812027824 */ /* 0x001fe400078e0211 */
[----:B------:R-:W-:-:S04]  /*115b0*/  IMAD.MOV.U32 R3, RZ, RZ, 0x6000 ;  /* 0x00006000ff037424 */ /* 0x000fc800078e00ff */
[----:B------:R2:W-:Y:S01]  /*115c0*/  SYNCS.ARRIVE.TRANS64 RZ, [R2+URZ+0x2a850], R3 ;  /* 0x02a8500302ff79a7 */ /* 0x0005e2000800003f */
[----:B-1----:R-:W-:-:S04]  /*115d0*/  LOP3.LUT R4, R4, 0x1f, RZ, 0xc0, !PT ;  /* 0x0000001f04047812 */ /* 0x002fc800078ec0ff */
[----:B------:R-:W-:-:S13]  /*115e0*/  ISETP.NE.AND P0, PT, R4, RZ, PT ;  /* 0x000000ff0400720c */ /* 0x000fda0003f05270 */
[----:B--2---:R-:W-:Y:S05]  /*115f0*/  @!P0 BRA `(.L_x_1225) ;  /* 0x0000000000048947 */ /* 0x004fea0003800000 */
[----:B------:R-:W-:Y:S01]  /*11600*/  BPT.TRAP 0x1 ;  /* 0x000000040000795c */ /* 0x000fe20000300000 */
.L_x_1225:
[----:B------:R-:W-:Y:S05]  /*11610*/  BSYNC B1 ;  /* 0x0000000000017941 */ /* 0x000fea0003800000 */
.L_x_1224:
[----:B------:R-:W-:Y:S01]  /*11620*/  R2UR UR10, R11 ;  /* 0x000000000b0a72ca */ /* 0x000fe200000e0000 */
[--C-:B0-----:R-:W-:Y:S01]  /*11630*/  IMAD R2, R18, 0x8, R17.reuse ;  /* 0x0000000812027824 */ /* 0x101fe200078e0211 */
[----:B------:R-:W-:Y:S01]  /*11640*/  R2UR UR6, R12 ;  /* 0x000000000c0672ca */ /* 0x000fe200000e0000 */
[----:B------:R-:W-:Y:S01]  /*11650*/  IMAD R3, R18, 0x6000, R17 ;  /* 0x0000600012037824 */ /* 0x000fe200078e0211 */
[----:B------:R-:W-:Y:S01]  /*11660*/  R2UR UR7, R13 ;  /* 0x000000000d0772ca */ /* 0x000fe200000e0000 */
[----:B------:R-:W-:Y:S01]  /*11670*/  UIADD3 UR4, UP0, UR38, 0x470, URZ ;  /* 0x0000047026047890 */ /* 0x000fe2000ff1e03f */
[----:B------:R-:W-:Y:S01]  /*11680*/  PLOP3.LUT P0, PT, PT, PT, PT, 0x80, 0x0 ;  /* 0x000000000000781c */ /* 0x000fe20003f0f070 */
[----:B------:R-:W-:Y:S02]  /*11690*/  IMAD R4, R19, 0x60, RZ ;  /* 0x0000006013047824 */ /* 0x000fe400078e02ff */
[----:B------:R-:W-:Y:S01]  /*116a0*/  VIADD R2, R2, 0x2a850 ;  /* 0x0002a85002027836 */ /* 0x000fe20000000000 */
[----:B------:R-:W-:Y:S01]  /*116b0*/  UIADD3.X UR5, URZ, UR39, URZ, UP0, !UPT ;  /* 0x000000273f057290 */ /* 0x000fe200087fe43f */
[----:B------:R-:W-:-:S11]  /*116c0*/  VIADD R9, R3, 0x400 ;  /* 0x0000040003097836 */ /* 0x000fd60000000000 */
.L_x_1226:
        /* <DEDUP_REMOVED lines=15> */
.L_x_1227:
        /* <DEDUP_REMOVED lines=10> */
[----:B------:R-:W-:Y:S02]  /*11860*/  IMAD.MOV.U32 R16, RZ, RZ, R5 ;  /* 0x000000ffff107224 */ /* 0x000fe400078e0005 */
[----:B------:R-:W-:-:S07]  /*11870*/  IMAD.MOV.U32 R19, RZ, RZ, R0 ;  /* 0x000000ffff137224 */ /* 0x000fce00078e0000 */
.L_x_1213:
[----:B------:R-:W-:Y:S05]  /*11880*/  BSYNC B0 ;  /* 0x0000000000007941 */ /* 0x000fea0003800000 */
.L_x_1212:
[----:B------:R0:W-:Y:S01]  /*11890*/  STL [R1+0x4], R10 ;  /* 0x0000040a01007387 */ /* 0x0001e20000100800 */
[----:B------:R-:W-:Y:S01]  /*118a0*/  UIADD3 UR4, UR41, -0x3, URZ ;  /* 0xfffffffd29047890 */ /* 0x000fe2000fffe03f */
[----:B------:R-:W-:-:S05]  /*118b0*/  IMAD.MOV.U32 R18, RZ, RZ, R7 ;  /* 0x000000ffff127224 */ /* 0x000fca00078e0007 */
[----:B------:R-:W-:-:S07]  /*118c0*/  IMAD.U32 R0, RZ, RZ, UR4 ;  /* 0x00000004ff007e24 */ /* 0x000fce000f8e00ff */
.L_x_1211:
[----:B------:R-:W-:Y:S01]  /*118d0*/  ULOP3.LUT UR4, URZ, UR41, URZ, 0x33, !UPT ;  /* 0x000000293f047292 */ /* 0x000fe2000f8e333f */
[----:B------:R-:W-:Y:S01]  /*118e0*/  VIADD R8, R8, 0xfffffffe ;  /* 0xfffffffe08087836 */ /* 0x000fe20000000000 */
[----:B------:R-:W-:Y:S04]  /*118f0*/  BSSY B0, `(.L_x_1210) ;  /* 0x000014d000007945 */ /* 0x000fe80003800000 */
[----:B------:R-:W-:-:S13]  /*11900*/  ISETP.NE.AND P0, PT, R8, UR4, PT ;  /* 0x0000000408007c0c */ /* 0x000fda000bf05270 */
[----:B------:R-:W-:Y:S05]  /*11910*/  @!P0 BRA `(.L_x_1228) ;  /* 0x0000001400288947 */ /* 0x000fea0003800000 */
[----:B------:R-:W-:-:S07]  /*11920*/  IMAD.MOV.U32 R8, RZ, RZ, R16 ;  /* 0x000000ffff087224 */ /* 0x000fce00078e0010 */
.L_x_1261:
[----:B------:R-:W2:Y:S04]  /*11930*/  LDL R2, [R1+0xc] ;  /* 0x00000c0001027983 */ /* 0x000ea80000100800 */
[----:B------:R-:W3:Y:S01]  /*11940*/  LDL R3, [R1+0x4] ;  /* 0x0000040001037983 */ /* 0x000ee20000100800 */
[----:B------:R-:W-:Y:S01]  /*11950*/  VIADD R4, R18, 0x1 ;  /* 0x0000000112047836 */ /* 0x000fe20000000000 */
[----:B------:R-:W-:Y:S05]  /*11960*/  YIELD ;  /* 0x0000000000007946 */ /* 0x000fea0003800000 */
[----:B------:R-:W-:Y:S01]  /*11970*/  ISETP.NE.AND P0, PT, R4, 0x2, PT ;  /* 0x000000020400780c */ /* 0x000fe20003f05270 */
[----:B------:R-:W-:Y:S03]  /*11980*/  BSSY B1, `(.L_x_1229) ;  /* 0x000009d000017945 */ /* 0x000fe60003800000 */
[----:B------:R-:W-:-:S02]  /*11990*/  SEL R5, RZ, 0x1, P0 ;  /* 0x00000001ff057807 */ /* 0x000fc40000000000 */
[----:B------:R-:W-:Y:S02]  /*119a0*/  SEL R4, R4, RZ, P0 ;  /* 0x000000ff04047207 */ /* 0x000fe40000000000 */
[----:B--2---:R-:W-:Y:S02]  /*119b0*/  LOP3.LUT P1, RZ, R2, 0x2, RZ, 0xc0, !PT ;  /* 0x0000000202ff7812 */ /* 0x004fe4000782c0ff */
[----:B---3--:R-:W-:-:S11]  /*119c0*/  LOP3.LUT R5, R3, R5, RZ, 0x3c, !PT ;  /* 0x0000000503057212 */ /* 0x008fd600078e3cff */
[----:B------:R-:W-:Y:S05]  /*119d0*/  @!P1 BRA `(.L_x_1230) ;  /* 0x00000008005c9947 */ /* 0x000fea0003800000 */
[----:B------:R-:W-:Y:S01]  /*119e0*/  LOP3.LUT P1, RZ, R2, 0x1, RZ, 0xc0, !PT ;  /* 0x0000000102ff7812 */ /* 0x000fe2000782c0ff */
[----:B------:R-:W-:-:S12]  /*119f0*/  IMAD.MOV.U32 R7, RZ, RZ, R0 ;  /* 0x000000ffff077224 */ /* 0x000fd800078e0000 */
[----:B------:R-:W-:Y:S05]  /*11a00*/  @!P1 BRA `(.L_x_1231) ;  /* 0x0000000000549947 */ /* 0x000fea0003800000 */
[----:B0-----:R-:W2:Y:S01]  /*11a10*/  LDL R10, [R1+0x8] ;  /* 0x00000800010a7983 */ /* 0x001ea20000100800 */
[----:B------:R-:W0:Y:S01]  /*11a20*/  LDC R8, c[0x0][0x43c] ;  /* 0x00010f00ff087b82 */ /* 0x000e220000000800 */
[----:B------:R-:W-:Y:S02]  /*11a30*/  ULDC.64 UR4, c[0x0][0x428] ;  /* 0x00010a0000047ab9 */ /* 0x000fe40000000a00 */
[----:B------:R-:W3:Y:S01]  /*11a40*/  LDL R9, [R1] ;  /* 0x0000000001097983 */ /* 0x000ee20000100800 */
[----:B------:R-:W-:Y:S01]  /*11a50*/  ULDC.64 UR6, c[0x0][0x208] ;  /* 0x0000820000067ab9 */ /* 0x000fe20000000a00 */
[----:B0-----:R-:W-:-:S13]  /*11a60*/  ISETP.NE.AND P0, PT, R8, 0x1, PT ;  /* 0x000000010800780c */ /* 0x001fda0003f05270 */
[----:B------:R-:W0:Y:S02]  /*11a70*/  @P0 LDC.64 R2, c[0x0][0x440] ;  /* 0x00011000ff020b82 */ /* 0x000e240000000a00 */
[----:B0-----:R-:W-:-:S04]  /*11a80*/  @P0 IMAD.HI.U32 R7, R0, R2, RZ ;  /* 0x0000000200070227 */ /* 0x001fc800078e00ff */
[----:B------:R-:W-:Y:S01]  /*11a90*/  IMAD.MOV.U32 R2, RZ, RZ, R0 ;  /* 0x000000ffff027224 */ /* 0x000fe200078e0000 */
[----:B------:R-:W-:-:S04]  /*11aa0*/  @P0 SHF.R.U32.HI R2, RZ, R3, R7 ;  /* 0x00000003ff020219 */ /* 0x000fc80000011607 */
[--C-:B------:R-:W-:Y:S01]  /*11ab0*/  SHF.R.S32.HI R3, RZ, 0x1f, R2.reuse ;  /* 0x0000001fff037819 */ /* 0x100fe20000011402 */
[----:B------:R-:W-:-:S04]  /*11ac0*/  IMAD.MOV R7, RZ, RZ, -R2 ;  /* 0x000000ffff077224 */ /* 0x000fc800078e0a02 */
[----:B------:R-:W-:Y:S02]  /*11ad0*/  IMAD R7, R8, R7, R0 ;  /* 0x0000000708077224 */ /* 0x000fe400078e0200 */
        /* <DEDUP_REMOVED lines=8> */
.L_x_1231:
[----:B------:R-:W-:Y:S01]  /*11b60*/  IMAD R3, R4, 0x8, R17 ;  /* 0x0000000804037824 */ /* 0x000fe200078e0211 */
[----:B------:R-:W-:Y:S01]  /*11b70*/  SHF.L.U32 R2, R5, 0x1f, RZ ;  /* 0x0000001f05027819 */ /* 0x000fe200000006ff */
[----:B------:R-:W-:Y:S03]  /*11b80*/  BSSY B2, `(.L_x_1232) ;  /* 0x0000003000027945 */ /* 0x000fe60003800000 */
[----:B------:R-:W2:Y:S02]  /*11b90*/  SYNCS.PHASECHK.TRANS64.TRYWAIT P0, [R3+URZ+0x2a840], R2 ;  /* 0x02a84002030075a7 */ /* 0x000ea4000800017f */
[----:B--2---:R-:W-:Y:S05]  /*11ba0*/  @!P0 BRA `(.L_x_1233) ;  /* 0x0000002c00b08947 */ /* 0x004fea0003800000 */
.L_x_1315:
[----:B------:R-:W-:Y:S05]  /*11bb0*/  BSYNC B2 ;  /* 0x0000000000027941 */ /* 0x000fea0003800000 */
.L_x_1232:
[----:B-1----:R-:W1:Y:S01]  /*11bc0*/  S2R R9, SR_TID.X ;  /* 0x0000000000097919 */ /* 0x002e620000002100 */
[----:B------:R-:W-:Y:S01]  /*11bd0*/  BSSY B2, `(.L_x_1234) ;  /* 0x000000b000027945 */ /* 0x000fe20003800000 */
[----:B-1----:R-:W-:-:S04]  /*11be0*/  LOP3.LUT R9, R9, 0x7f, RZ, 0xc0, !PT ;  /* 0x0000007f09097812 */ /* 0x002fc800078ec0ff */
[----:B------:R-:W-:-:S13]  /*11bf0*/  ISETP.NE.AND P1, PT, R9, RZ, PT ;  /* 0x000000ff0900720c */ /* 0x000fda0003f25270 */
[----:B------:R-:W-:Y:S05]  /*11c00*/  @P1 BRA `(.L_x_1235) ;  /* 0x00000000001c1947 */ /* 0x000fea0003800000 */
[----:B------:R-:W1:Y:S01]  /*11c10*/  S2R R9, SR_TID.X ;  /* 0x0000000000097919 */ /* 0x000e620000002100 */
[----:B--2---:R-:W-:-:S04]  /*11c20*/  IMAD.MOV.U32 R2, RZ, RZ, 0x9000 ;  /* 0x00009000ff027424 */ /* 0x004fc800078e00ff */
[----:B------:R3:W-:Y:S01]  /*11c30*/  SYNCS.ARRIVE.TRANS64 RZ, [R3+URZ+0x2a830], R2 ;  /* 0x02a8300203ff79a7 */ /* 0x0007e2000800003f */
[----:B-1----:R-:W-:-:S04]  /*11c40*/  LOP3.LUT R9, R9, 0x1f, RZ, 0xc0, !PT ;  /* 0x0000001f09097812 */ /* 0x002fc800078ec0ff */
[----:B------:R-:W-:-:S13]  /*11c50*/  ISETP.NE.AND P0, PT, R9, RZ, PT ;  /* 0x000000ff0900720c */ /* 0x000fda0003f05270 */
[----:B---3--:R-:W-:Y:S05]  /*11c60*/  @!P0 BRA `(.L_x_1235) ;  /* 0x0000000000048947 */ /* 0x008fea0003800000 */
[----:B------:R-:W-:Y:S01]  /*11c70*/  BPT.TRAP 0x1 ;  /* 0x000000040000795c */ /* 0x000fe20000300000 */
.L_x_1235:
[----:B------:R-:W-:Y:S05]  /*11c80*/  BSYNC B2 ;  /* 0x0000000000027941 */ /* 0x000fea0003800000 */
.L_x_1234:
[----:B------:R-:W-:Y:S01]  /*11c90*/  IMAD.MOV.U32 R12, RZ, RZ, RZ ;  /* 0x000000ffff0c7224 */ /* 0x000fe200078e00ff */
[----:B------:R-:W-:Y:S01]  /*11ca0*/  UIADD3 UR4, UP0, UR38, 0x370, URZ ;  /* 0x0000037026047890 */ /* 0x000fe2000ff1e03f */
[----:B------:R-:W-:Y:S01]  /*11cb0*/  IMAD R9, R4, 0x9000, R17 ;  /* 0x0000900004097824 */ /* 0x000fe200078e0211 */
[----:B------:R-:W-:Y:S01]  /*11cc0*/  PLOP3.LUT P0, PT, PT, PT, PT, 0x80, 0x0 ;  /* 0x000000000000781c */ /* 0x000fe20003f0f070 */
[----:B--2---:R-:W-:Y:S01]  /*11cd0*/  VIADD R3, R3, 0x2a830 ;  /* 0x0002a83003037836 */ /* 0x004fe20000000000 */
[----:B------:R-:W-:Y:S01]  /*11ce0*/  R2UR UR10, R12 ;  /* 0x000000000c0a72ca */ /* 0x000fe200000e0000 */
[----:B------:R-:W-:Y:S01]  /*11cf0*/  IMAD R2, R7, 0x60, RZ ;  /* 0x0000006007027824 */ /* 0x000fe200078e02ff */
[----:B------:R-:W-:Y:S01]  /*11d00*/  UIADD3.X UR5, URZ, UR39, URZ, UP0, !UPT ;  /* 0x000000273f057290 */ /* 0x000fe200087fe43f */
[----:B0-----:R-:W-:Y:S01]  /*11d10*/  VIADD R10, R9, 0x18400 ;  /* 0x00018400090a7836 */ /* 0x001fe20000000000 */
[----:B------:R-:W-:Y:S01]  /*11d20*/  UMOV UR6, 0x0 ;  /* 0x0000000000067882 */ /* 0x000fe20000000000 */
[----:B------:R-:W-:-:S10]  /*11d30*/  UMOV UR7, 0x14f00000 ;  /* 0x14f0000000077882 */ /* 0x000fd40000000000 */
.L_x_1236:
        /* <DEDUP_REMOVED lines=16> */
.L_x_1237:
        /* <DEDUP_REMOVED lines=15> */
.L_x_1238:
        /* <DEDUP_REMOVED lines=16> */
.L_x_1316:
[----:B------:R-:W-:Y:S05]  /*12030*/  BSYNC B2 ;  /* 0x0000000000027941 */ /* 0x000fea0003800000 */
.L_x_1239:
        /* <DEDUP_REMOVED lines=11> */
.L_x_1242:
[----:B------:R-:W-:Y:S05]  /*120f0*/  BSYNC B2 ;  /* 0x0000000000027941 */ /* 0x000fea0003800000 */
.L_x_1241:
[----:B------:R-:W-:Y:S01]  /*12100*/  R2UR UR10, R12 ;  /* 0x000000000c0a72ca */ /* 0x000fe200000e0000 */
[----:B------:R-:W-:Y:S01]  /*12110*/  IMAD R18, R18, 0x6000, R17 ;  /* 0x0000600012127824 */ /* 0x000fe200078e0211 */
[----:B------:R-:W-:Y:S01]  /*12120*/  R2UR UR6, R10 ;  /* 0x000000000a0672ca */ /* 0x000fe200000e0000 */
[----:B------:R-:W-:Y:S01]  /*12130*/  UIADD3 UR4, UP0, UR38, 0x470, URZ ;  /* 0x0000047026047890 */ /* 0x000fe2000ff1e03f */
[----:B------:R-:W-:Y:S01]  /*12140*/  R2UR UR7, R11 ;  /* 0x000000000b0772ca */ /* 0x000fe200000e0000 */
[----:B0-----:R-:W-:Y:S01]  /*12150*/  IMAD R3, R19, 0x60, RZ ;  /* 0x0000006013037824 */ /* 0x001fe200078e02ff */
[----:B------:R-:W-:Y:S01]  /*12160*/  PLOP3.LUT P0, PT, PT, PT, PT, 0x80, 0x0 ;  /* 0x000000000000781c */ /* 0x000fe20003f0f070 */
[----:B------:R-:W-:Y:S01]  /*12170*/  VIADD R2, R2, 0x50 ;  /* 0x0000005002027836 */ /* 0x000fe20000000000 */
[----:B------:R-:W-:Y:S01]  /*12180*/  UIADD3.X UR5, URZ, UR39, URZ, UP0, !UPT ;  /* 0x000000273f057290 */ /* 0x000fe200087fe43f */
[----:B------:R-:W-:-:S11]  /*12190*/  VIADD R9, R18, 0x400 ;  /* 0x0000040012097836 */ /* 0x000fd60000000000 */
.L_x_1243:
        /* <DEDUP_REMOVED lines=15> */
.L_x_1244:
        /* <DEDUP_REMOVED lines=12> */
.L_x_1230:
[----:B------:R-:W-:Y:S05]  /*12350*/  BSYNC B1 ;  /* 0x0000000000017941 */ /* 0x000fea0003800000 */
.L_x_1229:
[----:B------:R-:W2:Y:S01]  /*12360*/  LDL R3, [R1+0xc] ;  /* 0x00000c0001037983 */ /* 0x000ea20000100800 */
[----:B------:R-:W-:Y:S01]  /*12370*/  VIADD R18, R4, 0x1 ;  /* 0x0000000104127836 */ /* 0x000fe20000000000 */
[----:B------:R-:W-:Y:S01]  /*12380*/  BSSY B1, `(.L_x_1245) ;  /* 0x00000a0000017945 */ /* 0x000fe20003800000 */
[----:B------:R-:W-:-:S03]  /*12390*/  VIADD R7, R0, 0xffffffff ;  /* 0xffffffff00077836 */ /* 0x000fc60000000000 */
[----:B------:R-:W-:-:S04]  /*123a0*/  ISETP.NE.AND P0, PT, R18, 0x2, PT ;  /* 0x000000021200780c */ /* 0x000fc80003f05270 */
[----:B------:R-:W-:Y:S02]  /*123b0*/  SEL R2, RZ, 0x1, P0 ;  /* 0x00000001ff027807 */ /* 0x000fe40000000000 */
[----:B------:R-:W-:Y:S02]  /*123c0*/  SEL R18, R18, RZ, P0 ;  /* 0x000000ff12127207 */ /* 0x000fe40000000000 */
[----:B------:R-:W-:-:S05]  /*123d0*/  LOP3.LUT R11, R5, R2, RZ, 0x3c, !PT ;  /* 0x00000002050b7212 */ /* 0x000fca00078e3cff */
[----:B------:R1:W-:Y:S01]  /*123e0*/  STL [R1+0x4], R11 ;  /* 0x0000040b01007387 */ /* 0x0003e20000100800 */
[----:B--2---:R-:W-:-:S13]  /*123f0*/  LOP3.LUT P1, RZ, R3, 0x2, RZ, 0xc0, !PT ;  /* 0x0000000203ff7812 */ /* 0x004fda000782c0ff */
[----:B-1----:R-:W-:Y:S05]  /*12400*/  @!P1 BRA `(.L_x_1246) ;  /* 0x00000008005c9947 */ /* 0x002fea0003800000 */
[----:B------:R-:W-:Y:S01]  /*12410*/  LOP3.LUT P1, RZ, R3, 0x1, RZ, 0xc0, !PT ;  /* 0x0000000103ff7812 */ /* 0x000fe2000782c0ff */
[----:B0-----:R-:W-:-:S12]  /*12420*/  IMAD.MOV.U32 R10, RZ, RZ, R7 ;  /* 0x000000ffff0a7224 */ /* 0x001fd800078e0007 */
[----:B------:R-:W-:Y:S05]  /*12430*/  @!P1 BRA `(.L_x_1247) ;  /* 0x0000000000549947 */ /* 0x000fea0003800000 */
[----:B------:R-:W2:Y:S01]  /*12440*/  LDL R13, [R1+0x8] ;  /* 0x00000800010d7983 */ /* 0x000ea20000100800 */
        /* <DEDUP_REMOVED lines=20> */
.L_x_1247:
[----:B------:R-:W-:Y:S01]  /*12590*/  IMAD R2, R18, 0x8, R17 ;  /* 0x0000000812027824 */ /* 0x000fe200078e0211 */
[----:B------:R-:W-:Y:S01]  /*125a0*/  SHF.L.U32 R3, R11, 0x1f, RZ ;  /* 0x0000001f0b037819 */ /* 0x000fe200000006ff */
[----:B------:R-:W-:Y:S03]  /*125b0*/  BSSY B2, `(.L_x_1248) ;  /* 0x0000003000027945 */ /* 0x000fe60003800000 */
[----:B------:R-:W1:Y:S02]  /*125c0*/  SYNCS.PHASECHK.TRANS64.TRYWAIT P0, [R2+URZ+0x2a840], R3 ;  /* 0x02a84003020075a7 */ /* 0x000e64000800017f */
[----:B-1----:R-:W-:Y:S05]  /*125d0*/  @!P0 BRA `(.L_x_1249) ;  /* 0x00000024004c8947 */ /* 0x002fea0003800000 */
.L_x_1317:
[----:B------:R-:W-:Y:S05]  /*125e0*/  BSYNC B2 ;  /* 0x0000000000027941 */ /* 0x000fea0003800000 */
.L_x_1248:
        /* <DEDUP_REMOVED lines=12> */
.L_x_1251:
[----:B------:R-:W-:Y:S05]  /*126b0*/  BSYNC B2 ;  /* 0x0000000000027941 */ /* 0x000fea0003800000 */
.L_x_1250:
[----:B------:R-:W-:Y:S01]  /*126c0*/  IMAD.MOV.U32 R14, RZ, RZ, RZ ;  /* 0x000000ffff0e7224 */ /* 0x000fe200078e00ff */
[----:B------:R-:W-:Y:S01]  /*126d0*/  UIADD3 UR4, UP0, UR38, 0x370, URZ ;  /* 0x0000037026047890 */ /* 0x000fe2000ff1e03f */
[C---:B-1----:R-:W-:Y:S01]  /*126e0*/  IMAD R3, R18.reuse, 0x8, R6 ;  /* 0x0000000812037824 */ /* 0x042fe200078e0206 */
[----:B------:R-:W-:Y:S01]  /*126f0*/  PLOP3.LUT P0, PT, PT, PT, PT, 0x80, 0x0 ;  /* 0x000000000000781c */ /* 0x000fe20003f0f070 */
[----:B------:R-:W-:Y:S01]  /*12700*/  IMAD R9, R18, 0x9000, R17 ;  /* 0x0000900012097824 */ /* 0x000fe200078e0211 */
[----:B------:R-:W-:Y:S01]  /*12710*/  R2UR UR10, R14 ;  /* 0x000000000e0a72ca */ /* 0x000fe200000e0000 */
[----:B------:R-:W-:Y:S01]  /*12720*/  VIADD R3, R3, 0x30 ;  /* 0x0000003003037836 */ /* 0x000fe20000000000 */
[----:B------:R-:W-:Y:S01]  /*12730*/  UIADD3.X UR5, URZ, UR39, URZ, UP0, !UPT ;  /* 0x000000273f057290 */ /* 0x000fe200087fe43f */
[----:B------:R-:W-:Y:S01]  /*12740*/  IMAD R2, R10, 0x60, RZ ;  /* 0x000000600a027824 */ /* 0x000fe200078e02ff */
[----:B------:R-:W-:Y:S01]  /*12750*/  UMOV UR6, 0x0 ;  /* 0x0000000000067882 */ /* 0x000fe20000000000 */
[----:B------:R-:W-:Y:S01]  /*12760*/  VIADD R11, R9, 0x18400 ;  /* 0x00018400090b7836 */ /* 0x000fe20000000000 */
[----:B------:R-:W-:-:S09]  /*12770*/  UMOV UR7, 0x14f00000 ;  /* 0x14f0000000077882 */ /* 0x000fd20000000000 */
.L_x_1252:
        /* <DEDUP_REMOVED lines=16> */
.L_x_1253:
        /* <DEDUP_REMOVED lines=15> */
.L_x_1254:
        /* <DEDUP_REMOVED lines=15> */
.L_x_1318:
[----:B------:R-:W-:Y:S05]  /*12a60*/  BSYNC B2 ;  /* 0x0000000000027941 */ /* 0x000fea0003800000 */
.L_x_1255:
[----:B------:R-:W-:Y:S01]  /*12a70*/  BSSY B2, `(.L_x_1257) ;  /* 0x000000b000027945 */ /* 0x000fe20003800000 */
[----:B------:R-:W-:Y:S02]  /*12a80*/  IMAD.MOV.U32 R12, RZ, RZ, 0x0 ;  /* 0x00000000ff0c7424 */ /* 0x000fe400078e00ff */
[----:B------:R-:W-:Y:S01]  /*12a90*/  IMAD.MOV.U32 R13, RZ, RZ, 0x14f00000 ;  /* 0x14f00000ff0d7424 */ /* 0x000fe200078e00ff */
[----:B------:R-:W-:Y:S06]  /*12aa0*/  @P1 BRA `(.L_x_1258) ;  /* 0x00000000001c1947 */ /* 0x000fec0003800000 */
[----:B------:R-:W1:Y:S02]  /*12ab0*/  S2R R3, SR_TID.X ;  /* 0x0000000000037919 */ /* 0x000e640000002100 */
[----:B-1----:R-:W-:Y:S01]  /*12ac0*/  LOP3.LUT R9, R3, 0x1f, RZ, 0xc0, !PT ;  /* 0x0000001f03097812 */ /* 0x002fe200078ec0ff */
[----:B------:R-:W-:-:S03]  /*12ad0*/  IMAD.MOV.U32 R3, RZ, RZ, 0x6000 ;  /* 0x00006000ff037424 */ /* 0x000fc600078e00ff */
[----:B------:R-:W-:Y:S01]  /*12ae0*/  ISETP.NE.AND P0, PT, R9, RZ, PT ;  /* 0x000000ff0900720c */ /* 0x000fe20003f05270 */
[----:B------:R1:W-:-:S12]  /*12af0*/  SYNCS.ARRIVE.TRANS64 RZ, [R2+URZ+0x50], R3 ;  /* 0x0000500302ff79a7 */ /* 0x0003d8000800003f */
[----:B-1----:R-:W-:Y:S05]  /*12b00*/  @!P0 BRA `(.L_x_1258) ;  /* 0x0000000000048947 */ /* 0x002fea0003800000 */
[----:B------:R-:W-:Y:S01]  /*12b10*/  BPT.TRAP 0x1 ;  /* 0x000000040000795c */ /* 0x000fe20000300000 */
.L_x_1258:
[----:B------:R-:W-:Y:S05]  /*12b20*/  BSYNC B2 ;  /* 0x0000000000027941 */ /* 0x000fea0003800000 */
.L_x_1257:
[----:B------:R-:W-:Y:S01]  /*12b30*/  R2UR UR10, R14 ;  /* 0x000000000e0a72ca */ /* 0x000fe200000e0000 */
[----:B------:R-:W-:Y:S01]  /*12b40*/  IMAD R4, R4, 0x6000, R17 ;  /* 0x0000600004047824 */ /* 0x000fe200078e0211 */
[----:B------:R-:W-:Y:S01]  /*12b50*/  R2UR UR6, R12 ;  /* 0x000000000c0672ca */ /* 0x000fe200000e0000 */
[----:B------:R-:W-:Y:S01]  /*12b60*/  UIADD3 UR4, UP0, UR38, 0x470, URZ ;  /* 0x0000047026047890 */ /* 0x000fe2000ff1e03f */
[----:B------:R-:W-:Y:S01]  /*12b70*/  R2UR UR7, R13 ;  /* 0x000000000d0772ca */ /* 0x000fe200000e0000 */
[----:B------:R-:W-:Y:S01]  /*12b80*/  IMAD R3, R19, 0x60, RZ ;  /* 0x0000006013037824 */ /* 0x000fe200078e02ff */
[----:B------:R-:W-:Y:S01]  /*12b90*/  PLOP3.LUT P0, PT, PT, PT, PT, 0x80, 0x0 ;  /* 0x000000000000781c */ /* 0x000fe20003f0f070 */
[----:B0-----:R-:W-:Y:S01]  /*12ba0*/  VIADD R2, R2, 0x50 ;  /* 0x0000005002027836 */ /* 0x001fe20000000000 */
[----:B------:R-:W-:Y:S01]  /*12bb0*/  UIADD3.X UR5, URZ, UR39, URZ, UP0, !UPT ;  /* 0x000000273f057290 */ /* 0x000fe200087fe43f */
[----:B------:R-:W-:-:S11]  /*12bc0*/  VIADD R5, R4, 0x400 ;  /* 0x0000040004057836 */ /* 0x000fd60000000000 */
.L_x_1259:
        /* <DEDUP_REMOVED lines=15> */
.L_x_1260:
        /* <DEDUP_REMOVED lines=12> */
.L_x_1246:
[----:B------:R-:W-:Y:S05]  /*12d80*/  BSYNC B1 ;  /* 0x0000000000017941 */ /* 0x000fea0003800000 */
.L_x_1245:
[----:B------:R-:W-:Y:S01]  /*12d90*/  ISETP.GT.AND P0, PT, R7, UR40, PT ;  /* 0x0000002807007c0c */ /* 0x000fe2000bf04270 */
[----:B------:R-:W-:-:S12]  /*12da0*/  VIADD R0, R0, 0xfffffffe ;  /* 0xfffffffe00007836 */ /* 0x000fd80000000000 */
[----:B------:R-:W-:Y:S05]  /*12db0*/  @P0 BRA `(.L_x_1261) ;  /* 0xffffffe800dc0947 */ /* 0x000fea000383ffff */
.L_x_1228:
[----:B------:R-:W-:Y:S05]  /*12dc0*/  BSYNC B0 ;  /* 0x0000000000007941 */ /* 0x000fea0003800000 */
.L_x_1210:
[----:B0-----:R-:W0:Y:S01]  /*12dd0*/  S2R R0, SR_TID.X ;  /* 0x0000000000007919 */ /* 0x001e220000002100 */
[----:B------:R-:W-:Y:S01]  /*12de0*/  BSSY B0, `(.L_x_1262) ;  /* 0x0000012000007945 */ /* 0x000fe20003800000 */
[----:B0-----:R-:W-:-:S04]  /*12df0*/  LOP3.LUT R6, R0, 0x7f, RZ, 0xc0, !PT ;  /* 0x0000007f00067812 */ /* 0x001fc800078ec0ff */
[----:B------:R-:W-:-:S13]  /*12e00*/  ISETP.NE.AND P1, PT, R6, RZ, PT ;  /* 0x000000ff0600720c */ /* 0x000fda0003f25270 */
[----:B------:R-:W-:Y:S05]  /*12e10*/  @P1 BRA `(.L_x_1263) ;  /* 0x0000000000381947 */ /* 0x000fea0003800000 */
[----:B------:R-:W0:Y:S01]  /*12e20*/  S2R R3, SR_LANEID ;  /* 0x0000000000037919 */ /* 0x000e220000000000 */
[----:B------:R-:W-:Y:S01]  /*12e30*/  VOTEU.ANY UR4, UPT, PT ;  /* 0x0000000000047886 */ /* 0x000fe200038e0100 */
[----:B------:R-:W-:Y:S01]  /*12e40*/  ULDC.64 UR6, c[0x0][0x208] ;  /* 0x0000820000067ab9 */ /* 0x000fe20000000a00 */
[----:B------:R-:W0:Y:S08]  /*12e50*/  FLO.U32 R0, UR4 ;  /* 0x0000000400007d00 */ /* 0x000e3000080e0000 */
[----:B------:R-:W1:Y:S01]  /*12e60*/  POPC R5, UR4 ;  /* 0x0000000400057d09 */ /* 0x000e620008000000 */
[----:B0-----:R-:W-:-:S02]  /*12e70*/  ISETP.EQ.U32.AND P0, PT, R0, R3, PT ;  /* 0x000000030000720c */ /* 0x001fc40003f02070 */
[----:B------:R-:W1:Y:S11]  /*12e80*/  LDC.64 R2, c[0x0][0xc80] ;  /* 0x00032000ff027b82 */ /* 0x000e760000000a00 */
[----:B-1----:R-:W2:Y:S01]  /*12e90*/  @P0 ATOMG.E.ADD.STRONG.GPU PT, R3, desc[UR6][R2.64], R5 ;  /* 0x00000005020309a8 */ /* 0x002ea200081ee1c6 */
[----:B------:R-:W0:Y:S02]  /*12ea0*/  S2R R4, SR_LTMASK ;  /* 0x0000000000047919 */ /* 0x000e240000003900 */
[----:B0-----:R-:W-:-:S04]  /*12eb0*/  LOP3.LUT R4, R4, UR4, RZ, 0xc0, !PT ;  /* 0x0000000404047c12 */ /* 0x001fc8000f8ec0ff */
[----:B------:R-:W0:Y:S01]  /*12ec0*/  POPC R7, R4 ;  /* 0x0000000400077309 */ /* 0x000e220000000000 */
[----:B--2---:R-:W0:Y:S02]  /*12ed0*/  SHFL.IDX PT, R0, R3, R0, 0x1f ;  /* 0x00001f0003007589 */ /* 0x004e2400000e0000 */
[----:B0-----:R-:W-:-:S05]  /*12ee0*/  IADD3 R0, R0, UR44, R7 ;  /* 0x0000002c00007c10 */ /* 0x001fca000fffe007 */
[----:B------:R0:W-:Y:S02]  /*12ef0*/  STL [R1+0x14], R0 ;  /* 0x0000140001007387 */ /* 0x0001e40000100800 */
.L_x_1263:
[----:B------:R-:W-:Y:S05]  /*12f00*/  BSYNC B0 ;  /* 0x0000000000007941 */ /* 0x000fea0003800000 */
.L_x_1262:
[----:B0-----:R-:W2:Y:S01]  /*12f10*/  LDL R0, [R1+0xc] ;  /* 0x00000c0001007983 */ /* 0x001ea20000100800 */
[----:B------:R-:W-:Y:S01]  /*12f20*/  BSSY B0, `(.L_x_1264) ;  /* 0x0000038000007945 */ /* 0x000fe20003800000 */
[----:B--2---:R-:W-:-:S13]  /*12f30*/  LOP3.LUT P0, RZ, R0, 0x2, RZ, 0xc0, !PT ;  /* 0x0000000200ff7812 */ /* 0x004fda000780c0ff */
[----:B------:R-:W-:Y:S05]  /*12f40*/  @!P0 BRA `(.L_x_1265) ;  /* 0x0000000000d48947 */ /* 0x000fea0003800000 */
[----:B------:R-:W2:Y:S01]  /*12f50*/  LDL R0, [R1+0x4] ;  /* 0x0000040001007983 */ /* 0x000ea20000100800 */
[----:B------:R-:W-:Y:S01]  /*12f60*/  IMAD R2, R18, 0x8, R17 ;  /* 0x0000000812027824 */ /* 0x000fe200078e0211 */
[----:B------:R-:W-:Y:S01]  /*12f70*/  BSSY B1, `(.L_x_1266) ;  /* 0x0000005000017945 */ /* 0x000fe20003800000 */
[----:B------:R-:W-:Y:S02]  /*12f80*/  ISETP.NE.AND P2, PT, R6, RZ, PT ;  /* 0x000000ff0600720c */ /* 0x000fe40003f45270 */
[----:B--2---:R-:W-:-:S04]  /*12f90*/  SHF.L.U32 R3, R0, 0x1f, RZ ;  /* 0x0000001f00037819 */ /* 0x004fc800000006ff */
[----:B------:R-:W0:Y:S02]  /*12fa0*/  SYNCS.PHASECHK.TRANS64.TRYWAIT P0, [R2+URZ+0x2a860], R3 ;  /* 0x02a86003020075a7 */ /* 0x000e24000800017f */
[----:B0-----:R-:W-:Y:S05]  /*12fb0*/  @!P0 BRA `(.L_x_1267) ;  /* 0x0000001800fc8947 */ /* 0x001fea0003800000 */
.L_x_1319:
[----:B------:R-:W-:Y:S05]  /*12fc0*/  BSYNC B1 ;  /* 0x0000000000017941 */ /* 0x000fea0003800000 */
.L_x_1266:
[----:B------:R-:W-:Y:S04]  /*12fd0*/  BSSY B1, `(.L_x_1268) ;  /* 0x0000009000017945 */ /* 0x000fe80003800000 */
        /* <DEDUP_REMOVED lines=8> */
.L_x_1269:
[----:B------:R-:W-:Y:S05]  /*13060*/  BSYNC B1 ;  /* 0x0000000000017941 */ /* 0x000fea0003800000 */
.L_x_1268:
[----:B------:R-:W-:Y:S01]  /*13070*/  IMAD R0, R18, 0x6000, R17 ;  /* 0x0000600012007824 */ /* 0x000fe200078e0211 */
[----:B------:R-:W-:Y:S01]  /*13080*/  UIADD3 UR4, UP0, UR38, 0x470, URZ ;  /* 0x0000047026047890 */ /* 0x000fe2000ff1e03f */
[----:B------:R-:W-:Y:S01]  /*13090*/  PLOP3.LUT P0, PT, PT, PT, PT, 0x80, 0x0 ;  /* 0x000000000000781c */ /* 0x000fe20003f0f070 */
[----:B------:R-:W-:Y:S01]  /*130a0*/  IMAD R19, R19, 0x60, RZ ;  /* 0x0000006013137824 */ /* 0x000fe200078e02ff */
[----:B------:R-:W-:Y:S01]  /*130b0*/  UMOV UR6, 0x0 ;  /* 0x0000000000067882 */ /* 0x000fe20000000000 */
[----:B0-----:R-:W-:Y:S01]  /*130c0*/  VIADD R2, R2, 0x2a850 ;  /* 0x0002a85002027836 */ /* 0x001fe20000000000 */
[----:B------:R-:W-:Y:S01]  /*130d0*/  UIADD3.X UR5, URZ, UR39, URZ, UP0, !UPT ;  /* 0x000000273f057290 */ /* 0x000fe200087fe43f */
[----:B------:R-:W-:Y:S01]  /*130e0*/  VIADD R3, R0, 0x400 ;  /* 0x0000040000037836 */ /* 0x000fe20000000000 */
[----:B------:R-:W-:Y:S01]  /*130f0*/  UMOV UR7, 0x14f00000 ;  /* 0x14f0000000077882 */ /* 0x000fe20000000000 */
[----:B------:R-:W-:-:S09]  /*13100*/  UMOV UR10, URZ ;  /* 0x0000003f000a7c82 */ /* 0x000fd20008000000 */
.L_x_1270:
        /* <DEDUP_REMOVED lines=15> */
.L_x_1271:
        /* <DEDUP_REMOVED lines=10> */
.L_x_1265:
[----:B------:R-:W-:Y:S05]  /*132a0*/  BSYNC B0 ;  /* 0x0000000000007941 */ /* 0x000fea0003800000 */
.L_x_1264:
[----:B------:R-:W2:Y:S01]  /*132b0*/  LDL.LU R3, [R1+0x4] ;  /* 0x0000040001037983 */ /* 0x000ea20000300800 */
[----:B------:R-:W-:-:S05]  /*132c0*/  VIADD R18, R18, 0x1 ;  /* 0x0000000112127836 */ /* 0x000fca0000000000 */
[----:B------:R-:W-:-:S04]  /*132d0*/  ISETP.NE.AND P0, PT, R18, 0x2, PT ;  /* 0x000000021200780c */ /* 0x000fc80003f05270 */
[----:B------:R-:W-:Y:S02]  /*132e0*/  SEL R0, RZ, 0x1, P0 ;  /* 0x00000001ff007807 */ /* 0x000fe40000000000 */
[----:B------:R-:W-:Y:S02]  /*132f0*/  SEL R18, R18, RZ, P0 ;  /* 0x000000ff12127207 */ /* 0x000fe40000000000 */
[----:B--2---:R-:W-:-:S05]  /*13300*/  LOP3.LUT R3, R3, R0, RZ, 0x3c, !PT ;  /* 0x0000000003037212 */ /* 0x004fca00078e3cff */
[----:B------:R0:W-:Y:S02]  /*13310*/  STL [R1+0x4], R3 ;  /* 0x0000040301007387 */ /* 0x0001e40000100800 */
.L_x_1190:
[----:B------:R-:W-:Y:S05]  /*13320*/  BSYNC B7 ;  /* 0x0000000000077941 */ /* 0x000fea0003800000 */
.L_x_1188:
[----:B-1----:R-:W2:Y:S04]  /*13330*/  LDL R0, [R1+0xc] ;  /* 0x00000c0001007983 */ /* 0x002ea80000100800 */
[----:B------:R1:W5:Y:S01]  /*13340*/  LDL R2, [R1+0x14] ;  /* 0x0000140001027983 */ /* 0x0003620000100800 */
[----:B--2---:R-:W-:-:S13]  /*13350*/  LOP3.LUT P0, RZ, R0, 0x4, RZ, 0xc0, !PT ;  /* 0x0000000400ff7812 */ /* 0x004fda000780c0ff */
[----:B-1----:R-:W-:Y:S05]  /*13360*/  @!P0 BRA `(.L_x_1272) ;  /* 0x0000000000288947 */ /* 0x002fea0003800000 */
[----:B------:R-:W-:Y:S05]  /*13370*/  WARPSYNC.ALL ;  /* 0x0000000000007948 */ /* 0x000fea0003800000 */
[----:B------:R-:W1:Y:S08]  /*13380*/  S2UR UR5, SR_CgaCtaId ;  /* 0x00000000000579c3 */ /* 0x000e700000008800 */
[----:B------:R-:W-:Y:S06]  /*13390*/  BAR.SYNC.DEFER_BLOCKING 0x5, 0x180 ;  /* 0x0146000000007b1d */ /* 0x000fec0000010000 */
[----:B------:R-:W-:-:S02]  /*133a0*/  UMOV UR4, 0x400 ;  /* 0x0000040000047882 */ /* 0x000fc40000000000 */
[----:B-1----:R-:W-:-:S06]  /*133b0*/  ULEA UR4, UR5, UR4, 0x18 ;  /* 0x0000000405047291 */ /* 0x002fcc000f8ec03f */
[----:B------:R-:W-:-:S05]  /*133c0*/  IMAD.U32 R17, RZ, RZ, UR4 ;  /* 0x00000004ff117e24 */ /* 0x000fca000f8e00ff */
[----:B-----5:R-:W1:Y:S04]  /*133d0*/  LDS R2, [R17+0x2a8d0] ;  /* 0x02a8d00011027984 */ /* 0x020e680000000800 */
[----:B-1----:R3:W-:Y:S01]  /*133e0*/  STL [R1+0x14], R2 ;  /* 0x0000140201007387 */ /* 0x0027e20000100800 */
[----:B------:R-:W-:Y:S06]  /*133f0*/  BAR.ARV 0x4, 0x180 ;  /* 0x0106000000007b1d */ /* 0x000fec0000002000 */
[----:B------:R-:W-:Y:S05]  /*13400*/  BRA `(.L_x_1273) ;  /* 0x00000000002c7947 */ /* 0x000fea0003800000 */
.L_x_1272:
[----:B------:R-:W-:-:S03]  /*13410*/  UMOV UR4, 0xffffffff ;  /* 0xffffffff00047882 */ /* 0x000fc60000000000 */
[----:B------:R-:W-:Y:S05]  /*13420*/  BRA.DIV UR4, `(.L_x_1274) ;  /* 0x0000001604f47947 */ /* 0x000fea000b800000 */
[----:B-----5:R1:W2:Y:S02]  /*13430*/  SHFL.IDX PT, R14, R2, RZ, 0x1f ;  /* 0x00001fff020e7589 */ /* 0x0202a400000e0000 */
.L_x_1322:
[----:B0-----:R-:W0:Y:S01]  /*13440*/  @!P1 S2R R3, SR_CgaCtaId ;  /* 0x0000000000039919 */ /* 0x001e220000008800 */
[----:B------:R-:W-:Y:S05]  /*13450*/  WARPSYNC.ALL ;  /* 0x0000000000007948 */ /* 0x000fea0003800000 */
[----:B------:R-:W-:Y:S01]  /*13460*/  BAR.SYNC.DEFER_BLOCKING 0x4, 0x180 ;  /* 0x0106000000007b1d */ /* 0x000fe20000010000 */
[----:B------:R-:W-:-:S05]  /*13470*/  @!P1 MOV R0, 0x400 ;  /* 0x0000040000009802 */ /* 0x000fca0000000f00 */
[----:B--2---:R2:W-:Y:S01]  /*13480*/  STL [R1+0x14], R14 ;  /* 0x0000140e01007387 */ /* 0x0045e20000100800 */
[----:B0-----:R-:W-:-:S05]  /*13490*/  @!P1 LEA R17, R3, R0, 0x18 ;  /* 0x0000000003119211 */ /* 0x001fca00078ec0ff */
[----:B------:R2:W-:Y:S01]  /*134a0*/  @!P1 STS [R17+0x2a8d0], R2 ;  /* 0x02a8d00211009388 */ /* 0x0005e20000000800 */
[----:B------:R-:W-:Y:S06]  /*134b0*/  BAR.ARV 0x5, 0x180 ;  /* 0x0146000000007b1d */ /* 0x000fec0000002000 */
.L_x_1273:
[----:B------:R-:W4:Y:S01]  /*134c0*/  LDL R0, [R1+0x14] ;  /* 0x0000140001007983 */ /* 0x000f220000100800 */
[----:B------:R-:W-:Y:S02]  /*134d0*/  ULDC UR4, c[0x0][0xc38] ;  /* 0x00030e0000047ab9 */ /* 0x000fe40000000800 */
[----:B----4-:R-:W-:-:S13]  /*134e0*/  ISETP.GE.AND P0, PT, R0, UR4, PT ;  /* 0x0000000400007c0c */ /* 0x010fda000bf06270 */
[----:B------:R-:W-:Y:S05]  /*134f0*/  @!P0 BRA `(.L_x_1275) ;  /* 0xffffffb400d88947 */ /* 0x000fea000383ffff */
.L_x_1179:
[----:B0-----:R-:W4:Y:S01]  /*13500*/  LDL.LU R0, [R1+0x18] ;  /* 0x0000180001007983 */ /* 0x001f220000300800 */
[----:B------:R-:W-:Y:S01]  /*13510*/  BSSY B0, `(.L_x_1276) ;  /* 0x000000b000007945 */ /* 0x000fe20003800000 */
[----:B------:R-:W0:Y:S01]  /*13520*/  S2R R5, SR_CgaCtaId ;  /* 0x0000000000057919 */ /* 0x000e220000008800 */
[----:B----4-:R-:W-:-:S05]  /*13530*/  VIADD R0, R0, 0x1 ;  /* 0x0000000100007836 */ /* 0x010fca0000000000 */
[----:B-123--:R-:W-:-:S04]  /*13540*/  LEA.HI R2, R0, R0, RZ, 0x1 ;  /* 0x0000000000027211 */ /* 0x00efc800078f08ff */
[----:B------:R-:W-:-:S05]  /*13550*/  LOP3.LUT R3, R2, 0xfffffffe, RZ, 0xc0, !PT ;  /* 0xfffffffe02037812 */ /* 0x000fca00078ec0ff */
[----:B------:R-:W-:Y:S01]  /*13560*/  IMAD.IADD R3, R0, 0x1, -R3 ;  /* 0x0000000100037824 */ /* 0x000fe200078e0a03 */
[----:B------:R-:W-:-:S04]  /*13570*/  MOV R0, 0x400 ;  /* 0x0000040000007802 */ /* 0x000fc80000000f00 */
[----:B0-----:R-:W-:Y:S02]  /*13580*/  LEA R0, R5, R0, 0x18 ;  /* 0x0000000005007211 */ /* 0x001fe400078ec0ff */
[----:B------:R-:W-:-:S04]  /*13590*/  SHF.L.U32 R3, R3, 0x1f, RZ ;  /* 0x0000001f03037819 */ /* 0x000fc800000006ff */
[----:B------:R-:W0:Y:S02]  /*135a0*/  SYNCS.PHASECHK.TRANS64.TRYWAIT P0, [R0+URZ+0x2a820], R3 ;  /* 0x02a82003000075a7 */ /* 0x000e24000800017f */
[----:B0-----:R-:W-:Y:S05]  /*135b0*/  @!P0 BRA `(.L_x_1277) ;  /* 0x0000001400b88947 */ /* 0x001fea0003800000 */
.L_x_1323:
[----:B------:R-:W-:Y:S05]  /*135c0*/  BSYNC B0 ;  /* 0x0000000000007941 */ /* 0x000fea0003800000 */
.L_x_1276:
[----:B------:R-:W-:-:S03]  /*135d0*/  UMOV UR4, 0xffffffff ;  /* 0xffffffff00047882 */ /* 0x000fc60000000000 */
[----:B------:R-:W-:Y:S05]  /*135e0*/  BRA.DIV UR4, `(.L_x_1278) ;  /* 0x0000001604c07947 */ /* 0x000fea000b800000 */
[----:B------:R-:W1:Y:S02]  /*135f0*/  S2R R2, SR_TID.X ;  /* 0x0000000000027919 */ /* 0x000e640000002100 */
[----:B-1----:R-:W-:-:S04]  /*13600*/  SHF.R.U32.HI R2, RZ, 0x5, R2 ;  /* 0x00000005ff027819 */ /* 0x002fc80000011602 */
[----:B------:R-:W-:-:S05]  /*13610*/  LOP3.LUT R2, R2, 0x3, RZ, 0xc0, !PT ;  /* 0x0000000302027812 */ /* 0x000fca00078ec0ff */
[----:B------:R1:W2:Y:S02]  /*13620*/  SHFL.IDX PT, R14, R2, RZ, 0x1f ;  /* 0x00001fff020e7589 */ /* 0x0002a400000e0000 */
.L_x_1326:
[----:B--2---:R-:W-:Y:S01]  /*13630*/  ISETP.NE.AND P0, PT, R14, RZ, PT ;  /* 0x000000ff0e00720c */ /* 0x004fe20003f05270 */
[----:B------:R-:W-:-:S12]  /*13640*/  BSSY B0, `(.L_x_1279) ;  /* 0x0000027000007945 */ /* 0x000fd80003800000 */
[----:B------:R-:W-:Y:S05]  /*13650*/  @P0 BRA `(.L_x_1280) ;  /* 0x0000000000940947 */ /* 0x000fea0003800000 */
[----:B------:R-:W-:-:S03]  /*13660*/  UMOV UR4, 0xffffffff ;  /* 0xffffffff00047882 */ /* 0x000fc60000000000 */
[----:B------:R-:W-:Y:S05]  /*13670*/  BRA.DIV UR4, `(.L_x_1281) ;  /* 0x0000001604d07947 */ /* 0x000fea000b800000 */
[----:B------:R-:W-:-:S13]  /*13680*/  ELECT P6, URZ, PT ;  /* 0x00000000003f782f */ /* 0x000fda00038c0000 */
.L_x_1329:
[----:B------:R-:W-:Y:S05]  /*13690*/  @!P6 BRA `(.L_x_1280) ;  /* 0x000000000084e947 */ /* 0x000fea0003800000 */
[----:B-1----:R-:W2:Y:S02]  /*136a0*/  LDL R2, [R1+0x1c] ;  /* 0x00001c0001027983 */ /* 0x002ea40000100800 */
[----:B--2---:R-:W-:-:S13]  /*136b0*/  R2UR UR4, R2 ;  /* 0x00000000020472ca */ /* 0x004fda00000e0000 */
[----:B------:R-:W-:-:S06]  /*136c0*/  ULOP3.LUT UR4, UR4, 0x2, URZ, 0xfc, !UPT ;  /* 0x0000000204047892 */ /* 0x000fcc000f8efc3f */
[----:B------:R-:W-:-:S05]  /*136d0*/  IMAD.U32 R2, RZ, RZ, UR4 ;  /* 0x00000004ff027e24 */ /* 0x000fca000f8e00ff */
[----:B------:R-:W-:-:S13]  /*136e0*/  ISETP.NE.AND P2, PT, R2, 0x3, PT ;  /* 0x000000030200780c */ /* 0x000fda0003f45270 */
[----:B------:R-:W-:Y:S05]  /*136f0*/  @!P2 BRA `(.L_x_1282) ;  /* 0x000000000004a947 */ /* 0x000fea0003800000 */
[----:B------:R-:W-:Y:S01]  /*13700*/  BPT.TRAP 0x1 ;  /* 0x000000040000795c */ /* 0x000fe20000300000 */
.L_x_1282:
[----:B------:R-:W2:Y:S01]  /*13710*/  LDL.LU R7, [R1+0x4] ;  /* 0x0000040001077983 */ /* 0x000ea20000300800 */
[----:B0-----:R-:W-:Y:S02]  /*13720*/  VIADD R3, R0, 0x2a840 ;  /* 0x0002a84000037836 */ /* 0x001fe40000000000 */
[C---:B------:R-:W-:Y:S02]  /*13730*/  VIADD R2, R18.reuse, 0x1 ;  /* 0x0000000112027836 */ /* 0x040fe40000000000 */
[----:B------:R-:W-:-:S03]  /*13740*/  IMAD R6, R18, 0x8, R3 ;  /* 0x0000000812067824 */ /* 0x000fc600078e0203 */
[----:B------:R-:W-:-:S04]  /*13750*/  ISETP.NE.AND P1, PT, R2, 0x2, PT ;  /* 0x000000020200780c */ /* 0x000fc80003f25270 */
[----:B------:R-:W-:Y:S02]  /*13760*/  SEL R4, RZ, 0x1, P1 ;  /* 0x00000001ff047807 */ /* 0x000fe40000800000 */
[C---:B--2---:R-:W-:Y:S02]  /*13770*/  SHF.L.U32 R5, R7.reuse, 0x1f, RZ ;  /* 0x0000001f07057819 */ /* 0x044fe400000006ff */
[----:B------:R-:W-:Y:S02]  /*13780*/  LOP3.LUT R7, R7, R4, RZ, 0x3c, !PT ;  /* 0x0000000407077212 */ /* 0x000fe400078e3cff */
[----:B------:R-:W0:Y:S01]  /*13790*/  SYNCS.PHASECHK.TRANS64.TRYWAIT P0, [R6+URZ], R5 ;  /* 0x00000005060075a7 */ /* 0x000e22000800017f */
[----:B------:R-:W-:Y:S02]  /*137a0*/  SEL R4, R2, RZ, P1 ;  /* 0x000000ff02047207 */ /* 0x000fe40000800000 */
[----:B------:R-:W-:-:S03]  /*137b0*/  SHF.L.U32 R2, R7, 0x1f, RZ ;  /* 0x0000001f07027819 */ /* 0x000fc600000006ff */
[----:B------:R-:W-:Y:S01]  /*137c0*/  IMAD R3, R4, 0x8, R3 ;  /* 0x0000000804037824 */ /* 0x000fe200078e0203 */
[----:B0-----:R-:W-:Y:S06]  /*137d0*/  @!P0 BRA `(.L_x_1283) ;  /* 0x0000001400988947 */ /* 0x001fec0003800000 */
.L_x_1330:
[----:B------:R-:W1:Y:S02]  /*137e0*/  SYNCS.PHASECHK.TRANS64.TRYWAIT P0, [R3+URZ], R2 ;  /* 0x00000002030075a7 */ /* 0x000e64000800017f */
[----:B-1----:R-:W-:Y:S05]  /*137f0*/  @!P0 BRA `(.L_x_1284) ;  /* 0x0000001400a48947 */ /* 0x002fea0003800000 */
.L_x_1331:
[----:B------:R-:W-:Y:S05]  /*13800*/  @!P2 BRA `(.L_x_1285) ;  /* 0x000000000004a947 */ /* 0x000fea0003800000 */
[----:B------:R-:W-:Y:S01]  /*13810*/  BPT.TRAP 0x1 ;  /* 0x000000040000795c */ /* 0x000fe20000300000 */
.L_x_1285:
[----:B-1----:R-:W-:-:S04]  /*13820*/  VIADD R3, R0, 0x2a860 ;  /* 0x0002a86000037836 */ /* 0x002fc80000000000 */
[----:B------:R-:W-:-:S04]  /*13830*/  IMAD R18, R18, 0x8, R3 ;  /* 0x0000000812127824 */ /* 0x000fc800078e0203 */
[----:B------:R-:W1:Y:S02]  /*13840*/  SYNCS.PHASECHK.TRANS64.TRYWAIT P0, [R18+URZ], R5 ;  /* 0x00000005120075a7 */ /* 0x000e64000800017f */
[----:B-1----:R-:W-:Y:S05]  /*13850*/  @!P0 BRA `(.L_x_1286) ;  /* 0x0000001400a08947 */ /* 0x002fea0003800000 */
.L_x_1332:
[----:B------:R-:W-:-:S07]  /*13860*/  IMAD R3, R4, 0x8, R3 ;  /* 0x0000000804037824 */ /* 0x000fce00078e0203 */
.L_x_1287:
[----:B--2---:R2:W3:Y:S02]  /*13870*/  SYNCS.PHASECHK.TRANS64.TRYWAIT P0, [R3+URZ], R2 ;  /* 0x00000002030075a7 */ /* 0x0044e4000800017f */
[----:B---3--:R-:W-:Y:S05]  /*13880*/  @!P0 NANOSLEEP.SYNCS 0x989680 ;  /* 0x009896800000895d */ /* 0x008fea0003900000 */
[----:B------:R-:W3:Y:S02]  /*13890*/  @!P0 SYNCS.PHASECHK.TRANS64 P0, [R3+URZ], R2 ;  /* 0x00000002030085a7 */ /* 0x000ee4000800007f */
[----:B---3--:R-:W-:Y:S05]  /*138a0*/  @!P0 BRA `(.L_x_1287) ;  /* 0xfffffffc00f08947 */ /* 0x008fea000383ffff */
.L_x_1280:
[----:B------:R-:W-:Y:S05]  /*138b0*/  BSYNC B0 ;  /* 0x0000000000007941 */ /* 0x000fea0003800000 */
.L_x_1279:
[----:B------:R-:W-:Y:S05]  /*138c0*/  EXIT ;  /* 0x000000000000794d */ /* 0x000fea0003800000 */
.L_x_1092:
[----:B0-----:R-:W-:-:S04]  /*138d0*/  IMAD.U32 R3, RZ, RZ, UR37 ;  /* 0x00000025ff037e24 */ /* 0x001fc8000f8e00ff */
[----:B------:R0:W1:Y:S03]  /*138e0*/  SYNCS.PHASECHK.TRANS64.TRYWAIT P1, [R3+URZ+0x2a800], R0 ;  /* 0x02a80000030075a7 */ /* 0x000066000802017f */
[----:B-1----:R-:W-:Y:S05]  /*138f0*/  @!P1 NANOSLEEP.SYNCS 0x989680 ;  /* 0x009896800000995d */ /* 0x002fea0003900000 */
[----:B------:R-:W1:Y:S02]  /*13900*/  @!P1 SYNCS.PHASECHK.TRANS64 P1, [R3+URZ+0x2a800], R0 ;  /* 0x02a80000030095a7 */ /* 0x000e64000802007f */
[----:B-1----:R-:W-:Y:S05]  /*13910*/  @!P1 BRA `(.L_x_1092) ;  /* 0xfffffffc00ec9947 */ /* 0x002fea000383ffff */
[----:B------:R-:W-:Y:S05]  /*13920*/  BRA `(.L_x_1288) ;  /* 0xfffffee0003c7947 */ /* 0x000fea000383ffff */
.L_x_1096:
[----:B-1----:R1:W3:Y:S02]  /*13930*/  SYNCS.PHASECHK.TRANS64.TRYWAIT P1, [R7+URZ+0x2a830], R0 ;  /* 0x02a83000070075a7 */ /* 0x0022e4000802017f */
[----:B---3--:R-:W-:Y:S05]  /*13940*/  @!P1 NANOSLEEP.SYNCS 0x989680 ;  /* 0x009896800000995d */ /* 0x008fea0003900000 */
[----:B------:R-:W3:Y:S02]  /*13950*/  @!P1 SYNCS.PHASECHK.TRANS64 P1, [R7+URZ+0x2a830], R0 ;  /* 0x02a83000070095a7 */ /* 0x000ee4000802007f */
[----:B---3--:R-:W-:Y:S05]  /*13960*/  @!P1 BRA `(.L_x_1096) ;  /* 0xfffffffc00f09947 */ /* 0x008fea000383ffff */
[----:B------:R-:W-:Y:S05]  /*13970*/  BRA `(.L_x_1095) ;  /* 0xfffffee000707947 */ /* 0x000fea000383ffff */
.L_x_1112:
[----:B-1----:R-:W-:-:S04]  /*13980*/  IMAD.U32 R12, RZ, RZ, UR6 ;  /* 0x00000006ff0c7e24 */ /* 0x002fc8000f8e00ff */
[----:B------:R1:W2:Y:S03]  /*13990*/  SYNCS.PHASECHK.TRANS64.TRYWAIT P1, [R12+URZ+0x2a830], R9 ;  /* 0x02a830090c0075a7 */ /* 0x0002a6000802017f */
[----:B--2---:R-:W-:Y:S05]  /*139a0*/  @!P1 NANOSLEEP.SYNCS 0x989680 ;  /* 0x009896800000995d */ /* 0x004fea0003900000 */
[----:B------:R-:W2:Y:S02]  /*139b0*/  @!P1 SYNCS.PHASECHK.TRANS64 P1, [R12+URZ+0x2a830], R9 ;  /* 0x02a830090c0095a7 */ /* 0x000ea4000802007f */
[----:B--2---:R-:W-:Y:S05]  /*139c0*/  @!P1 BRA `(.L_x_1112) ;  /* 0xfffffffc00ec9947 */ /* 0x004fea000383ffff */
[----:B------:R-:W-:Y:S05]  /*139d0*/  BRA `(.L_x_1111) ;  /* 0xffffff0c00287947 */ /* 0x000fea000383ffff */
.L_x_1116:
[----:B01----:R-:W-:-:S04]  /*139e0*/  IMAD.U32 R9, RZ, RZ, UR11 ;  /* 0x0000000bff097e24 */ /* 0x003fc8000f8e00ff */
[----:B------:R0:W1:Y:S03]  /*139f0*/  SYNCS.PHASECHK.TRANS64.TRYWAIT P1, [R9+URZ+0x2a850], R0 ;  /* 0x02a85000090075a7 */ /* 0x000066000802017f */
[----:B-1----:R-:W-:Y:S05]  /*13a00*/  @!P1 NANOSLEEP.SYNCS 0x989680 ;  /* 0x009896800000995d */ /* 0x002fea0003900000 */
[----:B------:R-:W1:Y:S02]  /*13a10*/  @!P1 SYNCS.PHASECHK.TRANS64 P1, [R9+URZ+0x2a850], R0 ;  /* 0x02a85000090095a7 */ /* 0x000e64000802007f */
[----:B-1----:R-:W-:Y:S05]  /*13a20*/  @!P1 BRA `(.L_x_1116) ;  /* 0xfffffffc00ec9947 */ /* 0x002fea000383ffff */
[----:B------:R-:W-:Y:S05]  /*13a30*/  BRA `(.L_x_1115) ;  /* 0xffffff1400407947 */ /* 0x000fea000383ffff */
.L_x_1133:
[----:B-1----:R-:W-:-:S04]  /*13a40*/  IMAD.U32 R8, RZ, RZ, UR5 ;  /* 0x00000005ff087e24 */ /* 0x002fc8000f8e00ff */
[----:B------:R1:W2:Y:S03]  /*13a50*/  SYNCS.PHASECHK.TRANS64.TRYWAIT P1, [R8+URZ+0x2a830], R3 ;  /* 0x02a83003080075a7 */ /* 0x0002a6000802017f */
[----:B--2---:R-:W-:Y:S05]  /*13a60*/  @!P1 NANOSLEEP.SYNCS 0x989680 ;  /* 0x009896800000995d */ /* 0x004fea0003900000 */
[----:B------:R-:W2:Y:S02]  /*13a70*/  @!P1 SYNCS.PHASECHK.TRANS64 P1, [R8+URZ+0x2a830], R3 ;  /* 0x02a83003080095a7 */ /* 0x000ea4000802007f */
[----:B--2---:R-:W-:Y:S05]  /*13a80*/  @!P1 BRA `(.L_x_1133) ;  /* 0xfffffffc00ec9947 */ /* 0x004fea000383ffff */
[----:B------:R-:W-:Y:S05]  /*13a90*/  BRA `(.L_x_1132) ;  /* 0xffffff3800f07947 */ /* 0x000fea000383ffff */
.L_x_1137:
[----:B01----:R-:W-:-:S04]  /*13aa0*/  IMAD.U32 R3, RZ, RZ, UR10 ;  /* 0x0000000aff037e24 */ /* 0x003fc8000f8e00ff */
[----:B------:R0:W1:Y:S03]  /*13ab0*/  SYNCS.PHASECHK.TRANS64.TRYWAIT P1, [R3+URZ+0x2a850], R0 ;  /* 0x02a85000030075a7 */ /* 0x000066000802017f */
[----:B-1----:R-:W-:Y:S05]  /*13ac0*/  @!P1 NANOSLEEP.SYNCS 0x989680 ;  /* 0x009896800000995d */ /* 0x002fea0003900000 */
[----:B------:R-:W1:Y:S02]  /*13ad0*/  @!P1 SYNCS.PHASECHK.TRANS64 P1, [R3+URZ+0x2a850], R0 ;  /* 0x02a85000030095a7 */ /* 0x000e64000802007f */
[----:B-1----:R-:W-:Y:S05]  /*13ae0*/  @!P1 BRA `(.L_x_1137) ;  /* 0xfffffffc00ec9947 */ /* 0x002fea000383ffff */
[----:B------:R-:W-:Y:S05]  /*13af0*/  BRA `(.L_x_1136) ;  /* 0xffffff4400087947 */ /* 0x000fea000383ffff */
.L_x_1143:
[----:B-1----:R-:W-:-:S04]  /*13b00*/  IMAD.U32 R8, RZ, RZ, UR5 ;  /* 0x00000005ff087e24 */ /* 0x002fc8000f8e00ff */
[----:B------:R1:W2:Y:S03]  /*13b10*/  SYNCS.PHASECHK.TRANS64.TRYWAIT P1, [R8+URZ+0x2a830], R3 ;  /* 0x02a83003080075a7 */ /* 0x0002a6000802017f */
[----:B--2---:R-:W-:Y:S05]  /*13b20*/  @!P1 NANOSLEEP.SYNCS 0x989680 ;  /* 0x009896800000995d */ /* 0x004fea0003900000 */
[----:B------:R-:W2:Y:S02]  /*13b30*/  @!P1 SYNCS.PHASECHK.TRANS64 P1, [R8+URZ+0x2a830], R3 ;  /* 0x02a83003080095a7 */ /* 0x000ea4000802007f */
[----:B--2---:R-:W-:Y:S05]  /*13b40*/  @!P1 BRA `(.L_x_1143) ;  /* 0xfffffffc00ec9947 */ /* 0x004fea000383ffff */
[----:B------:R-:W-:Y:S05]  /*13b50*/  BRA `(.L_x_1142) ;  /* 0xffffff5400e87947 */ /* 0x000fea000383ffff */
.L_x_1147:
[----:B01----:R-:W-:-:S04]  /*13b60*/  IMAD.U32 R3, RZ, RZ, UR14 ;  /* 0x0000000eff037e24 */ /* 0x003fc8000f8e00ff */
[----:B------:R0:W1:Y:S03]  /*13b70*/  SYNCS.PHASECHK.TRANS64.TRYWAIT P1, [R3+URZ+0x2a850], R0 ;  /* 0x02a85000030075a7 */ /* 0x000066000802017f */
[----:B-1----:R-:W-:Y:S05]  /*13b80*/  @!P1 NANOSLEEP.SYNCS 0x989680 ;  /* 0x009896800000995d */ /* 0x002fea0003900000 */
[----:B------:R-:W1:Y:S02]  /*13b90*/  @!P1 SYNCS.PHASECHK.TRANS64 P1, [R3+URZ+0x2a850], R0 ;  /* 0x02a85000030095a7 */ /* 0x000e64000802007f */
[----:B-1----:R-:W-:Y:S05]  /*13ba0*/  @!P1 BRA `(.L_x_1147) ;  /* 0xfffffffc00ec9947 */ /* 0x002fea000383ffff */
[----:B------:R-:W-:Y:S05]  /*13bb0*/  BRA `(.L_x_1146) ;  /* 0xffffff6000007947 */ /* 0x000fea000383ffff */
.L_x_1160:
[----:B-1----:R-:W-:-:S04]  /*13bc0*/  IMAD.U32 R5, RZ, RZ, UR5 ;  /* 0x00000005ff057e24 */ /* 0x002fc8000f8e00ff */
[----:B------:R1:W2:Y:S03]  /*13bd0*/  SYNCS.PHASECHK.TRANS64.TRYWAIT P0, [R5+URZ+0x2a850], R0 ;  /* 0x02a85000050075a7 */ /* 0x0002a6000800017f */
[----:B--2---:R-:W-:Y:S05]  /*13be0*/  @!P0 NANOSLEEP.SYNCS 0x989680 ;  /* 0x009896800000895d */ /* 0x004fea0003900000 */
[----:B------:R-:W2:Y:S02]  /*13bf0*/  @!P0 SYNCS.PHASECHK.TRANS64 P0, [R5+URZ+0x2a850], R0 ;  /* 0x02a85000050085a7 */ /* 0x000ea4000800007f */
[----:B--2---:R-:W-:Y:S05]  /*13c00*/  @!P0 BRA `(.L_x_1160) ;  /* 0xfffffffc00ec8947 */ /* 0x004fea000383ffff */
[----:B------:R-:W-:Y:S05]  /*13c10*/  BRA `(.L_x_1159) ;  /* 0xffffff8800007947 */ /* 0x000fea000383ffff */
.L_x_1196:
[----:B------:R-:W-:Y:S02]  /*13c20*/  IMAD.MOV.U32 R13, RZ, RZ, R4 ;  /* 0x000000ffff0d7224 */ /* 0x000fe400078e0004 */
[----:B------:R-:W-:Y:S02]  /*13c30*/  IMAD.MOV.U32 R12, RZ, RZ, RZ ;  /* 0x000000ffff0c7224 */ /* 0x000fe400078e00ff */
[----:B------:R-:W-:Y:S02]  /*13c40*/  IMAD.MOV.U32 R11, RZ, RZ, 0x1f ;  /* 0x0000001fff0b7424 */ /* 0x000fe400078e00ff */
[----:B------:R-:W-:-:S07]  /*13c50*/  IMAD.MOV.U32 R15, RZ, RZ, -0x1 ;  /* 0xffffffffff0f7424 */ /* 0x000fce00078e00ff */
[----:B0-----:R-:W-:Y:S05]  /*13c60*/  WARPSYNC.COLLECTIVE R15, `(.L_x_1289) ;  /* 0x000000000f087348 */ /* 0x001fea0003c00000 */
[----:B------:R1:W2:Y:S02]  /*13c70*/  SHFL.IDX P6, R14, R13, R12, R11 ;  /* 0x0000000c0d0e7389 */ /* 0x0002a400000c000b */
[----:B012---:R-:W-:Y:S01]  /*13c80*/  ENDCOLLECTIVE ;  /* 0x000000000000791b */ /* 0x007fe20003800000 */
.L_x_1289:
[----:B------:R-:W-:Y:S05]  /*13c90*/  BRA `(.L_x_1290) ;  /* 0xffffffbc00a87947 */ /* 0x000fea000383ffff */
.L_x_1198:
[----:B------:R-:W-:Y:S01]  /*13ca0*/  BSSY B0, `(.L_x_1291) ;  /* 0x0000006000007945 */ /* 0x000fe20003800000 */
[----:B------:R-:W-:-:S07]  /*13cb0*/  IMAD.MOV.U32 R15, RZ, RZ, -0x1 ;  /* 0xffffffffff0f7424 */ /* 0x000fce00078e00ff */
[----:B01----:R-:W-:Y:S05]  /*13cc0*/  WARPSYNC.COLLECTIVE R15, `(.L_x_1292) ;  /* 0x000000000f0c7348 */ /* 0x003fea0003c00000 */
[----:B------:R-:W-:Y:S02]  /*13cd0*/  ELECT P6, UR62, PT ;  /* 0x00000000003e782f */ /* 0x000fe400038c0000 */
[----:B------:R-:W-:Y:S01]  /*13ce0*/  MOV R14, UR62 ;  /* 0x0000003e000e7c02 */ /* 0x000fe20008000f00 */
[----:B01----:R-:W-:Y:S10]  /*13cf0*/  ENDCOLLECTIVE ;  /* 0x000000000000791b */ /* 0x003ff40003800000 */
.L_x_1292:
[----:B------:R-:W-:Y:S05]  /*13d00*/  BSYNC B0 ;  /* 0x0000000000007941 */ /* 0x000fea0003800000 */
.L_x_1291:
[----:B------:R-:W-:Y:S05]  /*13d10*/  BRA `(.L_x_1293) ;  /* 0xffffffbc00ac7947 */ /* 0x000fea000383ffff */
.L_x_1200:
[----:B0-----:R0:W2:Y:S02]  /*13d20*/  SYNCS.PHASECHK.TRANS64.TRYWAIT P0, [R0+URZ+0x2a840], R2 ;  /* 0x02a84002000075a7 */ /* 0x0010a4000800017f */
[----:B--2---:R-:W-:Y:S05]  /*13d30*/  @!P0 NANOSLEEP.SYNCS 0x989680 ;  /* 0x009896800000895d */ /* 0x004fea0003900000 */
[----:B------:R-:W2:Y:S02]  /*13d40*/  @!P0 SYNCS.PHASECHK.TRANS64 P0, [R0+URZ+0x2a840], R2 ;  /* 0x02a84002000085a7 */ /* 0x000ea4000800007f */
[----:B--2---:R-:W-:Y:S05]  /*13d50*/  @!P0 BRA `(.L_x_1200) ;  /* 0xfffffffc00f08947 */ /* 0x004fea000383ffff */
[----:B------:R-:W-:Y:S05]  /*13d60*/  BRA `(.L_x_1294) ;  /* 0xffffffc000007947 */ /* 0x000fea000383ffff */
.L_x_1204:
[----:B------:R-:W-:Y:S01]  /*13d70*/  IMAD.MOV.U32 R13, RZ, RZ, R6 ;  /* 0x000000ffff0d7224 */ /* 0x000fe200078e0006 */
[----:B------:R-:W-:Y:S01]  /*13d80*/  LOP3.LUT R8, R8, 0x7f, RZ, 0xc0, !PT ;  /* 0x0000007f08087812 */ /* 0x000fe200078ec0ff */
[----:B------:R-:W-:Y:S02]  /*13d90*/  IMAD.MOV.U32 R12, RZ, RZ, RZ ;  /* 0x000000ffff0c7224 */ /* 0x000fe400078e00ff */
[----:B------:R-:W-:Y:S01]  /*13da0*/  IMAD.MOV.U32 R11, RZ, RZ, 0x181f ;  /* 0x0000181fff0b7424 */ /* 0x000fe200078e00ff */
[----:B------:R-:W-:Y:S01]  /*13db0*/  SHF.R.U32.HI R8, RZ, 0x3, R8 ;  /* 0x00000003ff087819 */ /* 0x000fe20000011608 */
[----:B------:R-:W-:-:S04]  /*13dc0*/  IMAD.MOV.U32 R15, RZ, RZ, -0x1 ;  /* 0xffffffffff0f7424 */ /* 0x000fc800078e00ff */
[----:B------:R-:W-:-:S07]  /*13dd0*/  VIADD R4, R8, UR43 ;  /* 0x0000002b08047c36 */ /* 0x000fce0008000000 */
[----:B-----5:R-:W-:Y:S05]  /*13de0*/  WARPSYNC.COLLECTIVE R15, `(.L_x_1295) ;  /* 0x000000000f087348 */ /* 0x020fea0003c00000 */
[----:B------:R0:W1:Y:S02]  /*13df0*/  SHFL.IDX P6, R14, R13, R12, R11 ;  /* 0x0000000c0d0e7389 */ /* 0x00006400000c000b */
[----:B01---5:R-:W-:Y:S01]  /*13e00*/  ENDCOLLECTIVE ;  /* 0x000000000000791b */ /* 0x023fe20003800000 */
.L_x_1295:
[----:B------:R-:W-:Y:S02]  /*13e10*/  VIADD R8, R4, 0x10 ;  /* 0x0000001004087836 */ /* 0x000fe40000000000 */
[----:B------:R-:W-:Y:S02]  /*13e20*/  IMAD.MOV.U32 R13, RZ, RZ, R0 ;  /* 0x000000ffff0d7224 */ /* 0x000fe400078e0000 */
[----:B------:R-:W-:-:S07]  /*13e30*/  IMAD.MOV.U32 R2, RZ, RZ, R14 ;  /* 0x000000ffff027224 */ /* 0x000fce00078e000e */
[----:B------:R-:W-:Y:S05]  /*13e40*/  WARPSYNC.COLLECTIVE R15, `(.L_x_1296) ;  /* 0x000000000f087348 */ /* 0x000fea0003c00000 */
[----:B------:R0:W1:Y:S02]  /*13e50*/  SHFL.IDX P6, R14, R13, R12, R11 ;  /* 0x0000000c0d0e7389 */ /* 0x00006400000c000b */
[----:B01----:R-:W-:Y:S01]  /*13e60*/  ENDCOLLECTIVE ;  /* 0x000000000000791b */ /* 0x003fe20003800000 */
.L_x_1296:
[----:B------:R-:W-:Y:S01]  /*13e70*/  ULDC UR4, c[0x0][0x288] ;  /* 0x0000a20000047ab9 */ /* 0x000fe20000000800 */
[----:B------:R-:W-:Y:S01]  /*13e80*/  ULDC.64 UR6, c[0x0][0x208] ;  /* 0x0000820000067ab9 */ /* 0x000fe20000000a00 */
[----:B------:R-:W-:-:S05]  /*13e90*/  IMAD R5, R7, UR4, RZ ;  /* 0x0000000407057c24 */ /* 0x000fca000f8e02ff */
[----:B------:R-:W-:Y:S01]  /*13ea0*/  ISETP.GE.AND P4, PT, R4, R5, PT ;  /* 0x000000050400720c */ /* 0x000fe20003f86270 */
[----:B------:R-:W-:Y:S02]  /*13eb0*/  IMAD.MOV.U32 R13, RZ, RZ, R6 ;  /* 0x000000ffff0d7224 */ /* 0x000fe400078e0006 */
[----:B------:R-:W-:Y:S02]  /*13ec0*/  IMAD.MOV.U32 R12, RZ, RZ, 0x1 ;  /* 0x00000001ff0c7424 */ /* 0x000fe400078e00ff */
[----:B------:R-:W-:-:S08]  /*13ed0*/  IMAD.MOV.U32 R3, RZ, RZ, R14 ;  /* 0x000000ffff037224 */ /* 0x000fd000078e000e */
        /* <DEDUP_REMOVED lines=15> */
.L_x_1297:
[----:B------:R-:W-:Y:S02]  /*13fd0*/  IMAD.MOV.U32 R13, RZ, RZ, R0 ;  /* 0x000000ffff0d7224 */ /* 0x000fe400078e0000 */
[----:B------:R-:W-:-:S07]  /*13fe0*/  IMAD.MOV.U32 R2, RZ, RZ, R14 ;  /* 0x000000ffff027224 */ /* 0x000fce00078e000e */
[----:B------:R-:W-:Y:S05]  /*13ff0*/  WARPSYNC.COLLECTIVE R15, `(.L_x_1298) ;  /* 0x000000000f087348 */ /* 0x000fea0003c00000 */
[----:B------:R0:W1:Y:S02]  /*14000*/  SHFL.IDX P6, R14, R13, R12, R11 ;  /* 0x0000000c0d0e7389 */ /* 0x00006400000c000b */
[----:B01----:R-:W-:Y:S01]  /*14010*/  ENDCOLLECTIVE ;  /* 0x000000000000791b */ /* 0x003fe20003800000 */
.L_x_1298:
[----:B------:R-:W-:Y:S01]  /*14020*/  ULDC.64 UR4, c[0x0][0x208] ;  /* 0x0000820000047ab9 */ /* 0x000fe20000000a00 */
[----:B------:R-:W-:Y:S02]  /*14030*/  IMAD.MOV.U32 R13, RZ, RZ, R6 ;  /* 0x000000ffff0d7224 */ /* 0x000fe400078e0006 */
[----:B------:R-:W-:Y:S02]  /*14040*/  IMAD.MOV.U32 R12, RZ, RZ, 0x2 ;  /* 0x00000002ff0c7424 */ /* 0x000fe400078e00ff */
[----:B------:R-:W-:-:S05]  /*14050*/  IMAD.MOV.U32 R3, RZ, RZ, R14 ;  /* 0x000000ffff037224 */ /* 0x000fca00078e000e */
        /* <DEDUP_REMOVED lines=14> */
.L_x_1299:
[----:B------:R-:W-:-:S05]  /*14140*/  VIADD R2, R4, 0x20 ;  /* 0x0000002004027836 */ /* 0x000fca0000000000 */
[----:B------:R-:W-:Y:S01]  /*14150*/  ISETP.GE.AND P4, PT, R2, R5, PT ;  /* 0x000000050200720c */ /* 0x000fe20003f86270 */
[----:B------:R-:W-:Y:S02]  /*14160*/  IMAD.MOV.U32 R13, RZ, RZ, R0 ;  /* 0x000000ffff0d7224 */ /* 0x000fe400078e0000 */
[----:B------:R-:W-:-:S10]  /*14170*/  IMAD.MOV.U32 R2, RZ, RZ, R14 ;  /* 0x000000ffff027224 */ /* 0x000fd400078e000e */
[----:B------:R-:W-:Y:S05]  /*14180*/  WARPSYNC.COLLECTIVE R15, `(.L_x_1300) ;  /* 0x000000000f087348 */ /* 0x000fea0003c00000 */
[----:B------:R0:W1:Y:S02]  /*14190*/  SHFL.IDX P6, R14, R13, R12, R11 ;  /* 0x0000000c0d0e7389 */ /* 0x00006400000c000b */
[----:B01----:R-:W-:Y:S01]  /*141a0*/  ENDCOLLECTIVE ;  /* 0x000000000000791b */ /* 0x003fe20003800000 */
.L_x_1300:
        /* <DEDUP_REMOVED lines=18> */
.L_x_1301:
[----:B------:R-:W-:-:S05]  /*142d0*/  VIADD R2, R4, 0x30 ;  /* 0x0000003004027836 */ /* 0x000fca0000000000 */
[----:B------:R-:W-:Y:S01]  /*142e0*/  ISETP.GE.AND P4, PT, R2, R5, PT ;  /* 0x000000050200720c */ /* 0x000fe20003f86270 */
[----:B------:R-:W-:Y:S02]  /*142f0*/  IMAD.MOV.U32 R13, RZ, RZ, R0 ;  /* 0x000000ffff0d7224 */ /* 0x000fe400078e0000 */
[----:B------:R-:W-:-:S10]  /*14300*/  IMAD.MOV.U32 R2, RZ, RZ, R14 ;  /* 0x000000ffff027224 */ /* 0x000fd400078e000e */
[----:B------:R-:W-:Y:S05]  /*14310*/  WARPSYNC.COLLECTIVE R15, `(.L_x_1302) ;  /* 0x000000000f087348 */ /* 0x000fea0003c00000 */
[----:B------:R0:W1:Y:S02]  /*14320*/  SHFL.IDX P6, R14, R13, R12, R11 ;  /* 0x0000000c0d0e7389 */ /* 0x00006400000c000b */
[----:B01----:R-:W-:Y:S01]  /*14330*/  ENDCOLLECTIVE ;  /* 0x000000000000791b */ /* 0x003fe20003800000 */
.L_x_1302:
        /* <DEDUP_REMOVED lines=18> */
.L_x_1303:
[----:B------:R-:W-:-:S05]  /*14460*/  VIADD R2, R4, 0x40 ;  /* 0x0000004004027836 */ /* 0x000fca0000000000 */
[----:B------:R-:W-:Y:S01]  /*14470*/  ISETP.GE.AND P4, PT, R2, R5, PT ;  /* 0x000000050200720c */ /* 0x000fe20003f86270 */
[----:B------:R-:W-:Y:S02]  /*14480*/  IMAD.MOV.U32 R13, RZ, RZ, R0 ;  /* 0x000000ffff0d7224 */ /* 0x000fe400078e0000 */
[----:B------:R-:W-:-:S10]  /*14490*/  IMAD.MOV.U32 R2, RZ, RZ, R14 ;  /* 0x000000ffff027224 */ /* 0x000fd400078e000e */
[----:B------:R-:W-:Y:S05]  /*144a0*/  WARPSYNC.COLLECTIVE R15, `(.L_x_1304) ;  /* 0x000000000f087348 */ /* 0x000fea0003c00000 */
[----:B------:R0:W1:Y:S02]  /*144b0*/  SHFL.IDX P6, R14, R13, R12, R11 ;  /* 0x0000000c0d0e7389 */ /* 0x00006400000c000b */
[----:B01----:R-:W-:Y:S01]  /*144c0*/  ENDCOLLECTIVE ;  /* 0x000000000000791b */ /* 0x003fe20003800000 */
.L_x_1304:
        /* <DEDUP_REMOVED lines=18> */
.L_x_1305:
[----:B------:R-:W-:-:S05]  /*145f0*/  VIADD R2, R4, 0x50 ;  /* 0x0000005004027836 */ /* 0x000fca0000000000 */
[----:B------:R-:W-:Y:S01]  /*14600*/  ISETP.GE.AND P4, PT, R2, R5, PT ;  /* 0x000000050200720c */ /* 0x000fe20003f86270 */
[----:B------:R-:W-:Y:S02]  /*14610*/  IMAD.MOV.U32 R13, RZ, RZ, R0 ;  /* 0x000000ffff0d7224 */ /* 0x000fe400078e0000 */
[----:B------:R-:W-:-:S10]  /*14620*/  IMAD.MOV.U32 R2, RZ, RZ, R14 ;  /* 0x000000ffff027224 */ /* 0x000fd400078e000e */
[----:B------:R-:W-:Y:S05]  /*14630*/  WARPSYNC.COLLECTIVE R15, `(.L_x_1306) ;  /* 0x000000000f087348 */ /* 0x000fea0003c00000 */
[----:B------:R0:W1:Y:S02]  /*14640*/  SHFL.IDX P6, R14, R13, R12, R11 ;  /* 0x0000000c0d0e7389 */ /* 0x00006400000c000b */
[----:B01----:R-:W-:Y:S01]  /*14650*/  ENDCOLLECTIVE ;  /* 0x000000000000791b */ /* 0x003fe20003800000 */
.L_x_1306:
        /* <DEDUP_REMOVED lines=18> */
.L_x_1307:
[----:B------:R-:W-:-:S05]  /*14780*/  VIADD R2, R4, 0x60 ;  /* 0x0000006004027836 */ /* 0x000fca0000000000 */
[----:B------:R-:W-:Y:S01]  /*14790*/  ISETP.GE.AND P4, PT, R2, R5, PT ;  /* 0x000000050200720c */ /* 0x000fe20003f86270 */
[----:B------:R-:W-:Y:S02]  /*147a0*/  IMAD.MOV.U32 R13, RZ, RZ, R0 ;  /* 0x000000ffff0d7224 */ /* 0x000fe400078e0000 */
[----:B------:R-:W-:-:S10]  /*147b0*/  IMAD.MOV.U32 R2, RZ, RZ, R14 ;  /* 0x000000ffff027224 */ /* 0x000fd400078e000e */
[----:B------:R-:W-:Y:S05]  /*147c0*/  WARPSYNC.COLLECTIVE R15, `(.L_x_1308) ;  /* 0x000000000f087348 */ /* 0x000fea0003c00000 */
[----:B------:R0:W1:Y:S02]  /*147d0*/  SHFL.IDX P6, R14, R13, R12, R11 ;  /* 0x0000000c0d0e7389 */ /* 0x00006400000c000b */
[----:B01----:R-:W-:Y:S01]  /*147e0*/  ENDCOLLECTIVE ;  /* 0x000000000000791b */ /* 0x003fe20003800000 */
.L_x_1308:
        /* <DEDUP_REMOVED lines=18> */
.L_x_1309:
[----:B------:R-:W-:Y:S02]  /*14910*/  IMAD.MOV.U32 R13, RZ, RZ, R0 ;  /* 0x000000ffff0d7224 */ /* 0x000fe400078e0000 */
[----:B------:R-:W-:-:S07]  /*14920*/  IMAD.MOV.U32 R6, RZ, RZ, R14 ;  /* 0x000000ffff067224 */ /* 0x000fce00078e000e */
[----:B------:R-:W-:Y:S05]  /*14930*/  WARPSYNC.COLLECTIVE R15, `(.L_x_1310) ;  /* 0x000000000f087348 */ /* 0x000fea0003c00000 */
[----:B------:R0:W1:Y:S02]  /*14940*/  SHFL.IDX P6, R14, R13, R12, R11 ;  /* 0x0000000c0d0e7389 */ /* 0x00006400000c000b */
[----:B01----:R-:W-:Y:S01]  /*14950*/  ENDCOLLECTIVE ;  /* 0x000000000000791b */ /* 0x003fe20003800000 */
.L_x_1310:
[----:B------:R-:W-:Y:S01]  /*14960*/  IMAD.MOV.U32 R0, RZ, RZ, R14 ;  /* 0x000000ffff007224 */ /* 0x000fe200078e000e */
[----:B------:R-:W-:Y:S06]  /*14970*/  BRA `(.L_x_1311) ;  /* 0xffffffc000747947 */ /* 0x000fec000383ffff */
.L_x_1209:
[----:B0-----:R0:W1:Y:S02]  /*14980*/  SYNCS.PHASECHK.TRANS64.TRYWAIT P0, [R17+URZ+0x2a820], R0 ;  /* 0x02a82000110075a7 */ /* 0x001064000800017f */
[----:B-1----:R-:W-:Y:S05]  /*14990*/  @!P0 NANOSLEEP.SYNCS 0x989680 ;  /* 0x009896800000895d */ /* 0x002fea0003900000 */
[----:B------:R-:W1:Y:S02]  /*149a0*/  @!P0 SYNCS.PHASECHK.TRANS64 P0, [R17+URZ+0x2a820], R0 ;  /* 0x02a82000110085a7 */ /* 0x000e64000800007f */
[----:B-1----:R-:W-:Y:S05]  /*149b0*/  @!P0 BRA `(.L_x_1209) ;  /* 0xfffffffc00f08947 */ /* 0x002fea000383ffff */
[----:B------:R-:W-:Y:S05]  /*149c0*/  BRA `(.L_x_1312) ;  /* 0xffffffc000ec7947 */ /* 0x000fea000383ffff */
.L_x_1216:
[----:B0-----:R0:W1:Y:S02]  /*149d0*/  SYNCS.PHASECHK.TRANS64.TRYWAIT P0, [R3+URZ+0x2a840], R2 ;  /* 0x02a84002030075a7 */ /* 0x001064000800017f */
[----:B-1----:R-:W-:Y:S05]  /*149e0*/  @!P0 NANOSLEEP.SYNCS 0x989680 ;  /* 0x009896800000895d */ /* 0x002fea0003900000 */
[----:B------:R-:W1:Y:S02]  /*149f0*/  @!P0 SYNCS.PHASECHK.TRANS64 P0, [R3+URZ+0x2a840], R2 ;  /* 0x02a84002030085a7 */ /* 0x000e64000800007f */
[----:B-1----:R-:W-:Y:S05]  /*14a00*/  @!P0 BRA `(.L_x_1216) ;  /* 0xfffffffc00f08947 */ /* 0x002fea000383ffff */
[----:B------:R-:W-:Y:S05]  /*14a10*/  BRA `(.L_x_1313) ;  /* 0xffffffc400a87947 */ /* 0x000fea000383ffff */
.L_x_1223:
[----:B0-----:R0:W1:Y:S02]  /*14a20*/  SYNCS.PHASECHK.TRANS64.TRYWAIT P0, [R3+URZ+0x60], R2 ;  /* 0x00006002030075a7 */ /* 0x001064000800017f */
[----:B-1----:R-:W-:Y:S05]  /*14a30*/  @!P0 NANOSLEEP.SYNCS 0x989680 ;  /* 0x009896800000895d */ /* 0x002fea0003900000 */
[----:B------:R-:W1:Y:S02]  /*14a40*/  @!P0 SYNCS.PHASECHK.TRANS64 P0, [R3+URZ+0x60], R2 ;  /* 0x00006002030085a7 */ /* 0x000e64000800007f */
[----:B-1----:R-:W-:Y:S05]  /*14a50*/  @!P0 BRA `(.L_x_1223) ;  /* 0xfffffffc00f08947 */ /* 0x002fea000383ffff */
[----:B------:R-:W-:Y:S05]  /*14a60*/  BRA `(.L_x_1314) ;  /* 0xffffffc800b47947 */ /* 0x000fea000383ffff */
.L_x_1233:
[----:B--2---:R2:W3:Y:S02]  /*14a70*/  SYNCS.PHASECHK.TRANS64.TRYWAIT P0, [R3+URZ+0x2a840], R2 ;  /* 0x02a84002030075a7 */ /* 0x0044e4000800017f */
[----:B---3--:R-:W-:Y:S05]  /*14a80*/  @!P0 NANOSLEEP.SYNCS 0x989680 ;  /* 0x009896800000895d */ /* 0x008fea0003900000 */
[----:B------:R-:W3:Y:S02]  /*14a90*/  @!P0 SYNCS.PHASECHK.TRANS64 P0, [R3+URZ+0x2a840], R2 ;  /* 0x02a84002030085a7 */ /* 0x000ee4000800007f */
[----:B---3--:R-:W-:Y:S05]  /*14aa0*/  @!P0 BRA `(.L_x_1233) ;  /* 0xfffffffc00f08947 */ /* 0x008fea000383ffff */
[----:B------:R-:W-:Y:S05]  /*14ab0*/  BRA `(.L_x_1315) ;  /* 0xffffffd0003c7947 */ /* 0x000fea000383ffff */
.L_x_1240:
[----:B0-----:R0:W1:Y:S02]  /*14ac0*/  SYNCS.PHASECHK.TRANS64.TRYWAIT P0, [R2+URZ+0x60], R3 ;  /* 0x00006003020075a7 */ /* 0x001064000800017f */
[----:B-1----:R-:W-:Y:S05]  /*14ad0*/  @!P0 NANOSLEEP.SYNCS 0x989680 ;  /* 0x009896800000895d */ /* 0x002fea0003900000 */
[----:B------:R-:W1:Y:S02]  /*14ae0*/  @!P0 SYNCS.PHASECHK.TRANS64 P0, [R2+URZ+0x60], R3 ;  /* 0x00006003020085a7 */ /* 0x000e64000800007f */
[----:B-1----:R-:W-:Y:S05]  /*14af0*/  @!P0 BRA `(.L_x_1240) ;  /* 0xfffffffc00f08947 */ /* 0x002fea000383ffff */
[----:B------:R-:W-:Y:S05]  /*14b00*/  BRA `(.L_x_1316) ;  /* 0xffffffd400487947 */ /* 0x000fea000383ffff */
.L_x_1249:
[----:B-1----:R1:W2:Y:S02]  /*14b10*/  SYNCS.PHASECHK.TRANS64.TRYWAIT P0, [R2+URZ+0x2a840], R3 ;  /* 0x02a84003020075a7 */ /* 0x0022a4000800017f */
[----:B--2---:R-:W-:Y:S05]  /*14b20*/  @!P0 NANOSLEEP.SYNCS 0x989680 ;  /* 0x009896800000895d */ /* 0x004fea0003900000 */
[----:B------:R-:W2:Y:S02]  /*14b30*/  @!P0 SYNCS.PHASECHK.TRANS64 P0, [R2+URZ+0x2a840], R3 ;  /* 0x02a84003020085a7 */ /* 0x000ea4000800007f */
[----:B--2---:R-:W-:Y:S05]  /*14b40*/  @!P0 BRA `(.L_x_1249) ;  /* 0xfffffffc00f08947 */ /* 0x004fea000383ffff */
[----:B------:R-:W-:Y:S05]  /*14b50*/  BRA `(.L_x_1317) ;  /* 0xffffffd800a07947 */ /* 0x000fea000383ffff */
.L_x_1256:
[----:B0-----:R0:W1:Y:S02]  /*14b60*/  SYNCS.PHASECHK.TRANS64.TRYWAIT P0, [R2+URZ+0x60], R5 ;  /* 0x00006005020075a7 */ /* 0x001064000800017f */
[----:B-1----:R-:W-:Y:S05]  /*14b70*/  @!P0 NANOSLEEP.SYNCS 0x989680 ;  /* 0x009896800000895d */ /* 0x002fea0003900000 */
[----:B------:R-:W1:Y:S02]  /*14b80*/  @!P0 SYNCS.PHASECHK.TRANS64 P0, [R2+URZ+0x60], R5 ;  /* 0x00006005020085a7 */ /* 0x000e64000800007f */
[----:B-1----:R-:W-:Y:S05]  /*14b90*/  @!P0 BRA `(.L_x_1256) ;  /* 0xfffffffc00f08947 */ /* 0x002fea000383ffff */
[----:B------:R-:W-:Y:S05]  /*14ba0*/  BRA `(.L_x_1318) ;  /* 0xffffffdc00ac7947 */ /* 0x000fea000383ffff */
.L_x_1267:
[----:B0-----:R0:W1:Y:S02]  /*14bb0*/  SYNCS.PHASECHK.TRANS64.TRYWAIT P0, [R2+URZ+0x2a860], R3 ;  /* 0x02a86003020075a7 */ /* 0x001064000800017f */
[----:B-1----:R-:W-:Y:S05]  /*14bc0*/  @!P0 NANOSLEEP.SYNCS 0x989680 ;  /* 0x009896800000895d */ /* 0x002fea0003900000 */
[----:B------:R-:W1:Y:S02]  /*14bd0*/  @!P0 SYNCS.PHASECHK.TRANS64 P0, [R2+URZ+0x2a860], R3 ;  /* 0x02a86003020085a7 */ /* 0x000e64000800007f */
[----:B-1----:R-:W-:Y:S05]  /*14be0*/  @!P0 BRA `(.L_x_1267) ;  /* 0xfffffffc00f08947 */ /* 0x002fea000383ffff */
[----:B------:R-:W-:Y:S05]  /*14bf0*/  BRA `(.L_x_1319) ;  /* 0xffffffe000f07947 */ /* 0x000fea000383ffff */
.L_x_1274:
[----:B------:R-:W-:Y:S01]  /*14c00*/  BSSY B0, `(.L_x_1320) ;  /* 0x0000008000007945 */ /* 0x000fe20003800000 */
[----:B-----5:R-:W-:Y:S02]  /*14c10*/  IMAD.MOV.U32 R13, RZ, RZ, R2 ;  /* 0x000000ffff0d7224 */ /* 0x020fe400078e0002 */
[----:B------:R-:W-:Y:S02]  /*14c20*/  IMAD.MOV.U32 R12, RZ, RZ, RZ ;  /* 0x000000ffff0c7224 */ /* 0x000fe400078e00ff */
[----:B------:R-:W-:Y:S02]  /*14c30*/  IMAD.MOV.U32 R11, RZ, RZ, 0x1f ;  /* 0x0000001fff0b7424 */ /* 0x000fe400078e00ff */
[----:B------:R-:W-:-:S07]  /*14c40*/  IMAD.MOV.U32 R15, RZ, RZ, -0x1 ;  /* 0xffffffffff0f7424 */ /* 0x000fce00078e00ff */
[----:B0-----:R-:W-:Y:S05]  /*14c50*/  WARPSYNC.COLLECTIVE R15, `(.L_x_1321) ;  /* 0x000000000f087348 */ /* 0x001fea0003c00000 */
[----:B------:R1:W2:Y:S02]  /*14c60*/  SHFL.IDX P6, R14, R13, R12, R11 ;  /* 0x0000000c0d0e7389 */ /* 0x0002a400000c000b */
[----:B012---:R-:W-:Y:S01]  /*14c70*/  ENDCOLLECTIVE ;  /* 0x000000000000791b */ /* 0x007fe20003800000 */
.L_x_1321:
[----:B------:R-:W-:Y:S05]  /*14c80*/  BSYNC B0 ;  /* 0x0000000000007941 */ /* 0x000fea0003800000 */
.L_x_1320:
[----:B------:R-:W-:Y:S05]  /*14c90*/  BRA `(.L_x_1322) ;  /* 0xffffffe400e87947 */ /* 0x000fea000383ffff */
.L_x_1277:
[----:B0-----:R0:W1:Y:S02]  /*14ca0*/  SYNCS.PHASECHK.TRANS64.TRYWAIT P0, [R0+URZ+0x2a820], R3 ;  /* 0x02a82003000075a7 */ /* 0x001064000800017f */
[----:B-1----:R-:W-:Y:S05]  /*14cb0*/  @!P0 NANOSLEEP.SYNCS 0x989680 ;  /* 0x009896800000895d */ /* 0x002fea0003900000 */
[----:B------:R-:W1:Y:S02]  /*14cc0*/  @!P0 SYNCS.PHASECHK.TRANS64 P0, [R0+URZ+0x2a820], R3 ;  /* 0x02a82003000085a7 */ /* 0x000e64000800007f */
[----:B-1----:R-:W-:Y:S05]  /*14cd0*/  @!P0 BRA `(.L_x_1277) ;  /* 0xfffffffc00f08947 */ /* 0x002fea000383ffff */
[----:B------:R-:W-:Y:S05]  /*14ce0*/  BRA `(.L_x_1323) ;  /* 0xffffffe800347947 */ /* 0x000fea000383ffff */
.L_x_1278:
        /* <DEDUP_REMOVED lines=8> */
[----:B0-----:R-:W-:Y:S05]  /*14d70*/  WARPSYNC.COLLECTIVE R15, `(.L_x_1325) ;  /* 0x000000000f087348 */ /* 0x001fea0003c00000 */
[----:B------:R1:W2:Y:S02]  /*14d80*/  SHFL.IDX P6, R14, R13, R12, R11 ;  /* 0x0000000c0d0e7389 */ /* 0x0002a400000c000b */
[----:B012---:R-:W-:Y:S01]  /*14d90*/  ENDCOLLECTIVE ;  /* 0x000000000000791b */ /* 0x007fe20003800000 */
.L_x_1325:
[----:B------:R-:W-:Y:S05]  /*14da0*/  BSYNC B0 ;  /* 0x0000000000007941 */ /* 0x000fea0003800000 */
.L_x_1324:
[----:B------:R-:W-:Y:S05]  /*14db0*/  BRA `(.L_x_1326) ;  /* 0xffffffe8001c7947 */ /* 0x000fea000383ffff */
.L_x_1281:
[----:B------:R-:W-:Y:S01]  /*14dc0*/  BSSY B1, `(.L_x_1327) ;  /* 0x0000006000017945 */ /* 0x000fe20003800000 */
[----:B------:R-:W-:-:S07]  /*14dd0*/  IMAD.MOV.U32 R15, RZ, RZ, -0x1 ;  /* 0xffffffffff0f7424 */ /* 0x000fce00078e00ff */
[----:B01----:R-:W-:Y:S05]  /*14de0*/  WARPSYNC.COLLECTIVE R15, `(.L_x_1328) ;  /* 0x000000000f0c7348 */ /* 0x003fea0003c00000 */
[----:B------:R-:W-:Y:S02]  /*14df0*/  ELECT P6, UR62, PT ;  /* 0x00000000003e782f */ /* 0x000fe400038c0000 */
[----:B------:R-:W-:Y:S01]  /*14e00*/  MOV R14, UR62 ;  /* 0x0000003e000e7c02 */ /* 0x000fe20008000f00 */
[----:B01----:R-:W-:Y:S10]  /*14e10*/  ENDCOLLECTIVE ;  /* 0x000000000000791b */ /* 0x003ff40003800000 */
.L_x_1328:
[----:B------:R-:W-:Y:S05]  /*14e20*/  BSYNC B1 ;  /* 0x0000000000017941 */ /* 0x000fea0003800000 */
.L_x_1327:
[----:B------:R-:W-:Y:S05]  /*14e30*/  BRA `(.L_x_1329) ;  /* 0xffffffe800147947 */ /* 0x000fea000383ffff */
.L_x_1283:
[----:B0-----:R0:W1:Y:S02]  /*14e40*/  SYNCS.PHASECHK.TRANS64.TRYWAIT P0, [R6+URZ], R5 ;  /* 0x00000005060075a7 */ /* 0x001064000800017f */
[----:B-1----:R-:W-:Y:S05]  /*14e50*/  @!P0 NANOSLEEP.SYNCS 0x989680 ;  /* 0x009896800000895d */ /* 0x002fea0003900000 */
[----:B------:R-:W1:Y:S02]  /*14e60*/  @!P0 SYNCS.PHASECHK.TRANS64 P0, [R6+URZ], R5 ;  /* 0x00000005060085a7 */ /* 0x000e64000800007f */
[----:B-1----:R-:W-:Y:S05]  /*14e70*/  @!P0 BRA `(.L_x_1283) ;  /* 0xfffffffc00f08947 */ /* 0x002fea000383ffff */
[----:B------:R-:W-:Y:S05]  /*14e80*/  BRA `(.L_x_1330) ;  /* 0xffffffe800547947 */ /* 0x000fea000383ffff */
.L_x_1284:
[----:B-1----:R1:W2:Y:S02]  /*14e90*/  SYNCS.PHASECHK.TRANS64.TRYWAIT P0, [R3+URZ], R2 ;  /* 0x00000002030075a7 */ /* 0x0022a4000800017f */
[----:B--2---:R-:W-:Y:S05]  /*14ea0*/  @!P0 NANOSLEEP.SYNCS 0x989680 ;  /* 0x009896800000895d */ /* 0x004fea0003900000 */
[----:B------:R-:W2:Y:S02]  /*14eb0*/  @!P0 SYNCS.PHASECHK.TRANS64 P0, [R3+URZ], R2 ;  /* 0x00000002030085a7 */ /* 0x000ea4000800007f */
[----:B--2---:R-:W-:Y:S05]  /*14ec0*/  @!P0 BRA `(.L_x_1284) ;  /* 0xfffffffc00f08947 */ /* 0x004fea000383ffff */
[----:B------:R-:W-:Y:S05]  /*14ed0*/  BRA `(.L_x_1331) ;  /* 0xffffffe800487947 */ /* 0x000fea000383ffff */
.L_x_1286:
[----:B-1----:R1:W2:Y:S02]  /*14ee0*/  SYNCS.PHASECHK.TRANS64.TRYWAIT P0, [R18+URZ], R5 ;  /* 0x00000005120075a7 */ /* 0x0022a4000800017f */
[----:B--2---:R-:W-:Y:S05]  /*14ef0*/  @!P0 NANOSLEEP.SYNCS 0x989680 ;  /* 0x009896800000895d */ /* 0x004fea0003900000 */
[----:B------:R-:W2:Y:S02]  /*14f00*/  @!P0 SYNCS.PHASECHK.TRANS64 P0, [R18+URZ], R5 ;  /* 0x00000005120085a7 */ /* 0x000ea4000800007f */
[----:B--2---:R-:W-:Y:S05]  /*14f10*/  @!P0 BRA `(.L_x_1286) ;  /* 0xfffffffc00f08947 */ /* 0x004fea000383ffff */
[----:B------:R-:W-:Y:S05]  /*14f20*/  BRA `(.L_x_1332) ;  /* 0xffffffe8004c7947 */ /* 0x000fea000383ffff */
.L_x_1333:
        /* <DEDUP_REMOVED lines=13> */
.L_x_3197:


//--------------------- .text._ZN7cutlass13device_kernelIN5flash11enable_sm90INS1_16FlashAttnFwdSm90INS1_25CollectiveMainloopFwdSm90ILi2EN4cute5tupleIJNS5_1CILi1EEES8_S8_EEENS6_IJNS7_ILi128EEENS7_ILi96EEENS7_ILi192EEEEEELi128ENS_10bfloat16_tEfNS_4arch4Sm90ELb0ELb1ELb0ELb1ELb0ELb0ELb0ELb1ELb1ELb1ELb0ELb0EEENS1_21CollectiveEpilogueFwdINS6_IJSA_SA_SB_EEES9_SE_SG_Li256ELb1ELb1ELb0ELb0EEENS1_36VarlenDynamicPersistentTileSchedulerILi128ELi96ELi256ELi128ELb0ELb1ELb1ELb1ELb0ELb1EEEEEEEEEvNT_6ParamsE --------------------------
	.section	.text._ZN7cutlass13device_kernelIN5flash11enable_sm90INS1_16FlashAttnFwdSm90INS1_25CollectiveMainloopFwdSm90ILi2EN4cute5tupleIJNS5_1CILi1EEES8_S8_EEENS6_IJNS7_ILi128EEENS7_ILi96EEENS7_ILi192EEEEEELi128ENS_10bfloat16_tEfNS_4arch4Sm90ELb0ELb1ELb0ELb1ELb0ELb0ELb0ELb1ELb1ELb1ELb0ELb0EEENS1_21CollectiveEpilogueFwdINS6_IJSA_SA_SB_EEES9_SE_SG_Li256ELb1ELb1ELb0ELb0EEENS1_36VarlenDynamicPersistentTileSchedulerILi128ELi96ELi256ELi128ELb0ELb1ELb1ELb1ELb0ELb1EEEEEEEEEvNT_6ParamsE,"ax",@progbits
	.align	128
.text._ZN7cutlass13device_kernelIN5flash11enable_sm90INS1_16FlashAttnFwdSm90INS1_25CollectiveMainloopFwdSm90ILi2EN4cute5tupleIJNS5_1CILi1EEES8_S8_EEENS6_IJNS7_ILi128EEENS7_ILi96EEENS7_ILi192EEEEEELi128ENS_10bfloat16_tEfNS_4arch4Sm90ELb0ELb1ELb0ELb1ELb0ELb0ELb0ELb1ELb1ELb1ELb0ELb0EEENS1_21CollectiveEpilogueFwdINS6_IJSA_SA_SB_EEES9_SE_SG_Li256ELb1ELb1ELb0ELb0EEENS1_36VarlenDynamicPersistentTileSchedulerILi128ELi96ELi256ELi128ELb0ELb1ELb1ELb1ELb0ELb1EEEEEEEEEvNT_6ParamsE:
        .type           _ZN7cutlass13device_kernelIN5flash11enable_sm90INS1_16FlashAttnFwdSm90INS1_25CollectiveMainloopFwdSm90ILi2EN4cute5tupleIJNS5_1CILi1EEES8_S8_EEENS6_IJNS7_ILi128EEENS7_ILi96EEENS7_ILi192EEEEEELi128ENS_10bfloat16_tEfNS_4arch4Sm90ELb0ELb1ELb0ELb1ELb0ELb0ELb0ELb1ELb1ELb1ELb0ELb0EEENS1_21CollectiveEpilogueFwdINS6_IJSA_SA_SB_EEES9_SE_SG_Li256ELb1ELb1ELb0ELb0EEENS1_36VarlenDynamicPersistentTileSchedulerILi128ELi96ELi256ELi128ELb0ELb1ELb1ELb1ELb0ELb1EEEEEEEEEvNT_6ParamsE,@function
        .size           _ZN7cutlass13device_kernelIN5flash11enable_sm90INS1_16FlashAttnFwdSm90INS1_25CollectiveMainloopFwdSm90ILi2EN4cute5tupleIJNS5_1CILi1EEES8_S8_EEENS6_IJNS7_ILi128EEENS7_ILi96EEENS7_ILi192EEEEEELi128ENS_10bfloat16_tEfNS_4arch4Sm90ELb0ELb1ELb0ELb1ELb0ELb0ELb0ELb1ELb1ELb1ELb0ELb0EEENS1_21CollectiveEpilogueFwdINS6_IJSA_SA_SB_EEES9_SE_SG_Li256ELb1ELb1ELb0ELb0EEENS1_36VarlenDynamicPersistentTileSchedulerILi128ELi96ELi256ELi128ELb0ELb1ELb1ELb1ELb0ELb1EEEEEEEEEvNT_6ParamsE,(.L_x_3198 - _ZN7cutlass13device_kernelIN5flash11enable_sm90INS1_16FlashAttnFwdSm90INS1_25CollectiveMainloopFwdSm90ILi2EN4cute5tupleIJNS5_1CILi1EEES8_S8_EEENS6_IJNS7_ILi128EEENS7_ILi96EEENS7_ILi192EEEEEELi128ENS_10bfloat16_tEfNS_4arch4Sm90ELb0ELb1ELb0ELb1ELb0ELb0ELb0ELb1ELb1ELb1ELb0ELb0EEENS1_21CollectiveEpilogueFwdINS6_IJSA_SA_SB_EEES9_SE_SG_Li256ELb1ELb1ELb0ELb0EEENS1_36VarlenDynamicPersistentTileSchedulerILi128ELi96ELi256ELi128ELb0ELb1ELb1ELb1ELb0ELb1EEEEEEEEEvNT_6ParamsE)
        .other          _ZN7cutlass13device_kernelIN5flash11enable_sm90INS1_16FlashAttnFwdSm90INS1_25CollectiveMainloopFwdSm90ILi2EN4cute5tupleIJNS5_1CILi1EEES8_S8_EEENS6_IJNS7_ILi128EEENS7_ILi96EEENS7_ILi192EEEEEELi128ENS_10bfloat16_tEfNS_4arch4Sm90ELb0ELb1ELb0ELb1ELb0ELb0ELb0ELb1ELb1ELb1ELb0ELb0EEENS1_21CollectiveEpilogueFwdINS6_IJSA_SA_SB_EEES9_SE_SG_Li256ELb1ELb1ELb0ELb0EEENS1_36VarlenDynamicPersistentTileSchedulerILi128ELi96ELi256ELi128ELb0ELb1ELb1ELb1ELb0ELb1EEEEEEEEEvNT_6ParamsE,@"STO_CUDA_ENTRY STV_DEFAULT"
_ZN7cutlass13device_kernelIN5flash11enable_sm90INS1_16FlashAttnFwdSm90INS1_25CollectiveMainloopFwdSm90ILi2EN4cute5tupleIJNS5_1CILi1EEES8_S8_EEENS6_IJNS7_ILi128EEENS7_ILi96EEENS7_ILi192EEEEEELi128ENS_10bfloat16_tEfNS_4arch4Sm90ELb0ELb1ELb0ELb1ELb0ELb0ELb0ELb1ELb1ELb1ELb0ELb0EEENS1_21CollectiveEpilogueFwdINS6_IJSA_SA_SB_EEES9_SE_SG_Li256ELb1ELb1ELb0ELb0EEENS1_36VarlenDynamicPersistentTileSchedulerILi128ELi96ELi256ELi128ELb0ELb1ELb1ELb1ELb0ELb1EEEEEEEEEvNT_6ParamsE:
        /* <DEDUP_REMOVED lines=18> */
.L_x_1335:
[----:B------:R-:W-:Y:S05]  /*0120*/  BSYNC B0 ;  /* 0x0000000000007941 */ /* 0x000fea0003800000 */
.L_x_1334:
        /* <DEDUP_REMOVED lines=41> */
.L_x_1336:
        /* <DEDUP_REMOVED lines=22> */
.L_x_1337:
        /* <DEDUP_REMOVED lines=18> */
.L_x_1338:
        /* <DEDUP_REMOVED lines=22> */
.L_x_1339:
        /* <DEDUP_REMOVED lines=22> */
.L_x_1340:
[----:B0-----:R-:W-:Y:S01]  /*0900*/  UMOV UR4, 0x1 ;  /* 0x0000000100047882 */ /* 0x001fe20000000000 */
[----:B------:R-:W-:Y:S01]  /*0910*/  PLOP3.LUT P0, PT, PT, PT, UP0, 0x80, 0x0 ;  /* 0x000000000000781c */ /* 0x000fe20003f0f008 */
[----:B------:R-:W-:Y:S01]  /*0920*/  USEL UR4, UR4, 0x2, !UP0 ;  /* 0x0000000204047887 */ /* 0x000fe2000c000000 */
[----:B------:R-:W-:Y:S01]  /*0930*/  NOP ;  /* 0x0000000000007918 */ /* 0x000fe20000000000 */
[----:B------:R-:W-:-:S04]  /*0940*/  ULDC.64 UR60, c[0x0][0x208] ;  /* 0x00008200003c7ab9 */ /* 0x000fc80000000a00 */
[----:B------:R-:W-:-:S05]  /*0950*/  IMAD.U32 R2, RZ, RZ, UR4 ;  /* 0x00000004ff027e24 */ /* 0x000fca000f8e00ff */
[----:B------:R0:W-:Y:S01]  /*0960*/  STL [R1+0x48], R2 ;  /* 0x0000480201007387 */ /* 0x0001e20000100800 */
[----:B-12-4-:R-:W-:Y:S06]  /*0970*/  BAR.SYNC.DEFER_BLOCKING 0x0 ;  /* 0x0000000000007b1d */ /* 0x016fec0000010000 */
[----:B------:R-:W-:Y:S05]  /*0980*/  @!P0 BRA `(.L_x_1341) ;  /* 0x000000e000b08947 */ /* 0x000fea0003800000 */
.L_x_1342:
        /* <DEDUP_REMOVED lines=15> */
[----:B------:R-:W-:Y:S01]  /*0a80*/  IMAD.MOV.U32 R166, RZ, RZ, RZ ;  /* 0x000000ffffa67224 */ /* 0x000fe200078e00ff */
[----:B------:R-:W-:Y:S01]  /*0a90*/  UMOV UR38, URZ ;  /* 0x0000003f00267c82 */ /* 0x000fe20008000000 */
[----:B------:R-:W-:Y:S01]  /*0aa0*/  UMOV UR36, URZ ;  /* 0x0000003f00247c82 */ /* 0x000fe20008000000 */
[----:B------:R-:W0:Y:S02]  /*0ab0*/  S2R R0, SR_TID.X ;  /* 0x0000000000007919 */ /* 0x000e240000002100 */
        /* <DEDUP_REMOVED lines=9> */
[----:B------:R-:W-:Y:S01]  /*0b50*/  LEA.HI R10, R3, R174, RZ, 0x2 ;  /* 0x000000ae030a7211 */ /* 0x000fe200078f10ff */
[----:B------:R-:W-:Y:S01]  /*0b60*/  IMAD.IADD R7, R174, 0x1, -R7 ;  /* 0x00000001ae077824 */ /* 0x000fe200078e0a07 */
[----:B------:R-:W-:Y:S02]  /*0b70*/  SHF.R.S32.HI R4, RZ, 0x1f, R167 ;  /* 0x0000001fff047819 */ /* 0x000fe400000114a7 */
[----:B------:R-:W-:Y:S02]  /*0b80*/  LOP3.LUT R0, R0, 0x1ffffffe, RZ, 0xc0, !PT ;  /* 0x1ffffffe00007812 */ /* 0x000fe400078ec0ff */
[----:B------:R-:W-:Y:S02]  /*0b90*/  LEA.HI R6, R4, R167, RZ, 0x2 ;  /* 0x000000a704067211 */ /* 0x000fe400078f10ff */
[----:B------:R-:W-:Y:S01]  /*0ba0*/  SHF.R.S32.HI R168, RZ, 0x7, R5 ;  /* 0x00000007ffa87819 */ /* 0x000fe20000011405 */
[----:B------:R-:W-:Y:S01]  /*0bb0*/  IMAD.IADD R0, R9, 0x1, -R0 ;  /* 0x0000000109007824 */ /* 0x000fe200078e0a00 */
[----:B------:R-:W-:-:S02]  /*0bc0*/  SHF.R.S32.HI R8, RZ, 0x2, R6 ;  /* 0x00000002ff087819 */ /* 0x000fc40000011406 */
[----:B------:R-:W-:Y:S02]  /*0bd0*/  SHF.R.S32.HI R11, RZ, 0x1f, R6 ;  /* 0x0000001fff0b7819 */ /* 0x000fe40000011406 */
[----:B------:R-:W-:Y:S02]  /*0be0*/  LOP3.LUT R9, R10, 0xfffffffc, RZ, 0xc0, !PT ;  /* 0xfffffffc0a097812 */ /* 0x000fe400078ec0ff */
[----:B------:R-:W-:Y:S02]  /*0bf0*/  LEA.HI R11, R11, R8, RZ, 0x3 ;  /* 0x000000080b0b7211 */ /* 0x000fe400078f18ff */
[----:B------:R-:W-:Y:S02]  /*0c00*/  LEA.HI R5, R5, R168, RZ, 0x1 ;  /* 0x000000a805057211 */ /* 0x000fe400078f08ff */
[----:B------:R-:W-:Y:S02]  /*0c10*/  LOP3.LUT R11, R11, 0xfffffff8, RZ, 0xc0, !PT ;  /* 0xfffffff80b0b7812 */ /* 0x000fe400078ec0ff */
[----:B------:R-:W-:-:S02]  /*0c20*/  LEA.HI R4, R4, R167, RZ, 0x5 ;  /* 0x000000a704047211 */ /* 0x000fc400078f28ff */
[----:B------:R-:W-:Y:S01]  /*0c30*/  LOP3.LUT R6, R6, 0x7ffffffc, RZ, 0xc0, !PT ;  /* 0x7ffffffc06067812 */ /* 0x000fe200078ec0ff */
[----:B------:R-:W-:Y:S01]  /*0c40*/  IMAD.IADD R11, R8, 0x1, -R11 ;  /* 0x00000001080b7824 */ /* 0x000fe200078e0a0b */
[----:B------:R-:W-:-:S03]  /*0c50*/  SHF.R.S32.HI R4, RZ, 0x5, R4 ;  /* 0x00000005ff047819 */ /* 0x000fc60000011404 */
[----:B------:R-:W-:Y:S02]  /*0c60*/  IMAD.IADD R19, R167, 0x1, -R6 ;  /* 0x00000001a7137824 */ /* 0x000fe400078e0a06 */
[----:B------:R-:W-:Y:S01]  /*0c70*/  IMAD R4, R4, 0x10, R11 ;  /* 0x0000001004047824 */ /* 0x000fe200078e020b */
[----:B--2---:R-:W-:Y:S02]  /*0c80*/  R2UR UR4, R2 ;  /* 0x00000000020472ca */ /* 0x004fe400000e0000 */
[CC--:B------:R-:W-:Y:S02]  /*0c90*/  LEA.HI R2, R3.reuse, R174.reuse, RZ, 0x5 ;  /* 0x000000ae03027211 */ /* 0x0c0fe400078f28ff */
[----:B------:R-:W-:-:S03]  /*0ca0*/  LEA.HI R3, R3, R174, RZ, 0x3 ;  /* 0x000000ae03037211 */ /* 0x000fc600078f18ff */
[----:B------:R-:W-:Y:S01]  /*0cb0*/  IMAD.SHL.U32 R2, R2, 0x20, RZ ;  /* 0x0000002002027824 */ /* 0x000fe200078e00ff */
[----:B------:R-:W-:-:S04]  /*0cc0*/  SHF.R.S32.HI R165, RZ, 0x3, R3 ;  /* 0x00000003ffa57819 */ /* 0x000fc80000011403 */
[----:B------:R-:W-:Y:S01]  /*0cd0*/  LOP3.LUT R2, R2, 0xfffffc00, RZ, 0xc0, !PT ;  /* 0xfffffc0002027812 */ /* 0x000fe200078ec0ff */
[----:B------:R-:W-:-:S04]  /*0ce0*/  ULOP3.LUT UR4, UR4, 0x1, URZ, 0xfc, !UPT ;  /* 0x0000000104047892 */ /* 0x000fc8000f8efc3f */
[----:B------:R-:W-:Y:S02]  /*0cf0*/  IMAD R7, R7, 0x40, R2 ;  /* 0x0000004007077824 */ /* 0x000fe400078e0202 */
[----:B------:R-:W-:Y:S01]  /*0d00*/  IMAD.IADD R2, R174, 0x1, -R9 ;  /* 0x00000001ae027824 */ /* 0x000fe200078e0a09 */
[----:B------:R-:W-:Y:S01]  /*0d10*/  LOP3.LUT R9, R5, 0x3fffffe, RZ, 0xc0, !PT ;  /* 0x03fffffe05097812 */ /* 0x000fe200078ec0ff */
[----:B------:R-:W-:Y:S01]  /*0d20*/  IMAD R170, R0, 0x8, R7 ;  /* 0x0000000800aa7824 */ /* 0x000fe200078e0207 */
[----:B------:R-:W-:Y:S01]  /*0d30*/  LOP3.LUT R5, R3, 0xfffffff8, RZ, 0xc0, !PT ;  /* 0xfffffff803057812 */ /* 0x000fe200078ec0ff */
[----:B------:R-:W-:Y:S01]  /*0d40*/  IMAD.U32 R171, RZ, RZ, UR4 ;  /* 0x00000004ffab7e24 */ /* 0x000fe2000f8e00ff */
[----:B------:R-:W-:Y:S01]  /*0d50*/  LEA.HI R8, R2, R2, RZ, 0x1 ;  /* 0x0000000202087211 */ /* 0x000fe200078f08ff */
[----:B------:R-:W-:Y:S02]  /*0d60*/  IMAD.IADD R9, R168, 0x1, -R9 ;  /* 0x00000001a8097824 */ /* 0x000fe400078e0a09 */
[----:B------:R-:W-:Y:S01]  /*0d70*/  IMAD.IADD R162, R174, 0x1, -R5 ;  /* 0x00000001aea27824 */ /* 0x000fe200078e0a05 */
[----:B------:R-:W-:Y:S01]  /*0d80*/  LOP3.LUT R11, R8, 0x1ffffffe, RZ, 0xc0, !PT ;  /* 0x1ffffffe080b7812 */ /* 0x000fe200078ec0ff */
[----:B------:R-:W-:-:S02]  /*0d90*/  IMAD R169, R9, 0x40, R4 ;  /* 0x0000004009a97824 */ /* 0x000fc400078e0204 */
[----:B------:R-:W-:Y:S02]  /*0da0*/  IMAD.SHL.U32 R160, R162, 0x8, RZ ;  /* 0x00000008a2a07824 */ /* 0x000fe400078e00ff */
[----:B------:R-:W-:Y:S02]  /*0db0*/  IMAD.IADD R22, R2, 0x1, -R11 ;  /* 0x0000000102167824 */ /* 0x000fe400078e0a0b */
[----:B------:R-:W-:Y:S01]  /*0dc0*/  VIADD R161, R160, 0x40 ;  /* 0x00000040a0a17836 */ /* 0x000fe20000000000 */
[----:B------:R-:W-:Y:S01]  /*0dd0*/  SHF.R.S32.HI R173, RZ, 0x1f, R160 ;  /* 0x0000001fffad7819 */ /* 0x000fe200000114a0 */
[----:B------:R-:W-:-:S03]  /*0de0*/  IMAD R22, R22, 0x8, R169 ;  /* 0x0000000816167824 */ /* 0x000fc600078e02a9 */
[----:B------:R-:W-:-:S07]  /*0df0*/  SHF.R.S32.HI R172, RZ, 0x1f, R161 ;  /* 0x0000001fffac7819 */ /* 0x000fce00000114a1 */
.L_x_1442:
[----:B0---4-:R-:W0:Y:S08]  /*0e00*/  LDC.64 R2, c[0x0][0xa28] ;  /* 0x00028a00ff027b82 */ /* 0x011e300000000a00 */
[----:B--2---:R-:W1:Y:S01]  /*0e10*/  LDC.64 R4, c[0x0][0xa18] ;  /* 0x00028600ff047b82 */ /* 0x004e620000000a00 */
[----:B------:R-:W-:Y:S01]  /*0e20*/  ULDC UR4, c[0x0][0x288] ;  /* 0x0000a20000047ab9 */ /* 0x000fe20000000800 */
[----:B------:R-:W-:Y:S01]  /*0e30*/  IMAD.MOV.U32 R7, RZ, RZ, RZ ;  /* 0x000000ffff077224 */ /* 0x000fe200078e00ff */
[----:B------:R-:W-:Y:S01]  /*0e40*/  ULDC.64 UR6, c[0x0][0xa20] ;  /* 0x0002880000067ab9 */ /* 0x000fe20000000a00 */
[----:B0-----:R-:W-:-:S04]  /*0e50*/  ISETP.NE.U32.AND P0, PT, R2, RZ, PT ;  /* 0x000000ff0200720c */ /* 0x001fc80003f05070 */
[----:B------:R-:W-:Y:S02]  /*0e60*/  ISETP.NE.AND.EX P0, PT, R3, RZ, PT, P0 ;  /* 0x000000ff0300720c */ /* 0x000fe40003f05300 */
[----:B-1----:R-:W-:-:S04]  /*0e70*/  ISETP.NE.U32.AND P1, PT, R4, RZ, PT ;  /* 0x000000ff0400720c */ /* 0x002fc80003f25070 */
[----:B------:R-:W-:-:S07]  /*0e80*/  ISETP.NE.AND.EX P1, PT, R5, RZ, PT, P1 ;  /* 0x000000ff0500720c */ /* 0x000fce0003f25310 */
[----:B------:R-:W0:Y:S08]  /*0e90*/  @P0 LDC.64 R2, c[0x0][0xa28] ;  /* 0x00028a00ff020b82 */ /* 0x000e300000000a00 */
[----:B------:R-:W1:Y:S01]  /*0ea0*/  @P1 LDC.64 R4, c[0x0][0xa18] ;  /* 0x00028600ff041b82 */ /* 0x000e620000000a00 */
[----:B------:R-:W-:Y:S01]  /*0eb0*/  IMAD.U32 R17, RZ, RZ, UR4 ;  /* 0x00000004ff117e24 */ /* 0x000fe2000f8e00ff */
[----:B------:R-:W-:Y:S01]  /*0ec0*/  ULDC.64 UR4, c[0x0][0x418] ;  /* 0x0001060000047ab9 */ /* 0x000fe20000000a00 */
[----:B0-----:R-:W-:-:S05]  /*0ed0*/  @P0 IMAD.WIDE R2, R47, 0x4, R2 ;  /* 0x000000042f020825 */ /* 0x001fca00078e0202 */
[----:B------:R0:W5:Y:S01]  /*0ee0*/  @P0 LDG.E R7, desc[UR60][R2.64] ;  /* 0x0000003c02070981 */ /* 0x000162000c1e1900 */
[----:B-1----:R-:W-:-:S05]  /*0ef0*/  @P1 IMAD.WIDE R4, R47, 0x4, R4 ;  /* 0x000000042f041825 */ /* 0x002fca00078e0204 */
[----:B------:R0:W5:Y:S01]  /*0f00*/  @P1 LDG.E R17, desc[UR60][R4.64] ;  /* 0x0000003c04111981 */ /* 0x000162000c1e1900 */
[----:B------:R-:W-:Y:S01]  /*0f10*/  UISETP.NE.U32.AND UP0, UPT, UR4, URZ, UPT ;  /* 0x0000003f0400728c */ /* 0x000fe2000bf05070 */
[----:B------:R-:W-:Y:S01]  /*0f20*/  ISETP.NE.U32.AND P2, PT, RZ, UR6, PT ;  /* 0x00000006ff007c0c */ /* 0x000fe2000bf45070 */
[----:B------:R-:W-:Y:S01]  /*0f30*/  IMAD.MOV.U32 R163, RZ, RZ, R46 ;  /* 0x000000ffffa37224 */ /* 0x000fe200078e002e */
[----:B------:R-:W-:Y:S01]  /*0f40*/  ULDC UR4, c[0x0][0x424] ;  /* 0x0001090000047ab9 */ /* 0x000fe20000000800 */
[----:B------:R-:W-:Y:S01]  /*0f50*/  UISETP.NE.AND.EX UP0, UPT, UR5, URZ, UPT, UP0 ;  /* 0x0000003f0500728c */ /* 0x000fe2000bf05300 */
[----:B------:R-:W-:Y:S02]  /*0f60*/  ISETP.NE.AND.EX P2, PT, RZ, UR7, PT, P2 ;  /* 0x00000007ff007c0c */ /* 0x000fe4000bf45320 */
[----:B------:R-:W-:Y:S01]  /*0f70*/  ULDC UR5, c[0x0][0x2f0] ;  /* 0x0000bc0000057ab9 */ /* 0x000fe20000000800 */
[----:B------:R-:W-:-:S04]  /*0f80*/  USEL UR4, UR4, 0x1, UP0 ;  /* 0x0000000104047887 */ /* 0x000fc80008000000 */
[----:B------:R-:W-:Y:S01]  /*0f90*/  UIMAD UR4, UR4, UR5, URZ ;  /* 0x00000005040472a4 */ /* 0x000fe2000f8e023f */
[----:B0--3--:R-:W-:Y:S11]  /*0fa0*/  @P1 BRA `(.L_x_1343) ;  /* 0x0000000000241947 */ /* 0x009ff60003800000 */
        /* <DEDUP_REMOVED lines=9> */
.L_x_1343:
[----:B------:R-:W-:Y:S02]  /*1040*/  IMAD.U32 R16, RZ, RZ, UR4 ;  /* 0x00000004ff107e24 */ /* 0x000fe4000f8e00ff */
[----:B------:R-:W-:Y:S01]  /*1050*/  IMAD.MOV.U32 R164, RZ, RZ, R47 ;  /* 0x000000ffffa47224 */ /* 0x000fe200078e002f */
[----:B------:R-:W-:Y:S06]  /*1060*/  @!P2 BRA `(.L_x_1344) ;  /* 0x000000000010a947 */ /* 0x000fec0003800000 */
[----:B------:R-:W0:Y:S02]  /*1070*/  LDC.64 R2, c[0x0][0xa20] ;  /* 0x00028800ff027b82 */ /* 0x000e240000000a00 */
[----:B0-----:R-:W-:-:S05]  /*1080*/  IMAD.WIDE R2, R47, 0x4, R2 ;  /* 0x000000042f027825 */ /* 0x001fca00078e0202 */
[----:B------:R0:W5:Y:S01]  /*1090*/  LDG.E R16, desc[UR60][R2.64] ;  /* 0x0000003c02107981 */ /* 0x000162000c1e1900 */
[----:B------:R-:W-:Y:S05]  /*10a0*/  BRA `(.L_x_1345) ;  /* 0x0000000000247947 */ /* 0x000fea0003800000 */
.L_x_1344:
[----:B------:R-:W-:Y:S02]  /*10b0*/  ULDC.64 UR4, c[0x0][0xa08] ;  /* 0x0002820000047ab9 */ /* 0x000fe40000000a00 */
[----:B------:R-:W-:-:S04]  /*10c0*/  ISETP.NE.U32.AND P0, PT, RZ, UR4, PT ;  /* 0x00000004ff007c0c */ /* 0x000fc8000bf05070 */
[----:B------:R-:W-:-:S13]  /*10d0*/  ISETP.NE.AND.EX P0, PT, RZ, UR5, PT, P0 ;  /* 0x00000005ff007c0c */ /* 0x000fda000bf05300 */
[----:B------:R-:W-:Y:S05]  /*10e0*/  @!P0 BRA `(.L_x_1345) ;  /* 0x0000000000148947 */ /* 0x000fea0003800000 */
[----:B------:R-:W0:Y:S02]  /*10f0*/  LDC.64 R2, c[0x0][0xa08] ;  /* 0x00028200ff027b82 */ /* 0x000e240000000a00 */
[----:B0-----:R-:W-:-:S05]  /*1100*/  IMAD.WIDE R2, R47, 0x4, R2 ;  /* 0x000000042f027825 */ /* 0x001fca00078e0202 */
[----:B------:R-:W2:Y:S04]  /*1110*/  LDG.E R16, desc[UR60][R2.64] ;  /* 0x0000003c02107981 */ /* 0x000ea8000c1e1900 */
[----:B------:R-:W2:Y:S02]  /*1120*/  LDG.E R5, desc[UR60][R2.64+0x4] ;  /* 0x0000043c02057981 */ /* 0x000ea4000c1e1900 */
[----:B--2---:R-:W-:-:S07]  /*1130*/  IMAD.IADD R16, R5, 0x1, -R16 ;  /* 0x0000000105107824 */ /* 0x004fce00078e0a10 */
.L_x_1345:
[----:B------:R-:W1:Y:S01]  /*1140*/  LDC R0, c[0x0][0x448] ;  /* 0x00011200ff007b82 */ /* 0x000e620000000800 */
[----:B------:R-:W-:Y:S02]  /*1150*/  IMAD.SHL.U32 R18, R45, 0x80, RZ ;  /* 0x000000802d127824 */ /* 0x000fe400078e00ff */
[----:B-----5:R-:W-:-:S05]  /*1160*/  IMAD.IADD R16, R16, 0x1, -R7 ;  /* 0x0000000110107824 */ /* 0x020fca00078e0a07 */
[----:B------:R-:W2:Y:S01]  /*1170*/  LDC.64 R8, c[0x0][0x9e0] ;  /* 0x00027800ff087b82 */ /* 0x000ea20000000a00 */
[----:B-1----:R-:W-:Y:S01]  /*1180*/  ISETP.NE.AND P1, PT, R0, 0x1, PT ;  /* 0x000000010000780c */ /* 0x002fe20003f25270 */
[----:B------:R-:W-:Y:S01]  /*1190*/  VIADD R0, R18, 0x7f ;  /* 0x0000007f12007836 */ /* 0x000fe20000000000 */
[----:B--2---:R-:W-:-:S11]  /*11a0*/  ISETP.GE.AND P2, PT, R9, 0x1, PT ;  /* 0x000000010900780c */ /* 0x004fd60003f46270 */
[----:B0-----:R-:W0:Y:S08]  /*11b0*/  @P1 LDC R3, c[0x0][0x44c] ;  /* 0x00011300ff031b82 */ /* 0x001e300000000800 */
[----:B------:R-:W1:Y:S01]  /*11c0*/  @P1 LDC R5, c[0x0][0x450] ;  /* 0x00011400ff051b82 */ /* 0x000e620000000800 */
[----:B0-----:R-:W-:Y:S01]  /*11d0*/  @P1 IMAD.HI.U32 R2, R0, R3, RZ ;  /* 0x0000000300021227 */ /* 0x001fe200078e00ff */
[----:B------:R-:W-:-:S04]  /*11e0*/  IADD3 R3, R16, 0x1, -R17 ;  /* 0x0000000110037810 */ /* 0x000fc80007ffe811 */
[----:B-1----:R-:W-:-:S05]  /*11f0*/  @P1 SHF.R.U32.HI R0, RZ, R5, R2 ;  /* 0x00000005ff001219 */ /* 0x002fca0000011602 */
        /* <DEDUP_REMOVED lines=13> */
.L_x_1347:
[----:B------:R-:W-:-:S13]  /*12d0*/  ISETP.NE.AND P0, PT, R9, 0x1, PT ;  /* 0x000000010900780c */ /* 0x000fda0003f05270 */
[----:B------:R-:W0:Y:S02]  /*12e0*/  @P0 LDC.64 R4, c[0x0][0x9e8] ;  /* 0x00027a00ff040b82 */ /* 0x000e240000000a00 */
[----:B0-----:R-:W-:-:S05]  /*12f0*/  @P0 IMAD.HI.U32 R4, R2, R4, RZ ;  /* 0x0000000402040227 */ /* 0x001fca00078e00ff */
[----:B------:R-:W-:-:S07]  /*1300*/  @P0 SHF.R.U32.HI R2, RZ, R5, R4 ;  /* 0x00000005ff020219 */ /* 0x000fce0000011604 */
.L_x_1348:
[----:B------:R-:W-:-:S05]  /*1310*/  IMAD R3, R2, R9, R9 ;  /* 0x0000000902037224 */ /* 0x000fca00078e0209 */
[----:B------:R-:W-:-:S07]  /*1320*/  VIMNMX R0, R0, R3, PT ;  /* 0x0000000300007248 */ /* 0x000fce0003fe0100 */
.L_x_1346:
[----:B------:R-:W0:Y:S01]  /*1330*/  @P1 LDC R3, c[0x0][0x44c] ;  /* 0x00011300ff031b82 */ /* 0x000e220000000800 */
[----:B------:R-:W-:Y:S01]  /*1340*/  VIADD R2, R0, 0x5f ;  /* 0x0000005f00027836 */ /* 0x000fe20000000000 */
[----:B------:R-:W-:Y:S01]  /*1350*/  ULDC UR4, c[0x0][0x9dc] ;  /* 0x0002770000047ab9 */ /* 0x000fe20000000800 */
[----:B------:R-:W-:Y:S02]  /*1360*/  VIADD R0, R16, 0x5f ;  /* 0x0000005f10007836 */ /* 0x000fe40000000000 */
[----:B------:R-:W-:Y:S02]  /*1370*/  IMAD.MOV.U32 R4, RZ, RZ, R18 ;  /* 0x000000ffff047224 */ /* 0x000fe400078e0012 */
[----:B------:R-:W-:Y:S01]  /*1380*/  IMAD.HI R0, R0, 0x2aaaaaab, RZ ;  /* 0x2aaaaaab00007827 */ /* 0x000fe200078e02ff */
[----:B------:R-:W1:Y:S03]  /*1390*/  @P1 LDC R6, c[0x0][0x450] ;  /* 0x00011400ff061b82 */ /* 0x000e660000000800 */
[----:B------:R-:W-:-:S04]  /*13a0*/  IMAD.HI R2, R2, 0x2aaaaaab, RZ ;  /* 0x2aaaaaab02027827 */ /* 0x000fc800078e02ff */
[----:B------:R-:W-:Y:S01]  /*13b0*/  IMAD.IADD R73, R16, 0x1, -R17 ;  /* 0x0000000110497824 */ /* 0x000fe200078e0a11 */
[----:B------:R-:W-:-:S04]  /*13c0*/  SHF.R.U32.HI R5, RZ, 0x1f, R2 ;  /* 0x0000001fff057819 */ /* 0x000fc80000011602 */
[----:B------:R-:W-:Y:S01]  /*13d0*/  LEA.HI.SX32 R72, R2, R5, 0x1c ;  /* 0x0000000502487211 */ /* 0x000fe200078fe2ff */
[----:B0-----:R-:W-:-:S05]  /*13e0*/  @P1 IMAD.HI.U32 R3, R18, R3, RZ ;  /* 0x0000000312031227 */ /* 0x001fca00078e00ff */
[----:B-1----:R-:W-:Y:S02]  /*13f0*/  @P1 SHF.R.U32.HI R4, RZ, R6, R3 ;  /* 0x00000006ff041219 */ /* 0x002fe40000011603 */
[----:B------:R-:W-:-:S04]  /*1400*/  SHF.R.U32.HI R3, RZ, 0x1f, R0 ;  /* 0x0000001fff037819 */ /* 0x000fc80000011600 */
[----:B------:R-:W-:Y:S01]  /*1410*/  LEA.HI.SX32 R3, R0, R3, 0x1c ;  /* 0x0000000300037211 */ /* 0x000fe200078fe2ff */
[----:B------:R-:W-:-:S03]  /*1420*/  IMAD.IADD R0, R73, 0x1, R4 ;  /* 0x0000000149007824 */ /* 0x000fc600078e0204 */
[----:B------:R-:W-:Y:S01]  /*1430*/  VIMNMX R72, R3, R72, PT ;  /* 0x0000004803487248 */ /* 0x000fe20003fe0100 */
        /* <DEDUP_REMOVED lines=11> */
.L_x_1350:
[----:B------:R-:W-:-:S13]  /*14f0*/  ISETP.NE.AND P0, PT, R9, 0x1, PT ;  /* 0x000000010900780c */ /* 0x000fda0003f05270 */
[----:B------:R-:W0:Y:S02]  /*1500*/  @P0 LDC.64 R4, c[0x0][0x9e8] ;  /* 0x00027a00ff040b82 */ /* 0x000e240000000a00 */
[----:B0-----:R-:W-:-:S05]  /*1510*/  @P0 IMAD.HI.U32 R4, R0, R4, RZ ;  /* 0x0000000400040227 */ /* 0x001fca00078e00ff */
[----:B------:R-:W-:-:S07]  /*1520*/  @P0 SHF.R.U32.HI R0, RZ, R5, R4 ;  /* 0x00000005ff000219 */ /* 0x000fce0000011604 */
.L_x_1351:
[----:B------:R-:W-:-:S05]  /*1530*/  IMAD R3, R0, R9, RZ ;  /* 0x0000000900037224 */ /* 0x000fca00078e02ff */
[----:B------:R-:W-:-:S07]  /*1540*/  VIMNMX R2, R2, R3, !PT ;  /* 0x0000000302027248 */ /* 0x000fce0007fe0100 */
.L_x_1349:
[----:B------:R-:W-:Y:S01]  /*1550*/  IMAD.HI R2, R2, 0x2aaaaaab, RZ ;  /* 0x2aaaaaab02027827 */ /* 0x000fe200078e02ff */
[----:B------:R-:W-:Y:S02]  /*1560*/  PLOP3.LUT P0, PT, PT, PT, PT, 0x80, 0x0 ;  /* 0x000000000000781c */ /* 0x000fe40003f0f070 */
[----:B------:R-:W-:Y:S02]  /*1570*/  CS2R R86, SRZ ;  /* 0x0000000000567805 */ /* 0x000fe4000001ff00 */
[----:B------:R-:W-:Y:S01]  /*1580*/  CS2R R84, SRZ ;  /* 0x0000000000547805 */ /* 0x000fe2000001ff00 */
[----:B------:R-:W-:Y:S01]  /*1590*/  IMAD.MOV.U32 R0, RZ, RZ, RZ ;  /* 0x000000ffff007224 */ /* 0x000fe200078e00ff */
[----:B------:R-:W-:Y:S02]  /*15a0*/  SHF.R.U32.HI R3, RZ, 0x1f, R2 ;  /* 0x0000001fff037819 */ /* 0x000fe40000011602 */
[----:B------:R-:W-:Y:S02]  /*15b0*/  CS2R R82, SRZ ;  /* 0x0000000000527805 */ /* 0x000fe4000001ff00 */
[----:B------:R-:W-:-:S02]  /*15c0*/  CS2R R80, SRZ ;  /* 0x0000000000507805 */ /* 0x000fc4000001ff00 */
[----:B------:R-:W-:Y:S02]  /*15d0*/  CS2R R78, SRZ ;  /* 0x00000000004e7805 */ /* 0x000fe4000001ff00 */
[----:B------:R-:W-:Y:S01]  /*15e0*/  LEA.HI.SX32 R3, R2, R3, 0x1c ;  /* 0x0000000302037211 */ /* 0x000fe200078fe2ff */
[----:B------:R-:W-:Y:S01]  /*15f0*/  IMAD.MOV.U32 R2, RZ, RZ, RZ ;  /* 0x000000ffff027224 */ /* 0x000fe200078e00ff */
[----:B------:R-:W-:Y:S02]  /*1600*/  CS2R R76, SRZ ;  /* 0x00000000004c7805 */ /* 0x000fe4000001ff00 */
[----:B------:R-:W-:Y:S02]  /*1610*/  CS2R R74, SRZ ;  /* 0x00000000004a7805 */ /* 0x000fe4000001ff00 */
[----:B------:R-:W-:Y:S02]  /*1620*/  VIMNMX R23, RZ, R3, !PT ;  /* 0x00000003ff177248 */ /* 0x000fe40007fe0100 */
[----:B------:R-:W-:-:S02]  /*1630*/  CS2R R28, SRZ ;  /* 0x00000000001c7805 */ /* 0x000fc4000001ff00 */
[----:B------:R-:W-:Y:S02]  /*1640*/  CS2R R70, SRZ ;  /* 0x0000000000467805 */ /* 0x000fe4000001ff00 */
[----:B------:R-:W-:Y:S02]  /*1650*/  CS2R R68, SRZ ;  /* 0x0000000000447805 */ /* 0x000fe4000001ff00 */
[----:B------:R-:W-:Y:S02]  /*1660*/  ISETP.GT.AND P1, PT, R72, R23, PT ;  /* 0x000000174800720c */ /* 0x000fe40003f24270 */
        /* <DEDUP_REMOVED lines=18> */
[----:B------:R-:W-:Y:S01]  /*1790*/  CS2R R6, SRZ ;  /* 0x0000000000067805 */ /* 0x000fe2000001ff00 */
[----:B------:R-:W-:Y:S02]  /*17a0*/  IMAD.MOV.U32 R8, RZ, RZ, RZ ;  /* 0x000000ffff087224 */ /* 0x000fe400078e00ff */
[----:B------:R-:W-:Y:S02]  /*17b0*/  IMAD.MOV.U32 R91, RZ, RZ, RZ ;  /* 0x000000ffff5b7224 */ /* 0x000fe400078e00ff */
[----:B------:R-:W-:-:S02]  /*17c0*/  IMAD.MOV.U32 R10, RZ, RZ, RZ ;  /* 0x000000ffff0a7224 */ /* 0x000fc400078e00ff */
[----:B------:R-:W-:Y:S02]  /*17d0*/  IMAD.MOV.U32 R93, RZ, RZ, RZ ;  /* 0x000000ffff5d7224 */ /* 0x000fe400078e00ff */
[----:B------:R-:W-:Y:S02]  /*17e0*/  IMAD.MOV.U32 R12, RZ, RZ, RZ ;  /* 0x000000ffff0c7224 */ /* 0x000fe400078e00ff */
        /* <DEDUP_REMOVED lines=33> */
.L_x_1353:
        /* <DEDUP_REMOVED lines=9> */
.L_x_1575:
[----:B------:R-:W-:Y:S05]  /*1a90*/  @!P0 BRA `(.L_x_1355) ;  /* 0x0000000000048947 */ /* 0x000fea0003800000 */
[----:B------:R-:W-:Y:S01]  /*1aa0*/  BPT.TRAP 0x1 ;  /* 0x000000040000795c */ /* 0x000fe20000300000 */
.L_x_1355:
[----:B------:R-:W-:Y:S02]  /*1ab0*/  IMAD.U32 R7, RZ, RZ, UR36 ;  /* 0x00000024ff077e24 */ /* 0x000fe4000f8e00ff */
[----:B0-----:R-:W-:-:S03]  /*1ac0*/  IMAD.U32 R0, RZ, RZ, UR38 ;  /* 0x00000026ff007e24 */ /* 0x001fc6000f8e00ff */
[----:B------:R-:W-:Y:S02]  /*1ad0*/  LEA R7, R7, UR37, 0x3 ;  /* 0x0000002507077c11 */ /* 0x000fe4000f8e18ff */
[----:B------:R-:W-:-:S04]  /*1ae0*/  SHF.L.U32 R0, R0, 0x1f, RZ ;  /* 0x0000001f00007819 */ /* 0x000fc800000006ff */
[----:B------:R0:W1:Y:S01]  /*1af0*/  SYNCS.PHASECHK.TRANS64.TRYWAIT P1, [R7+URZ+0x2a830], R0 ;  /* 0x02a83000070075a7 */ /* 0x000062000802017f */
[----:B------:R-:W-:Y:S05]  /*1b00*/  @!P0 BRA `(.L_x_1356) ;  /* 0x0000000000048947 */ /* 0x000fea0003800000 */
[----:B------:R-:W-:Y:S01]  /*1b10*/  BPT.TRAP 0x1 ;  /* 0x000000040000795c */ /* 0x000fe20000300000 */
.L_x_1356:
[----:B------:R-:W2:Y:S02]  /*1b20*/  S2R R2, SR_TID.X ;  /* 0x0000000000027919 */ /* 0x000ea40000002100 */
[----:B--2---:R-:W-:Y:S01]  /*1b30*/  LOP3.LUT P2, RZ, R2, 0x7f, RZ, 0xc0, !PT ;  /* 0x0000007f02ff7812 */ /* 0x004fe2000784c0ff */
[----:B-1----:R-:W-:-:S12]  /*1b40*/  @P1 BRA `(.L_x_1357) ;  /* 0x0000000000081947 */ /* 0x002fd80003800000 */
[----:B------:R-:W1:Y:S02]  /*1b50*/  SYNCS.PHASECHK.TRANS64.TRYWAIT P1, [R7+URZ+0x2a830], R0 ;  /* 0x02a83000070075a7 */ /* 0x000e64000802017f */
[----:B-1----:R-:W-:Y:S05]  /*1b60*/  @!P1 BRA `(.L_x_1358) ;  /* 0x0000013800689947 */ /* 0x002fea0003800000 */
.L_x_1357:
        /* <DEDUP_REMOVED lines=10> */
[----:B------:R-:W2:Y:S01]  /*1c10*/  LDC R21, c[0x0][0x448] ;  /* 0x00011200ff157b82 */ /* 0x000ea20000000800 */
[----:B------:R-:W-:Y:S01]  /*1c20*/  UMOV UR17, 0x40000040 ;  /* 0x4000004000117882 */ /* 0x000fe20000000000 */
[----:B------:R-:W-:Y:S01]  /*1c30*/  UMOV UR19, 0x40000040 ;  /* 0x4000004000137882 */ /* 0x000fe20000000000 */
[----:B------:R-:W-:Y:S01]  /*1c40*/  ULOP3.LUT UR39, UR4, 0x10000, URZ, 0xfc, !UPT ;  /* 0x0001000004277892 */ /* 0x000fe2000f8efc3f */
[----:B------:R-:W3:Y:S01]  /*1c50*/  S2R R2, SR_TID.X ;  /* 0x0000000000027919 */ /* 0x000ee20000002100 */
[----:B------:R-:W-:Y:S01]  /*1c60*/  ULOP3.LUT UR4, UR40, 0x10000, URZ, 0xfc, !UPT ;  /* 0x0001000028047892 */ /* 0x000fe2000f8efc3f */
[----:B01----:R-:W-:Y:S01]  /*1c70*/  IMAD.IADD R0, R22, 0x1, R18 ;  /* 0x0000000116007824 */ /* 0x003fe200078e0212 */
[----:B------:R-:W-:Y:S01]  /*1c80*/  UIMAD UR5, UR36, 0x900, UR39 ;  /* 0x00000900240578a4 */ /* 0x000fe2000f8e0227 */
[----:B------:R-:W0:Y:S01]  /*1c90*/  LDC.64 R12, c[0x0][0x9e0] ;  /* 0x00027800ff0c7b82 */ /* 0x000e220000000a00 */
[----:B------:R-:W-:-:S02]  /*1ca0*/  UIADD3 UR12, UR4, 0x4, URZ ;  /* 0x00000004040c7890 */ /* 0x000fc4000fffe03f */
[----:B------:R-:W-:Y:S01]  /*1cb0*/  UIADD3 UR14, UR5, 0x4, URZ ;  /* 0x00000004050e7890 */ /* 0x000fe2000fffe03f */
[----:B------:R-:W-:Y:S02]  /*1cc0*/  UMOV UR8, UR4 ;  /* 0x0000000400087c82 */ /* 0x000fe40008000000 */
[----:B------:R-:W-:Y:S01]  /*1cd0*/  UMOV UR10, UR5 ;  /* 0x00000005000a7c82 */ /* 0x000fe20008000000 */
[----:B------:R-:W-:Y:S01]  /*1ce0*/  IMAD.U32 R4, RZ, RZ, UR8 ;  /* 0x00000008ff047e24 */ /* 0x000fe2000f8e00ff */
[----:B------:R-:W-:Y:S01]  /*1cf0*/  HGMMA.64x96x16.F32.BF16 R24, gdesc[UR8], RZ, !UPT, gsb0 ;  /* 0x01600000081879f0 */ /* 0x000fe2000c0018ff */
[----:B------:R-:W-:Y:S02]  /*1d00*/  UIADD3 UR8, UR4, 0x2, URZ ;  /* 0x0000000204087890 */ /* 0x000fe4000fffe03f */
[----:B------:R-:W-:Y:S01]  /*1d10*/  UIADD3 UR10, UR5, 0x2, URZ ;  /* 0x00000002050a7890 */ /* 0x000fe2000fffe03f */
[----:B------:R-:W-:Y:S01]  /*1d20*/  UMOV UR9, 0x40000040 ;  /* 0x4000004000097882 */ /* 0x000fe20000000000 */
[----:B------:R-:W-:Y:S01]  /*1d30*/  UMOV UR11, 0x40000040 ;  /* 0x40000040000b7882 */ /* 0x000fe20000000000 */
[----:B------:R-:W-:Y:S01]  /*1d40*/  UIADD3 UR16, UR4, 0x6, URZ ;  /* 0x0000000604107890 */ /* 0x000fe2000fffe03f */
[----:B--2---:R-:W-:Y:S01]  /*1d50*/  ISETP.NE.AND P2, PT, R21, 0x1, PT ;  /* 0x000000011500780c */ /* 0x004fe20003f45270 */
[----:B------:R-:W-:-:S02]  /*1d60*/  UIADD3 UR18, UR5, 0x6, URZ ;  /* 0x0000000605127890 */ /* 0x000fc4000fffe03f */
[----:B------:R-:W-:Y:S02]  /*1d70*/  UIADD3 UR20, UR4, 0x400, URZ ;  /* 0x0000040004147890 */ /* 0x000fe4000fffe03f */
[----:B------:R-:W-:Y:S01]  /*1d80*/  UIADD3 UR22, UR5, 0x300, URZ ;  /* 0x0000030005167890 */ /* 0x000fe2000fffe03f */
[----:B------:R-:W-:Y:S01]  /*1d90*/  UMOV UR21, 0x40000040 ;  /* 0x4000004000157882 */ /* 0x000fe20000000000 */
[----:B------:R-:W-:Y:S01]  /*1da0*/  UMOV UR23, 0x40000040 ;  /* 0x4000004000177882 */ /* 0x000fe20000000000 */
[----:B------:R-:W-:Y:S02]  /*1db0*/  UIADD3 UR24, UR4, 0x402, URZ ;  /* 0x0000040204187890 */ /* 0x000fe4000fffe03f */
[----:B------:R-:W-:Y:S01]  /*1dc0*/  UIADD3 UR26, UR5, 0x302, URZ ;  /* 0x00000302051a7890 */ /* 0x000fe2000fffe03f */
[----:B---3--:R-:W-:Y:S01]  /*1dd0*/  LOP3.LUT P1, RZ, R2, 0x7f, RZ, 0xc0, !PT ;  /* 0x0000007f02ff7812 */ /* 0x008fe2000782c0ff */
[----:B------:R-:W-:Y:S01]  /*1de0*/  UMOV UR25, 0x40000040 ;  /* 0x4000004000197882 */ /* 0x000fe20000000000 */
[----:B------:R-:W-:Y:S01]  /*1df0*/  UMOV UR27, 0x40000040 ;  /* 0x40000040001b7882 */ /* 0x000fe20000000000 */
[----:B------:R-:W-:Y:S01]  /*1e00*/  UIADD3 UR28, UR4, 0x404, URZ ;  /* 0x00000404041c7890 */ /* 0x000fe2000fffe03f */
[----:B------:R-:W1:Y:S01]  /*1e10*/  @P2 LDC R3, c[0x0][0x44c] ;  /* 0x00011300ff032b82 */ /* 0x000e620000000800 */
[----:B------:R-:W-:Y:S01]  /*1e20*/  UIADD3 UR30, UR5, 0x304, URZ ;  /* 0x00000304051e7890 */ /* 0x000fe2000fffe03f */
[----:B------:R-:W-:Y:S01]  /*1e30*/  IMAD.MOV.U32 R2, RZ, RZ, R0 ;  /* 0x000000ffff027224 */ /* 0x000fe200078e0000 */
[----:B------:R-:W-:Y:S01]  /*1e40*/  UMOV UR29, 0x40000040 ;  /* 0x40000040001d7882 */ /* 0x000fe20000000000 */
[----:B------:R-:W-:Y:S01]  /*1e50*/  UMOV UR31, 0x40000040 ;  /* 0x40000040001f7882 */ /* 0x000fe20000000000 */
[----:B------:R-:W-:-:S02]  /*1e60*/  UIADD3 UR32, UR4, 0x406, URZ ;  /* 0x0000040604207890 */ /* 0x000fc4000fffe03f */
[----:B------:R-:W-:Y:S01]  /*1e70*/  UIADD3 UR34, UR5, 0x306, URZ ;  /* 0x0000030605227890 */ /* 0x000fe2000fffe03f */
[----:B------:R-:W2:Y:S01]  /*1e80*/  @P2 LDC R6, c[0x0][0x450] ;  /* 0x00011400ff062b82 */ /* 0x000ea20000000800 */
        /* <DEDUP_REMOVED lines=10> */
[----:B------:R-:W-:Y:S01]  /*1f30*/  UIADD3 UR48, UR4, 0x804, URZ ;  /* 0x0000080404307890 */ /* 0x000fe2000fffe03f */
[----:B-1----:R-:W-:Y:S01]  /*1f40*/  @P2 IMAD.HI.U32 R3, R0, R3, RZ ;  /* 0x0000000300032227 */ /* 0x002fe200078e00ff */
[----:B------:R-:W-:Y:S01]  /*1f50*/  UIADD3 UR50, UR5, 0x604, URZ ;  /* 0x0000060405327890 */ /* 0x000fe2000fffe03f */
[----:B------:R-:W-:Y:S01]  /*1f60*/  UMOV UR49, 0x40000040 ;  /* 0x4000004000317882 */ /* 0x000fe20000000000 */
[----:B------:R-:W-:Y:S01]  /*1f70*/  UMOV UR51, 0x40000040 ;  /* 0x4000004000337882 */ /* 0x000fe20000000000 */
[----:B------:R-:W-:Y:S01]  /*1f80*/  UIADD3 UR56, UR4, 0x806, URZ ;  /* 0x0000080604387890 */ /* 0x000fe2000fffe03f */
[----:B------:R-:W-:Y:S01]  /*1f90*/  @!P1 VIADD R0, R7, 0x2a840 ;  /* 0x0002a84007009836 */ /* 0x000fe20000000000 */
[----:B------:R-:W-:Y:S01]  /*1fa0*/  UIADD3 UR58, UR5, 0x606, URZ ;  /* 0x00000606053a7890 */ /* 0x000fe2000fffe03f */
[----:B--2---:R-:W-:Y:S01]  /*1fb0*/  @P2 SHF.R.U32.HI R2, RZ, R6, R3 ;  /* 0x00000006ff022219 */ /* 0x004fe20000011603 */
[----:B------:R-:W-:Y:S01]  /*1fc0*/  UMOV UR57, 0x40000040 ;  /* 0x4000004000397882 */ /* 0x000fe20000000000 */
[----:B------:R-:W-:Y:S01]  /*1fd0*/  UMOV UR59, 0x40000040 ;  /* 0x40000040003b7882 */ /* 0x000fe20000000000 */
[----:B------:R-:W-:Y:S01]  /*1fe0*/  IMAD.MOV.U32 R3, RZ, RZ, -0x60 ;  /* 0xffffffa0ff037424 */ /* 0x000fe200078e00ff */
[----:B------:R-:W-:Y:S01]  /*1ff0*/  @!P1 PRMT R0, RZ, 0x654, R0 ;  /* 0x00000654ff009816 */ /* 0x000fe20000000000 */
[----:B------:R-:W1:Y:S02]  /*2000*/  SHFL.IDX PT, R8, R2, RZ, 0x1c1f ;  /* 0x001c1fff02087589 */ /* 0x000e6400000e0000 */
[----:B------:R-:W-:-:S04]  /*2010*/  IMAD R6, R72, R3, 0x61 ;  /* 0x0000006148067424 */ /* 0x000fc800078e0203 */
[----:B------:R-:W-:Y:S02]  /*2020*/  IMAD R3, R19, -0x2, R6 ;  /* 0xfffffffe13037824 */ /* 0x000fe400078e0206 */
[----:B------:R-:W-:Y:S02]  /*2030*/  VIADD R74, R6, 0xffffffff ;  /* 0xffffffff064a7836 */ /* 0x000fe40000000000 */
[----:B------:R-:W-:Y:S01]  /*2040*/  VIADD R75, R3, 0xffffffff ;  /* 0xffffffff034b7836 */ /* 0x000fe20000000000 */
[----:B------:R-:W-:-:S05]  /*2050*/  IADD3 R7, -R17, R3, R16 ;  /* 0x0000000311077210 */ /* 0x000fca0007ffe110 */
        /* <DEDUP_REMOVED lines=36> */
[----:B------:R-:W-:-:S04]  /*22a0*/  VIADD R11, R7, UR4 ;  /* 0x00000004070b7c36 */ /* 0x000fc80008000000 */
[----:B-1----:R-:W-:Y:S01]  /*22b0*/  IMAD.IADD R3, R11, 0x1, R8 ;  /* 0x000000010b037824 */ /* 0x002fe200078e0208 */
[----:B------:R-:W-:Y:S02]  /*22c0*/  WARPGROUP.DEPBAR.LE gsb0, 0x0 ;  /* 0x00008000000079c5 */ /* 0x000fe40000010000 */
[----:B------:R0:W-:Y:S01]  /*22d0*/  @!P1 SYNCS.ARRIVE.TRANS64.RED.A1T0 RZ, [R0+URZ], RZ ;  /* 0x000000ff00ff99a7 */ /* 0x0001e2000810043f */
[----:B------:R-:W-:-:S04]  /*22e0*/  ISETP.GE.AND P1, PT, R13, 0x1, PT ;  /* 0x000000010d00780c */ /* 0x000fc80003f26270 */
[----:B------:R-:W-:Y:S01]  /*22f0*/  P2R R15, PR, RZ, 0x2 ;  /* 0x00000002ff0f7803 */ /* 0x000fe20000000000 */
[----:B0-----:R-:W-:-:S04]  /*2300*/  IMAD R0, R72, -0x60, R16 ;  /* 0xffffffa048007824 */ /* 0x001fc800078e0210 */
[----:B------:R-:W-:-:S04]  /*2310*/  VIADD R0, R0, 0x60 ;  /* 0x0000006000007836 */ /* 0x000fc80000000000 */
[----:B------:R-:W-:-:S05]  /*2320*/  IMAD R9, R19, -0x2, R0 ;  /* 0xfffffffe13097824 */ /* 0x000fca00078e0200 */
[----:B------:R-:W-:Y:S01]  /*2330*/  VIADDMNMX R0, R8, R20, R9, PT ;  /* 0x0000001408007246 */ /* 0x000fe20003800109 */
[----:B------:R-:W-:Y:S06]  /*2340*/  @!P1 BRA `(.L_x_1359) ;  /* 0x00000000004c9947 */ /* 0x000fec0003800000 */
[----:B------:R-:W-:Y:S01]  /*2350*/  IADD3 R6, -R17, R16, R8 ;  /* 0x0000001011067210 */ /* 0x000fe20007ffe108 */
        /* <DEDUP_REMOVED lines=10> */
.L_x_1361:
[----:B------:R-:W-:-:S13]  /*2400*/  ISETP.NE.AND P1, PT, R13, 0x1, PT ;  /* 0x000000010d00780c */ /* 0x000fda0003f25270 */
[----:B------:R-:W0:Y:S02]  /*2410*/  @P1 LDC.64 R76, c[0x0][0x9e8] ;  /* 0x00027a00ff4c1b82 */ /* 0x000e240000000a00 */
[----:B0-----:R-:W-:-:S05]  /*2420*/  @P1 IMAD.HI.U32 R8, R6, R76, RZ ;  /* 0x0000004c06081227 */ /* 0x001fca00078e00ff */
[----:B------:R-:W-:-:S07]  /*2430*/  @P1 SHF.R.U32.HI R6, RZ, R77, R8 ;  /* 0x0000004dff061219 */ /* 0x000fce0000011608 */
.L_x_1362:
[----:B------:R-:W-:Y:S05]  /*2440*/  BSYNC B0 ;  /* 0x0000000000007941 */ /* 0x000fea0003800000 */
.L_x_1360:
[----:B------:R-:W-:-:S05]  /*2450*/  IMAD R6, R6, R13, R75 ;  /* 0x0000000d06067224 */ /* 0x000fca00078e024b */
[----:B------:R-:W-:Y:S02]  /*2460*/  VIMNMX R3, R3, R6, !PT ;  /* 0x0000000603037248 */ /* 0x000fe40007fe0100 */
[----:B------:R-:W-:-:S07]  /*2470*/  VIADDMNMX R0, R6, R13, R0, PT ;  /* 0x0000000d06007246 */ /* 0x000fce0003800100 */
.L_x_1359:
[C---:B------:R-:W-:Y:S02]  /*2480*/  ISETP.GE.AND P1, PT, R74.reuse, 0x2, PT ;  /* 0x000000024a00780c */ /* 0x040fe40003f26270 */
[C---:B------:R-:W-:Y:S02]  /*2490*/  ISETP.GE.AND P5, PT, R74.reuse, 0x9, PT ;  /* 0x000000094a00780c */ /* 0x040fe40003fa6270 */
[----:B------:R-:W-:Y:S02]  /*24a0*/  ISETP.GT.AND P2, PT, R3, 0x1, !P1 ;  /* 0x000000010300780c */ /* 0x000fe40004f44270 */
[----:B------:R-:W-:Y:S02]  /*24b0*/  ISETP.GE.AND P3, PT, R74, 0xa, PT ;  /* 0x0000000a4a00780c */ /* 0x000fe40003f66270 */
        /* <DEDUP_REMOVED lines=12> */
[C---:B------:R-:W-:Y:S02]  /*2580*/  ISETP.GT.AND P2, PT, R3.reuse, 0x10, !P3 ;  /* 0x000000100300780c */ /* 0x040fe40005f44270 */
        /* <DEDUP_REMOVED lines=38> */
[C---:B------:R-:W-:Y:S02]  /*27f0*/  ISETP.GT.AND P2, PT, R3.reuse, 0x30, !P3 ;  /* 0x000000300300780c */ /* 0x040fe40005f44270 */
        /* <DEDUP_REMOVED lines=56> */
[----:B------:R-:W-:-:S04]  /*2b80*/  ISETP.GT.AND P4, PT, R3, 0x59, !P4 ;  /* 0x000000590300780c */ /* 0x000fc80006784270 */
[----:B------:R-:W-:Y:S02]  /*2b90*/  ISETP.LT.OR P4, PT, R0, 0x5a, P4 ;  /* 0x0000005a0000780c */ /* 0x000fe40002781670 */
[----:B------:R-:W0:Y:S02]  /*2ba0*/  SHFL.IDX PT, R0, R2, 0x1, 0x1c1f ;  /* 0x003c1f0002007f89 */ /* 0x000e2400000e0000 */
[----:B------:R-:W-:Y:S02]  /*2bb0*/  FSEL R6, R69, -INF , !P4 ;  /* 0xff80000045067808 */ /* 0x000fe40006000000 */
[----:B------:R-:W-:Y:S02]  /*2bc0*/  ISETP.GE.AND P4, PT, R13, 0x1, PT ;  /* 0x000000010d00780c */ /* 0x000fe40003f86270 */
[----:B0-----:R-:W-:Y:S01]  /*2bd0*/  VIADDMNMX R24, R0, R20, R9, PT ;  /* 0x0000001400187246 */ /* 0x001fe20003800109 */
[----:B------:R-:W-:-:S10]  /*2be0*/  IMAD.IADD R7, R11, 0x1, R0 ;  /* 0x000000010b077824 */ /* 0x000fd400078e0200 */
[----:B------:R-:W-:Y:S05]  /*2bf0*/  @!P4 BRA `(.L_x_1363) ;  /* 0x00000000004cc947 */ /* 0x000fea0003800000 */
        /* <DEDUP_REMOVED lines=11> */
.L_x_1365:
[----:B------:R-:W-:-:S13]  /*2cb0*/  ISETP.NE.AND P4, PT, R13, 0x1, PT ;  /* 0x000000010d00780c */ /* 0x000fda0003f85270 */
[----:B------:R-:W0:Y:S02]  /*2cc0*/  @P4 LDC.64 R2, c[0x0][0x9e8] ;  /* 0x00027a00ff024b82 */ /* 0x000e240000000a00 */
[----:B0-----:R-:W-:-:S05]  /*2cd0*/  @P4 IMAD.HI.U32 R2, R0, R2, RZ ;  /* 0x0000000200024227 */ /* 0x001fca00078e00ff */
[----:B------:R-:W-:-:S07]  /*2ce0*/  @P4 SHF.R.U32.HI R0, RZ, R3, R2 ;  /* 0x00000003ff004219 */ /* 0x000fce0000011602 */
.L_x_1366:
[----:B------:R-:W-:Y:S05]  /*2cf0*/  BSYNC B0 ;  /* 0x0000000000007941 */ /* 0x000fea0003800000 */
.L_x_1364:
[----:B------:R-:W-:-:S05]  /*2d00*/  IMAD R0, R0, R13, R75 ;  /* 0x0000000d00007224 */ /* 0x000fca00078e024b */
[----:B------:R-:W-:Y:S02]  /*2d10*/  VIMNMX R7, R7, R0, !PT ;  /* 0x0000000007077248 */ /* 0x000fe40007fe0100 */
[----:B------:R-:W-:-:S07]  /*2d20*/  VIADDMNMX R24, R0, R13, R24, PT ;  /* 0x0000000d00187246 */ /* 0x000fce0003800118 */
.L_x_1363:
        /* <DEDUP_REMOVED lines=173> */
[----:B------:R-:W-:-:S03]  /*3800*/  FFMA.FTZ R68, R68, R9, -R74 ;  /* 0x0000000944447223 */ /* 0x000fc6000001084a */
[----:B------:R0:W4:Y:S02]  /*3810*/  MUFU.EX2 R158, R33 ;  /* 0x00000021009e7308 */ /* 0x0001240000000800 */
[----:B------:R-:W5:Y:S06]  /*3820*/  @P4 LDC R53, c[0x0][0x44c] ;  /* 0x00011300ff354b82 */ /* 0x000f6c0000000800 */
[----:B------:R-:W4:Y:S01]  /*3830*/  MUFU.EX2 R35, R35 ;  /* 0x0000002300237308 */ /* 0x000f220000000800 */
[----:B0-----:R-:W-:Y:S01]  /*3840*/  FFMA.FTZ R33, R89, R9, -R74 ;  /* 0x0000000959217223 */ /* 0x001fe2000001084a */
[----:B--2---:R-:W-:-:S06]  /*3850*/  FMNMX.FTZ R56, R11, R56, !PT ;  /* 0x000000380b387209 */ /* 0x004fcc0007810000 */
[----:B------:R-:W-:Y:S01]  /*3860*/  MUFU.EX2 R144, R43 ;  /* 0x0000002b00907308 */ /* 0x000fe20000000800 */
[----:B------:R-:W0:Y:S07]  /*3870*/  SHFL.BFLY PT, R7, R56, 0x1, 0x1f ;  /* 0x0c201f0038077f89 */ /* 0x000e2e00000e0000 */
[----:B------:R1:W-:Y:S01]  /*3880*/  MUFU.EX2 R43, R6 ;  /* 0x00000006002b7308 */ /* 0x0003e20000000800 */
[----:B-----5:R-:W-:-:S07]  /*3890*/  @P4 IMAD.HI.U32 R53, R18, R53, RZ ;  /* 0x0000003512354227 */ /* 0x020fce00078e00ff */
        /* <DEDUP_REMOVED lines=46> */
[----:B--2---:R-:W-:-:S06]  /*3b80*/  IMAD.MOV.U32 R28, RZ, RZ, R18 ;  /* 0x000000ffff1c7224 */ /* 0x004fcc00078e0012 */
[----:B------:R1:W2:Y:S01]  /*3b90*/  MUFU.EX2 R153, R32 ;  /* 0x0000002000997308 */ /* 0x0002a20000000800 */
[C---:B---3--:R-:W-:Y:S01]  /*3ba0*/  FADD.FTZ R47, R159.reuse, R6 ;  /* 0x000000069f2f7221 */ /* 0x048fe20000010000 */
[----:B------:R-:W-:-:S06]  /*3bb0*/  F2FP.BF16.F32.PACK_AB R159, R159, R30 ;  /* 0x0000001e9f9f723e */ /* 0x000fcc00000010ff */
[----:B------:R-:W3:Y:S01]  /*3bc0*/  MUFU.EX2 R38, R38 ;  /* 0x0000002600267308 */ /* 0x000ee20000000800 */
[----:B0-----:R-:W-:Y:S01]  /*3bd0*/  FADD.FTZ R6, R34, R47 ;  /* 0x0000002f22067221 */ /* 0x001fe20000010000 */
[----:B-1----:R-:W0:Y:S06]  /*3be0*/  @P4 LDC R32, c[0x0][0x450] ;  /* 0x00011400ff204b82 */ /* 0x002e2c0000000800 */
[----:B------:R1:W-:Y:S01]  /*3bf0*/  MUFU.EX2 R154, R33 ;  /* 0x00000021009a7308 */ /* 0x0003e20000000800 */
[C---:B--2---:R-:W-:Y:S01]  /*3c00*/  FADD.FTZ R47, R153.reuse, R6 ;  /* 0x00000006992f7221 */ /* 0x044fe20000010000 */
[----:B------:R-:W-:-:S06]  /*3c10*/  F2FP.BF16.F32.PACK_AB R153, R153, R34 ;  /* 0x000000229999723e */ /* 0x000fcc00000010ff */
[----:B------:R-:W2:Y:S01]  /*3c20*/  MUFU.EX2 R155, R36 ;  /* 0x00000024009b7308 */ /* 0x000ea20000000800 */
[----:B-1----:R-:W-:Y:S01]  /*3c30*/  FFMA.FTZ R33, R93, R9, -R74 ;  /* 0x000000095d217223 */ /* 0x002fe2000001084a */
[----:B---3--:R-:W-:-:S06]  /*3c40*/  FADD.FTZ R6, R38, R47 ;  /* 0x0000002f26067221 */ /* 0x008fcc0000010000 */
[----:B------:R-:W-:Y:S01]  /*3c50*/  MUFU.EX2 R29, R29 ;  /* 0x0000001d001d7308 */ /* 0x000fe20000000800 */
[----:B0-----:R-:W-:Y:S02]  /*3c60*/  @P4 SHF.R.U32.HI R28, RZ, R32, R53 ;  /* 0x00000020ff1c4219 */ /* 0x001fe40000011635 */
[----:B------:R-:W-:-:S03]  /*3c70*/  ISETP.GE.AND P4, PT, R13, 0x1, PT ;  /* 0x000000010d00780c */ /* 0x000fc60003f86270 */
[----:B------:R-:W-:Y:S02]  /*3c80*/  IMAD.IADD R73, R73, 0x1, R28 ;  /* 0x0000000149497824 */ /* 0x000fe400078e021c */
[----:B------:R-:W0:Y:S01]  /*3c90*/  MUFU.EX2 R42, R42 ;  /* 0x0000002a002a7308 */ /* 0x000e220000000800 */
[C---:B--2---:R-:W-:Y:S01]  /*3ca0*/  FADD.FTZ R47, R155.reuse, R6 ;  /* 0x000000069b2f7221 */ /* 0x044fe20000010000 */
[----:B------:R-:W-:Y:S01]  /*3cb0*/  F2FP.BF16.F32.PACK_AB R155, R155, R38 ;  /* 0x000000269b9b723e */ /* 0x000fe200000010ff */
[----:B------:R-:W-:-:S05]  /*3cc0*/  IMAD.IADD R12, R73, 0x1, R12 ;  /* 0x00000001490c7824 */ /* 0x000fca00078e020c */
        /* <DEDUP_REMOVED lines=22> */
[----:B0-----:R-:W-:Y:S01]  /*3e30*/  FADD.FTZ R51, R41, R10 ;  /* 0x0000000a29337221 */ /* 0x001fe20000010000 */
[----:B------:R-:W-:-:S03]  /*3e40*/  VIADD R10, R72, 0xfffffffe ;  /* 0xfffffffe480a7836 */ /* 0x000fc60000000000 */
        /* <DEDUP_REMOVED lines=8> */
[C---:B------:R-:W-:Y:S01]  /*3ed0*/  FADD.FTZ R7, R151.reuse, R2 ;  /* 0x0000000297077221 */ /* 0x040fe20000010000 */
[C---:B------:R-:W-:Y:S01]  /*3ee0*/  FADD.FTZ R6, R146.reuse, R47 ;  /* 0x0000002f92067221 */ /* 0x040fe20000010000 */
[----:B------:R-:W-:Y:S01]  /*3ef0*/  F2FP.BF16.F32.PACK_AB R146, R146, R45 ;  /* 0x0000002d9292723e */ /* 0x000fe200000010ff */
[----:B------:R-:W0:Y:S01]  /*3f00*/  MUFU.EX2 R49, R49 ;  /* 0x0000003100317308 */ /* 0x000e220000000800 */
[----:B------:R-:W-:Y:S01]  /*3f10*/  FADD.FTZ R2, R50, R7 ;  /* 0x0000000732027221 */ /* 0x000fe20000010000 */
[----:B------:R-:W-:-:S03]  /*3f20*/  F2FP.BF16.F32.PACK_AB R151, R151, R46 ;  /* 0x0000002e9797723e */ /* 0x000fc600000010ff */
        /* <DEDUP_REMOVED lines=52> */
.L_x_1368:
[----:B------:R-:W-:-:S13]  /*4270*/  ISETP.NE.AND P1, PT, R13, 0x1, PT ;  /* 0x000000010d00780c */ /* 0x000fda0003f25270 */
[----:B------:R-:W0:Y:S02]  /*4280*/  @P1 LDC.64 R24, c[0x0][0x9e8] ;  /* 0x00027a00ff181b82 */ /* 0x000e240000000a00 */
[----:B0-----:R-:W-:-:S05]  /*4290*/  @P1 IMAD.HI.U32 R2, R0, R24, RZ ;  /* 0x0000001800021227 */ /* 0x001fca00078e00ff */
[----:B------:R-:W-:-:S07]  /*42a0*/  @P1 SHF.R.U32.HI R0, RZ, R25, R2 ;  /* 0x00000019ff001219 */ /* 0x000fce0000011602 */
.L_x_1369:
[----:B------:R-:W-:-:S05]  /*42b0*/  IMAD R13, R0, R13, R13 ;  /* 0x0000000d000d7224 */ /* 0x000fca00078e020d */
[----:B------:R-:W-:-:S07]  /*42c0*/  VIMNMX R12, R12, R13, PT ;  /* 0x0000000d0c0c7248 */ /* 0x000fce0003fe0100 */
.L_x_1367:
        /* <DEDUP_REMOVED lines=43> */
[----:B------:R-:W-:-:S06]  /*4580*/  ULDC UR59, c[0x0][0x9dc] ;  /* 0x00027700003b7ab9 */ /* 0x000fcc0000000800 */
.L_x_1387:
[----:B------:R-:W-:-:S04]  /*4590*/  UIADD3 UR4, UR36, 0x1, URZ ;  /* 0x0000000124047890 */ /* 0x000fc8000fffe03f */
[----:B------:R-:W-:-:S04]  /*45a0*/  UISETP.NE.AND UP0, UPT, UR4, 0x2, UPT ;  /* 0x000000020400788c */ /* 0x000fc8000bf05270 */
[----:B------:R-:W-:Y:S02]  /*45b0*/  USEL UR7, URZ, 0x1, UP0 ;  /* 0x000000013f077887 */ /* 0x000fe40008000000 */
[----:B------:R-:W-:Y:S02]  /*45c0*/  USEL UR4, UR4, URZ, UP0 ;  /* 0x0000003f04047287 */ /* 0x000fe40008000000 */
[----:B------:R-:W-:Y:S01]  /*45d0*/  ULOP3.LUT UR7, UR38, UR7, URZ, 0x3c, !UPT ;  /* 0x0000000726077292 */ /* 0x000fe2000f8e3c3f */
[----:B------:R-:W-:Y:S11]  /*45e0*/  @!P0 BRA `(.L_x_1371) ;  /* 0x0000000000048947 */ /* 0x000ff60003800000 */
[----:B------:R-:W-:Y:S01]  /*45f0*/  BPT.TRAP 0x1 ;  /* 0x000000040000795c */ /* 0x000fe20000300000 */
.L_x_1371:
[----:B------:R-:W-:Y:S01]  /*4600*/  ULEA UR6, UR4, UR37, 0x3 ;  /* 0x0000002504067291 */ /* 0x000fe2000f8e183f */
[----:B------:R-:W-:-:S05]  /*4610*/  IMAD.U32 R9, RZ, RZ, UR7 ;  /* 0x00000007ff097e24 */ /* 0x000fca000f8e00ff */
[----:B------:R-:W-:-:S04]  /*4620*/  SHF.L.U32 R9, R9, 0x1f, RZ ;  /* 0x0000001f09097819 */ /* 0x000fc800000006ff */
[----:B------:R0:W1:Y:S01]  /*4630*/  SYNCS.PHASECHK.TRANS64.TRYWAIT P1, [UR6+0x2a830], R9 ;  /* 0x02a83009ff0075a7 */ /* 0x0000620008020146 */
[----:B------:R-:W-:Y:S05]  /*4640*/  @!P0 BRA `(.L_x_1372) ;  /* 0x0000000000048947 */ /* 0x000fea0003800000 */
[----:B------:R-:W-:Y:S01]  /*4650*/  BPT.TRAP 0x1 ;  /* 0x000000040000795c */ /* 0x000fe20000300000 */
.L_x_1372:
[----:B-1----:R-:W-:Y:S05]  /*4660*/  @P1 BRA `(.L_x_1373) ;  /* 0x0000000000081947 */ /* 0x002fea0003800000 */
[----:B------:R-:W1:Y:S02]  /*4670*/  SYNCS.PHASECHK.TRANS64.TRYWAIT P1, [UR6+0x2a830], R9 ;  /* 0x02a83009ff0075a7 */ /* 0x000e640008020146 */
[----:B-1----:R-:W-:Y:S05]  /*4680*/  @!P1 BRA `(.L_x_1374) ;  /* 0x0000010c00b49947 */ /* 0x002fea0003800000 */
.L_x_1373:
        /* <DEDUP_REMOVED lines=131> */
.L_x_1375:
[----:B------:R-:W-:Y:S01]  /*4ec0*/  ULEA UR11, UR36, UR37, 0x3 ;  /* 0x00000025240b7291 */ /* 0x000fe2000f8e183f */
[----:B------:R-:W-:-:S05]  /*4ed0*/  IMAD.U32 R0, RZ, RZ, UR38 ;  /* 0x00000026ff007e24 */ /* 0x000fca000f8e00ff */
[----:B------:R-:W-:-:S04]  /*4ee0*/  SHF.L.U32 R0, R0, 0x1f, RZ ;  /* 0x0000001f00007819 */ /* 0x000fc800000006ff */
[----:B------:R2:W3:Y:S01]  /*4ef0*/  SYNCS.PHASECHK.TRANS64.TRYWAIT P1, [UR11+0x2a850], R0 ;  /* 0x02a85000ff0075a7 */ /* 0x0004e2000802014b */
[----:B------:R-:W-:Y:S05]  /*4f00*/  @!P0 BRA `(.L_x_1376) ;  /* 0x0000000000048947 */ /* 0x000fea0003800000 */
[----:B------:R-:W-:Y:S01]  /*4f10*/  BPT.TRAP 0x1 ;  /* 0x000000040000795c */ /* 0x000fe20000300000 */
.L_x_1376:
[----:B---3--:R-:W-:Y:S05]  /*4f20*/  @P1 BRA `(.L_x_1377) ;  /* 0x0000000000081947 */ /* 0x008fea0003800000 */
[----:B------:R-:W3:Y:S02]  /*4f30*/  SYNCS.PHASECHK.TRANS64.TRYWAIT P1, [UR11+0x2a850], R0 ;  /* 0x02a85000ff0075a7 */ /* 0x000ee4000802014b */
[----:B---3--:R-:W-:Y:S05]  /*4f40*/  @!P1 BRA `(.L_x_1378) ;  /* 0x00000104009c9947 */ /* 0x008fea0003800000 */
.L_x_1377:
[----:B------:R-:W-:Y:S01]  /*4f50*/  UIADD3 UR5, UR37, 0x400, URZ ;  /* 0x0000040025057890 */ /* 0x000fe2000fffe03f */
[----:B------:R-:W-:Y:S01]  /*4f60*/  WARPGROUP.ARRIVE ;  /* 0x00000000000079c5 */ /* 0x000fe20000000000 */
[----:B------:R-:W-:Y:S01]  /*4f70*/  UMOV UR15, 0x40000040 ;  /* 0x40000040000f7882 */ /* 0x000fe20000000000 */
[----:B------:R-:W-:Y:S01]  /*4f80*/  ISETP.NE.AND P3, PT, R21, 0x1, PT ;  /* 0x000000011500780c */ /* 0x000fe20003f65270 */
[----:B------:R-:W-:-:S03]  /*4f90*/  USHF.R.U32.HI UR5, URZ, 0x4, UR5 ;  /* 0x000000043f057899 */ /* 0x000fc60008011605 */
[----:B------:R-:W3:Y:S01]  /*4fa0*/  S2R R175, SR_TID.X ;  /* 0x0000000000af7919 */ /* 0x000ee20000002100 */
[----:B01----:R-:W-:Y:S01]  /*4fb0*/  IMAD.IADD R9, R22, 0x1, R18 ;  /* 0x0000000116097824 */ /* 0x003fe200078e0212 */
[----:B------:R-:W-:Y:S01]  /*4fc0*/  ISETP.NE.AND P1, PT, R15, RZ, PT ;  /* 0x000000ff0f00720c */ /* 0x000fe20003f25270 */
[----:B------:R-:W-:Y:S01]  /*4fd0*/  ULOP3.LUT UR5, UR5, 0x3fff, URZ, 0xc0, !UPT ;  /* 0x00003fff05057892 */ /* 0x000fe2000f8ec03f */
[----:B------:R-:W-:Y:S01]  /*4fe0*/  IMAD.U32 R2, RZ, RZ, UR6 ;  /* 0x00000006ff027e24 */ /* 0x000fe2000f8e00ff */
[----:B------:R-:W-:Y:S02]  /*4ff0*/  ULDC UR18, c[0x0][0x9e0] ;  /* 0x0002780000127ab9 */ /* 0x000fe40000000800 */
[----:B------:R-:W-:-:S04]  /*5000*/  ULOP3.LUT UR5, UR5, 0x3000000, URZ, 0xfc, !UPT ;  /* 0x0300000005057892 */ /* 0x000fc8000f8efc3f */
[----:B------:R-:W-:Y:S01]  /*5010*/  UIMAD UR10, UR36, 0x600, UR5 ;  /* 0x00000600240a78a4 */ /* 0x000fe2000f8e0205 */
[----:B--2---:R-:W0:Y:S01]  /*5020*/  @P3 LDC R0, c[0x0][0x44c] ;  /* 0x00011300ff003b82 */ /* 0x004e220000000800 */
[----:B------:R-:W-:-:S05]  /*5030*/  ULOP3.LUT UR5, URZ, UR59, URZ, 0x33, !UPT ;  /* 0x0000003b3f057292 */ /* 0x000fca000f8e333f */
[----:B------:R-:W-:Y:S02]  /*5040*/  UMOV UR14, UR10 ;  /* 0x0000000a000e7c82 */ /* 0x000fe40008000000 */
[----:B------:R-:W-:Y:S01]  /*5050*/  HGMMA.64x128x16.F32.BF16 R24, R156, gdesc[UR12].tnspB, R24, gsb0 ;  /* 0x41e0000c9c187df0 */ /* 0x000fe20008001818 */
[----:B------:R-:W-:Y:S01]  /*5060*/  UIADD3 UR14, UR10, 0x80, URZ ;  /* 0x000000800a0e7890 */ /* 0x000fe2000fffe03f */
[----:B------:R-:W1:Y:S01]  /*5070*/  @P3 LDC R13, c[0x0][0x450] ;  /* 0x00011400ff0d3b82 */ /* 0x000e620000000800 */
[----:B------:R-:W-:Y:S01]  /*5080*/  UMOV UR15, 0x40000040 ;  /* 0x40000040000f7882 */ /* 0x000fe20000000000 */
[----:B---3--:R-:W-:Y:S01]  /*5090*/  LOP3.LUT P2, RZ, R175, 0x7f, RZ, 0xc0, !PT ;  /* 0x0000007fafff7812 */ /* 0x008fe2000784c0ff */
[----:B0-----:R-:W-:-:S05]  /*50a0*/  @P3 IMAD.HI.U32 R0, R9, R0, RZ ;  /* 0x0000000009003227 */ /* 0x001fca00078e00ff */
[----:B-1----:R-:W-:-:S07]  /*50b0*/  @P3 SHF.R.U32.HI R9, RZ, R13, R0 ;  /* 0x0000000dff093219 */ /* 0x002fce0000011600 */
        /* <DEDUP_REMOVED lines=29> */
[----:B------:R-:W-:Y:S01]  /*5290*/  VIADD R144, R2, 0xffffffff ;  /* 0xffffffff02907836 */ /* 0x000fe20000000000 */
[----:B------:R-:W-:Y:S02]  /*52a0*/  WARPGROUP.DEPBAR.LE gsb0, 0x0 ;  /* 0x00008000000079c5 */ /* 0x000fe40000010000 */
[----:B------:R-:W0:Y:S01]  /*52b0*/  SHFL.IDX PT, R139, R9, RZ, 0x1c1f ;  /* 0x001c1fff098b7589 */ /* 0x000e2200000e0000 */
[----:B------:R1:W-:Y:S02]  /*52c0*/  @!P2 SYNCS.ARRIVE.TRANS64.RED.A1T0 RZ, [R0+URZ], RZ ;  /* 0x000000ff00ffa9a7 */ /* 0x0003e4000810043f */
[----:B-1----:R-:W-:-:S05]  /*52d0*/  IADD3 R0, -R17, R2, R16 ;  /* 0x0000000211007210 */ /* 0x002fca0007ffe110 */
[C---:B------:R-:W-:Y:S02]  /*52e0*/  VIADD R141, R0.reuse, UR18 ;  /* 0x00000012008d7c36 */ /* 0x040fe40008000000 */
[----:B------:R-:W-:Y:S02]  /*52f0*/  VIADD R142, R0, UR5 ;  /* 0x00000005008e7c36 */ /* 0x000fe40008000000 */
[--C-:B0-----:R-:W-:Y:S02]  /*5300*/  IMAD.IADD R13, R141, 0x1, R139.reuse ;  /* 0x000000018d0d7824 */ /* 0x101fe400078e028b */
[----:B------:R-:W-:Y:S01]  /*5310*/  IMAD.IADD R137, R142, 0x1, R139 ;  /* 0x000000018e897824 */ /* 0x000fe200078e028b */
[----:B------:R-:W-:Y:S06]  /*5320*/  @!P1 BRA `(.L_x_1379) ;  /* 0x0000000000549947 */ /* 0x000fec0003800000 */
[----:B------:R-:W-:Y:S01]  /*5330*/  IADD3 R139, -R17, R16, R139 ;  /* 0x00000010118b7210 */ /* 0x000fe20007ffe18b */
        /* <DEDUP_REMOVED lines=11> */
.L_x_1381:
[----:B------:R-:W-:-:S05]  /*53f0*/  IMAD.U32 R2, RZ, RZ, UR58 ;  /* 0x0000003aff027e24 */ /* 0x000fca000f8e00ff */
[----:B------:R-:W-:-:S13]  /*5400*/  ISETP.NE.AND P1, PT, R2, 0x1, PT ;  /* 0x000000010200780c */ /* 0x000fda0003f25270 */
[----:B------:R-:W0:Y:S02]  /*5410*/  @P1 LDC.64 R146, c[0x0][0x9e8] ;  /* 0x00027a00ff921b82 */ /* 0x000e240000000a00 */
[----:B0-----:R-:W-:-:S05]  /*5420*/  @P1 IMAD.HI.U32 R0, R139, R146, RZ ;  /* 0x000000928b001227 */ /* 0x001fca00078e00ff */
[----:B------:R-:W-:-:S07]  /*5430*/  @P1 SHF.R.U32.HI R139, RZ, R147, R0 ;  /* 0x00000093ff8b1219 */ /* 0x000fce0000011600 */
.L_x_1382:
[----:B------:R-:W-:Y:S05]  /*5440*/  BSYNC B0 ;  /* 0x0000000000007941 */ /* 0x000fea0003800000 */
.L_x_1380:
[----:B------:R-:W-:-:S05]  /*5450*/  IMAD R0, R139, R2, R144 ;  /* 0x000000028b007224 */ /* 0x000fca00078e0290 */
[----:B------:R-:W-:Y:S02]  /*5460*/  VIADDMNMX R13, R0, R2, R13, PT ;  /* 0x00000002000d7246 */ /* 0x000fe4000380010d */
[----:B------:R-:W-:-:S07]  /*5470*/  VIMNMX R137, R137, R0, !PT ;  /* 0x0000000089897248 */ /* 0x000fce0007fe0100 */
.L_x_1379:
        /* <DEDUP_REMOVED lines=132> */
.L_x_1385:
[----:B------:R-:W-:-:S05]  /*5cc0*/  IMAD.U32 R93, RZ, RZ, UR58 ;  /* 0x0000003aff5d7e24 */ /* 0x000fca000f8e00ff */
[----:B------:R-:W-:-:S13]  /*5cd0*/  ISETP.NE.AND P6, PT, R93, 0x1, PT ;  /* 0x000000015d00780c */ /* 0x000fda0003fc5270 */
[----:B------:R-:W0:Y:S02]  /*5ce0*/  @P6 LDC.64 R140, c[0x0][0x9e8] ;  /* 0x00027a00ff8c6b82 */ /* 0x000e240000000a00 */
[----:B0-----:R-:W-:-:S05]  /*5cf0*/  @P6 IMAD.HI.U32 R140, R9, R140, RZ ;  /* 0x0000008c098c6227 */ /* 0x001fca00078e00ff */
[----:B------:R-:W-:-:S07]  /*5d00*/  @P6 SHF.R.U32.HI R9, RZ, R141, R140 ;  /* 0x0000008dff096219 */ /* 0x000fce000001168c */
.L_x_1386:
[----:B------:R-:W-:Y:S05]  /*5d10*/  BSYNC B0 ;  /* 0x0000000000007941 */ /* 0x000fea0003800000 */
.L_x_1384:
[----:B------:R-:W-:-:S05]  /*5d20*/  IMAD R140, R9, R93, R144 ;  /* 0x0000005d098c7224 */ /* 0x000fca00078e0290 */
[----:B------:R-:W-:Y:S02]  /*5d30*/  VIADDMNMX R13, R140, R93, R13, PT ;  /* 0x0000005d8c0d7246 */ /* 0x000fe4000380010d */
[----:B------:R-:W-:-:S07]  /*5d40*/  VIMNMX R89, R89, R140, !PT ;  /* 0x0000008c59597248 */ /* 0x000fce0007fe0100 */
.L_x_1383:
        /* <DEDUP_REMOVED lines=68> */
[----:B------:R-:W-:Y:S02]  /*6190*/  ISETP.GT.AND P1, PT, R89, 0x30, !P1 ;  /* 0x000000305900780c */ /* 0x000fe40004f24270 */
[----:B------:R-:W-:Y:S02]  /*61a0*/  FMNMX.FTZ R91, R88, R9, !PT ;  /* 0x00000009585b7209 */ /* 0x000fe40007810000 */
[----:B------:R-:W-:Y:S01]  /*61b0*/  ISETP.LT.OR P1, PT, R13, 0x31, P1 ;  /* 0x000000310d00780c */ /* 0x000fe20000f21670 */
[----:B------:R-:W0:Y:S01]  /*61c0*/  LDC R9, c[0x0][0x988] ;  /* 0x00026200ff097b82 */ /* 0x000e220000000800 */
[----:B------:R-:W-:Y:S01]  /*61d0*/  ISETP.NE.AND P2, PT, R121, RZ, PT ;  /* 0x000000ff7900720c */ /* 0x000fe20003f45270 */
[----:B------:R-:W1:Y:S01]  /*61e0*/  SHFL.BFLY PT, R178, R91, 0x2, 0x1f ;  /* 0x0c401f005bb27f89 */ /* 0x000e6200000e0000 */
[----:B------:R-:W-:Y:S02]  /*61f0*/  FSEL R114, R114, -INF , !P1 ;  /* 0xff80000072727808 */ /* 0x000fe40004800000 */
[----:B------:R-:W-:-:S02]  /*6200*/  ISETP.NE.AND P1, PT, R153, RZ, PT ;  /* 0x000000ff9900720c */ /* 0x000fc40003f25270 */
[----:B------:R-:W-:Y:S02]  /*6210*/  ISETP.NE.AND P6, PT, R156, RZ, PT ;  /* 0x000000ff9c00720c */ /* 0x000fe40003fc5270 */
[C---:B------:R-:W-:Y:S02]  /*6220*/  ISETP.GT.AND P1, PT, R89.reuse, 0x31, !P1 ;  /* 0x000000315900780c */ /* 0x040fe40004f24270 */
[----:B------:R-:W-:Y:S02]  /*6230*/  ISETP.GT.AND P3, PT, R89, 0x50, !P3 ;  /* 0x000000505900780c */ /* 0x000fe40005f64270 */
[C---:B------:R-:W-:Y:S02]  /*6240*/  ISETP.LT.OR P1, PT, R13.reuse, 0x32, P1 ;  /* 0x000000320d00780c */ /* 0x040fe40000f21670 */
[----:B------:R-:W-:Y:S02]  /*6250*/  ISETP.LT.OR P3, PT, R13, 0x51, P3 ;  /* 0x000000510d00780c */ /* 0x000fe40001f61670 */
[----:B------:R-:W-:-:S02]  /*6260*/  FSEL R110, R115, -INF , !P1 ;  /* 0xff800000736e7808 */ /* 0x000fc40004800000 */
[----:B------:R-:W-:Y:S02]  /*6270*/  ISETP.NE.AND P1, PT, R113, RZ, PT ;  /* 0x000000ff7100720c */ /* 0x000fe40003f25270 */
[C---:B------:R-:W-:Y:S02]  /*6280*/  ISETP.GT.AND P4, PT, R89.reuse, 0x51, !P4 ;  /* 0x000000515900780c */ /* 0x040fe40006784270 */
[----:B------:R-:W-:Y:S02]  /*6290*/  ISETP.GT.AND P1, PT, R89, 0x38, !P1 ;  /* 0x000000385900780c */ /* 0x000fe40004f24270 */
[----:B------:R-:W-:Y:S02]  /*62a0*/  FSEL R130, R130, -INF , !P3 ;  /* 0xff80000082827808 */ /* 0x000fe40005800000 */
[----:B------:R-:W-:Y:S02]  /*62b0*/  ISETP.LT.OR P1, PT, R13, 0x39, P1 ;  /* 0x000000390d00780c */ /* 0x000fe40000f21670 */
[----:B-1----:R-:W-:-:S02]  /*62c0*/  FMNMX.FTZ R93, R91, R178, !PT ;  /* 0x000000b25b5d7209 */ /* 0x002fc40007810000 */
[----:B------:R-:W-:Y:S02]  /*62d0*/  FSEL R118, R118, -INF , !P1 ;  /* 0xff80000076767808 */ /* 0x000fe40004800000 */
[----:B------:R-:W-:Y:S01]  /*62e0*/  ISETP.NE.AND P1, PT, R154, RZ, PT ;  /* 0x000000ff9a00720c */ /* 0x000fe20003f25270 */
[----:B------:R-:W1:Y:S01]  /*62f0*/  SHFL.BFLY PT, R178, R93, 0x1, 0x1f ;  /* 0x0c201f005db27f89 */ /* 0x000e6200000e0000 */
[----:B------:R-:W-:Y:S02]  /*6300*/  ISETP.LT.OR P4, PT, R13, 0x52, P4 ;  /* 0x000000520d00780c */ /* 0x000fe40002781670 */
[C---:B------:R-:W-:Y:S02]  /*6310*/  ISETP.GT.AND P1, PT, R89.reuse, 0x39, !P1 ;  /* 0x000000395900780c */ /* 0x040fe40004f24270 */
[----:B------:R-:W-:Y:S02]  /*6320*/  ISETP.GT.AND P5, PT, R89, 0x58, !P5 ;  /* 0x000000585900780c */ /* 0x000fe40006fa4270 */
[----:B------:R-:W-:-:S02]  /*6330*/  ISETP.LT.OR P1, PT, R13, 0x3a, P1 ;  /* 0x0000003a0d00780c */ /* 0x000fc40000f21670 */
[----:B------:R-:W-:Y:S02]  /*6340*/  FSEL R182, R131, -INF , !P4 ;  /* 0xff80000083b67808 */ /* 0x000fe40006000000 */
[----:B------:R-:W-:Y:S02]  /*6350*/  FSEL R154, R119, -INF , !P1 ;  /* 0xff800000779a7808 */ /* 0x000fe40004800000 */
[----:B------:R-:W-:Y:S02]  /*6360*/  ISETP.NE.AND P1, PT, R117, RZ, PT ;  /* 0x000000ff7500720c */ /* 0x000fe40003f25270 */
[----:B------:R-:W-:Y:S02]  /*6370*/  ISETP.LT.OR P5, PT, R13, 0x59, P5 ;  /* 0x000000590d00780c */ /* 0x000fe40002fa1670 */
[----:B------:R-:W-:Y:S02]  /*6380*/  ISETP.GT.AND P1, PT, R89, 0x40, !P1 ;  /* 0x000000405900780c */ /* 0x000fe40004f24270 */
[----:B------:R-:W-:-:S02]  /*6390*/  FSEL R134, R134, -INF , !P5 ;  /* 0xff80000086867808 */ /* 0x000fc40006800000 */
[----:B------:R-:W-:Y:S02]  /*63a0*/  ISETP.LT.OR P1, PT, R13, 0x41, P1 ;  /* 0x000000410d00780c */ /* 0x000fe40000f21670 */
[----:B-1----:R-:W-:Y:S02]  /*63b0*/  FMNMX.FTZ R178, R93, R178, !PT ;  /* 0x000000b25db27209 */ /* 0x002fe40007810000 */
        /* <DEDUP_REMOVED lines=67> */
[----:B------:R-:W1:Y:S01]  /*67f0*/  MUFU.EX2 R180, R180 ;  /* 0x000000b400b47308 */ /* 0x000e620000000800 */
[----:B0-----:R-:W-:Y:S02]  /*6800*/  FFMA.FTZ R136, R128, R9, -R113 ;  /* 0x0000000980887223 */ /* 0x001fe40000010871 */
[----:B------:R-:W-:-:S04]  /*6810*/  FMNMX.FTZ R101, R126, R101, !PT ;  /* 0x000000657e657209 */ /* 0x000fc80007810000 */
[----:B------:R-:W-:Y:S01]  /*6820*/  FMNMX.FTZ R101, R176, R101, !PT ;  /* 0x00000065b0657209 */ /* 0x000fe20007810000 */
[----:B------:R0:W-:Y:S03]  /*6830*/  MUFU.EX2 R99, R104 ;  /* 0x0000006800637308 */ /* 0x0001e60000000800 */
[----:B------:R-:W-:-:S04]  /*6840*/  FMNMX.FTZ R101, R130, R101, !PT ;  /* 0x0000006582657209 */ /* 0x000fc80007810000 */
[----:B------:R-:W-:Y:S01]  /*6850*/  FMNMX.FTZ R101, R182, R101, !PT ;  /* 0x00000065b6657209 */ /* 0x000fe20007810000 */
[----:B------:R1:W-:Y:S01]  /*6860*/  MUFU.EX2 R95, R158 ;  /* 0x0000009e005f7308 */ /* 0x0003e20000000800 */
[----:B0-----:R-:W-:Y:S02]  /*6870*/  FSEL R104, R135, -INF , !P2 ;  /* 0xff80000087687808 */ /* 0x001fe40005000000 */
[----:B------:R-:W-:-:S04]  /*6880*/  FMNMX.FTZ R101, R134, R101, !PT ;  /* 0x0000006586657209 */ /* 0x000fc80007810000 */
[----:B------:R-:W-:Y:S01]  /*6890*/  FMNMX.FTZ R105, R104, R101, !PT ;  /* 0x0000006568697209 */ /* 0x000fe20007810000 */
[--C-:B------:R-:W-:Y:S01]  /*68a0*/  FFMA.FTZ R101, R116, R9, -R113.reuse ;  /* 0x0000000974657223 */ /* 0x100fe20000010871 */
[----:B------:R-:W-:Y:S01]  /*68b0*/  MUFU.EX2 R138, R138 ;  /* 0x0000008a008a7308 */ /* 0x000fe20000000800 */
[----:B-1----:R-:W-:Y:S02]  /*68c0*/  F2FP.BF16.F32.PACK_AB R158, R180, R93 ;  /* 0x0000005db49e723e */ /* 0x002fe400000010ff */
        /* <DEDUP_REMOVED lines=162> */
.L_x_1370:
        /* <DEDUP_REMOVED lines=22> */
.L_x_1389:
[----:B------:R-:W-:-:S13]  /*7450*/  ISETP.NE.AND P1, PT, R11, 0x1, PT ;  /* 0x000000010b00780c */ /* 0x000fda0003f25270 */
[----:B------:R-:W0:Y:S02]  /*7460*/  @P1 LDC.64 R20, c[0x0][0x9e8] ;  /* 0x00027a00ff141b82 */ /* 0x000e240000000a00 */
[----:B0-----:R-:W-:-:S05]  /*7470*/  @P1 IMAD.HI.U32 R20, R12, R20, RZ ;  /* 0x000000140c141227 */ /* 0x001fca00078e00ff */
[----:B------:R-:W-:-:S07]  /*7480*/  @P1 SHF.R.U32.HI R12, RZ, R21, R20 ;  /* 0x00000015ff0c1219 */ /* 0x000fce0000011614 */
.L_x_1390:
[----:B------:R-:W-:-:S05]  /*7490*/  IMAD R12, R12, R11, RZ ;  /* 0x0000000b0c0c7224 */ /* 0x000fca00078e02ff */
[----:B------:R-:W-:-:S07]  /*74a0*/  VIMNMX R13, R13, R12, !PT ;  /* 0x0000000c0d0d7248 */ /* 0x000fce0007fe0100 */
.L_x_1388:
        /* <DEDUP_REMOVED lines=11> */
.L_x_1400:
        /* <DEDUP_REMOVED lines=8> */
.L_x_1392:
[----:B------:R-:W-:Y:S01]  /*75e0*/  ULEA UR5, UR36, UR37, 0x3 ;  /* 0x0000002524057291 */ /* 0x000fe2000f8e183f */
[----:B------:R-:W-:-:S05]  /*75f0*/  IMAD.U32 R3, RZ, RZ, UR38 ;  /* 0x00000026ff037e24 */ /* 0x000fca000f8e00ff */
[----:B------:R-:W-:-:S04]  /*7600*/  SHF.L.U32 R3, R3, 0x1f, RZ ;  /* 0x0000001f03037819 */ /* 0x000fc800000006ff */
[----:B------:R0:W1:Y:S01]  /*7610*/  SYNCS.PHASECHK.TRANS64.TRYWAIT P1, [UR5+0x2a830], R3 ;  /* 0x02a83003ff0075a7 */ /* 0x0000620008020145 */
[----:B------:R-:W-:Y:S05]  /*7620*/  @!P0 BRA `(.L_x_1393) ;  /* 0x0000000000048947 */ /* 0x000fea0003800000 */
[----:B------:R-:W-:Y:S01]  /*7630*/  BPT.TRAP 0x1 ;  /* 0x000000040000795c */ /* 0x000fe20000300000 */
.L_x_1393:
[----:B-1----:R-:W-:Y:S05]  /*7640*/  @P1 BRA `(.L_x_1394) ;  /* 0x0000000000081947 */ /* 0x002fea0003800000 */
[----:B------:R-:W1:Y:S02]  /*7650*/  SYNCS.PHASECHK.TRANS64.TRYWAIT P1, [UR5+0x2a830], R3 ;  /* 0x02a83003ff0075a7 */ /* 0x000e640008020145 */
[----:B-1----:R-:W-:Y:S05]  /*7660*/  @!P1 BRA `(.L_x_1395) ;  /* 0x000000dc00ec9947 */ /* 0x002fea0003800000 */
.L_x_1394:
        /* <DEDUP_REMOVED lines=131> */
.L_x_1396:
[----:B------:R-:W-:Y:S01]  /*7ea0*/  ULEA UR10, UR4, UR37, 0x3 ;  /* 0x00000025040a7291 */ /* 0x000fe2000f8e183f */
[----:B------:R-:W-:-:S05]  /*7eb0*/  IMAD.U32 R0, RZ, RZ, UR6 ;  /* 0x00000006ff007e24 */ /* 0x000fca000f8e00ff */
[----:B------:R-:W-:-:S04]  /*7ec0*/  SHF.L.U32 R0, R0, 0x1f, RZ ;  /* 0x0000001f00007819 */ /* 0x000fc800000006ff */
[----:B------:R2:W3:Y:S01]  /*7ed0*/  SYNCS.PHASECHK.TRANS64.TRYWAIT P1, [UR10+0x2a850], R0 ;  /* 0x02a85000ff0075a7 */ /* 0x0004e2000802014a */
[----:B------:R-:W-:Y:S05]  /*7ee0*/  @!P0 BRA `(.L_x_1397) ;  /* 0x0000000000048947 */ /* 0x000fea0003800000 */
[----:B------:R-:W-:Y:S01]  /*7ef0*/  BPT.TRAP 0x1 ;  /* 0x000000040000795c */ /* 0x000fe20000300000 */
.L_x_1397:
[----:B---3--:R-:W-:Y:S05]  /*7f00*/  @P1 BRA `(.L_x_1398) ;  /* 0x0000000000081947 */ /* 0x008fea0003800000 */
[----:B------:R-:W3:Y:S02]  /*7f10*/  SYNCS.PHASECHK.TRANS64.TRYWAIT P1, [UR10+0x2a850], R0 ;  /* 0x02a85000ff0075a7 */ /* 0x000ee4000802014a */
[----:B---3--:R-:W-:Y:S05]  /*7f20*/  @!P1 BRA `(.L_x_1399) ;  /* 0x000000d400d49947 */ /* 0x008fea0003800000 */
.L_x_1398:
        /* <DEDUP_REMOVED lines=51> */
[-CC-:B------:R-:W-:Y:S01]  /*8260*/  FFMA.FTZ R156, R89, R9.reuse, -R176.reuse ;  /* 0x00000009599c7223 */ /* 0x180fe200000108b0 */
[----:B------:R0:W-:Y:S01]  /*8270*/  MUFU.EX2 R0, R12 ;  /* 0x0000000c00007308 */ /* 0x0001e20000000800 */
[-CC-:B------:R-:W-:Y:S01]  /*8280*/  FFMA.FTZ R158, R92, R9.reuse, -R176.reuse ;  /* 0x000000095c9e7223 */ /* 0x180fe200000108b0 */
[-CC-:B------:R-:W-:Y:S01]  /*8290*/  FFMA.FTZ R20, R124, R9.reuse, -R176.reuse ;  /* 0x000000097c147223 */ /* 0x180fe200000108b0 */
[-CC-:B------:R-:W-:Y:S01]  /*82a0*/  FFMA.FTZ R88, R128, R9.reuse, -R176.reuse ;  /* 0x0000000980587223 */ /* 0x180fe200000108b0 */
[----:B------:R-:W-:Y:S01]  /*82b0*/  HGMMA.64x128x16.F32.BF16 R24, R152, gdesc[UR12].tnspB, R24, gsb0 ;  /* 0x41e0000c98187df0 */ /* 0x000fe20008001818 */
[----:B------:R-:W-:Y:S01]  /*82c0*/  UMOV UR14, UR6 ;  /* 0x00000006000e7c82 */ /* 0x000fe20008000000 */
[----:B------:R-:W-:Y:S01]  /*82d0*/  UMOV UR15, 0x40000040 ;  /* 0x40000040000f7882 */ /* 0x000fe20000000000 */
[----:B------:R-:W-:Y:S01]  /*82e0*/  UIADD3 UR6, UR4, 0x180, URZ ;  /* 0x0000018004067890 */ /* 0x000fe2000fffe03f */
[----:B------:R-:W1:Y:S01]  /*82f0*/  MUFU.EX2 R21, R21 ;  /* 0x0000001500157308 */ /* 0x000e620000000800 */
[-CC-:B0-----:R-:W-:Y:S01]  /*8300*/  FFMA.FTZ R12, R120, R9.reuse, -R176.reuse ;  /* 0x00000009780c7223 */ /* 0x181fe200000108b0 */
[-CC-:B------:R-:W-:Y:S01]  /*8310*/  FFMA.FTZ R92, R132, R9.reuse, -R176.reuse ;  /* 0x00000009845c7223 */ /* 0x180fe200000108b0 */
[----:B------:R-:W-:-:S05]  /*8320*/  FFMA.FTZ R133, R133, R9, -R176 ;  /* 0x0000000985857223 */ /* 0x000fca00000108b0 */
[----:B------:R-:W0:Y:S08]  /*8330*/  MUFU.EX2 R156, R156 ;  /* 0x0000009c009c7308 */ /* 0x000e300000000800 */
[----:B------:R-:W-:Y:S01]  /*8340*/  MUFU.EX2 R158, R158 ;  /* 0x0000009e009e7308 */ /* 0x000fe20000000800 */
[----:B-1----:R-:W-:-:S07]  /*8350*/  FFMA.FTZ R7, R0, R7, R21 ;  /* 0x0000000700077223 */ /* 0x002fce0000010015 */
[----:B------:R-:W-:Y:S01]  /*8360*/  MUFU.EX2 R12, R12 ;  /* 0x0000000c000c7308 */ /* 0x000fe20000000800 */
[C---:B0-----:R-:W-:Y:S01]  /*8370*/  FADD.FTZ R7, R156.reuse, R7 ;  /* 0x000000079c077221 */ /* 0x041fe20000010000 */
[----:B------:R-:W-:-:S06]  /*8380*/  F2FP.BF16.F32.PACK_AB R156, R156, R21 ;  /* 0x000000159c9c723e */ /* 0x000fcc00000010ff */
        /* <DEDUP_REMOVED lines=11> */
[----:B------:R-:W-:Y:S01]  /*8440*/  MUFU.EX2 R152, R152 ;  /* 0x0000009800987308 */ /* 0x000fe20000000800 */
[----:B------:R-:W-:-:S07]  /*8450*/  UIADD3 UR4, UR4, 0x280, URZ ;  /* 0x0000028004047890 */ /* 0x000fce000fffe03f */
[----:B------:R-:W-:Y:S01]  /*8460*/  MUFU.EX2 R154, R154 ;  /* 0x0000009a009a7308 */ /* 0x000fe20000000800 */
[----:B------:R-:W-:Y:S02]  /*8470*/  WARPGROUP.DEPBAR.LE gsb0, 0x0 ;  /* 0x00008000000079c5 */ /* 0x000fe40000010000 */
[----:B------:R-:W-:Y:S01]  /*8480*/  WARPGROUP.ARRIVE ;  /* 0x00000000000079c5 */ /* 0x000fe20000000000 */
[----:B------:R-:W-:Y:S01]  /*8490*/  FMNMX.FTZ R149, R91, R2, !PT ;  /* 0x000000025b957209 */ /* 0x000fe20007810000 */
[-CC-:B------:R-:W-:Y:S01]  /*84a0*/  FFMA.FTZ R148, R104, R9.reuse, -R176.reuse ;  /* 0x0000000968947223 */ /* 0x180fe200000108b0 */
[----:B------:R-:W-:Y:S02]  /*84b0*/  FFMA.FTZ R150, R108, R9, -R176 ;  /* 0x000000096c967223 */ /* 0x000fe400000108b0 */
[----:B------:R-:W-:Y:S01]  /*84c0*/  FMNMX.FTZ R2, R94, R149, !PT ;  /* 0x000000955e027209 */ /* 0x000fe20007810000 */
[----:B------:R-:W-:Y:S01]  /*84d0*/  HGMMA.64x128x16.F32.BF16 R24, R144, gdesc[UR12].tnspB, R24, gsb0 ;  /* 0x41e0000c90187df0 */ /* 0x000fe20008001818 */
[----:B------:R-:W-:Y:S01]  /*84e0*/  UMOV UR14, UR6 ;  /* 0x00000006000e7c82 */ /* 0x000fe20008000000 */
[----:B------:R-:W-:Y:S01]  /*84f0*/  UMOV UR15, 0x40000040 ;  /* 0x40000040000f7882 */ /* 0x000fe20000000000 */
[----:B------:R-:W-:Y:S01]  /*8500*/  FMNMX.FTZ R89, R95, R2, !PT ;  /* 0x000000025f597209 */ /* 0x000fe20007810000 */
[----:B------:R-:W-:Y:S01]  /*8510*/  UMOV UR6, UR4 ;  /* 0x0000000400067c82 */ /* 0x000fe20008000000 */
[----:B------:R-:W-:Y:S01]  /*8520*/  MUFU.EX2 R148, R148 ;  /* 0x0000009400947308 */ /* 0x000fe20000000800 */
[----:B------:R-:W-:Y:S01]  /*8530*/  UMOV UR4, UR36 ;  /* 0x0000002400047c82 */ /* 0x000fe20008000000 */
[----:B------:R-:W-:-:S04]  /*8540*/  FMNMX.FTZ R2, R98, R89, !PT ;  /* 0x0000005962027209 */ /* 0x000fc80007810000 */
[----:B------:R-:W-:Y:S02]  /*8550*/  FMNMX.FTZ R89, R99, R2, !PT ;  /* 0x0000000263597209 */ /* 0x000fe40007810000 */
[----:B------:R-:W-:Y:S02]  /*8560*/  MUFU.EX2 R150, R150 ;  /* 0x0000009600967308 */ /* 0x000fe40000000800 */
[----:B------:R-:W-:Y:S01]  /*8570*/  FMNMX.FTZ R2, R102, R89, !PT ;  /* 0x0000005966027209 */ /* 0x000fe20007810000 */
[----:B------:R-:W-:-:S03]  /*8580*/  FFMA.FTZ R89, R93, R9, -R176 ;  /* 0x000000095d597223 */ /* 0x000fc600000108b0 */
[----:B------:R-:W-:-:S03]  /*8590*/  FMNMX.FTZ R93, R103, R2, !PT ;  /* 0x00000002675d7209 */ /* 0x000fc60007810000 */
[----:B------:R-:W-:Y:S01]  /*85a0*/  MUFU.EX2 R89, R89 ;  /* 0x0000005900597308 */ /* 0x000fe20000000800 */
[----:B------:R-:W-:-:S04]  /*85b0*/  FMNMX.FTZ R2, R106, R93, !PT ;  /* 0x0000005d6a027209 */ /* 0x000fc80007810000 */
[----:B------:R-:W-:-:S04]  /*85c0*/  FMNMX.FTZ R93, R107, R2, !PT ;  /* 0x000000026b5d7209 */ /* 0x000fc80007810000 */
        /* <DEDUP_REMOVED lines=19> */
[-CC-:B------:R-:W-:Y:S01]  /*8700*/  FFMA.FTZ R105, R109, R9.reuse, -R176.reuse ;  /* 0x000000096d697223 */ /* 0x180fe200000108b0 */
[-CC-:B------:R-:W-:Y:S01]  /*8710*/  FFMA.FTZ R109, R113, R9.reuse, -R176.reuse ;  /* 0x00000009716d7223 */ /* 0x180fe200000108b0 */
[-CC-:B------:R-:W-:Y:S01]  /*8720*/  FFMA.FTZ R113, R117, R9.reuse, -R176.reuse ;  /* 0x0000000975717223 */ /* 0x180fe200000108b0 */
[----:B------:R-:W-:Y:S01]  /*8730*/  FMNMX.FTZ R2, R135, R2, !PT ;  /* 0x0000000287027209 */ /* 0x000fe20007810000 */
[-CC-:B------:R-:W-:Y:S01]  /*8740*/  FFMA.FTZ R117, R121, R9.reuse, -R176.reuse ;  /* 0x0000000979757223 */ /* 0x180fe200000108b0 */
[-CC-:B------:R-:W-:Y:S01]  /*8750*/  FFMA.FTZ R121, R125, R9.reuse, -R176.reuse ;  /* 0x000000097d797223 */ /* 0x180fe200000108b0 */
[----:B------:R-:W-:Y:S01]  /*8760*/  MUFU.EX2 R105, R105 ;  /* 0x0000006900697308 */ /* 0x000fe20000000800 */
[----:B------:R-:W-:-:S07]  /*8770*/  FFMA.FTZ R125, R129, R9, -R176 ;  /* 0x00000009817d7223 */ /* 0x000fce00000108b0 */
[----:B------:R-:W-:Y:S08]  /*8780*/  MUFU.EX2 R109, R109 ;  /* 0x0000006d006d7308 */ /* 0x000ff00000000800 */
[----:B------:R-:W-:Y:S08]  /*8790*/  MUFU.EX2 R113, R113 ;  /* 0x0000007100717308 */ /* 0x000ff00000000800 */
[----:B------:R-:W-:Y:S08]  /*87a0*/  MUFU.EX2 R117, R117 ;  /* 0x0000007500757308 */ /* 0x000ff00000000800 */
[----:B------:R-:W-:Y:S08]  /*87b0*/  MUFU.EX2 R121, R121 ;  /* 0x0000007900797308 */ /* 0x000ff00000000800 */
[----:B------:R-:W-:Y:S01]  /*87c0*/  MUFU.EX2 R125, R125 ;  /* 0x0000007d007d7308 */ /* 0x000fe20000000800 */
[----:B------:R-:W-:-:S02]  /*87d0*/  WARPGROUP.DEPBAR.LE gsb0, 0x0 ;  /* 0x00008000000079c5 */ /* 0x000fc40000010000 */
        /* <DEDUP_REMOVED lines=112> */
[C---:B------:R-:W-:Y:S01]  /*8ee0*/  ISETP.GT.AND P1, PT, R10.reuse, R13, PT ;  /* 0x0000000d0a00720c */ /* 0x040fe20003f24270 */
[----:B-1----:R-:W-:Y:S01]  /*8ef0*/  FADD.FTZ R6, R137, R6 ;  /* 0x0000000689067221 */ /* 0x002fe20000010000 */
[C---:B------:R-:W-:Y:S01]  /*8f00*/  F2FP.BF16.F32.PACK_AB R137, R131.reuse, R137 ;  /* 0x000000898389723e */ /* 0x040fe200000010ff */
        /* <DEDUP_REMOVED lines=34> */
[----:B------:R-:W-:Y:S02]  /*9130*/  IMAD.MOV.U32 R15, RZ, RZ, R8 ;  /* 0x000000ffff0f7224 */ /* 0x000fe400078e0008 */
[----:B------:R-:W-:Y:S01]  /*9140*/  IMAD.MOV.U32 R12, RZ, RZ, R3 ;  /* 0x000000ffff0c7224 */ /* 0x000fe200078e0003 */
[----:B------:R-:W-:Y:S06]  /*9150*/  @P1 BRA `(.L_x_1400) ;  /* 0xffffffe400001947 */ /* 0x000fec000383ffff */
.L_x_1391:
[----:B------:R-:W-:-:S13]  /*9160*/  ISETP.GE.AND P1, PT, R10, R23, PT ;  /* 0x000000170a00720c */ /* 0x000fda0003f26270 */
[----:B------:R-:W-:Y:S05]  /*9170*/  @!P1 BRA `(.L_x_1401) ;  /* 0x0000002c00789947 */ /* 0x000fea0003800000 */
[----:B------:R-:W-:Y:S01]  /*9180*/  IMAD.MOV.U32 R12, RZ, RZ, R8 ;  /* 0x000000ffff0c7224 */ /* 0x000fe200078e0008 */
[----:B------:R-:W-:Y:S01]  /*9190*/  UMOV UR6, UR38 ;  /* 0x0000002600067c82 */ /* 0x000fe20008000000 */
[----:B------:R-:W-:Y:S01]  /*91a0*/  IMAD.MOV.U32 R13, RZ, RZ, R3 ;  /* 0x000000ffff0d7224 */ /* 0x000fe200078e0003 */
[----:B------:R-:W-:Y:S01]  /*91b0*/  UMOV UR4, UR36 ;  /* 0x0000002400047c82 */ /* 0x000fe20008000000 */
[----:B------:R-:W-:Y:S01]  /*91c0*/  ULDC UR58, c[0x0][0x9e4] ;  /* 0x00027900003a7ab9 */ /* 0x000fe20000000800 */
[----:B------:R-:W-:-:S05]  /*91d0*/  ULDC UR59, c[0x0][0x9dc] ;  /* 0x00027700003b7ab9 */ /* 0x000fca0000000800 */
.L_x_1418:
        /* <DEDUP_REMOVED lines=8> */
.L_x_1402:
[----:B------:R-:W-:Y:S01]  /*9260*/  ULEA UR5, UR36, UR37, 0x3 ;  /* 0x0000002524057291 */ /* 0x000fe2000f8e183f */
[----:B------:R-:W-:-:S05]  /*9270*/  IMAD.U32 R3, RZ, RZ, UR38 ;  /* 0x00000026ff037e24 */ /* 0x000fca000f8e00ff */
[----:B------:R-:W-:-:S04]  /*9280*/  SHF.L.U32 R3, R3, 0x1f, RZ ;  /* 0x0000001f03037819 */ /* 0x000fc800000006ff */
[----:B------:R0:W1:Y:S01]  /*9290*/  SYNCS.PHASECHK.TRANS64.TRYWAIT P1, [UR5+0x2a830], R3 ;  /* 0x02a83003ff0075a7 */ /* 0x0000620008020145 */
[----:B------:R-:W-:Y:S05]  /*92a0*/  @!P0 BRA `(.L_x_1403) ;  /* 0x0000000000048947 */ /* 0x000fea0003800000 */
[----:B------:R-:W-:Y:S01]  /*92b0*/  BPT.TRAP 0x1 ;  /* 0x000000040000795c */ /* 0x000fe20000300000 */
.L_x_1403:
[----:B-1----:R-:W-:Y:S05]  /*92c0*/  @P1 BRA `(.L_x_1404) ;  /* 0x0000000000081947 */ /* 0x002fea0003800000 */
[----:B------:R-:W1:Y:S02]  /*92d0*/  SYNCS.PHASECHK.TRANS64.TRYWAIT P1, [UR5+0x2a830], R3 ;  /* 0x02a83003ff0075a7 */ /* 0x000e640008020145 */
[----:B-1----:R-:W-:Y:S05]  /*92e0*/  @!P1 BRA `(.L_x_1405) ;  /* 0x000000c000fc9947 */ /* 0x002fea0003800000 */
.L_x_1404:
        /* <DEDUP_REMOVED lines=131> */
.L_x_1406:
[----:B------:R-:W-:Y:S01]  /*9b20*/  ULEA UR10, UR4, UR37, 0x3 ;  /* 0x00000025040a7291 */ /* 0x000fe2000f8e183f */
[----:B------:R-:W-:-:S05]  /*9b30*/  IMAD.U32 R0, RZ, RZ, UR6 ;  /* 0x00000006ff007e24 */ /* 0x000fca000f8e00ff */
[----:B------:R-:W-:-:S04]  /*9b40*/  SHF.L.U32 R0, R0, 0x1f, RZ ;  /* 0x0000001f00007819 */ /* 0x000fc800000006ff */
[----:B------:R2:W3:Y:S01]  /*9b50*/  SYNCS.PHASECHK.TRANS64.TRYWAIT P1, [UR10+0x2a850], R0 ;  /* 0x02a85000ff0075a7 */ /* 0x0004e2000802014a */
[----:B------:R-:W-:Y:S05]  /*9b60*/  @!P0 BRA `(.L_x_1407) ;  /* 0x0000000000048947 */ /* 0x000fea0003800000 */
[----:B------:R-:W-:Y:S01]  /*9b70*/  BPT.TRAP 0x1 ;  /* 0x000000040000795c */ /* 0x000fe20000300000 */
.L_x_1407:
[----:B---3--:R-:W-:Y:S05]  /*9b80*/  @P1 BRA `(.L_x_1408) ;  /* 0x0000000000081947 */ /* 0x008fea0003800000 */
[----:B------:R-:W3:Y:S02]  /*9b90*/  SYNCS.PHASECHK.TRANS64.TRYWAIT P1, [UR10+0x2a850], R0 ;  /* 0x02a85000ff0075a7 */ /* 0x000ee4000802014a */
[----:B---3--:R-:W-:Y:S05]  /*9ba0*/  @!P1 BRA `(.L_x_1409) ;  /* 0x000000b800e49947 */ /* 0x008fea0003800000 */
.L_x_1408:
[----:B------:R-:W-:Y:S01]  /*9bb0*/  UIADD3 UR5, UR37, 0x400, URZ ;  /* 0x0000040025057890 */ /* 0x000fe2000fffe03f */
[----:B------:R-:W-:Y:S01]  /*9bc0*/  WARPGROUP.ARRIVE ;  /* 0x00000000000079c5 */ /* 0x000fe20000000000 */
[----:B------:R-:W-:-:S05]  /*9bd0*/  UMOV UR15, 0x40000040 ;  /* 0x40000040000f7882 */ /* 0x000fca0000000000 */
[----:B------:R-:W3:Y:S01]  /*9be0*/  S2R R175, SR_TID.X ;  /* 0x0000000000af7919 */ /* 0x000ee20000002100 */
[----:B------:R-:W-:Y:S01]  /*9bf0*/  USHF.R.U32.HI UR5, URZ, 0x4, UR5 ;  /* 0x000000043f057899 */ /* 0x000fe20008011605 */
[----:B------:R-:W-:Y:S01]  /*9c00*/  ISETP.NE.AND P2, PT, R14, 0x1, PT ;  /* 0x000000010e00780c */ /* 0x000fe20003f45270 */
[----:B01----:R-:W-:Y:S01]  /*9c10*/  IMAD.IADD R3, R22, 0x1, R18 ;  /* 0x0000000116037824 */ /* 0x003fe200078e0212 */
[----:B------:R-:W-:Y:S01]  /*9c20*/  ULDC UR11, c[0x0][0x9e0] ;  /* 0x00027800000b7ab9 */ /* 0x000fe20000000800 */
        /* <DEDUP_REMOVED lines=52> */
[----:B------:R-:W-:Y:S01]  /*9f70*/  VIADD R142, R2, 0xffffffff ;  /* 0xffffffff028e7836 */ /* 0x000fe20000000000 */
        /* <DEDUP_REMOVED lines=18> */
.L_x_1412:
[----:B------:R-:W-:-:S05]  /*a0a0*/  IMAD.U32 R2, RZ, RZ, UR58 ;  /* 0x0000003aff027e24 */ /* 0x000fca000f8e00ff */
[----:B------:R-:W-:-:S13]  /*a0b0*/  ISETP.NE.AND P1, PT, R2, 0x1, PT ;  /* 0x000000010200780c */ /* 0x000fda0003f25270 */
[----:B------:R-:W0:Y:S02]  /*a0c0*/  @P1 LDC.64 R144, c[0x0][0x9e8] ;  /* 0x00027a00ff901b82 */ /* 0x000e240000000a00 */
[----:B0-----:R-:W-:-:S05]  /*a0d0*/  @P1 IMAD.HI.U32 R0, R21, R144, RZ ;  /* 0x0000009015001227 */ /* 0x001fca00078e00ff */
[----:B------:R-:W-:-:S07]  /*a0e0*/  @P1 SHF.R.U32.HI R21, RZ, R145, R0 ;  /* 0x00000091ff151219 */ /* 0x000fce0000011600 */
.L_x_1413:
[----:B------:R-:W-:Y:S05]  /*a0f0*/  BSYNC B0 ;  /* 0x0000000000007941 */ /* 0x000fea0003800000 */
.L_x_1411:
[----:B------:R-:W-:-:S05]  /*a100*/  IMAD R0, R21, R2, R142 ;  /* 0x0000000215007224 */ /* 0x000fca00078e028e */
[----:B------:R-:W-:Y:S02]  /*a110*/  VIADDMNMX R9, R0, R2, R9, PT ;  /* 0x0000000200097246 */ /* 0x000fe40003800109 */
[----:B------:R-:W-:-:S07]  /*a120*/  VIMNMX R15, R15, R0, !PT ;  /* 0x000000000f0f7248 */ /* 0x000fce0007fe0100 */
.L_x_1410:
        /* <DEDUP_REMOVED lines=132> */
.L_x_1416:
[----:B------:R-:W-:-:S05]  /*a970*/  IMAD.U32 R9, RZ, RZ, UR58 ;  /* 0x0000003aff097e24 */ /* 0x000fca000f8e00ff */
[----:B------:R-:W-:-:S13]  /*a980*/  ISETP.NE.AND P6, PT, R9, 0x1, PT ;  /* 0x000000010900780c */ /* 0x000fda0003fc5270 */
[----:B------:R-:W0:Y:S02]  /*a990*/  @P6 LDC.64 R140, c[0x0][0x9e8] ;  /* 0x00027a00ff8c6b82 */ /* 0x000e240000000a00 */
[----:B0-----:R-:W-:-:S05]  /*a9a0*/  @P6 IMAD.HI.U32 R140, R3, R140, RZ ;  /* 0x0000008c038c6227 */ /* 0x001fca00078e00ff */
[----:B------:R-:W-:-:S07]  /*a9b0*/  @P6 SHF.R.U32.HI R3, RZ, R141, R140 ;  /* 0x0000008dff036219 */ /* 0x000fce000001168c */
.L_x_1417:
[----:B------:R-:W-:Y:S05]  /*a9c0*/  BSYNC B0 ;  /* 0x0000000000007941 */ /* 0x000fea0003800000 */
.L_x_1415:
[----:B------:R-:W-:-:S05]  /*a9d0*/  IMAD R140, R3, R9, R142 ;  /* 0x00000009038c7224 */ /* 0x000fca00078e028e */
[----:B------:R-:W-:Y:S02]  /*a9e0*/  VIADDMNMX R15, R140, R9, R15, PT ;  /* 0x000000098c0f7246 */ /* 0x000fe4000380010f */
[----:B------:R-:W-:-:S07]  /*a9f0*/  VIMNMX R21, R21, R140, !PT ;  /* 0x0000008c15157248 */ /* 0x000fce0007fe0100 */
.L_x_1414:
        /* <DEDUP_REMOVED lines=49> */
[----:B------:R-:W-:Y:S02]  /*ad10*/  ISETP.NE.AND P6, PT, R156, RZ, PT ;  /* 0x000000ff9c00720c */ /* 0x000fe40003fc5270 */
        /* <DEDUP_REMOVED lines=24> */
[----:B------:R-:W-:-:S02]  /*aea0*/  ISETP.NE.AND P1, PT, R151, RZ, PT ;  /* 0x000000ff9700720c */ /* 0x000fc40003f25270 */
[C---:B------:R-:W-:Y:S02]  /*aeb0*/  ISETP.GT.AND P3, PT, R21.reuse, 0x50, !P3 ;  /* 0x000000501500780c */ /* 0x040fe40005f64270 */
[----:B------:R-:W-:Y:S02]  /*aec0*/  ISETP.GT.AND P1, PT, R21, 0x31, !P1 ;  /* 0x000000311500780c */ /* 0x000fe40004f24270 */
[C---:B------:R-:W-:Y:S02]  /*aed0*/  ISETP.LT.OR P3, PT, R15.reuse, 0x51, P3 ;  /* 0x000000510f00780c */ /* 0x040fe40001f61670 */
[----:B------:R-:W-:Y:S02]  /*aee0*/  ISETP.LT.OR P1, PT, R15, 0x32, P1 ;  /* 0x000000320f00780c */ /* 0x000fe40000f21670 */
[----:B------:R-:W-:Y:S02]  /*aef0*/  ISETP.GT.AND P4, PT, R21, 0x51, !P4 ;  /* 0x000000511500780c */ /* 0x000fe40006784270 */
[----:B------:R-:W-:-:S02]  /*af00*/  FSEL R110, R115, -INF , !P1 ;  /* 0xff800000736e7808 */ /* 0x000fc40004800000 */
[----:B------:R-:W-:Y:S02]  /*af10*/  ISETP.NE.AND P1, PT, R113, RZ, PT ;  /* 0x000000ff7100720c */ /* 0x000fe40003f25270 */
[----:B------:R-:W-:Y:S02]  /*af20*/  FSEL R130, R130, -INF , !P3 ;  /* 0xff80000082827808 */ /* 0x000fe40005800000 */
[----:B------:R-:W-:Y:S02]  /*af30*/  ISETP.GT.AND P1, PT, R21, 0x38, !P1 ;  /* 0x000000381500780c */ /* 0x000fe40004f24270 */
[C---:B------:R-:W-:Y:S02]  /*af40*/  ISETP.LT.OR P4, PT, R15.reuse, 0x52, P4 ;  /* 0x000000520f00780c */ /* 0x040fe40002781670 */
[----:B------:R-:W-:Y:S02]  /*af50*/  ISETP.LT.OR P1, PT, R15, 0x39, P1 ;  /* 0x000000390f00780c */ /* 0x000fe40000f21670 */
[----:B------:R-:W-:-:S02]  /*af60*/  ISETP.GT.AND P5, PT, R21, 0x58, !P5 ;  /* 0x000000581500780c */ /* 0x000fc40006fa4270 */
[----:B------:R-:W-:Y:S02]  /*af70*/  FSEL R118, R118, -INF , !P1 ;  /* 0xff80000076767808 */ /* 0x000fe40004800000 */
[----:B------:R-:W-:Y:S02]  /*af80*/  ISETP.NE.AND P1, PT, R153, RZ, PT ;  /* 0x000000ff9900720c */ /* 0x000fe40003f25270 */
[----:B------:R-:W-:Y:S02]  /*af90*/  FSEL R180, R131, -INF , !P4 ;  /* 0xff80000083b47808 */ /* 0x000fe40006000000 */
[----:B------:R-:W-:Y:S02]  /*afa0*/  ISETP.GT.AND P1, PT, R21, 0x39, !P1 ;  /* 0x000000391500780c */ /* 0x000fe40004f24270 */
[C---:B------:R-:W-:Y:S02]  /*afb0*/  ISETP.LT.OR P5, PT, R15.reuse, 0x59, P5 ;  /* 0x000000590f00780c */ /* 0x040fe40002fa1670 */
[----:B------:R-:W-:-:S02]  /*afc0*/  ISETP.LT.OR P1, PT, R15, 0x3a, P1 ;  /* 0x0000003a0f00780c */ /* 0x000fc40000f21670 */
[----:B------:R-:W-:Y:S02]  /*afd0*/  FSEL R134, R134, -INF , !P5 ;  /* 0xff80000086867808 */ /* 0x000fe40006800000 */
[----:B------:R-:W-:Y:S02]  /*afe0*/  FSEL R156, R119, -INF , !P1 ;  /* 0xff800000779c7808 */ /* 0x000fe40004800000 */
[----:B------:R-:W-:-:S04]  /*aff0*/  ISETP.NE.AND P1, PT, R117, RZ, PT ;  /* 0x000000ff7500720c */ /* 0x000fc80003f25270 */
        /* <DEDUP_REMOVED lines=12> */
[----:B------:R-:W-:Y:S02]  /*b0c0*/  FMNMX.FTZ R89, R88, R3, !PT ;  /* 0x0000000358597209 */ /* 0x000fe40007810000 */
[----:B------:R-:W-:-:S03]  /*b0d0*/  ISETP.LT.OR P1, PT, R15, 0x4a, P1 ;  /* 0x0000004a0f00780c */ /* 0x000fc60000f21670 */
[----:B------:R-:W1:Y:S01]  /*b0e0*/  SHFL.BFLY PT, R190, R89, 0x2, 0x1f ;  /* 0x0c401f0059be7f89 */ /* 0x000e6200000e0000 */
[----:B------:R-:W-:Y:S02]  /*b0f0*/  FSEL R178, R127, -INF , !P1 ;  /* 0xff8000007fb27808 */ /* 0x000fe40004800000 */
[----:B------:R-:W-:Y:S02]  /*b100*/  ISETP.GT.AND P1, PT, R21, RZ, !P6 ;  /* 0x000000ff1500720c */ /* 0x000fe40007724270 */
[----:B------:R-:W-:Y:S02]  /*b110*/  ISETP.NE.AND P6, PT, R125, RZ, PT ;  /* 0x000000ff7d00720c */ /* 0x000fe40003fc5270 */
[----:B------:R-:W-:Y:S02]  /*b120*/  ISETP.LT.OR P1, PT, R15, 0x1, P1 ;  /* 0x000000010f00780c */ /* 0x000fe40000f21670 */
[----:B------:R-:W-:Y:S02]  /*b130*/  ISETP.GT.AND P2, PT, R21, 0x59, !P6 ;  /* 0x000000591500780c */ /* 0x000fe40007744270 */
[----:B------:R-:W-:-:S02]  /*b140*/  FSEL R107, R90, -INF , !P1 ;  /* 0xff8000005a6b7808 */ /* 0x000fc40004800000 */
[----:B------:R-:W-:Y:S02]  /*b150*/  ISETP.LT.OR P2, PT, R15, 0x5a, P2 ;  /* 0x0000005a0f00780c */ /* 0x000fe40001741670 */
[----:B------:R-:W-:Y:S02]  /*b160*/  LOP3.LUT P6, RZ, R175, 0x7f, RZ, 0xc0, !PT ;  /* 0x0000007fafff7812 */ /* 0x000fe400078cc0ff */
[----:B-1----:R-:W-:Y:S02]  /*b170*/  FMNMX.FTZ R190, R89, R190, !PT ;  /* 0x000000be59be7209 */ /* 0x002fe40007810000 */
[----:B------:R-:W-:-:S03]  /*b180*/  FMNMX.FTZ R89, R107, R12, !PT ;  /* 0x0000000c6b597209 */ /* 0x000fc60007810000 */
[----:B------:R-:W1:Y:S01]  /*b190*/  SHFL.BFLY PT, R3, R190, 0x1, 0x1f ;  /* 0x0c201f00be037f89 */ /* 0x000e6200000e0000 */
[----:B------:R-:W-:-:S04]  /*b1a0*/  FMNMX.FTZ R91, R152, R89, !PT ;  /* 0x00000059985b7209 */ /* 0x000fc80007810000 */
[----:B------:R-:W-:-:S04]  /*b1b0*/  FMNMX.FTZ R91, R94, R91, !PT ;  /* 0x0000005b5e5b7209 */ /* 0x000fc80007810000 */
[----:B------:R-:W-:-:S04]  /*b1c0*/  FMNMX.FTZ R91, R150, R91, !PT ;  /* 0x0000005b965b7209 */ /* 0x000fc80007810000 */
[----:B------:R-:W-:-:S04]  /*b1d0*/  FMNMX.FTZ R91, R98, R91, !PT ;  /* 0x0000005b625b7209 */ /* 0x000fc80007810000 */
[----:B------:R-:W-:-:S04]  /*b1e0*/  FMNMX.FTZ R93, R148, R91, !PT ;  /* 0x0000005b945d7209 */ /* 0x000fc80007810000 */
[----:B------:R-:W-:Y:S02]  /*b1f0*/  FMNMX.FTZ R93, R102, R93, !PT ;  /* 0x0000005d665d7209 */ /* 0x000fe40007810000 */
[----:B-1----:R-:W-:Y:S02]  /*b200*/  FMNMX.FTZ R3, R190, R3, !PT ;  /* 0x00000003be037209 */ /* 0x002fe40007810000 */
[----:B------:R-:W-:Y:S02]  /*b210*/  FMNMX.FTZ R93, R146, R93, !PT ;  /* 0x0000005d925d7209 */ /* 0x000fe40007810000 */
[C---:B------:R-:W-:Y:S01]  /*b220*/  FSETP.NEU.FTZ.AND P1, PT, R3.reuse, -INF , PT ;  /* 0xff8000000300780b */ /* 0x040fe20003f3d000 */
[----:B0-----:R-:W-:Y:S01]  /*b230*/  FMUL.FTZ R90, R3, R9 ;  /* 0x00000009035a7220 */ /* 0x001fe20000410000 */
[----:B------:R-:W-:-:S04]  /*b240*/  FMNMX.FTZ R93, R106, R93, !PT ;  /* 0x0000005d6a5d7209 */ /* 0x000fc80007810000 */
        /* <DEDUP_REMOVED lines=30> */
[----:B------:R-:W-:-:S02]  /*b430*/  FFMA.FTZ R105, R128, R9, -R111 ;  /* 0x0000000980697223 */ /* 0x000fc4000001086f */
[----:B------:R-:W-:-:S04]  /*b440*/  FMNMX.FTZ R99, R126, R99, !PT ;  /* 0x000000637e637209 */ /* 0x000fc80007810000 */
[----:B------:R-:W-:Y:S01]  /*b450*/  FMNMX.FTZ R99, R178, R99, !PT ;  /* 0x00000063b2637209 */ /* 0x000fe20007810000 */
[----:B------:R0:W-:Y:S03]  /*b460*/  MUFU.EX2 R97, R104 ;  /* 0x0000006800617308 */ /* 0x0001e60000000800 */
[----:B------:R-:W-:-:S04]  /*b470*/  FMNMX.FTZ R99, R130, R99, !PT ;  /* 0x0000006382637209 */ /* 0x000fc80007810000 */
[----:B------:R-:W-:Y:S01]  /*b480*/  FMNMX.FTZ R99, R180, R99, !PT ;  /* 0x00000063b4637209 */ /* 0x000fe20007810000 */
[----:B------:R-:W-:Y:S01]  /*b490*/  MUFU.EX2 R182, R182 ;  /* 0x000000b600b67308 */ /* 0x000fe20000000800 */
[----:B0-----:R-:W-:Y:S02]  /*b4a0*/  FSEL R104, R135, -INF , !P2 ;  /* 0xff80000087687808 */ /* 0x001fe40005000000 */
[----:B------:R-:W-:-:S04]  /*b4b0*/  FMNMX.FTZ R99, R134, R99, !PT ;  /* 0x0000006386637209 */ /* 0x000fc80007810000 */
[----:B------:R-:W-:Y:S01]  /*b4c0*/  FMNMX.FTZ R103, R104, R99, !PT ;  /* 0x0000006368677209 */ /* 0x000fe20007810000 */
[-CC-:B------:R-:W-:Y:S01]  /*b4d0*/  FFMA.FTZ R99, R116, R9.reuse, -R111.reuse ;  /* 0x0000000974637223 */ /* 0x180fe2000001086f */
[-C--:B------:R-:W-:Y:S01]  /*b4e0*/  FFMA.FTZ R116, R2, R9.reuse, -R111 ;  /* 0x0000000902747223 */ /* 0x080fe2000001086f */
[----:B------:R-:W-:Y:S01]  /*b4f0*/  FSEL R2, R3, RZ, P1 ;  /* 0x000000ff03027208 */ /* 0x000fe20000800000 */
[----:B------:R-:W-:Y:S01]  /*b500*/  MUFU.EX2 R93, R176 ;  /* 0x000000b0005d7308 */ /* 0x000fe20000000800 */
[----:B------:R-:W0:Y:S03]  /*b510*/  SHFL.BFLY PT, R108, R103, 0x2, 0x1f ;  /* 0x0c401f00676c7f89 */ /* 0x000e2600000e0000 */
[----:B------:R-:W-:Y:S01]  /*b520*/  FADD.FTZ R2, -R2, R13 ;  /* 0x0000000d02027221 */ /* 0x000fe20000010100 */
[----:B------:R-:W-:-:S03]  /*b530*/  FFMA.FTZ R13, R88, R9, -R111 ;  /* 0x00000009580d7223 */ /* 0x000fc6000001086f */
[-C--:B------:R-:W-:Y:S01]  /*b540*/  FMUL.FTZ R2, R2, R9.reuse ;  /* 0x0000000902027220 */ /* 0x080fe20000410000 */
[----:B------:R-:W-:Y:S08]  /*b550*/  MUFU.EX2 R154, R154 ;  /* 0x0000009a009a7308 */ /* 0x000ff00000000800 */
[----:B------:R1:W-:Y:S01]  /*b560*/  MUFU.EX2 R95, R138 ;  /* 0x0000008a005f7308 */ /* 0x0003e20000000800 */
[----:B0-----:R-:W-:Y:S01]  /*b570*/  FMNMX.FTZ R109, R103, R108, !PT ;  /* 0x0000006c676d7209 */ /* 0x001fe20007810000 */
[----:B------:R-:W-:-:S06]  /*b580*/  FFMA.FTZ R108, R0, R9, -R111 ;  /* 0x00000009006c7223 */ /* 0x000fcc000001086f */
[----:B------:R-:W-:Y:S01]  /*b590*/  MUFU.EX2 R136, R136 ;  /* 0x0000008800887308 */ /* 0x000fe20000000800 */
[-CC-:B------:R-:W-:Y:S01]  /*b5a0*/  FFMA.FTZ R103, R124, R9.reuse, -R111.reuse ;  /* 0x000000097c677223 */ /* 0x180fe2000001086f */
[----:B-1----:R-:W-:Y:S01]  /*b5b0*/  FFMA.FTZ R138, R132, R9, -R111 ;  /* 0x00000009848a7223 */ /* 0x002fe2000001086f */
[----:B------:R-:W0:Y:S01]  /*b5c0*/  SHFL.BFLY PT, R0, R109, 0x1, 0x1f ;  /* 0x0c201f006d007f89 */ /* 0x000e2200000e0000 */
[----:B------:R-:W-:-:S04]  /*b5d0*/  IMAD.U32 R111, RZ, RZ, UR10 ;  /* 0x0000000aff6f7e24 */ /* 0x000fc8000f8e00ff */
[----:B------:R-:W-:Y:S01]  /*b5e0*/  MUFU.EX2 R100, R100 ;  /* 0x0000006400647308 */ /* 0x000fe20000000800 */
[----:B------:R-:W-:-:S05]  /*b5f0*/  @!P6 VIADD R111, R111, 0x2a860 ;  /* 0x0002a8606f6fe836 */ /* 0x000fca0000000000 */
[----:B------:R-:W-:Y:S02]  /*b600*/  @!P6 PRMT R111, RZ, 0x654, R111 ;  /* 0x00000654ff6fe816 */ /* 0x000fe4000000006f */
[----:B------:R-:W-:Y:S02]  /*b610*/  MUFU.EX2 R15, R15 ;  /* 0x0000000f000f7308 */ /* 0x000fe40000000800 */
[----:B------:R1:W-:Y:S06]  /*b620*/  @!P6 SYNCS.ARRIVE.TRANS64.RED.A1T0 RZ, [R111+URZ], RZ ;  /* 0x000000ff6fffe9a7 */ /* 0x0003ec000810043f */
[----:B------:R-:W-:Y:S01]  /*b630*/  MUFU.EX2 R20, R20 ;  /* 0x0000001400147308 */ /* 0x000fe20000000800 */
[----:B0-----:R-:W-:-:S04]  /*b640*/  FMNMX.FTZ R8, R109, R0, !PT ;  /* 0x000000006d087209 */ /* 0x001fc80007810000 */
[C---:B------:R-:W-:Y:S01]  /*b650*/  FSETP.NEU.FTZ.AND P1, PT, R8.reuse, -INF , PT ;  /* 0xff8000000800780b */ /* 0x040fe20003f3d000 */
[----:B------:R-:W-:Y:S02]  /*b660*/  FMUL.FTZ R0, R8, R9 ;  /* 0x0000000908007220 */ /* 0x000fe40000410000 */
[----:B------:R-:W-:Y:S03]  /*b670*/  MUFU.EX2 R21, R21 ;  /* 0x0000001500157308 */ /* 0x000fe60000000800 */
[----:B------:R-:W-:-:S05]  /*b680*/  FSEL R109, R0, RZ, P1 ;  /* 0x000000ff006d7208 */ /* 0x000fca0000800000 */
[----:B------:R0:W2:Y:S01]  /*b690*/  MUFU.EX2 R0, R2 ;  /* 0x0000000200007308 */ /* 0x0000a20000000800 */
[-CC-:B------:R-:W-:Y:S01]  /*b6a0*/  FFMA.FTZ R157, R107, R9.reuse, -R109.reuse ;  /* 0x000000096b9d7223 */ /* 0x180fe2000001086d */
[----:B------:R-:W-:Y:S01]  /*b6b0*/  FSEL R107, R8, RZ, P1 ;  /* 0x000000ff086b7208 */ /* 0x000fe20000800000 */
        /* <DEDUP_REMOVED lines=14> */
[----:B--2---:R-:W-:Y:S01]  /*b7a0*/  FFMA.FTZ R7, R0, R7, R89 ;  /* 0x0000000700077223 */ /* 0x004fe20000010059 */
        /* <DEDUP_REMOVED lines=13> */
[-CC-:B------:R-:W-:Y:S01]  /*b880*/  FFMA.FTZ R130, R130, R9.reuse, -R109.reuse ;  /* 0x0000000982827223 */ /* 0x180fe2000001086d */
[----:B------:R-:W2:Y:S01]  /*b890*/  MUFU.EX2 R159, R159 ;  /* 0x0000009f009f7308 */ /* 0x000ea20000000800 */
[----:B------:R-:W-:Y:S01]  /*b8a0*/  FADD.FTZ R107, R93, R120 ;  /* 0x000000785d6b7221 */ /* 0x000fe20000010000 */
[-CC-:B------:R-:W-:Y:S01]  /*b8b0*/  FFMA.FTZ R180, R180, R9.reuse, -R109.reuse ;  /* 0x00000009b4b47223 */ /* 0x180fe2000001086d */
[-CC-:B------:R-:W-:Y:S01]  /*b8c0*/  FFMA.FTZ R134, R134, R9.reuse, -R109.reuse ;  /* 0x0000000986867223 */ /* 0x180fe2000001086d */
[----:B------:R-:W-:Y:S01]  /*b8d0*/  FFMA.FTZ R104, R104, R9, -R109 ;  /* 0x0000000968687223 */ /* 0x000fe2000001086d */
[----:B------:R-:W-:Y:S01]  /*b8e0*/  FADD.FTZ R120, R154, R107 ;  /* 0x0000006b9a787221 */ /* 0x000fe20000010000 */
[----:B------:R-:W-:-:S02]  /*b8f0*/  F2FP.BF16.F32.PACK_AB R150, R20, R15 ;  /* 0x0000000f1496723e */ /* 0x000fc400000010ff */
[----:B------:R-:W3:Y:S01]  /*b900*/  MUFU.EX2 R94, R94 ;  /* 0x0000005e005e7308 */ /* 0x000ee20000000800 */
[----:B0-----:R-:W-:Y:S01]  /*b910*/  FFMA.FTZ R7, R2, R6, R157 ;  /* 0x0000000602077223 */ /* 0x001fe2000001009d */
[----:B------:R-:W-:Y:S01]  /*b920*/  FADD.FTZ R107, R95, R120 ;  /* 0x000000785f6b7221 */ /* 0x000fe20000010000 */
[C---:B------:R-:W-:Y:S01]  /*b930*/  ISETP.GT.AND P1, PT, R10.reuse, R23, PT ;  /* 0x000000170a00720c */ /* 0x040fe20003f24270 */
[----:B------:R-:W-:Y:S02]  /*b940*/  VIADD R10, R10, 0xffffffff ;  /* 0xffffffff0a0a7836 */ /* 0x000fe40000000000 */
[----:B------:R-:W-:Y:S01]  /*b950*/  FADD.FTZ R6, R88, R7 ;  /* 0x0000000758067221 */ /* 0x000fe20000010000 */
[----:B------:R-:W-:Y:S01]  /*b960*/  F2FP.BF16.F32.PACK_AB R152, R154, R93 ;  /* 0x0000005d9a98723e */ /* 0x000fe200000010ff */
[----:B------:R-:W0:Y:S02]  /*b970*/  MUFU.EX2 R153, R153 ;  /* 0x0000009900997308 */ /* 0x000e240000000800 */
[----:B--2---:R-:W-:Y:S01]  /*b980*/  FADD.FTZ R7, R159, R6 ;  /* 0x000000069f077221 */ /* 0x004fe20000010000 */
[----:B------:R-:W-:-:S02]  /*b990*/  F2FP.BF16.F32.PACK_AB R154, R136, R95 ;  /* 0x0000005f889a723e */ /* 0x000fc400000010ff */
[----:B------:R-:W-:Y:S02]  /*b9a0*/  F2FP.BF16.F32.PACK_AB R148, R100, R97 ;  /* 0x000000616494723e */ /* 0x000fe400000010ff */
[----:B------:R-:W-:Y:S01]  /*b9b0*/  F2FP.BF16.F32.PACK_AB R157, R88, R157 ;  /* 0x0000009d589d723e */ /* 0x000fe200000010ff */
        /* <DEDUP_REMOVED lines=18> */
[----:B------:R-:W3:Y:S01]  /*bae0*/  MUFU.EX2 R96, R96 ;  /* 0x0000006000607308 */ /* 0x000ee20000000800 */
[C---:B0-----:R-:W-:Y:S01]  /*baf0*/  FADD.FTZ R6, R106.reuse, R7 ;  /* 0x000000076a067221 */ /* 0x041fe20000010000 */
[----:B------:R-:W-:-:S06]  /*bb00*/  F2FP.BF16.F32.PACK_AB R149, R106, R149 ;  /* 0x000000956a95723e */ /* 0x000fcc00000010ff */
[----:B------:R0:W-:Y:S01]  /*bb10*/  MUFU.EX2 R145, R110 ;  /* 0x0000006e00917308 */ /* 0x0001e20000000800 */
[----:B--2---:R-:W-:-:S07]  /*bb20*/  FADD.FTZ R7, R151, R6 ;  /* 0x0000000697077221 */ /* 0x004fce0000010000 */
[----:B------:R-:W2:Y:S01]  /*bb30*/  MUFU.EX2 R12, R142 ;  /* 0x0000008e000c7308 */ /* 0x000ea20000000800 */
[----:B0-----:R-:W-:Y:S01]  /*bb40*/  FADD.FTZ R110, R100, R107 ;  /* 0x0000006b646e7221 */ /* 0x001fe20000010000 */
[----:B---3--:R-:W-:-:S03]  /*bb50*/  F2FP.BF16.F32.PACK_AB R144, R96, R21 ;  /* 0x000000156090723e */ /* 0x008fc600000010ff */
[----:B------:R-:W-:-:S03]  /*bb60*/  FADD.FTZ R107, R15, R110 ;  /* 0x0000006e0f6b7221 */ /* 0x000fc60000010000 */
[----:B------:R-:W0:Y:S01]  /*bb70*/  MUFU.EX2 R99, R99 ;  /* 0x0000006300637308 */ /* 0x000e220000000800 */
[----:B------:R-:W-:-:S04]  /*bb80*/  FADD.FTZ R110, R20, R107 ;  /* 0x0000006b146e7221 */ /* 0x000fc80000010000 */
[----:B------:R-:W-:-:S03]  /*bb90*/  FADD.FTZ R107, R21, R110 ;  /* 0x0000006e156b7221 */ /* 0x000fc60000010000 */
[----:B------:R-:W3:Y:S01]  /*bba0*/  MUFU.EX2 R92, R92 ;  /* 0x0000005c005c7308 */ /* 0x000ee20000000800 */
[----:B------:R-:W-:Y:S01]  /*bbb0*/  FADD.FTZ R110, R96, R107 ;  /* 0x0000006b606e7221 */ /* 0x000fe20000010000 */
[C---:B--2---:R-:W-:Y:S01]  /*bbc0*/  FADD.FTZ R7, R12.reuse, R7 ;  /* 0x000000070c077221 */ /* 0x044fe20000010000 */
[----:B------:R-:W-:Y:S01]  /*bbd0*/  F2FP.BF16.F32.PACK_AB R151, R12, R151 ;  /* 0x000000970c97723e */ /* 0x000fe200000010ff */
[----:B------:R-:W-:Y:S02]  /*bbe0*/  IMAD.MOV.U32 R12, RZ, RZ, R8 ;  /* 0x000000ffff0c7224 */ /* 0x000fe400078e0008 */
[----:B------:R-:W-:Y:S02]  /*bbf0*/  FADD.FTZ R7, R124, R7 ;  /* 0x000000077c077221 */ /* 0x000fe40000010000 */
[----:B------:R-:W2:Y:S01]  /*bc00*/  MUFU.EX2 R101, R101 ;  /* 0x0000006500657308 */ /* 0x000ea20000000800 */
[----:B0-----:R-:W-:Y:S01]  /*bc10*/  FADD.FTZ R107, R99, R110 ;  /* 0x0000006e636b7221 */ /* 0x001fe20000010000 */
[C---:B------:R-:W-:Y:S01]  /*bc20*/  FADD.FTZ R7, R145.reuse, R7 ;  /* 0x0000000791077221 */ /* 0x040fe20000010000 */
[----:B------:R-:W-:-:S05]  /*bc30*/  F2FP.BF16.F32.PACK_AB R145, R145, R124 ;  /* 0x0000007c9191723e */ /* 0x000fca00000010ff */
[----:B------:R-:W0:Y:S01]  /*bc40*/  MUFU.EX2 R118, R118 ;  /* 0x0000007600767308 */ /* 0x000e220000000800 */
[C---:B---3--:R-:W-:Y:S01]  /*bc50*/  FADD.FTZ R6, R92.reuse, R107 ;  /* 0x0000006b5c067221 */ /* 0x048fe20000010000 */
[----:B------:R-:W-:-:S06]  /*bc60*/  F2FP.BF16.F32.PACK_AB R146, R92, R99 ;  /* 0x000000635c92723e */ /* 0x000fcc00000010ff */
[----:B------:R-:W3:Y:S01]  /*bc70*/  MUFU.EX2 R108, R108 ;  /* 0x0000006c006c7308 */ /* 0x000ee20000000800 */
[----:B--2---:R-:W-:-:S07]  /*bc80*/  FADD.FTZ R107, R101, R6 ;  /* 0x00000006656b7221 */ /* 0x004fce0000010000 */
[----:B------:R2:W4:Y:S01]  /*bc90*/  MUFU.EX2 R147, R156 ;  /* 0x0000009c00937308 */ /* 0x0005220000000800 */
[----:B0-----:R-:W-:-:S07]  /*bca0*/  FADD.FTZ R7, R118, R7 ;  /* 0x0000000776077221 */ /* 0x001fce0000010000 */
[----:B------:R-:W0:Y:S01]  /*bcb0*/  MUFU.EX2 R103, R103 ;  /* 0x0000006700677308 */ /* 0x000e220000000800 */
[----:B---3--:R-:W-:Y:S01]  /*bcc0*/  FADD.FTZ R6, R108, R107 ;  /* 0x0000006b6c067221 */ /* 0x008fe20000010000 */
[----:B--2---:R-:W-:Y:S02]  /*bcd0*/  F2FP.BF16.F32.PACK_AB R156, R90, R89 ;  /* 0x000000595a9c723e */ /* 0x004fe400000010ff */
[----:B------:R-:W-:-:S04]  /*bce0*/  F2FP.BF16.F32.PACK_AB R140, R108, R101 ;  /* 0x000000656c8c723e */ /* 0x000fc800000010ff */
[----:B------:R-:W2:Y:S01]  /*bcf0*/  MUFU.EX2 R122, R122 ;  /* 0x0000007a007a7308 */ /* 0x000ea20000000800 */
[C---:B----4-:R-:W-:Y:S01]  /*bd00*/  FADD.FTZ R7, R147.reuse, R7 ;  /* 0x0000000793077221 */ /* 0x050fe20000010000 */
[----:B------:R-:W-:-:S06]  /*bd10*/  F2FP.BF16.F32.PACK_AB R147, R147, R118 ;  /* 0x000000769393723e */ /* 0x000fcc00000010ff */
        /* <DEDUP_REMOVED lines=27> */
[----:B--2---:R-:W-:-:S07]  /*bed0*/  FADD.FTZ R20, R138, R15 ;  /* 0x0000000f8a147221 */ /* 0x004fce0000010000 */
[----:B------:R-:W2:Y:S01]  /*bee0*/  MUFU.EX2 R104, R104 ;  /* 0x0000006800687308 */ /* 0x000ea20000000800 */
[----:B0-----:R-:W-:Y:S01]  /*bef0*/  FADD.FTZ R6, R139, R6 ;  /* 0x000000068b067221 */ /* 0x001fe20000010000 */
[C---:B---3--:R-:W-:Y:S01]  /*bf00*/  FADD.FTZ R7, R13.reuse, R20 ;  /* 0x000000140d077221 */ /* 0x048fe20000010000 */
[----:B------:R-:W-:Y:S01]  /*bf10*/  F2FP.BF16.F32.PACK_AB R138, R13, R138 ;  /* 0x0000008a0d8a723e */ /* 0x000fe200000010ff */
[----:B------:R-:W-:Y:S02]  /*bf20*/  IMAD.MOV.U32 R13, RZ, RZ, R3 ;  /* 0x000000ffff0d7224 */ /* 0x000fe400078e0003 */
[C---:B--2---:R-:W-:Y:S01]  /*bf30*/  FADD.FTZ R6, R104.reuse, R6 ;  /* 0x0000000668067221 */ /* 0x044fe20000010000 */
[----:B------:R-:W-:Y:S01]  /*bf40*/  F2FP.BF16.F32.PACK_AB R139, R104, R139 ;  /* 0x0000008b688b723e */ /* 0x000fe200000010ff */
[----:B-1----:R-:W-:Y:S06]  /*bf50*/  @P1 BRA `(.L_x_1418) ;  /* 0xffffffd000a01947 */ /* 0x002fec000383ffff */
.L_x_1401:
        /* <DEDUP_REMOVED lines=67> */
.L_x_1419:
[----:B------:R-:W-:Y:S01]  /*c390*/  ULEA UR5, UR36, UR37, 0x3 ;  /* 0x0000002524057291 */ /* 0x000fe2000f8e183f */
[----:B------:R-:W-:-:S05]  /*c3a0*/  IMAD.U32 R0, RZ, RZ, UR38 ;  /* 0x00000026ff007e24 */ /* 0x000fca000f8e00ff */
[----:B------:R-:W-:-:S04]  /*c3b0*/  SHF.L.U32 R0, R0, 0x1f, RZ ;  /* 0x0000001f00007819 */ /* 0x000fc800000006ff */
[----:B------:R0:W1:Y:S01]  /*c3c0*/  SYNCS.PHASECHK.TRANS64.TRYWAIT P1, [UR5+0x2a850], R0 ;  /* 0x02a85000ff0075a7 */ /* 0x0000620008020145 */
[----:B------:R-:W-:Y:S05]  /*c3d0*/  @!P0 BRA `(.L_x_1420) ;  /* 0x0000000000048947 */ /* 0x000fea0003800000 */
[----:B------:R-:W-:Y:S01]  /*c3e0*/  BPT.TRAP 0x1 ;  /* 0x000000040000795c */ /* 0x000fe20000300000 */
.L_x_1420:
[----:B-1----:R-:W-:Y:S05]  /*c3f0*/  @P1 BRA `(.L_x_1421) ;  /* 0x0000000000081947 */ /* 0x002fea0003800000 */
[----:B------:R-:W1:Y:S02]  /*c400*/  SYNCS.PHASECHK.TRANS64.TRYWAIT P0, [UR5+0x2a850], R0 ;  /* 0x02a85000ff0075a7 */ /* 0x000e640008000145 */
[----:B-1----:R-:W-:Y:S05]  /*c410*/  @!P0 BRA `(.L_x_1422) ;  /* 0x0000009000e08947 */ /* 0x002fea0003800000 */
.L_x_1421:
[----:B------:R-:W-:Y:S01]  /*c420*/  UIADD3 UR37, UR37, 0x400, URZ ;  /* 0x0000040025257890 */ /* 0x000fe2000fffe03f */
[----:B------:R-:W-:Y:S01]  /*c430*/  WARPGROUP.ARRIVE ;  /* 0x00000000000079c5 */ /* 0x000fe20000000000 */
[----:B------:R-:W-:Y:S01]  /*c440*/  UMOV UR7, 0x40000040 ;  /* 0x4000004000077882 */ /* 0x000fe20000000000 */
[----:B01----:R-:W0:Y:S01]  /*c450*/  SHFL.BFLY PT, R0, R7, 0x2, 0x1f ;  /* 0x0c401f0007007f89 */ /* 0x003e2200000e0000 */
[----:B------:R-:W-:Y:S01]  /*c460*/  USHF.R.U32.HI UR37, URZ, 0x4, UR37 ;  /* 0x000000043f257899 */ /* 0x000fe20008011625 */
[----:B------:R-:W-:Y:S02]  /*c470*/  IMAD.U32 R13, RZ, RZ, UR5 ;  /* 0x00000005ff0d7e24 */ /* 0x000fe4000f8e00ff */
[----:B------:R-:W1:Y:S01]  /*c480*/  SHFL.BFLY PT, R5, R6, 0x2, 0x1f ;  /* 0x0c401f0006057f89 */ /* 0x000e6200000e0000 */
[----:B------:R-:W-:Y:S01]  /*c490*/  ULOP3.LUT UR37, UR37, 0x3fff, URZ, 0xc0, !UPT ;  /* 0x00003fff25257892 */ /* 0x000fe2000f8ec03f */
[----:B------:R-:W-:Y:S01]  /*c4a0*/  IMAD.MOV.U32 R4, RZ, RZ, RZ ;  /* 0x000000ffff047224 */ /* 0x000fe200078e00ff */
[----:B------:R-:W2:Y:S02]  /*c4b0*/  S2R R14, SR_TID.X ;  /* 0x00000000000e7919 */ /* 0x000ea40000002100 */
[----:B------:R-:W-:Y:S01]  /*c4c0*/  ULOP3.LUT UR4, UR37, 0x3000000, URZ, 0xfc, !UPT ;  /* 0x0300000025047892 */ /* 0x000fe2000f8efc3f */
[----:B------:R-:W-:-:S03]  /*c4d0*/  VIADD R166, R166, 0x1 ;  /* 0x00000001a6a67836 */ /* 0x000fc60000000000 */
[----:B------:R-:W-:Y:S02]  /*c4e0*/  UIMAD UR4, UR36, 0x600, UR4 ;  /* 0x00000600240478a4 */ /* 0x000fe4000f8e0204 */
[----:B------:R-:W-:-:S04]  /*c4f0*/  UIADD3 UR36, UR36, 0x1, URZ ;  /* 0x0000000124247890 */ /* 0x000fc8000fffe03f */
[----:B------:R-:W-:Y:S01]  /*c500*/  UISETP.NE.AND UP0, UPT, UR36, 0x2, UPT ;  /* 0x000000022400788c */ /* 0x000fe2000bf05270 */
[----:B------:R-:W-:Y:S02]  /*c510*/  UMOV UR6, UR4 ;  /* 0x0000000400067c82 */ /* 0x000fe40008000000 */
[----:B------:R-:W-:Y:S01]  /*c520*/  HGMMA.64x128x16.F32.BF16 R24, R156, gdesc[UR4].tnspB, R24, gsb0 ;  /* 0x41e000049c187df0 */ /* 0x000fe20008001818 */
[----:B------:R-:W-:Y:S01]  /*c530*/  UIADD3 UR6, UR4, 0x80, URZ ;  /* 0x0000008004067890 */ /* 0x000fe2000fffe03f */
[----:B0-----:R-:W-:Y:S01]  /*c540*/  FADD.FTZ R0, R0, R7 ;  /* 0x0000000700007221 */ /* 0x001fe20000010000 */
[----:B------:R-:W-:Y:S01]  /*c550*/  UMOV UR7, 0x40000040 ;  /* 0x4000004000077882 */ /* 0x000fe20000000000 */
[----:B------:R-:W-:Y:S01]  /*c560*/  USEL UR36, UR36, URZ, UP0 ;  /* 0x0000003f24247287 */ /* 0x000fe20008000000 */
[----:B-1----:R-:W-:Y:S02]  /*c570*/  FADD.FTZ R2, R5, R6 ;  /* 0x0000000605027221 */ /* 0x002fe40000010000 */
[----:B------:R-:W0:Y:S04]  /*c580*/  SHFL.BFLY PT, R5, R0, 0x1, 0x1f ;  /* 0x0c201f0000057f89 */ /* 0x000e2800000e0000 */
[----:B------:R-:W1:Y:S01]  /*c590*/  SHFL.BFLY PT, R11, R2, 0x1, 0x1f ;  /* 0x0c201f00020b7f89 */ /* 0x000e6200000e0000 */
[----:B--2---:R-:W-:Y:S01]  /*c5a0*/  LOP3.LUT P2, RZ, R14, 0x7f, RZ, 0xc0, !PT ;  /* 0x0000007f0eff7812 */ /* 0x004fe2000784c0ff */
[----:B0-----:R-:W-:Y:S01]  /*c5b0*/  FADD.FTZ R10, R0, R5 ;  /* 0x00000005000a7221 */ /* 0x001fe20000010000 */
[----:B------:R-:W-:-:S02]  /*c5c0*/  IMAD.MOV.U32 R0, RZ, RZ, -0x800000 ;  /* 0xff800000ff007424 */ /* 0x000fc400078e00ff */
[----:B-1----:R-:W-:Y:S02]  /*c5d0*/  FADD.FTZ R12, R2, R11 ;  /* 0x0000000b020c7221 */ /* 0x002fe40000010000 */
[----:B------:R-:W-:Y:S01]  /*c5e0*/  FSETP.NE.FTZ.AND P0, PT, R10, RZ, PT ;  /* 0x000000ff0a00720b */ /* 0x000fe20003f15000 */
[----:B------:R-:W-:Y:S02]  /*c5f0*/  IMAD.MOV.U32 R11, RZ, RZ, RZ ;  /* 0x000000ffff0b7224 */ /* 0x000fe400078e00ff */
[----:B------:R-:W-:Y:S01]  /*c600*/  IMAD.MOV.U32 R2, RZ, RZ, -0x800000 ;  /* 0xff800000ff027424 */ /* 0x000fe200078e00ff */
[----:B------:R-:W-:-:S09]  /*c610*/  FSETP.NE.FTZ.AND P1, PT, R12, RZ, PT ;  /* 0x000000ff0c00720b */ /* 0x000fd20003f35000 */
[C---:B------:R-:W-:Y:S01]  /*c620*/  @P0 FMUL.FTZ R6, R9.reuse, 0.69314718246459960938 ;  /* 0x3f31721809060820 */ /* 0x040fe20000410000 */
[----:B------:R-:W0:Y:S03]  /*c630*/  @P0 MUFU.LG2 R5, R10 ;  /* 0x0000000a00050308 */ /* 0x000e260000000c00 */
[----:B------:R-:W-:Y:S01]  /*c640*/  @P1 FMUL.FTZ R14, R9, 0.69314718246459960938 ;  /* 0x3f317218090e1820 */ /* 0x000fe20000410000 */
[----:B------:R-:W-:-:S04]  /*c650*/  @!P2 VIADD R9, R13, 0x2a860 ;  /* 0x0002a8600d09a836 */ /* 0x000fc80000000000 */
[----:B------:R-:W1:Y:S01]  /*c660*/  @P1 MUFU.LG2 R7, R12 ;  /* 0x0000000c00071308 */ /* 0x000e620000000c00 */
[----:B------:R-:W-:-:S07]  /*c670*/  @!P2 PRMT R9, RZ, 0x654, R9 ;  /* 0x00000654ff09a816 */ /* 0x000fce0000000009 */
[----:B------:R-:W2:Y:S01]  /*c680*/  @P0 MUFU.RCP R4, R10 ;  /* 0x0000000a00040308 */ /* 0x000ea20000001000 */
[----:B0-----:R-:W-:-:S04]  /*c690*/  @P0 FMUL.FTZ R5, R5, 0.69314718246459960938 ;  /* 0x3f31721805050820 */ /* 0x001fc80000410000 */
[----:B------:R-:W-:Y:S01]  /*c6a0*/  @P0 FFMA.FTZ R2, R6, R3, R5 ;  /* 0x0000000306020223 */ /* 0x000fe20000010005 */
[----:B------:R-:W-:Y:S02]  /*c6b0*/  PLOP3.LUT P0, PT, PT, PT, PT, 0x8, 0x0 ;  /* 0x000000000000781c */ /* 0x000fe40003f0e170 */
[----:B------:R-:W0:Y:S01]  /*c6c0*/  @P1 MUFU.RCP R11, R12 ;  /* 0x0000000c000b1308 */ /* 0x000e220000001000 */
        /* <DEDUP_REMOVED lines=94> */
.L_x_1352:
[----:B------:R-:W0:Y:S01]  /*ccb0*/  S2R R4, SR_CgaCtaId ;  /* 0x0000000000047919 */ /* 0x000e220000008800 */
[----:B------:R-:W-:Y:S01]  /*ccc0*/  MOV R3, 0x400 ;  /* 0x0000040000037802 */ /* 0x000fe20000000f00 */
[----:B------:R-:W-:Y:S01]  /*ccd0*/  BSSY B0, `(.L_x_1423) ;  /* 0x00001f3000007945 */ /* 0x000fe20003800000 */
[----:B------:R-:W-:Y:S02]  /*cce0*/  BAR.SYNC.DEFER_BLOCKING 0x5, 0x180 ;  /* 0x0146000000007b1d */ /* 0x000fe40000010000 */
[----:B0-----:R-:W-:-:S05]  /*ccf0*/  LEA R3, R4, R3, 0x18 ;  /* 0x0000000304037211 */ /* 0x001fca00078ec0ff */
[----:B------:R0:W1:Y:S01]  /*cd00*/  LDS.128 R44, [R3+0x2a8d0] ;  /* 0x02a8d000032c7984 */ /* 0x0000620000000c00 */
[----:B------:R-:W-:Y:S06]  /*cd10*/  BAR.ARV 0x4, 0x180 ;  /* 0x0106000000007b1d */ /* 0x000fec0000002000 */
[----:B------:R-:W-:Y:S05]  /*cd20*/  @P0 BRA `(.L_x_1424) ;  /* 0x0000001400040947 */ /* 0x000fea0003800000 */
[----:B------:R-:W2:Y:S01]  /*cd30*/  S2R R4, SR_SWINHI ;  /* 0x0000000000047919 */ /* 0x000ea20000002f00 */
[----:B------:R-:W-:Y:S02]  /*cd40*/  F2FP.BF16.F32.PACK_AB R7, R7, R8 ;  /* 0x000000080707723e */ /* 0x000fe400000010ff */
[----:B------:R-:W-:Y:S01]  /*cd50*/  F2FP.BF16.F32.PACK_AB R6, R6, R91 ;  /* 0x0000005b0606723e */ /* 0x000fe200000010ff */
[----:B------:R-:W-:Y:S01]  /*cd60*/  BAR.SYNC.DEFER_BLOCKING 0x1, 0x100 ;  /* 0x0044000000007b1d */ /* 0x000fe20000010000 */
        /* <DEDUP_REMOVED lines=10> */
[----:B------:R-:W-:Y:S02]  /*ce10*/  MOV R16, R3 ;  /* 0x0000000300107202 */ /* 0x000fe40000000f00 */
[----:B--2---:R-:W-:-:S03]  /*ce20*/  MOV R17, R4 ;  /* 0x0000000400117202 */ /* 0x004fc60000000f00 */
[----:B------:R-:W-:-:S03]  /*ce30*/  IMAD.WIDE R4, R170, 0x2, R16 ;  /* 0x00000002aa047825 */ /* 0x000fc600078e0210 */
[C---:B------:R-:W-:Y:S02]  /*ce40*/  LOP3.LUT R9, R4.reuse, 0x380, RZ, 0xc0, !PT ;  /* 0x0000038004097812 */ /* 0x040fe400078ec0ff */
[C---:B------:R-:W-:Y:S02]  /*ce50*/  IADD3 R73, P5, R4.reuse, 0x40, RZ ;  /* 0x0000004004497810 */ /* 0x040fe40007fbe0ff */
[C---:B------:R-:W-:Y:S02]  /*ce60*/  IADD3 R23, P6, R4.reuse, 0x20, RZ ;  /* 0x0000002004177810 */ /* 0x040fe40007fde0ff */
[----:B------:R-:W-:Y:S01]  /*ce70*/  IADD3 R97, P4, R4, 0x60, RZ ;  /* 0x0000006004617810 */ /* 0x000fe20007f9e0ff */
[--C-:B------:R-:W-:Y:S01]  /*ce80*/  IMAD.X R25, RZ, RZ, R5.reuse, P5 ;  /* 0x000000ffff197224 */ /* 0x100fe200028e0605 */
[----:B------:R-:W-:Y:S01]  /*ce90*/  SHF.R.U64 R9, R9, 0x3, RZ ;  /* 0x0000000309097819 */ /* 0x000fe200000012ff */
[--C-:B------:R-:W-:Y:S01]  /*cea0*/  IMAD.X R27, RZ, RZ, R5.reuse, P6 ;  /* 0x000000ffff1b7224 */ /* 0x100fe200030e0605 */
[----:B------:R-:W-:Y:S01]  /*ceb0*/  LOP3.LUT R20, R73, 0x380, RZ, 0xc0, !PT ;  /* 0x0000038049147812 */ /* 0x000fe200078ec0ff */
[----:B------:R-:W-:Y:S01]  /*cec0*/  IMAD.X R21, RZ, RZ, R5, P4 ;  /* 0x000000ffff157224 */ /* 0x000fe200020e0605 */
[----:B------:R-:W-:-:S02]  /*ced0*/  LOP3.LUT R14, R23, 0x380, RZ, 0xc0, !PT ;  /* 0x00000380170e7812 */ /* 0x000fc400078ec0ff */
[----:B-1----:R-:W-:Y:S02]  /*cee0*/  LOP3.LUT R44, R97, 0x380, RZ, 0xc0, !PT ;  /* 0x00000380612c7812 */ /* 0x002fe400078ec0ff */
        /* <DEDUP_REMOVED lines=17> */
[----:B------:R-:W-:Y:S01]  /*d000*/  LOP3.LUT R10, R101, 0x380, RZ, 0xc0, !PT ;  /* 0x00000380650a7812 */ /* 0x000fe200078ec0ff */
[----:B------:R-:W1:Y:S01]  /*d010*/  LDC.64 R96, c[0x0][0xc00] ;  /* 0x00030000ff607b82 */ /* 0x000e620000000a00 */
[----:B------:R-:W-:Y:S02]  /*d020*/  LOP3.LUT R23, R90, 0x380, RZ, 0xc0, !PT ;  /* 0x000003805a177812 */ /* 0x000fe400078ec0ff */
[----:B------:R-:W-:Y:S02]  /*d030*/  LOP3.LUT R44, R103, 0x380, RZ, 0xc0, !PT ;  /* 0x00000380672c7812 */ /* 0x000fe400078ec0ff */
[----:B------:R-:W-:Y:S02]  /*d040*/  LOP3.LUT R72, R99, 0x380, RZ, 0xc0, !PT ;  /* 0x0000038063487812 */ /* 0x000fe400078ec0ff */
[----:B------:R-:W-:Y:S02]  /*d050*/  SHF.R.U64 R10, R10, 0x3, RZ ;  /* 0x000000030a0a7819 */ /* 0x000fe400000012ff */
[----:B------:R-:W-:-:S02]  /*d060*/  SHF.R.U64 R23, R23, 0x3, RZ ;  /* 0x0000000317177819 */ /* 0x000fc400000012ff */
[----:B------:R-:W-:Y:S02]  /*d070*/  SHF.R.U64 R44, R44, 0x3, RZ ;  /* 0x000000032c2c7819 */ /* 0x000fe400000012ff */
[----:B------:R-:W-:Y:S02]  /*d080*/  F2FP.BF16.F32.PACK_AB R4, R12, R95 ;  /* 0x0000005f0c04723e */ /* 0x000fe400000010ff */
[----:B------:R-:W-:Y:S02]  /*d090*/  SHF.R.U64 R72, R72, 0x3, RZ ;  /* 0x0000000348487819 */ /* 0x000fe400000012ff */
[----:B------:R-:W-:Y:S01]  /*d0a0*/  LOP3.LUT R12, R10, R101, RZ, 0x3c, !PT ;  /* 0x000000650a0c7212 */ /* 0x000fe200078e3cff */
[----:B------:R2:W-:Y:S01]  /*d0b0*/  STSM.16.M88.4 [R94], R4 ;  /* 0x000000045e007844 */ /* 0x0005e20000000200 */
        /* <DEDUP_REMOVED lines=10> */
[----:B------:R-:W-:Y:S02]  /*d160*/  MOV R91, R24 ;  /* 0x00000018005b7202 */ /* 0x000fe40000000f00 */
[----:B--2---:R-:W-:Y:S01]  /*d170*/  F2FP.BF16.F32.PACK_AB R4, R41, R40 ;  /* 0x000000282904723e */ /* 0x004fe200000010ff */
[----:B------:R-:W-:Y:S01]  /*d180*/  STSM.16.M88.4 [R92], R8 ;  /* 0x000000085c007844 */ /* 0x000fe20000000200 */
[----:B------:R-:W-:Y:S02]  /*d190*/  F2FP.BF16.F32.PACK_AB R5, R43, R42 ;  /* 0x0000002a2b05723e */ /* 0x000fe400000010ff */
[----:B------:R-:W-:-:S02]  /*d1a0*/  F2FP.BF16.F32.PACK_AB R6, R32, R33 ;  /* 0x000000212006723e */ /* 0x000fc400000010ff */
[----:B------:R-:W-:Y:S02]  /*d1b0*/  F2FP.BF16.F32.PACK_AB R7, R30, R31 ;  /* 0x0000001f1e07723e */ /* 0x000fe400000010ff */
[----:B------:R-:W-:Y:S02]  /*d1c0*/  MOV R23, R14 ;  /* 0x0000000e00177202 */ /* 0x000fe40000000f00 */
[----:B------:R-:W-:Y:S01]  /*d1d0*/  MOV R73, R12 ;  /* 0x0000000c00497202 */ /* 0x000fe20000000f00 */
[----:B------:R2:W-:Y:S01]  /*d1e0*/  STSM.16.M88.4 [R91], R4 ;  /* 0x000000045b007844 */ /* 0x0005e20000000200 */
[----:B------:R-:W-:Y:S02]  /*d1f0*/  MOV R90, R20 ;  /* 0x00000014005a7202 */ /* 0x000fe40000000f00 */
[----:B------:R-:W-:Y:S01]  /*d200*/  F2FP.BF16.F32.PACK_AB R12, R49, R48 ;  /* 0x00000030310c723e */ /* 0x000fe200000010ff */
[----:B------:R-:W3:Y:S01]  /*d210*/  LDC.64 R20, c[0x0][0xc00] ;  /* 0x00030000ff147b82 */ /* 0x000ee20000000a00 */
[----:B------:R-:W-:-:S02]  /*d220*/  F2FP.BF16.F32.PACK_AB R13, R51, R50 ;  /* 0x00000032330d723e */ /* 0x000fc400000010ff */
[----:B------:R-:W-:Y:S02]  /*d230*/  F2FP.BF16.F32.PACK_AB R14, R53, R52 ;  /* 0x00000034350e723e */ /* 0x000fe400000010ff */
[----:B------:R-:W-:Y:S02]  /*d240*/  F2FP.BF16.F32.PACK_AB R15, R55, R54 ;  /* 0x00000036370f723e */ /* 0x000fe400000010ff */
[----:B------:R-:W-:Y:S01]  /*d250*/  F2FP.BF16.F32.PACK_AB R24, R57, R56 ;  /* 0x000000383918723e */ /* 0x000fe200000010ff */
[----:B------:R-:W-:Y:S01]  /*d260*/  ULDC UR4, c[0x0][0xa88] ;  /* 0x0002a20000047ab9 */ /* 0x000fe20000000800 */
[----:B------:R-:W-:Y:S01]  /*d270*/  F2FP.BF16.F32.PACK_AB R25, R59, R58 ;  /* 0x0000003a3b19723e */ /* 0x000fe200000010ff */
[----:B------:R-:W-:Y:S01]  /*d280*/  STSM.16.M88.4 [R90], R12 ;  /* 0x0000000c5a007844 */ /* 0x000fe20000000200 */
[----:B------:R-:W-:Y:S01]  /*d290*/  F2FP.BF16.F32.PACK_AB R26, R61, R60 ;  /* 0x0000003c3d1a723e */ /* 0x000fe200000010ff */
[----:B--2---:R-:W2:Y:S01]  /*d2a0*/  LDC.64 R4, c[0x0][0xc08] ;  /* 0x00030200ff047b82 */ /* 0x004ea20000000a00 */
[----:B------:R-:W-:-:S02]  /*d2b0*/  F2FP.BF16.F32.PACK_AB R27, R63, R62 ;  /* 0x0000003e3f1b723e */ /* 0x000fc400000010ff */
[----:B------:R-:W-:Y:S02]  /*d2c0*/  F2FP.BF16.F32.PACK_AB R30, R77, R76 ;  /* 0x0000004c4d1e723e */ /* 0x000fe400000010ff */
[----:B------:R-:W-:Y:S01]  /*d2d0*/  F2FP.BF16.F32.PACK_AB R31, R79, R78 ;  /* 0x0000004e4f1f723e */ /* 0x000fe200000010ff */
[----:B------:R4:W-:Y:S01]  /*d2e0*/  STSM.16.M88.4 [R23], R24 ;  /* 0x0000001817007844 */ /* 0x0009e20000000200 */
[----:B-1----:R-:W-:Y:S01]  /*d2f0*/  ISETP.NE.U32.AND P0, PT, R96, RZ, PT ;  /* 0x000000ff6000720c */ /* 0x002fe20003f05070 */
[----:B------:R-:W1:Y:S02]  /*d300*/  LDC R52, c[0x0][0xbe8] ;  /* 0x0002fa00ff347b82 */ /* 0x000e640000000800 */
[----:B------:R0:W-:Y:S01]  /*d310*/  STSM.16.M88.4 [R73], R64 ;  /* 0x0000004049007844 */ /* 0x0001e20000000200 */
[----:B------:R-:W-:Y:S01]  /*d320*/  ISETP.NE.AND.EX P0, PT, R97, RZ, PT, P0 ;  /* 0x000000ff6100720c */ /* 0x000fe20003f05300 */
[----:B---3--:R-:W-:Y:S02]  /*d330*/  IMAD.WIDE R20, R164, 0x4, R20 ;  /* 0x00000004a4147825 */ /* 0x008fe400078e0214 */
[----:B------:R0:W-:Y:S04]  /*d340*/  STSM.16.M88.4 [R72], R28 ;  /* 0x0000001c48007844 */ /* 0x0001e80000000200 */
[----:B------:R0:W-:Y:S01]  /*d350*/  STSM.16.M88.4 [R44], R80 ;  /* 0x000000502c007844 */ /* 0x0001e20000000200 */
[----:B------:R-:W-:-:S02]  /*d360*/  IMAD.U32 R7, RZ, RZ, UR4 ;  /* 0x00000004ff077e24 */ /* 0x000fc4000f8e00ff */
[----:B----4-:R-:W-:Y:S01]  /*d370*/  IMAD.MOV.U32 R23, RZ, RZ, RZ ;  /* 0x000000ffff177224 */ /* 0x010fe200078e00ff */
[----:B------:R-:W-:Y:S01]  /*d380*/  BAR.SYNC.DEFER_BLOCKING 0x1, 0x100 ;  /* 0x0044000000007b1d */ /* 0x000fe20000010000 */
[----:B--2---:R-:W-:-:S04]  /*d390*/  ISETP.NE.U32.AND P2, PT, R4, RZ, PT ;  /* 0x000000ff0400720c */ /* 0x004fc80003f45070 */
[----:B------:R-:W-:-:S13]  /*d3a0*/  ISETP.NE.AND.EX P2, PT, R5, RZ, PT, P2 ;  /* 0x000000ff0500720c */ /* 0x000fda0003f45320 */
[----:B------:R-:W2:Y:S01]  /*d3b0*/  @P2 LDC.64 R4, c[0x0][0xc08] ;  /* 0x00030200ff042b82 */ /* 0x000ea20000000a00 */
[----:B------:R0:W5:Y:S01]  /*d3c0*/  @P0 LDG.E R23, desc[UR60][R20.64] ;  /* 0x0000003c14170981 */ /* 0x000162000c1e1900 */
[----:B-1----:R-:W-:-:S13]  /*d3d0*/  ISETP.NE.AND P1, PT, R52, 0x1, PT ;  /* 0x000000013400780c */ /* 0x002fda0003f25270 */
[----:B------:R-:W1:Y:S01]  /*d3e0*/  @P1 LDC R6, c[0x0][0xbec] ;  /* 0x0002fb00ff061b82 */ /* 0x000e620000000800 */
[----:B--2---:R-:W-:-:S07]  /*d3f0*/  @P2 IMAD.WIDE R4, R164, 0x4, R4 ;  /* 0x00000004a4042825 */ /* 0x004fce00078e0204 */
[----:B------:R-:W2:Y:S01]  /*d400*/  @P1 LDC R11, c[0x0][0xbf0] ;  /* 0x0002fc00ff0b1b82 */ /* 0x000ea20000000800 */
[----:B------:R0:W5:Y:S01]  /*d410*/  @P2 LDG.E R7, desc[UR60][R4.64] ;  /* 0x0000003c04072981 */ /* 0x000162000c1e1900 */
[----:B------:R-:W-:Y:S05]  /*d420*/  @P2 BRA `(.L_x_1425) ;  /* 0x0000000000102947 */ /* 0x000fea0003800000 */
[----:B------:R-:W-:Y:S05]  /*d430*/  @!P0 BRA `(.L_x_1425) ;  /* 0x00000000000c8947 */ /* 0x000fea0003800000 */
[----:B0-----:R-:W3:Y:S04]  /*d440*/  LDG.E R4, desc[UR60][R20.64] ;  /* 0x0000003c14047981 */ /* 0x001ee8000c1e1900 */
[----:B-----5:R-:W3:Y:S02]  /*d450*/  LDG.E R7, desc[UR60][R20.64+0x4] ;  /* 0x0000043c14077981 */ /* 0x020ee4000c1e1900 */
[----:B---3--:R-:W-:-:S07]  /*d460*/  IMAD.IADD R7, R7, 0x1, -R4 ;  /* 0x0000000107077824 */ /* 0x008fce00078e0a04 */
.L_x_1425:
[----:B0-----:R-:W-:Y:S01]  /*d470*/  SHF.R.S32.HI R44, RZ, 0x1f, R163 ;  /* 0x0000001fff2c7819 */ /* 0x001fe200000114a3 */
[----:B------:R-:W-:Y:S01]  /*d480*/  IMAD.IADD R15, R22, 0x1, R18 ;  /* 0x00000001160f7824 */ /* 0x000fe200078e0212 */
[----:B------:R-:W-:Y:S01]  /*d490*/  ULDC.64 UR4, c[0x0][0xb90] ;  /* 0x0002e40000047ab9 */ /* 0x000fe20000000a00 */
[--C-:B-----5:R-:W-:Y:S01]  /*d4a0*/  SHF.R.S32.HI R21, RZ, 0x1f, R23.reuse ;  /* 0x0000001fff157819 */ /* 0x120fe20000011417 */
[----:B------:R-:W-:Y:S01]  /*d4b0*/  IMAD.MOV.U32 R20, RZ, RZ, R23 ;  /* 0x000000ffff147224 */ /* 0x000fe200078e0017 */
[----:B------:R-:W-:Y:S01]  /*d4c0*/  SHF.R.S32.HI R8, RZ, 0x1f, R164 ;  /* 0x0000001fff087819 */ /* 0x000fe200000114a4 */
[----:B------:R-:W-:Y:S01]  /*d4d0*/  IMAD R4, R44, UR4, RZ ;  /* 0x000000042c047c24 */ /* 0x000fe2000f8e02ff */
[----:B------:R-:W-:Y:S01]  /*d4e0*/  SEL R53, R164, RZ, !P0 ;  /* 0x000000ffa4357207 */ /* 0x000fe20004000000 */
[----:B-1----:R-:W-:-:S04]  /*d4f0*/  @P1 IMAD.HI.U32 R6, R15, R6, RZ ;  /* 0x000000060f061227 */ /* 0x002fc800078e00ff */
[----:B------:R-:W-:Y:S01]  /*d500*/  IMAD.MOV.U32 R9, RZ, RZ, R15 ;  /* 0x000000ffff097224 */ /* 0x000fe200078e000f */
[----:B--2---:R-:W-:Y:S01]  /*d510*/  @P1 SHF.R.U32.HI R9, RZ, R11, R6 ;  /* 0x0000000bff091219 */ /* 0x004fe20000011606 */
[C---:B------:R-:W-:Y:S02]  /*d520*/  IMAD R13, R163.reuse, UR5, R4 ;  /* 0x00000005a30d7c24 */ /* 0x040fe4000f8e0204 */
[----:B------:R-:W-:Y:S01]  /*d530*/  IMAD.WIDE.U32 R4, R163, UR4, R20 ;  /* 0x00000004a3047c25 */ /* 0x000fe2000f8e0014 */
[----:B------:R-:W-:Y:S01]  /*d540*/  SEL R20, R8, RZ, !P0 ;  /* 0x000000ff08147207 */ /* 0x000fe20004000000 */
[----:B------:R-:W-:Y:S02]  /*d550*/  ULDC.64 UR4, c[0x0][0xb98] ;  /* 0x0002e60000047ab9 */ /* 0x000fe40000000a00 */
[----:B------:R-:W-:Y:S02]  /*d560*/  IMAD R11, R165, 0x40, R160 ;  /* 0x00000040a50b7824 */ /* 0x000fe400078e02a0 */
[----:B------:R-:W-:-:S02]  /*d570*/  IMAD.IADD R5, R5, 0x1, R13 ;  /* 0x0000000105057824 */ /* 0x000fc400078e020d */
[----:B------:R-:W-:Y:S02]  /*d580*/  IMAD.MOV R13, RZ, RZ, -R9 ;  /* 0x000000ffff0d7224 */ /* 0x000fe400078e0a09 */
[----:B------:R-:W-:-:S04]  /*d590*/  IMAD.WIDE R16, R11, 0x2, R16 ;  /* 0x000000020b107825 */ /* 0x000fc800078e0210 */
[----:B------:R-:W-:Y:S01]  /*d5a0*/  IMAD R6, R20, UR4, RZ ;  /* 0x0000000414067c24 */ /* 0x000fe2000f8e02ff */
[C---:B------:R-:W-:Y:S01]  /*d5b0*/  IADD3 R41, P6, R16.reuse, 0x4000, RZ ;  /* 0x0000400010297810 */ /* 0x040fe20007fde0ff */
[----:B------:R-:W-:Y:S01]  /*d5c0*/  IMAD.WIDE.U32 R4, R53, UR4, R4 ;  /* 0x0000000435047c25 */ /* 0x000fe2000f8e0004 */
[----:B------:R-:W-:Y:S02]  /*d5d0*/  IADD3 R37, P5, R16, 0x5000, RZ ;  /* 0x0000500010257810 */ /* 0x000fe40007fbe0ff */
[----:B------:R-:W-:Y:S01]  /*d5e0*/  LOP3.LUT R40, R41, 0x380, RZ, 0xc0, !PT ;  /* 0x0000038029287812 */ /* 0x000fe200078ec0ff */
[----:B------:R-:W-:Y:S01]  /*d5f0*/  IMAD R11, R52, R13, R15 ;  /* 0x0000000d340b7224 */ /* 0x000fe200078e020f */
[----:B------:R-:W-:Y:S01]  /*d600*/  SHF.R.S32.HI R13, RZ, 0x1f, R9 ;  /* 0x0000001fff0d7819 */ /* 0x000fe20000011409 */
[----:B------:R-:W-:Y:S01]  /*d610*/  IMAD R8, R53, UR5, R6 ;  /* 0x0000000535087c24 */ /* 0x000fe2000f8e0206 */
[----:B------:R-:W-:Y:S01]  /*d620*/  IADD3 R4, P2, R9, R4, RZ ;  /* 0x0000000409047210 */ /* 0x000fe20007f5e0ff */
[----:B------:R-:W-:Y:S01]  /*d630*/  ULDC.64 UR4, c[0x0][0xb88] ;  /* 0x0002e20000047ab9 */ /* 0x000fe20000000a00 */
[----:B------:R-:W-:Y:S01]  /*d640*/  SHF.R.S32.HI R6, RZ, 0x1f, R11 ;  /* 0x0000001fff067819 */ /* 0x000fe2000001140b */
[----:B------:R-:W-:Y:S01]  /*d650*/  IMAD.IADD R24, R169, 0x1, R18 ;  /* 0x00000001a9187824 */ /* 0x000fe200078e0212 */
[----:B------:R-:W-:Y:S01]  /*d660*/  IADD3.X R5, R13, R5, R8, P2, !PT ;  /* 0x000000050d057210 */ /* 0x000fe200017fe408 */
[----:B------:R-:W-:Y:S01]  /*d670*/  IMAD R55, R7, R52, RZ ;  /* 0x0000003407377224 */ /* 0x000fe200078e02ff */
[----:B------:R-:W-:Y:S01]  /*d680*/  IADD3 R9, P3, R16, 0x2000, RZ ;  /* 0x0000200010097810 */ /* 0x000fe20007f7e0ff */
[----:B------:R-:W-:Y:S01]  /*d690*/  IMAD R10, R6, UR4, RZ ;  /* 0x00000004060a7c24 */ /* 0x000fe2000f8e02ff */
[----:B------:R-:W-:Y:S01]  /*d6a0*/  IADD3 R15, P0, R16, 0x1000, RZ ;  /* 0x00001000100f7810 */ /* 0x000fe20007f1e0ff */
[----:B------:R-:W-:Y:S01]  /*d6b0*/  IMAD.WIDE.U32 R4, R11, UR4, R4 ;  /* 0x000000040b047c25 */ /* 0x000fe2000f8e0004 */
[----:B------:R-:W-:-:S02]  /*d6c0*/  LOP3.LUT R8, R9, 0x380, RZ, 0xc0, !PT ;  /* 0x0000038009087812 */ /* 0x000fc400078ec0ff */
[----:B------:R-:W-:Y:S01]  /*d6d0*/  LOP3.LUT R36, R37, 0x380, RZ, 0xc0, !PT ;  /* 0x0000038025247812 */ /* 0x000fe200078ec0ff */
[----:B------:R-:W-:Y:S01]  /*d6e0*/  IMAD R13, R11, UR5, R10 ;  /* 0x000000050b0d7c24 */ /* 0x000fe2000f8e020a */
[----:B------:R-:W-:Y:S01]  /*d6f0*/  ULDC.64 UR4, c[0x0][0xb50] ;  /* 0x0002d40000047ab9 */ /* 0x000fe20000000a00 */
[----:B------:R-:W-:Y:S01]  /*d700*/  SHF.R.U64 R6, R8, 0x3, RZ ;  /* 0x0000000308067819 */ /* 0x000fe200000012ff */
[----:B------:R-:W-:Y:S01]  /*d710*/  IMAD.X R7, RZ, RZ, R17, P3 ;  /* 0x000000ffff077224 */ /* 0x000fe200018e0611 */
[----:B------:R-:W-:Y:S01]  /*d720*/  LEA R10, P4, R4, UR4, 0x2 ;  /* 0x00000004040a7c11 */ /* 0x000fe2000f8810ff */
[----:B------:R-:W-:Y:S01]  /*d730*/  IMAD.IADD R5, R5, 0x1, R13 ;  /* 0x0000000105057824 */ /* 0x000fe200078e020d */
[----:B------:R-:W-:Y:S01]  /*d740*/  LOP3.LUT R6, R6, R9, RZ, 0x3c, !PT ;  /* 0x0000000906067212 */ /* 0x000fe200078e3cff */
[----:B------:R-:W-:Y:S01]  /*d750*/  IMAD.X R13, RZ, RZ, R17, P0 ;  /* 0x000000ffff0d7224 */ /* 0x000fe200000e0611 */
[----:B------:R-:W-:Y:S01]  /*d760*/  IADD3 R9, P2, R16, 0x3000, RZ ;  /* 0x0000300010097810 */ /* 0x000fe20007f5e0ff */
[----:B------:R-:W-:Y:S01]  /*d770*/  SHFL.IDX PT, R48, R10, RZ, 0x1c1f ;  /* 0x001c1fff0a307589 */ /* 0x000fe200000e0000 */
[----:B------:R-:W-:Y:S01]  /*d780*/  LEA.HI.X R14, R4, UR5, R5, 0x2, P4 ;  /* 0x00000005040e7c11 */ /* 0x000fe2000a0f1405 */
[----:B------:R-:W-:Y:S01]  /*d790*/  VIADD R4, R24, 0x8 ;  /* 0x0000000818047836 */ /* 0x000fe20000000000 */
[----:B------:R-:W-:Y:S01]  /*d7a0*/  LOP3.LUT R8, R9, 0x380, RZ, 0xc0, !PT ;  /* 0x0000038009087812 */ /* 0x000fe200078ec0ff */
[----:B------:R-:W-:Y:S01]  /*d7b0*/  SHFL.IDX PT, R50, R10, 0x1, 0x1c1f ;  /* 0x003c1f000a327f89 */ /* 0x000fe200000e0000 */
[----:B------:R-:W-:Y:S01]  /*d7c0*/  LOP3.LUT P0, RZ, R167, 0x3, RZ, 0xc0, !PT ;  /* 0x00000003a7ff7812 */ /* 0x000fe2000780c0ff */
[----:B------:R-:W-:Y:S01]  /*d7d0*/  ULDC.64 UR4, c[0x0][0xaa0] ;  /* 0x0002a80000047ab9 */ /* 0x000fe20000000a00 */
[----:B------:R-:W-:Y:S01]  /*d7e0*/  SHF.R.U64 R8, R8, 0x3, RZ ;  /* 0x0000000308087819 */ /* 0x000fe200000012ff */
[----:B------:R-:W0:Y:S01]  /*d7f0*/  SHFL.IDX PT, R49, R14, RZ, 0x1c1f ;  /* 0x001c1fff0e317589 */ /* 0x000e2200000e0000 */
[----:B------:R-:W-:-:S02]  /*d800*/  IADD3 R33, P4, R16, 0x6000, RZ ;  /* 0x0000600010217810 */ /* 0x000fc40007f9e0ff */
[----:B------:R-:W-:Y:S01]  /*d810*/  LOP3.LUT R8, R8, R9, RZ, 0x3c, !PT ;  /* 0x0000000908087212 */ /* 0x000fe200078e3cff */
[----:B------:R-:W1:Y:S01]  /*d820*/  SHFL.IDX PT, R51, R14, 0x1, 0x1c1f ;  /* 0x003c1f000e337f89 */ /* 0x000e6200000e0000 */
[----:B------:R-:W-:Y:S01]  /*d830*/  IMAD.X R9, RZ, RZ, R17, P2 ;  /* 0x000000ffff097224 */ /* 0x000fe200010e0611 */
[-C--:B------:R-:W-:Y:S02]  /*d840*/  ISETP.GE.OR P2, PT, R24, R55.reuse, P0 ;  /* 0x000000371800720c */ /* 0x080fe40000746670 */
[----:B------:R-:W-:Y:S02]  /*d850*/  ISETP.GE.OR P0, PT, R4, R55, P0 ;  /* 0x000000370400720c */ /* 0x000fe40000706670 */
[----:B------:R-:W-:Y:S02]  /*d860*/  LOP3.LUT R11, R16, 0x380, RZ, 0xc0, !PT ;  /* 0x00000380100b7812 */ /* 0x000fe400078ec0ff */
[----:B------:R-:W-:Y:S02]  /*d870*/  LOP3.LUT R32, R33, 0x380, RZ, 0xc0, !PT ;  /* 0x0000038021207812 */ /* 0x000fe400078ec0ff */
[----:B------:R-:W-:-:S02]  /*d880*/  SHF.R.U64 R11, R11, 0x3, RZ ;  /* 0x000000030b0b7819 */ /* 0x000fc400000012ff */
[----:B------:R-:W-:Y:S02]  /*d890*/  IADD3 R5, P3, R16, 0x7000, RZ ;  /* 0x0000700010057810 */ /* 0x000fe40007f7e0ff */
[----:B------:R-:W-:Y:S02]  /*d8a0*/  SHF.R.U64 R40, R40, 0x3, RZ ;  /* 0x0000000328287819 */ /* 0x000fe400000012ff */
[----:B------:R-:W-:Y:S01]  /*d8b0*/  SHF.R.U64 R36, R36, 0x3, RZ ;  /* 0x0000000324247819 */ /* 0x000fe200000012ff */
[--C-:B------:R-:W-:Y:S01]  /*d8c0*/  IMAD.X R29, RZ, RZ, R17.reuse, P3 ;  /* 0x000000ffff1d7224 */ /* 0x100fe200018e0611 */
[----:B------:R-:W-:Y:S02]  /*d8d0*/  SHF.R.U64 R32, R32, 0x3, RZ ;  /* 0x0000000320207819 */ /* 0x000fe400000012ff */
[----:B------:R-:W-:Y:S01]  /*d8e0*/  LOP3.LUT R16, R11, R16, RZ, 0x3c, !PT ;  /* 0x000000100b107212 */ /* 0x000fe200078e3cff */
[----:B0-----:R0:W-:Y:S01]  /*d8f0*/  @!P2 ST.E desc[UR60][R48.64], R2 ;  /* 0x000000023000a985 */ /* 0x0011e2000c10193c */
[----:B------:R-:W-:Y:S01]  /*d900*/  LOP3.LUT R40, R40, R41, RZ, 0x3c, !PT ;  /* 0x0000002928287212 */ /* 0x000fe200078e3cff */
[--C-:B------:R-:W-:Y:S01]  /*d910*/  IMAD.X R41, RZ, RZ, R17.reuse, P6 ;  /* 0x000000ffff297224 */ /* 0x100fe200030e0611 */
[----:B------:R-:W-:Y:S01]  /*d920*/  LOP3.LUT R36, R36, R37, RZ, 0x3c, !PT ;  /* 0x0000002524247212 */ /* 0x000fe200078e3cff */
[----:B-1----:R1:W-:Y:S01]  /*d930*/  @!P0 ST.E desc[UR60][R50.64], R0 ;  /* 0x0000000032008985 */ /* 0x0023e2000c10193c */
[----:B------:R-:W-:Y:S01]  /*d940*/  LOP3.LUT R32, R32, R33, RZ, 0x3c, !PT ;  /* 0x0000002120207212 */ /* 0x000fe200078e3cff */
[--C-:B------:R-:W-:Y:S01]  /*d950*/  IMAD.X R37, RZ, RZ, R17.reuse, P5 ;  /* 0x000000ffff257224 */ /* 0x100fe200028e0611 */
[----:B------:R-:W-:Y:S01]  /*d960*/  LOP3.LUT R12, R15, 0x380, RZ, 0xc0, !PT ;  /* 0x000003800f0c7812 */ /* 0x000fe200078ec0ff */
[----:B------:R-:W-:Y:S01]  /*d970*/  IMAD.X R33, RZ, RZ, R17, P4 ;  /* 0x000000ffff217224 */ /* 0x000fe200020e0611 */
[----:B------:R2:W5:Y:S01]  /*d980*/  LD.E.128 R24, desc[UR60][R16.64] ;  /* 0x0000003c10187980 */ /* 0x000562000c101d00 */
[----:B------:R-:W-:Y:S01]  /*d990*/  LOP3.LUT R4, R5, 0x380, RZ, 0xc0, !PT ;  /* 0x0000038005047812 */ /* 0x000fe200078ec0ff */
[----:B0-----:R-:W0:Y:S01]  /*d9a0*/  @P1 LDC R49, c[0x0][0xbec] ;  /* 0x0002fb00ff311b82 */ /* 0x001e220000000800 */
[----:B------:R-:W-:Y:S01]  /*d9b0*/  SHF.R.U64 R12, R12, 0x3, RZ ;  /* 0x000000030c0c7819 */ /* 0x000fe200000012ff */
[----:B------:R-:W5:Y:S01]  /*d9c0*/  LD.E.128 R8, desc[UR60][R8.64] ;  /* 0x0000003c08087980 */ /* 0x000f62000c101d00 */
[----:B------:R-:W-:Y:S01]  /*d9d0*/  SHF.R.U64 R4, R4, 0x3, RZ ;  /* 0x0000000304047819 */ /* 0x000fe200000012ff */
[----:B-1----:R-:W-:Y:S01]  /*d9e0*/  IMAD R0, R21, UR4, RZ ;  /* 0x0000000415007c24 */ /* 0x002fe2000f8e02ff */
[----:B------:R-:W-:Y:S01]  /*d9f0*/  LOP3.LUT R12, R12, R15, RZ, 0x3c, !PT ;  /* 0x0000000f0c0c7212 */ /* 0x000fe200078e3cff */
[----:B------:R-:W5:Y:S01]  /*da00*/  LD.E.128 R40, desc[UR60][R40.64] ;  /* 0x0000003c28287980 */ /* 0x000f62000c101d00 */
[----:B--2---:R-:W-:Y:S01]  /*da10*/  IMAD.WIDE.U32 R16, R23, UR4, RZ ;  /* 0x0000000417107c25 */ /* 0x004fe2000f8e00ff */
[----:B------:R-:W-:-:S02]  /*da20*/  LOP3.LUT R28, R4, R5, RZ, 0x3c, !PT ;  /* 0x00000005041c7212 */ /* 0x000fc400078e3cff */
[----:B------:R-:W5:Y:S01]  /*da30*/  LD.E.128 R4, desc[UR60][R6.64] ;  /* 0x0000003c06047980 */ /* 0x000f62000c101d00 */
[----:B------:R-:W-:Y:S01]  /*da40*/  IMAD R21, R23, UR5, R0 ;  /* 0x0000000517157c24 */ /* 0x000fe2000f8e0200 */
[----:B------:R-:W-:Y:S01]  /*da50*/  ULDC.64 UR4, c[0x0][0xae8] ;  /* 0x0002ba0000047ab9 */ /* 0x000fe20000000a00 */
[----:B------:R-:W1:Y:S01]  /*da60*/  @P1 LDC R23, c[0x0][0xbf0] ;  /* 0x0002fc00ff171b82 */ /* 0x000e620000000800 */
[----:B------:R-:W5:Y:S01]  /*da70*/  LD.E.128 R12, desc[UR60][R12.64] ;  /* 0x0000003c0c0c7980 */ /* 0x000f62000c101d00 */
[----:B------:R-:W-:Y:S02]  /*da80*/  IMAD.IADD R17, R17, 0x1, R21 ;  /* 0x0000000111117824 */ /* 0x000fe400078e0215 */
[----:B------:R-:W-:Y:S01]  /*da90*/  IMAD R21, R162, 0x20, R165 ;  /* 0x00000020a2157824 */ /* 0x000fe200078e02a5 */
[----:B------:R-:W5:Y:S01]  /*daa0*/  LD.E.128 R36, desc[UR60][R36.64] ;  /* 0x0000003c24247980 */ /* 0x000f62000c101d00 */
[----:B------:R-:W-:Y:S02]  /*dab0*/  IMAD R0, R44, UR4, RZ ;  /* 0x000000042c007c24 */ /* 0x000fe4000f8e02ff */
[----:B------:R-:W-:Y:S01]  /*dac0*/  IMAD.IADD R44, R18, 0x1, R21 ;  /* 0x00000001122c7824 */ /* 0x000fe200078e0215 */
[----:B------:R-:W5:Y:S01]  /*dad0*/  LD.E.128 R32, desc[UR60][R32.64] ;  /* 0x0000003c20207980 */ /* 0x000f62000c101d00 */
[----:B------:R-:W-:-:S02]  /*dae0*/  IMAD R21, R163, UR5, R0 ;  /* 0x00000005a3157c24 */ /* 0x000fc4000f8e0200 */
[----:B------:R-:W-:Y:S01]  /*daf0*/  IMAD.WIDE.U32 R16, R163, UR4, R16 ;  /* 0x00000004a3107c25 */ /* 0x000fe2000f8e0010 */
[----:B------:R-:W-:Y:S01]  /*db00*/  ULDC.64 UR4, c[0x0][0xaf0] ;  /* 0x0002bc0000047ab9 */ /* 0x000fe20000000a00 */
[----:B------:R-:W5:Y:S02]  /*db10*/  LD.E.128 R28, desc[UR60][R28.64] ;  /* 0x0000003c1c1c7980 */ /* 0x000f64000c101d00 */
[----:B0-----:R-:W-:Y:S01]  /*db20*/  @P1 IMAD.HI.U32 R0, R44, R49, RZ ;  /* 0x000000312c001227 */ /* 0x001fe200078e00ff */
[----:B------:R-:W-:Y:S01]  /*db30*/  @!PT LDS RZ, [RZ] ;  /* 0x00000000fffff984 */ /* 0x000fe20000000800 */
[----:B------:R-:W-:Y:S01]  /*db40*/  @!PT LDS RZ, [RZ] ;  /* 0x00000000fffff984 */ /* 0x000fe20000000800 */
[----:B------:R-:W-:Y:S01]  /*db50*/  @!PT LDS RZ, [RZ] ;  /* 0x00000000fffff984 */ /* 0x000fe20000000800 */
[----:B------:R-:W-:Y:S01]  /*db60*/  @!PT LDS RZ, [RZ] ;  /* 0x00000000fffff984 */ /* 0x000fe20000000800 */
[----:B------:R0:W-:Y:S06]  /*db70*/  MEMBAR.ALL.CTA ;  /* 0x0000000000007992 */ /* 0x0001ec0000008000 */
[----:B0-----:R-:W0:Y:S01]  /*db80*/  FENCE.VIEW.ASYNC.S ;  /* 0x00000000000073c6 */ /* 0x001e220000000000 */
[----:B------:R-:W-:-:S02]  /*db90*/  IMAD.IADD R17, R17, 0x1, R21 ;  /* 0x0000000111117824 */ /* 0x000fc400078e0215 */
[----:B------:R-:W-:Y:S02]  /*dba0*/  IMAD.MOV.U32 R21, RZ, RZ, R44 ;  /* 0x000000ffff157224 */ /* 0x000fe400078e002c */
[----:B------:R-:W-:Y:S01]  /*dbb0*/  IMAD R2, R20, UR4, RZ ;  /* 0x0000000414027c24 */ /* 0x000fe2000f8e02ff */
[----:B-1----:R-:W-:Y:S01]  /*dbc0*/  @P1 SHF.R.U32.HI R21, RZ, R23, R0 ;  /* 0x00000017ff151219 */ /* 0x002fe20000011600 */
[----:B------:R-:W-:-:S03]  /*dbd0*/  IMAD.WIDE.U32 R16, R53, UR4, R16 ;  /* 0x0000000435107c25 */ /* 0x000fc6000f8e0010 */
[--C-:B------:R-:W-:Y:S01]  /*dbe0*/  SHF.R.S32.HI R0, RZ, 0x1f, R21.reuse ;  /* 0x0000001fff007819 */ /* 0x100fe20000011415 */
        /* <DEDUP_REMOVED lines=10> */
[----:B------:R-:W-:Y:S02]  /*dc90*/  IMAD.IADD R17, R17, 0x1, R49 ;  /* 0x0000000111117824 */ /* 0x000fe400078e0231 */
[----:B------:R-:W-:Y:S02]  /*dca0*/  IMAD R2, R0, UR4, RZ ;  /* 0x0000000400027c24 */ /* 0x000fe4000f8e02ff */
[----:B------:R-:W-:Y:S02]  /*dcb0*/  IMAD.IADD R44, R165, 0x1, R18 ;  /* 0x00000001a52c7824 */ /* 0x000fe400078e0212 */
[----:B------:R-:W-:-:S02]  /*dcc0*/  IMAD R21, R23, UR5, R2 ;  /* 0x0000000517157c24 */ /* 0x000fc4000f8e0202 */
[----:B------:R-:W-:Y:S01]  /*dcd0*/  IMAD.WIDE.U32 R16, R23, UR4, R16 ;  /* 0x0000000417107c25 */ /* 0x000fe2000f8e0010 */
[CC--:B------:R-:W-:Y:S01]  /*dce0*/  ISETP.GE.AND P2, PT, R44.reuse, R55.reuse, PT ;  /* 0x000000372c00720c */ /* 0x0c0fe20003f46270 */
[----:B------:R-:W-:Y:S02]  /*dcf0*/  ULDC.64 UR4, c[0x0][0xa80] ;  /* 0x0002a00000047ab9 */ /* 0x000fe40000000a00 */
[----:B------:R-:W-:Y:S01]  /*dd00*/  VIADD R0, R44, 0x20 ;  /* 0x000000202c007836 */ /* 0x000fe20000000000 */
[----:B------:R-:W-:Y:S01]  /*dd10*/  LEA R18, P3, R16, UR4, 0x1 ;  /* 0x0000000410127c11 */ /* 0x000fe2000f8608ff */
[----:B------:R-:W-:Y:S02]  /*dd20*/  IMAD.IADD R17, R17, 0x1, R21 ;  /* 0x0000000111117824 */ /* 0x000fe400078e0215 */
[----:B------:R-:W-:Y:S01]  /*dd30*/  VIADD R3, R3, 0x2a820 ;  /* 0x0002a82003037836 */ /* 0x000fe20000000000 */
[----:B------:R-:W-:Y:S01]  /*dd40*/  ISETP.GE.AND P0, PT, R0, R55, PT ;  /* 0x000000370000720c */ /* 0x000fe20003f06270 */
[----:B------:R-:W-:Y:S01]  /*dd50*/  VIADD R0, R44, 0x40 ;  /* 0x000000402c007836 */ /* 0x000fe20000000000 */
[----:B------:R-:W-:-:S02]  /*dd60*/  LEA.HI.X R20, R16, UR5, R17, 0x1, P3 ;  /* 0x0000000510147c11 */ /* 0x000fc400098f0c11 */
[----:B------:R-:W-:Y:S01]  /*dd70*/  PRMT R3, RZ, 0x654, R3 ;  /* 0x00000654ff037816 */ /* 0x000fe20000000003 */
[----:B0-----:R0:W1:Y:S01]  /*dd80*/  SHFL.IDX PT, R16, R18, RZ, 0x181f ;  /* 0x00181fff12107589 */ /* 0x00106200000e0000 */
[----:B------:R-:W-:Y:S01]  /*dd90*/  ISETP.GE.AND P1, PT, R0, R55, PT ;  /* 0x000000370000720c */ /* 0x000fe20003f26270 */
[----:B------:R-:W-:Y:S01]  /*dda0*/  BSSY B1, `(.L_x_1426) ;  /* 0x000000d000017945 */ /* 0x000fe20003800000 */
[----:B------:R0:W-:Y:S01]  /*ddb0*/  SYNCS.ARRIVE.TRANS64.RED.A1T0 RZ, [R3+URZ], RZ ;  /* 0x000000ff03ff79a7 */ /* 0x0001e2000810043f */
[----:B------:R0:W2:Y:S02]  /*ddc0*/  SHFL.IDX PT, R0, R20, RZ, 0x181f ;  /* 0x00181fff14007589 */ /* 0x0000a400000e0000 */
[----:B------:R-:W-:Y:S08]  /*ddd0*/  @P2 BRA `(.L_x_1427) ;  /* 0x0000000000242947 */ /* 0x000ff00003800000 */
[----:B------:R-:W-:Y:S02]  /*dde0*/  ULDC UR4, c[0x0][0xac8] ;  /* 0x0002b20000047ab9 */ /* 0x000fe40000000800 */
[----:B------:R-:W-:Y:S02]  /*ddf0*/  ISETP.GE.AND P2, PT, R160, UR4, PT ;  /* 0x00000004a0007c0c */ /* 0x000fe4000bf46270 */
[----:B------:R-:W-:-:S11]  /*de00*/  ISETP.GE.AND P3, PT, R161, UR4, PT ;  /* 0x00000004a1007c0c */ /* 0x000fd6000bf66270 */
[CC--:B-1----:R-:W-:Y:S02]  /*de10*/  @!P2 LEA R2, P4, R160.reuse, R16.reuse, 0x1 ;  /* 0x00000010a002a211 */ /* 0x0c2fe400078808ff */
[C---:B------:R-:W-:Y:S02]  /*de20*/  @!P3 LEA R16, P5, R161.reuse, R16, 0x1 ;  /* 0x00000010a110b211 */ /* 0x040fe400078a08ff */
[-C--:B0-2---:R-:W-:Y:S02]  /*de30*/  @!P2 LEA.HI.X R3, R160, R0.reuse, R173, 0x1, P4 ;  /* 0x00000000a003a211 */ /* 0x085fe400020f0cad */
[----:B------:R-:W-:-:S03]  /*de40*/  @!P3 LEA.HI.X R17, R161, R0, R172, 0x1, P5 ;  /* 0x00000000a111b211 */ /* 0x000fc600028f0cac */
[----:B-----5:R3:W-:Y:S04]  /*de50*/  @!P2 ST.E.128 desc[UR60][R2.64], R24 ;  /* 0x000000180200a985 */ /* 0x0207e8000c101d3c */
[----:B------:R3:W-:Y:S02]  /*de60*/  @!P3 ST.E.128 desc[UR60][R16.64], R40 ;  /* 0x000000281000b985 */ /* 0x0007e4000c101d3c */
.L_x_1427:
[----:B------:R-:W-:Y:S05]  /*de70*/  BSYNC B1 ;  /* 0x0000000000017941 */ /* 0x000fea0003800000 */
.L_x_1426:
[----:B--2---:R2:W4:Y:S01]  /*de80*/  SHFL.IDX PT, R0, R20, 0x1, 0x181f ;  /* 0x00381f0014007f89 */ /* 0x00452200000e0000 */
[----:B------:R-:W-:Y:S03]  /*de90*/  BSSY B1, `(.L_x_1428) ;  /* 0x000000c000017945 */ /* 0x000fe60003800000 */
[----:B-1-3--:R2:W1:Y:S01]  /*dea0*/  SHFL.IDX PT, R16, R18, 0x1, 0x181f ;  /* 0x00381f0012107f89 */ /* 0x00a46200000e0000 */
[----:B------:R-:W-:Y:S05]  /*deb0*/  @P0 BRA `(.L_x_1429) ;  /* 0x0000000000240947 */ /* 0x000fea0003800000 */
[----:B------:R-:W-:Y:S02]  /*dec0*/  ULDC UR4, c[0x0][0xac8] ;  /* 0x0002b20000047ab9 */ /* 0x000fe40000000800 */
[----:B------:R-:W-:Y:S02]  /*ded0*/  ISETP.GE.AND P3, PT, R160, UR4, PT ;  /* 0x00000004a0007c0c */ /* 0x000fe4000bf66270 */
[----:B------:R-:W-:-:S11]  /*dee0*/  ISETP.GE.AND P4, PT, R161, UR4, PT ;  /* 0x00000004a1007c0c */ /* 0x000fd6000bf86270 */
[CC--:B-1----:R-:W-:Y:S02]  /*def0*/  @!P3 LEA R2, P0, R160.reuse, R16.reuse, 0x1 ;  /* 0x00000010a002b211 */ /* 0x0c2fe400078008ff */
[C---:B------:R-:W-:Y:S02]  /*df00*/  @!P4 LEA R16, P2, R161.reuse, R16, 0x1 ;  /* 0x00000010a110c211 */ /* 0x040fe400078408ff */
[-C--:B0---4-:R-:W-:Y:S02]  /*df10*/  @!P3 LEA.HI.X R3, R160, R0.reuse, R173, 0x1, P0 ;  /* 0x00000000a003b211 */ /* 0x091fe400000f0cad */
[----:B------:R-:W-:-:S03]  /*df20*/  @!P4 LEA.HI.X R17, R161, R0, R172, 0x1, P2 ;  /* 0x00000000a111c211 */ /* 0x000fc600010f0cac */
[----:B-----5:R3:W-:Y:S04]  /*df30*/  @!P3 ST.E.128 desc[UR60][R2.64], R12 ;  /* 0x0000000c0200b985 */ /* 0x0207e8000c101d3c */
[----:B------:R3:W-:Y:S02]  /*df40*/  @!P4 ST.E.128 desc[UR60][R16.64], R36 ;  /* 0x000000241000c985 */ /* 0x0007e4000c101d3c */
.L_x_1429:
[----:B------:R-:W-:Y:S05]  /*df50*/  BSYNC B1 ;  /* 0x0000000000017941 */ /* 0x000fea0003800000 */
.L_x_1428:
[----:B----4-:R4:W0:Y:S01]  /*df60*/  SHFL.IDX PT, R0, R20, 0x2, 0x181f ;  /* 0x00581f0014007f89 */ /* 0x01082200000e0000 */
[----:B------:R-:W-:Y:S03]  /*df70*/  BSSY B1, `(.L_x_1430) ;  /* 0x000000c000017945 */ /* 0x000fe60003800000 */
[----:B---3-5:R4:W3:Y:S01]  /*df80*/  SHFL.IDX PT, R12, R18, 0x2, 0x181f ;  /* 0x00581f00120c7f89 */ /* 0x0288e200000e0000 */
[----:B------:R-:W-:Y:S05]  /*df90*/  @P1 BRA `(.L_x_1431) ;  /* 0x0000000000241947 */ /* 0x000fea0003800000 */
[----:B------:R-:W-:Y:S02]  /*dfa0*/  ULDC UR4, c[0x0][0xac8] ;  /* 0x0002b20000047ab9 */ /* 0x000fe40000000800 */
        /* <DEDUP_REMOVED lines=8> */
.L_x_1431:
[----:B------:R-:W-:Y:S05]  /*e030*/  BSYNC B1 ;  /* 0x0000000000017941 */ /* 0x000fea0003800000 */
.L_x_1430:
[----:B0-----:R-:W-:Y:S01]  /*e040*/  VIADD R0, R44, 0x60 ;  /* 0x000000602c007836 */ /* 0x001fe20000000000 */
[----:B--2-4-:R-:W0:Y:S04]  /*e050*/  SHFL.IDX PT, R20, R20, 0x3, 0x181f ;  /* 0x00781f0014147f89 */ /* 0x014e2800000e0000 */
        /* <DEDUP_REMOVED lines=10> */
[----:B----4-:R-:W-:-:S04]  /*e100*/  LEA R2, P0, R161, R18, 0x1 ;  /* 0x00000012a1027211 */ /* 0x010fc800078008ff */
[----:B------:R-:W-:-:S05]  /*e110*/  LEA.HI.X R3, R161, R20, R172, 0x1, P0 ;  /* 0x00000014a1037211 */ /* 0x000fca00000f0cac */
[----:B------:R0:W-:Y:S01]  /*e120*/  ST.E.128 desc[UR60][R2.64], R28 ;  /* 0x0000001c02007985 */ /* 0x0001e2000c101d3c */
[----:B------:R-:W-:Y:S05]  /*e130*/  BRA `(.L_x_1432) ;  /* 0x0000000800b07947 */ /* 0x000fea0003800000 */
.L_x_1424:
[----:B------:R-:W2:Y:S08]  /*e140*/  LDC.64 R4, c[0x0][0xc00] ;  /* 0x00030000ff047b82 */ /* 0x000eb00000000a00 */
[----:B0-----:R-:W0:Y:S01]  /*e150*/  LDC.64 R2, c[0x0][0xc00] ;  /* 0x00030000ff027b82 */ /* 0x001e220000000a00 */
[----:B------:R-:W-:Y:S01]  /*e160*/  ULDC UR4, c[0x0][0xa88] ;  /* 0x0002a20000047ab9 */ /* 0x000fe20000000800 */
[----:B------:R-:W-:-:S06]  /*e170*/  IMAD.MOV.U32 R6, RZ, RZ, RZ ;  /* 0x000000ffff067224 */ /* 0x000fcc00078e00ff */
[----:B------:R-:W3:Y:S01]  /*e180*/  LDC R17, c[0x0][0xbe8] ;  /* 0x0002fa00ff117b82 */ /* 0x000ee20000000800 */
[----:B--2---:R-:W-:-:S04]  /*e190*/  ISETP.NE.U32.AND P0, PT, R4, RZ, PT ;  /* 0x000000ff0400720c */ /* 0x004fc80003f05070 */
[----:B------:R-:W-:-:S03]  /*e1a0*/  ISETP.NE.AND.EX P0, PT, R5, RZ, PT, P0 ;  /* 0x000000ff0500720c */ /* 0x000fc60003f05300 */
[----:B------:R-:W2:Y:S01]  /*e1b0*/  LDC.64 R4, c[0x0][0xc08] ;  /* 0x00030200ff047b82 */ /* 0x000ea20000000a00 */
[----:B0-----:R-:W-:-:S04]  /*e1c0*/  IMAD.WIDE R2, R164, 0x4, R2 ;  /* 0x00000004a4027825 */ /* 0x001fc800078e0202 */
[----:B------:R-:W-:-:S05]  /*e1d0*/  IMAD.U32 R0, RZ, RZ, UR4 ;  /* 0x00000004ff007e24 */ /* 0x000fca000f8e00ff */
[----:B------:R0:W5:Y:S01]  /*e1e0*/  @P0 LDG.E R6, desc[UR60][R2.64] ;  /* 0x0000003c02060981 */ /* 0x000162000c1e1900 */
[----:B--2---:R-:W-:-:S04]  /*e1f0*/  ISETP.NE.U32.AND P1, PT, R4, RZ, PT ;  /* 0x000000ff0400720c */ /* 0x004fc80003f25070 */
[----:B------:R-:W-:-:S13]  /*e200*/  ISETP.NE.AND.EX P1, PT, R5, RZ, PT, P1 ;  /* 0x000000ff0500720c */ /* 0x000fda0003f25310 */
[----:B------:R-:W2:Y:S02]  /*e210*/  @P1 LDC.64 R4, c[0x0][0xc08] ;  /* 0x00030200ff041b82 */ /* 0x000ea40000000a00 */
[----:B--2---:R-:W-:-:S05]  /*e220*/  @P1 IMAD.WIDE R4, R164, 0x4, R4 ;  /* 0x00000004a4041825 */ /* 0x004fca00078e0204 */
[----:B------:R0:W5:Y:S01]  /*e230*/  @P1 LDG.E R0, desc[UR60][R4.64] ;  /* 0x0000003c04001981 */ /* 0x000162000c1e1900 */
[----:B---3--:R-:W-:Y:S02]  /*e240*/  ISETP.NE.AND P2, PT, R17, 0x1, PT ;  /* 0x000000011100780c */ /* 0x008fe40003f45270 */
[----:B------:R-:W-:Y:S02]  /*e250*/  ISETP.GE.AND P3, PT, R174, 0x80, PT ;  /* 0x00000080ae00780c */ /* 0x000fe40003f66270 */
[----:B------:R-:W-:-:S09]  /*e260*/  SHF.R.S32.HI R7, RZ, 0x1f, R164 ;  /* 0x0000001fff077819 */ /* 0x000fd200000114a4 */
[----:B------:R-:W2:Y:S08]  /*e270*/  @P2 LDC R16, c[0x0][0xbec] ;  /* 0x0002fb00ff102b82 */ /* 0x000eb00000000800 */
[----:B------:R-:W3:Y:S01]  /*e280*/  @P2 LDC R21, c[0x0][0xbf0] ;  /* 0x0002fc00ff152b82 */ /* 0x000ee20000000800 */
[----:B0-----:R-:W-:Y:S05]  /*e290*/  @P1 BRA `(.L_x_1433) ;  /* 0x0000000000101947 */ /* 0x001fea0003800000 */
[----:B------:R-:W-:Y:S05]  /*e2a0*/  @!P0 BRA `(.L_x_1433) ;  /* 0x00000000000c8947 */ /* 0x000fea0003800000 */
[----:B------:R-:W4:Y:S04]  /*e2b0*/  LDG.E R5, desc[UR60][R2.64] ;  /* 0x0000003c02057981 */ /* 0x000f28000c1e1900 */
[----:B-----5:R-:W4:Y:S02]  /*e2c0*/  LDG.E R0, desc[UR60][R2.64+0x4] ;  /* 0x0000043c02007981 */ /* 0x020f24000c1e1900 */
[----:B----4-:R-:W-:-:S07]  /*e2d0*/  IMAD.IADD R0, R0, 0x1, -R5 ;  /* 0x0000000100007824 */ /* 0x010fce00078e0a05 */
.L_x_1433:
[----:B------:R-:W-:Y:S01]  /*e2e0*/  BSSY B1, `(.L_x_1434) ;  /* 0x000002d000017945 */ /* 0x000fe20003800000 */
[----:B------:R-:W-:Y:S02]  /*e2f0*/  SHF.R.S32.HI R10, RZ, 0x1f, R163 ;  /* 0x0000001fff0a7819 */ /* 0x000fe400000114a3 */
[----:B------:R-:W-:Y:S02]  /*e300*/  SEL R13, R164, RZ, !P0 ;  /* 0x000000ffa40d7207 */ /* 0x000fe40004000000 */
[----:B------:R-:W-:Y:S02]  /*e310*/  SEL R12, R7, RZ, !P0 ;  /* 0x000000ff070c7207 */ /* 0x000fe40004000000 */
[----:B-----5:R-:W-:Y:S01]  /*e320*/  SHF.R.S32.HI R11, RZ, 0x1f, R6 ;  /* 0x0000001fff0b7819 */ /* 0x020fe20000011406 */
[----:B------:R-:W-:Y:S06]  /*e330*/  @P3 BRA `(.L_x_1435) ;  /* 0x00000000009c3947 */ /* 0x000fec0003800000 */
[----:B------:R-:W0:Y:S01]  /*e340*/  S2R R3, SR_TID.X ;  /* 0x0000000000037919 */ /* 0x000e220000002100 */
[----:B------:R-:W4:Y:S02]  /*e350*/  LDC R14, c[0x0][0xbe8] ;  /* 0x0002fa00ff0e7b82 */ /* 0x000f240000000800 */
[----:B----4-:R-:W-:Y:S01]  /*e360*/  IMAD R2, R0, R14, RZ ;  /* 0x0000000e00027224 */ /* 0x010fe200078e02ff */
[----:B0-----:R-:W-:-:S04]  /*e370*/  IADD3 R9, R18, -0x80, R3 ;  /* 0xffffff8012097810 */ /* 0x001fc80007ffe003 */
        /* <DEDUP_REMOVED lines=9> */
[----:B------:R-:W0:Y:S01]  /*e410*/  @P0 LDC R4, c[0x0][0xbec] ;  /* 0x0002fb00ff040b82 */ /* 0x000e220000000800 */
[----:B------:R-:W-:Y:S01]  /*e420*/  IMAD R7, R163, UR5, R8 ;  /* 0x00000005a3077c24 */ /* 0x000fe2000f8e0208 */
[----:B------:R-:W-:-:S03]  /*e430*/  ULDC.64 UR4, c[0x0][0xb98] ;  /* 0x0002e60000047ab9 */ /* 0x000fc60000000a00 */
[----:B------:R-:W-:-:S03]  /*e440*/  IMAD.IADD R3, R3, 0x1, R7 ;  /* 0x0000000103037824 */ /* 0x000fc600078e0207 */
[----:B------:R-:W4:Y:S01]  /*e450*/  @P0 LDC R15, c[0x0][0xbf0] ;  /* 0x0002fc00ff0f0b82 */ /* 0x000f220000000800 */
[----:B------:R-:W-:-:S04]  /*e460*/  IMAD.WIDE.U32 R2, R13, UR4, R2 ;  /* 0x000000040d027c25 */ /* 0x000fc8000f8e0002 */
[----:B0-----:R-:W-:-:S05]  /*e470*/  @P0 IMAD.HI.U32 R4, R9, R4, RZ ;  /* 0x0000000409040227 */ /* 0x001fca00078e00ff */
[----:B----4-:R-:W-:Y:S01]  /*e480*/  @P0 SHF.R.U32.HI R5, RZ, R15, R4 ;  /* 0x0000000fff050219 */ /* 0x010fe20000011604 */
[----:B------:R-:W-:-:S03]  /*e490*/  IMAD R4, R12, UR4, RZ ;  /* 0x000000040c047c24 */ /* 0x000fc6000f8e02ff */
[----:B------:R-:W-:Y:S01]  /*e4a0*/  IADD3 R2, P0, R5, R2, RZ ;  /* 0x0000000205027210 */ /* 0x000fe20007f1e0ff */
[----:B------:R-:W-:Y:S02]  /*e4b0*/  IMAD.MOV R7, RZ, RZ, -R5 ;  /* 0x000000ffff077224 */ /* 0x000fe400078e0a05 */
[----:B------:R-:W-:Y:S01]  /*e4c0*/  IMAD R8, R13, UR5, R4 ;  /* 0x000000050d087c24 */ /* 0x000fe2000f8e0204 */
[----:B------:R-:W-:Y:S01]  /*e4d0*/  ULDC.64 UR4, c[0x0][0xb88] ;  /* 0x0002e20000047ab9 */ /* 0x000fe20000000a00 */
[----:B------:R-:W-:Y:S01]  /*e4e0*/  IMAD R7, R14, R7, R9 ;  /* 0x000000070e077224 */ /* 0x000fe200078e0209 */
[----:B------:R-:W-:-:S04]  /*e4f0*/  SHF.R.S32.HI R9, RZ, 0x1f, R5 ;  /* 0x0000001fff097819 */ /* 0x000fc80000011405 */
        /* <DEDUP_REMOVED lines=11> */
.L_x_1435:
[----:B------:R-:W-:Y:S05]  /*e5b0*/  BSYNC B1 ;  /* 0x0000000000017941 */ /* 0x000fea0003800000 */
.L_x_1434:
[----:B------:R-:W-:Y:S01]  /*e5c0*/  ULDC.64 UR4, c[0x0][0xaa0] ;  /* 0x0002a80000047ab9 */ /* 0x000fe20000000a00 */
[----:B------:R-:W-:Y:S01]  /*e5d0*/  IMAD R7, R162, 0x20, R165 ;  /* 0x00000020a2077824 */ /* 0x000fe200078e02a5 */
[----:B------:R-:W-:Y:S01]  /*e5e0*/  BSSY B1, `(.L_x_1436) ;  /* 0x0000037000017945 */ /* 0x000fe20003800000 */
[----:B0-----:R-:W-:Y:S02]  /*e5f0*/  IMAD R3, R11, UR4, RZ ;  /* 0x000000040b037c24 */ /* 0x001fe4000f8e02ff */
[----:B------:R-:W-:Y:S02]  /*e600*/  IMAD.IADD R9, R18, 0x1, R7 ;  /* 0x0000000112097824 */ /* 0x000fe400078e0207 */
[C---:B------:R-:W-:Y:S02]  /*e610*/  IMAD R5, R6.reuse, UR5, R3 ;  /* 0x0000000506057c24 */ /* 0x040fe4000f8e0203 */
[----:B------:R-:W-:Y:S01]  /*e620*/  IMAD.WIDE.U32 R2, R6, UR4, RZ ;  /* 0x0000000406027c25 */ /* 0x000fe2000f8e00ff */
[----:B------:R-:W-:-:S03]  /*e630*/  ULDC.64 UR4, c[0x0][0xae8] ;  /* 0x0002ba0000047ab9 */ /* 0x000fc60000000a00 */
[----:B------:R-:W-:Y:S02]  /*e640*/  IMAD.IADD R3, R3, 0x1, R5 ;  /* 0x0000000103037824 */ /* 0x000fe400078e0205 */
[----:B------:R-:W-:Y:S02]  /*e650*/  IMAD R6, R10, UR4, RZ ;  /* 0x000000040a067c24 */ /* 0x000fe4000f8e02ff */
[----:B--2---:R-:W-:-:S04]  /*e660*/  @P2 IMAD.HI.U32 R4, R9, R16, RZ ;  /* 0x0000001009042227 */ /* 0x004fc800078e00ff */
[C---:B------:R-:W-:Y:S02]  /*e670*/  IMAD R7, R163.reuse, UR5, R6 ;  /* 0x00000005a3077c24 */ /* 0x040fe4000f8e0206 */
[----:B------:R-:W-:Y:S01]  /*e680*/  IMAD.WIDE.U32 R2, R163, UR4, R2 ;  /* 0x00000004a3027c25 */ /* 0x000fe2000f8e0002 */
[----:B------:R-:W-:-:S03]  /*e690*/  ULDC.64 UR4, c[0x0][0xaf0] ;  /* 0x0002bc0000047ab9 */ /* 0x000fc60000000a00 */
[----:B------:R-:W-:Y:S01]  /*e6a0*/  IMAD.MOV.U32 R5, RZ, RZ, R9 ;  /* 0x000000ffff057224 */ /* 0x000fe200078e0009 */
[----:B---3--:R-:W-:Y:S01]  /*e6b0*/  @P2 SHF.R.U32.HI R5, RZ, R21, R4 ;  /* 0x00000015ff052219 */ /* 0x008fe20000011604 */
        /* <DEDUP_REMOVED lines=16> */
[----:B------:R-:W-:Y:S02]  /*e7c0*/  IMAD.IADD R18, R165, 0x1, R18 ;  /* 0x00000001a5127824 */ /* 0x000fe400078e0212 */
        /* <DEDUP_REMOVED lines=24> */
.L_x_1437:
[----:B------:R-:W-:Y:S05]  /*e950*/  BSYNC B1 ;  /* 0x0000000000017941 */ /* 0x000fea0003800000 */
.L_x_1436:
        /* <DEDUP_REMOVED lines=13> */
.L_x_1439:
[----:B------:R-:W-:Y:S05]  /*ea30*/  BSYNC B1 ;  /* 0x0000000000017941 */ /* 0x000fea0003800000 */
.L_x_1438:
        /* <DEDUP_REMOVED lines=13> */
.L_x_1441:
[----:B------:R-:W-:Y:S05]  /*eb10*/  BSYNC B1 ;  /* 0x0000000000017941 */ /* 0x000fea0003800000 */
.L_x_1440:
        /* <DEDUP_REMOVED lines=14> */
.L_x_1432:
[----:B------:R-:W-:Y:S05]  /*ec00*/  BSYNC B0 ;  /* 0x0000000000007941 */ /* 0x000fea0003800000 */
.L_x_1423:
[----:B------:R-:W-:Y:S02]  /*ec10*/  ULDC UR4, c[0x0][0xc3c] ;  /* 0x00030f0000047ab9 */ /* 0x000fe40000000800 */
[----:B-1----:R-:W-:-:S13]  /*ec20*/  ISETP.GE.AND P0, PT, R47, UR4, PT ;  /* 0x000000042f007c0c */ /* 0x002fda000bf06270 */
[----:B------:R-:W-:Y:S05]  /*ec30*/  @!P0 BRA `(.L_x_1442) ;  /* 0xffffff2000708947 */ /* 0x000fea000383ffff */
[----:B------:R-:W-:Y:S05]  /*ec40*/  EXIT ;  /* 0x000000000000794d */ /* 0x000fea0003800000 */
.L_x_1341:
[----:B------:R-:W-:-:S08]  /*ec50*/  NOP ;  /* 0x0000000000007918 */ /* 0x000fd00000000000 */
[----:B0-----:R-:W0:-:S00]  /*ec60*/  USETMAXREG.DEALLOC.CTAPOOL 0x18 ;  /* 0x00000018000079c8 */ /* 0x001e0000080e0500 */
        /* <DEDUP_REMOVED lines=13> */
[----:B------:R-:W2:Y:S01]  /*ed40*/  LDS.128 R16, [UR4+0x2a8d0] ;  /* 0x02a8d004ff107984 */ /* 0x000ea20008000c00 */
[----:B------:R-:W-:Y:S06]  /*ed50*/  BAR.ARV 0x4, 0x180 ;  /* 0x0106000000007b1d */ /* 0x000fec0000002000 */
[----:B------:R-:W-:Y:S05]  /*ed60*/  BRA `(.L_x_1444) ;  /* 0x0000000800887947 */ /* 0x000fea0003800000 */
.L_x_1443:
[----:B------:R-:W1:Y:S01]  /*ed70*/  S2R R0, SR_TID.X ;  /* 0x0000000000007919 */ /* 0x000e620000002100 */
[----:B------:R-:W-:Y:S01]  /*ed80*/  ULDC UR4, c[0x0][0xc3c] ;  /* 0x00030f0000047ab9 */ /* 0x000fe20000000800 */
[----:B------:R-:W2:Y:S01]  /*ed90*/  S2UR UR6, SR_CTAID.X ;  /* 0x00000000000679c3 */ /* 0x000ea20000002500 */
[----:B------:R-:W-:Y:S01]  /*eda0*/  ULDC UR5, c[0x0][0xc38] ;  /* 0x00030e0000057ab9 */ /* 0x000fe20000000800 */
[----:B-1----:R-:W-:-:S04]  /*edb0*/  LOP3.LUT R0, R0, 0x1f, RZ, 0xc0, !PT ;  /* 0x0000001f00007812 */ /* 0x002fc800078ec0ff */
[----:B------:R-:W-:-:S04]  /*edc0*/  ISETP.NE.AND P0, PT, R0, 0x1f, PT ;  /* 0x0000001f0000780c */ /* 0x000fc80003f05270 */
[----:B------:R-:W-:-:S13]  /*edd0*/  ISETP.GE.OR P1, PT, R0, UR4, !P0 ;  /* 0x0000000400007c0c */ /* 0x000fda000c726670 */
[----:B0-----:R-:W0:Y:S02]  /*ede0*/  @!P1 LDC.64 R2, c[0x0][0xc80] ;  /* 0x00032000ff029b82 */ /* 0x001e240000000a00 */
[----:B0-----:R-:W-:-:S05]  /*edf0*/  @!P1 IMAD.WIDE.U32 R2, R0, 0x4, R2 ;  /* 0x0000000400029825 */ /* 0x001fca00078e0002 */
[----:B------:R-:W3:Y:S01]  /*ee00*/  @!P1 LDG.E R5, desc[UR60][R2.64] ;  /* 0x0000003c02059981 */ /* 0x000ee2000c1e1900 */
[C---:B------:R-:W-:Y:S01]  /*ee10*/  ISETP.NE.AND P1, PT, R0.reuse, RZ, PT ;  /* 0x000000ff0000720c */ /* 0x040fe20003f25270 */
[----:B------:R-:W-:Y:S01]  /*ee20*/  UMOV UR4, URZ ;  /* 0x0000003f00047c82 */ /* 0x000fe20008000000 */
[C---:B------:R-:W-:Y:S01]  /*ee30*/  ISETP.GE.U32.AND P2, PT, R0.reuse, 0x2, PT ;  /* 0x000000020000780c */ /* 0x040fe20003f46070 */
[----:B------:R-:W-:Y:S01]  /*ee40*/  IMAD.MOV.U32 R16, RZ, RZ, RZ ;  /* 0x000000ffff107224 */ /* 0x000fe200078e00ff */
[C---:B------:R-:W-:Y:S02]  /*ee50*/  ISETP.GE.U32.AND P3, PT, R0.reuse, 0x4, PT ;  /* 0x000000040000780c */ /* 0x040fe40003f66070 */
[C---:B------:R-:W-:Y:S02]  /*ee60*/  ISETP.GE.U32.AND P4, PT, R0.reuse, 0x8, PT ;  /* 0x000000080000780c */ /* 0x040fe40003f86070 */
[----:B------:R-:W-:Y:S01]  /*ee70*/  ISETP.GE.U32.AND P5, PT, R0, 0x10, PT ;  /* 0x000000100000780c */ /* 0x000fe20003fa6070 */
[----:B---3--:R-:W0:Y:S02]  /*ee80*/  SHFL.UP PT, R4, R5, 0x1, RZ ;  /* 0x0420000005047989 */ /* 0x008e2400000e00ff */
        /* <DEDUP_REMOVED lines=17> */
[----:B--2---:R-:W-:-:S13]  /*efa0*/  ISETP.GT.AND P6, PT, R6, UR6, PT ;  /* 0x0000000606007c0c */ /* 0x004fda000bfc4270 */
[----:B------:R-:W-:Y:S05]  /*efb0*/  @P6 BRA `(.L_x_1445) ;  /* 0x00000000009c6947 */ /* 0x000fea0003800000 */
[----:B------:R-:W0:Y:S01]  /*efc0*/  LDC R4, c[0x0][0xc3c] ;  /* 0x00030f00ff047b82 */ /* 0x000e220000000800 */
[----:B------:R-:W-:Y:S01]  /*efd0*/  IMAD.MOV.U32 R6, RZ, RZ, R7 ;  /* 0x000000ffff067224 */ /* 0x000fe200078e0007 */
[----:B------:R-:W-:Y:S01]  /*efe0*/  UMOV UR4, URZ ;  /* 0x0000003f00047c82 */ /* 0x000fe20008000000 */
[----:B------:R-:W-:Y:S01]  /*eff0*/  ULDC UR7, c[0x0][0xc3c] ;  /* 0x00030f0000077ab9 */ /* 0x000fe20000000800 */
[----:B------:R-:W-:-:S05]  /*f000*/  ULDC UR5, c[0x0][0xc38] ;  /* 0x00030e0000057ab9 */ /* 0x000fca0000000800 */
.L_x_1449:
        /* <DEDUP_REMOVED lines=12> */
.L_x_1448:
[----:B------:R-:W-:Y:S05]  /*f0d0*/  BSYNC B0 ;  /* 0x0000000000007941 */ /* 0x000fea0003800000 */
.L_x_1447:
        /* <DEDUP_REMOVED lines=21> */
.L_x_1445:
[----:B------:R-:W-:-:S04]  /*f230*/  IMAD.IADD R7, R6, 0x1, -R7 ;  /* 0x0000000106077824 */ /* 0x000fc800078e0a07 */
[----:B------:R-:W-:-:S05]  /*f240*/  IMAD R2, R4, UR5, R7 ;  /* 0x0000000504027c24 */ /* 0x000fca000f8e0207 */
[----:B------:R-:W-:Y:S02]  /*f250*/  ISETP.GT.AND P0, PT, R2, UR6, PT ;  /* 0x0000000602007c0c */ /* 0x000fe4000bf04270 */
[----:B------:R-:W0:Y:S11]  /*f260*/  LDC.64 R2, c[0x0][0xc90] ;  /* 0x00032400ff027b82 */ /* 0x000e360000000a00 */
[----:B------:R-:W-:-:S04]  /*f270*/  VOTE.ANY R11, PT, !P0 ;  /* 0x00000000000b7806 */ /* 0x000fc800040e0100 */
[----:B------:R-:W1:Y:S02]  /*f280*/  POPC R6, R11 ;  /* 0x0000000b00067309 */ /* 0x000e640000000000 */
[----:B-1----:R-:W-:-:S04]  /*f290*/  VIADD R19, R6, UR4 ;  /* 0x0000000406137c36 */ /* 0x002fc80008000000 */
[----:B0-----:R-:W-:-:S05]  /*f2a0*/  IMAD.WIDE R2, R19, 0x4, R2 ;  /* 0x0000000413027825 */ /* 0x001fca00078e0202 */
[----:B------:R-:W2:Y:S01]  /*f2b0*/  LDG.E R10, desc[UR60][R2.64] ;  /* 0x0000003c020a7981 */ /* 0x000ea2000c1e1900 */
[----:B------:R-:W-:-:S03]  /*f2c0*/  ISETP.NE.AND P0, PT, R11, RZ, PT ;  /* 0x000000ff0b00720c */ /* 0x000fc60003f05270 */
[----:B------:R-:W2:Y:S02]  /*f2d0*/  SHFL.IDX PT, R5, R5, R6, 0x1f ;  /* 0x00001f0605057589 */ /* 0x000ea400000e0000 */
[----:B--2---:R-:W-:-:S05]  /*f2e0*/  IMAD R8, R5, R10, RZ ;  /* 0x0000000a05087224 */ /* 0x004fca00078e02ff */
[----:B------:R-:W-:-:S04]  /*f2f0*/  IABS R9, R8 ;  /* 0x0000000800097213 */ /* 0x000fc80000000000 */
[----:B------:R-:W0:Y:S08]  /*f300*/  I2F.RP R12, R9 ;  /* 0x00000009000c7306 */ /* 0x000e300000209400 */
[----:B0-----:R-:W0:Y:S02]  /*f310*/  MUFU.RCP R12, R12 ;  /* 0x0000000c000c7308 */ /* 0x001e240000001000 */
[----:B0-----:R-:W-:-:S06]  /*f320*/  VIADD R13, R12, 0xffffffe ;  /* 0x0ffffffe0c0d7836 */ /* 0x001fcc0000000000 */
[----:B------:R0:W1:Y:S01]  /*f330*/  F2I.FTZ.U32.TRUNC.NTZ R3, R13 ;  /* 0x0000000d00037305 */ /* 0x000062000021f000 */
[----:B------:R-:W-:Y:S05]  /*f340*/  @!P0 BRA `(.L_x_1450) ;  /* 0x0000000000088947 */ /* 0x000fea0003800000 */
[----:B------:R-:W-:-:S05]  /*f350*/  VIADD R11, R6, 0xffffffff ;  /* 0xffffffff060b7836 */ /* 0x000fca0000000000 */
[----:B------:R2:W3:Y:S02]  /*f360*/  SHFL.IDX PT, R16, R4, R11, 0x1f ;  /* 0x00001f0b04107589 */ /* 0x0004e400000e0000 */
.L_x_1450:
[----:B-1----:R-:W-:Y:S01]  /*f370*/  IMAD.MOV R2, RZ, RZ, -R3 ;  /* 0x000000ffff027224 */ /* 0x002fe200078e0a03 */
[----:B--2---:R-:W-:Y:S01]  /*f380*/  IABS R4, R8 ;  /* 0x0000000800047213 */ /* 0x004fe20000000000 */
[----:B---3--:R-:W-:Y:S02]  /*f390*/  IMAD R16, R16, UR5, R7 ;  /* 0x0000000510107c24 */ /* 0x008fe4000f8e0207 */
[----:B------:R-:W-:Y:S02]  /*f3a0*/  IMAD R7, R2, R9, RZ ;  /* 0x0000000902077224 */ /* 0x000fe400078e02ff */
[----:B------:R-:W-:Y:S02]  /*f3b0*/  IMAD.MOV.U32 R2, RZ, RZ, RZ ;  /* 0x000000ffff027224 */ /* 0x000fe400078e00ff */
[----:B------:R-:W-:Y:S02]  /*f3c0*/  IMAD.MOV R4, RZ, RZ, -R4 ;  /* 0x000000ffff047224 */ /* 0x000fe400078e0a04 */
[----:B------:R-:W-:Y:S01]  /*f3d0*/  IMAD.HI.U32 R2, R3, R7, R2 ;  /* 0x0000000703027227 */ /* 0x000fe200078e0002 */
[----:B------:R-:W-:-:S04]  /*f3e0*/  IADD3 R7, -R16, UR6, RZ ;  /* 0x0000000610077c10 */ /* 0x000fc8000fffe1ff */
[----:B------:R-:W-:-:S05]  /*f3f0*/  IABS R3, R7 ;  /* 0x0000000700037213 */ /* 0x000fca0000000000 */
[----:B------:R-:W-:-:S04]  /*f400*/  IMAD.HI.U32 R2, R2, R3, RZ ;  /* 0x0000000302027227 */ /* 0x000fc800078e00ff */
[----:B------:R-:W-:Y:S01]  /*f410*/  IMAD R4, R2, R4, R3 ;  /* 0x0000000402047224 */ /* 0x000fe200078e0203 */
[----:B------:R-:W-:-:S04]  /*f420*/  LOP3.LUT R3, R7, R8, RZ, 0x3c, !PT ;  /* 0x0000000807037212 */ /* 0x000fc800078e3cff */
[----:B------:R-:W-:Y:S02]  /*f430*/  ISETP.GT.U32.AND P1, PT, R9, R4, PT ;  /* 0x000000040900720c */ /* 0x000fe40003f24070 */
[----:B------:R-:W-:-:S11]  /*f440*/  ISETP.GE.AND P2, PT, R3, RZ, PT ;  /* 0x000000ff0300720c */ /* 0x000fd60003f46270 */
[----:B------:R-:W-:Y:S02]  /*f450*/  @!P1 IMAD.IADD R4, R4, 0x1, -R9 ;  /* 0x0000000104049824 */ /* 0x000fe400078e0a09 */
[----:B------:R-:W-:Y:S01]  /*f460*/  @!P1 VIADD R2, R2, 0x1 ;  /* 0x0000000102029836 */ /* 0x000fe20000000000 */
[----:B------:R-:W-:Y:S02]  /*f470*/  ISETP.NE.AND P1, PT, R8, RZ, PT ;  /* 0x000000ff0800720c */ /* 0x000fe40003f25270 */
[----:B------:R-:W-:-:S13]  /*f480*/  ISETP.GE.U32.AND P0, PT, R4, R9, PT ;  /* 0x000000090400720c */ /* 0x000fda0003f06070 */
[----:B------:R-:W-:-:S04]  /*f490*/  @P0 VIADD R2, R2, 0x1 ;  /* 0x0000000102020836 */ /* 0x000fc80000000000 */
[----:B------:R-:W-:-:S04]  /*f4a0*/  IMAD.MOV.U32 R9, RZ, RZ, R2 ;  /* 0x000000ffff097224 */ /* 0x000fc800078e0002 */
[----:B------:R-:W-:Y:S01]  /*f4b0*/  @!P2 IMAD.MOV R9, RZ, RZ, -R9 ;  /* 0x000000ffff09a224 */ /* 0x000fe200078e0a09 */
[----:B------:R-:W-:-:S05]  /*f4c0*/  @!P1 LOP3.LUT R9, RZ, R8, RZ, 0x33, !PT ;  /* 0x00000008ff099212 */ /* 0x000fca00078e33ff */
[----:B------:R-:W-:Y:S02]  /*f4d0*/  IMAD R4, R10, R9, RZ ;  /* 0x000000090a047224 */ /* 0x000fe400078e02ff */
[----:B------:R-:W-:Y:S02]  /*f4e0*/  IMAD.MOV R9, RZ, RZ, -R9 ;  /* 0x000000ffff097224 */ /* 0x000fe400078e0a09 */
[----:B------:R-:W-:Y:S02]  /*f4f0*/  IMAD.MOV R3, RZ, RZ, -R4 ;  /* 0x000000ffff037224 */ /* 0x000fe400078e0a04 */
[----:B------:R-:W-:-:S03]  /*f500*/  IMAD R7, R8, R9, R7 ;  /* 0x0000000908077224 */ /* 0x000fc600078e0207 */
[----:B------:R-:W-:Y:S01]  /*f510*/  VIADDMNMX R10, R3, UR5, R10, PT ;  /* 0x00000005030a7c46 */ /* 0x000fe2000b80010a */
[----:B------:R-:W-:Y:S01]  /*f520*/  IMAD.IADD R4, R7, 0x1, R4 ;  /* 0x0000000107047824 */ /* 0x000fe200078e0204 */
[----:B------:R-:W-:Y:S02]  /*f530*/  IABS R8, R7 ;  /* 0x0000000700087213 */ /* 0x000fe40000000000 */
[----:B------:R-:W-:-:S04]  /*f540*/  IABS R6, R10 ;  /* 0x0000000a00067213 */ /* 0x000fc80000000000 */
[----:B------:R-:W1:Y:S08]  /*f550*/  I2F.RP R11, R6 ;  /* 0x00000006000b7306 */ /* 0x000e700000209400 */
[----:B-1----:R-:W1:Y:S02]  /*f560*/  MUFU.RCP R11, R11 ;  /* 0x0000000b000b7308 */ /* 0x002e640000001000 */
[----:B-1----:R-:W-:-:S06]  /*f570*/  VIADD R2, R11, 0xffffffe ;  /* 0x0ffffffe0b027836 */ /* 0x002fcc0000000000 */
[----:B------:R1:W2:Y:S02]  /*f580*/  F2I.FTZ.U32.TRUNC.NTZ R3, R2 ;  /* 0x0000000200037305 */ /* 0x0002a4000021f000 */
[----:B-1----:R-:W-:Y:S02]  /*f590*/  IMAD.MOV.U32 R2, RZ, RZ, RZ ;  /* 0x000000ffff027224 */ /* 0x002fe400078e00ff */
[----:B--2---:R-:W-:-:S04]  /*f5a0*/  IMAD.MOV R9, RZ, RZ, -R3 ;  /* 0x000000ffff097224 */ /* 0x004fc800078e0a03 */
[----:B------:R-:W-:-:S04]  /*f5b0*/  IMAD R9, R9, R6, RZ ;  /* 0x0000000609097224 */ /* 0x000fc800078e02ff */
[----:B------:R-:W-:Y:S01]  /*f5c0*/  IMAD.HI.U32 R3, R3, R9, R2 ;  /* 0x0000000903037227 */ /* 0x000fe200078e0002 */
[-C--:B------:R-:W-:Y:S02]  /*f5d0*/  IABS R9, R10.reuse ;  /* 0x0000000a00097213 */ /* 0x080fe40000000000 */
[----:B------:R-:W-:-:S03]  /*f5e0*/  LOP3.LUT R2, R7, R10, RZ, 0x3c, !PT ;  /* 0x0000000a07027212 */ /* 0x000fc600078e3cff */
[----:B------:R-:W-:Y:S01]  /*f5f0*/  IMAD.MOV R9, RZ, RZ, -R9 ;  /* 0x000000ffff097224 */ /* 0x000fe200078e0a09 */
[----:B------:R-:W-:Y:S01]  /*f600*/  ISETP.GE.AND P2, PT, R2, RZ, PT ;  /* 0x000000ff0200720c */ /* 0x000fe20003f46270 */
[----:B------:R-:W-:-:S04]  /*f610*/  IMAD.HI.U32 R3, R3, R8, RZ ;  /* 0x0000000803037227 */ /* 0x000fc800078e00ff */
[----:B------:R-:W-:-:S05]  /*f620*/  IMAD R9, R3, R9, R8 ;  /* 0x0000000903097224 */ /* 0x000fca00078e0208 */
[----:B------:R-:W-:-:S13]  /*f630*/  ISETP.GT.U32.AND P1, PT, R6, R9, PT ;  /* 0x000000090600720c */ /* 0x000fda0003f24070 */
[----:B------:R-:W-:Y:S02]  /*f640*/  @!P1 IMAD.IADD R9, R9, 0x1, -R6 ;  /* 0x0000000109099824 */ /* 0x000fe400078e0a06 */
[----:B------:R-:W-:Y:S01]  /*f650*/  @!P1 VIADD R3, R3, 0x1 ;  /* 0x0000000103039836 */ /* 0x000fe20000000000 */
[----:B------:R-:W-:Y:S02]  /*f660*/  ISETP.NE.AND P1, PT, R10, RZ, PT ;  /* 0x000000ff0a00720c */ /* 0x000fe40003f25270 */
[----:B------:R-:W-:-:S13]  /*f670*/  ISETP.GE.U32.AND P0, PT, R9, R6, PT ;  /* 0x000000060900720c */ /* 0x000fda0003f06070 */
[----:B------:R-:W-:-:S04]  /*f680*/  @P0 VIADD R3, R3, 0x1 ;  /* 0x0000000103030836 */ /* 0x000fc80000000000 */
[----:B------:R-:W-:Y:S01]  /*f690*/  @!P2 IMAD.MOV R3, RZ, RZ, -R3 ;  /* 0x000000ffff03a224 */ /* 0x000fe200078e0a03 */
[----:B------:R-:W-:Y:S01]  /*f6a0*/  @!P1 LOP3.LUT R3, RZ, R10, RZ, 0x33, !PT ;  /* 0x0000000aff039212 */ /* 0x000fe200078e33ff */
[----:B------:R-:W-:-:S03]  /*f6b0*/  IMAD.MOV R10, RZ, RZ, -R10 ;  /* 0x000000ffff0a7224 */ /* 0x000fc600078e0a0a */
[----:B------:R-:W-:Y:S01]  /*f6c0*/  LOP3.LUT R2, RZ, R3, RZ, 0x33, !PT ;  /* 0x00000003ff027212 */ /* 0x000fe200078e33ff */
[----:B------:R-:W-:-:S04]  /*f6d0*/  IMAD R18, R3, R10, R4 ;  /* 0x0000000a03127224 */ /* 0x000fc800078e0204 */
[----:B------:R-:W-:Y:S01]  /*f6e0*/  IMAD.IADD R17, R5, 0x1, R2 ;  /* 0x0000000105117824 */ /* 0x000fe200078e0202 */
[----:B------:R-:W-:Y:S06]  /*f6f0*/  BRA `(.L_x_1451) ;  /* 0x00000000000c7947 */ /* 0x000fec0003800000 */
.L_x_1446:
[----:B------:R-:W-:Y:S02]  /*f700*/  IMAD.MOV.U32 R17, RZ, RZ, RZ ;  /* 0x000000ffff117224 */ /* 0x000fe400078e00ff */
[----:B------:R-:W-:Y:S02]  /*f710*/  IMAD.U32 R16, RZ, RZ, UR6 ;  /* 0x00000006ff107e24 */ /* 0x000fe4000f8e00ff */
[----:B------:R-:W-:-:S07]  /*f720*/  IMAD.MOV.U32 R18, RZ, RZ, RZ ;  /* 0x000000ffff127224 */ /* 0x000fce00078e00ff */
.L_x_1451:
[----:B------:R-:W-:-:S13]  /*f730*/  ISETP.NE.AND P0, PT, R0, RZ, PT ;  /* 0x000000ff0000720c */ /* 0x000fda0003f05270 */
[----:B------:R-:W1:Y:S01]  /*f740*/  @!P0 S2R R3, SR_CgaCtaId ;  /* 0x0000000000038919 */ /* 0x000e620000008800 */
[----:B------:R-:W-:-:S04]  /*f750*/  @!P0 MOV R0, 0x400 ;  /* 0x0000040000008802 */ /* 0x000fc80000000f00 */
[----:B-1----:R-:W-:-:S05]  /*f760*/  @!P0 LEA R0, R3, R0, 0x18 ;  /* 0x0000000003008211 */ /* 0x002fca00078ec0ff */
[----:B------:R1:W-:Y:S01]  /*f770*/  @!P0 STS.128 [R0+0x2a8d0], R16 ;  /* 0x02a8d01000008388 */ /* 0x0003e20000000c00 */
[----:B------:R-:W-:Y:S06]  /*f780*/  BAR.ARV 0x5, 0x180 ;  /* 0x0146000000007b1d */ /* 0x000fec0000002000 */
.L_x_1444:
[----:B-1----:R-:W-:Y:S01]  /*f790*/  IMAD.MOV.U32 R0, RZ, RZ, 0x1 ;  /* 0x00000001ff007424 */ /* 0x002fe200078e00ff */
[----:B------:R1:W-:Y:S01]  /*f7a0*/  STL [R1+0x4], RZ ;  /* 0x000004ff01007387 */ /* 0x0003e20000100800 */
[----:B------:R-:W-:Y:S02]  /*f7b0*/  ULDC UR4, c[0x0][0xc3c] ;  /* 0x00030f0000047ab9 */ /* 0x000fe40000000800 */
[----:B--2---:R-:W-:Y:S01]  /*f7c0*/  ISETP.GE.AND P0, PT, R19, UR4, PT ;  /* 0x0000000413007c0c */ /* 0x004fe2000bf06270 */
[----:B------:R1:W-:Y:S04]  /*f7d0*/  STL [R1+0x10], R0 ;  /* 0x0000100001007387 */ /* 0x0003e80000100800 */
[----:B------:R1:W-:Y:S08]  /*f7e0*/  STL [R1+0x38], RZ ;  /* 0x000038ff01007387 */ /* 0x0003f00000100800 */
[----:B-1----:R-:W-:Y:S05]  /*f7f0*/  @P0 BRA `(.L_x_1452) ;  /* 0x0000005800300947 */ /* 0x002fea0003800000 */
[----:B------:R-:W1:Y:S01]  /*f800*/  S2R R5, SR_TID.X ;  /* 0x0000000000057919 */ /* 0x000e620000002100 */
[----:B------:R-:W2:Y:S01]  /*f810*/  S2UR UR5, SR_CgaCtaId ;  /* 0x00000000000579c3 */ /* 0x000ea20000008800 */
[----:B------:R-:W-:Y:S01]  /*f820*/  UMOV UR4, 0x400 ;  /* 0x0000040000047882 */ /* 0x000fe20000000000 */
[----:B------:R-:W-:Y:S01]  /*f830*/  BSSY B8, `(.L_x_1452) ;  /* 0x0000588000087945 */ /* 0x000fe20003800000 */
[----:B------:R-:W-:Y:S01]  /*f840*/  ULDC UR38, c[0x0][0xc] ;  /* 0x0000030000267ab9 */ /* 0x000fe20000000800 */
[----:B------:R-:W-:Y:S01]  /*f850*/  ULDC.64 UR36, c[0x0][0x198] ;  /* 0x0000660000247ab9 */ /* 0x000fe20000000a00 */
[----:B--2---:R-:W-:Y:S01]  /*f860*/  ULEA UR4, UR5, UR4, 0x18 ;  /* 0x0000000405047291 */ /* 0x004fe2000f8ec03f */
[C---:B-1----:R-:W-:Y:S01]  /*f870*/  IMAD.SHL.U32 R0, R5.reuse, 0x8, RZ ;  /* 0x0000000805007824 */ /* 0x042fe200078e00ff */
[----:B------:R-:W-:-:S04]  /*f880*/  LOP3.LUT R4, R5, 0x7f, RZ, 0xc0, !PT ;  /* 0x0000007f05047812 */ /* 0x000fc800078ec0ff */
[C---:B0-----:R-:W-:Y:S02]  /*f890*/  LOP3.LUT R2, R0.reuse, 0x1f8, RZ, 0xc0, !PT ;  /* 0x000001f800027812 */ /* 0x041fe400078ec0ff */
        /* <DEDUP_REMOVED lines=9> */
[----:B------:R-:W-:Y:S01]  /*f930*/  STL [R1], R4 ;  /* 0x0000000401007387 */ /* 0x000fe20000100800 */
[----:B------:R-:W-:-:S03]  /*f940*/  IMAD.MOV.U32 R2, RZ, RZ, 0x1 ;  /* 0x00000001ff027424 */ /* 0x000fc600078e00ff */
[----:B------:R-:W-:Y:S04]  /*f950*/  STL [R1+0x20], R3 ;  /* 0x0000200301007387 */ /* 0x000fe80000100800 */
[----:B------:R-:W-:Y:S04]  /*f960*/  STL [R1+0x38], RZ ;  /* 0x000038ff01007387 */ /* 0x000fe80000100800 */
[----:B------:R0:W-:Y:S04]  /*f970*/  STL [R1+0x10], R2 ;  /* 0x0000100201007387 */ /* 0x0001e80000100800 */
[----:B------:R1:W-:Y:S01]  /*f980*/  STL [R1+0x4], RZ ;  /* 0x000004ff01007387 */ /* 0x0003e20000100800 */
[----:B0-----:R-:W-:-:S02]  /*f990*/  LOP3.LUT R2, R0, 0x40, RZ, 0xfc, !PT ;  /* 0x0000004000027812 */ /* 0x001fc400078efcff */
[----:B-1----:R-:W-:-:S07]  /*f9a0*/  LOP3.LUT R0, R0, 0x80, RZ, 0xfc, !PT ;  /* 0x0000008000007812 */ /* 0x002fce00078efcff */
.L_x_1562:
[----:B------:R-:W-:Y:S05]  /*f9b0*/  YIELD ;  /* 0x0000000000007946 */ /* 0x000fea0003800000 */
[----:B------:R-:W-:Y:S01]  /*f9c0*/  ULDC.64 UR4, c[0x0][0xa28] ;  /* 0x00028a0000047ab9 */ /* 0x000fe20000000a00 */
[----:B----4-:R-:W-:Y:S01]  /*f9d0*/  IMAD.MOV.U32 R0, RZ, RZ, RZ ;  /* 0x000000ffff007224 */ /* 0x010fe200078e00ff */
[----:B------:R-:W-:Y:S01]  /*f9e0*/  ISETP.NE.U32.AND P0, PT, RZ, UR4, PT ;  /* 0x00000004ff007c0c */ /* 0x000fe2000bf05070 */
[----:B------:R-:W0:Y:S01]  /*f9f0*/  LDC.64 R4, c[0x0][0xa00] ;  /* 0x00028000ff047b82 */ /* 0x000e220000000a00 */
[----:B-1----:R-:W-:Y:S01]  /*fa00*/  CS2R R8, SRZ ;  /* 0x0000000000087805 */ /* 0x002fe2000001ff00 */
[----:B------:R-:W-:Y:S01]  /*fa10*/  ULDC.64 UR6, c[0x0][0xa08] ;  /* 0x0002820000067ab9 */ /* 0x000fe20000000a00 */
[----:B------:R-:W-:Y:S01]  /*fa20*/  ISETP.NE.AND.EX P0, PT, RZ, UR5, PT, P0 ;  /* 0x00000005ff007c0c */ /* 0x000fe2000bf05300 */
[----:B------:R-:W-:-:S12]  /*fa30*/  ULDC.64 UR4, c[0x0][0xa18] ;  /* 0x0002860000047ab9 */ /* 0x000fd80000000a00 */
[----:B------:R-:W1:Y:S02]  /*fa40*/  @P0 LDC.64 R2, c[0x0][0xa28] ;  /* 0x00028a00ff020b82 */ /* 0x000e640000000a00 */
[----:B-1----:R-:W-:-:S05]  /*fa50*/  @P0 IMAD.WIDE R2, R19, 0x4, R2 ;  /* 0x0000000413020825 */ /* 0x002fca00078e0202 */
[----:B------:R1:W5:Y:S01]  /*fa60*/  @P0 LDG.E R0, desc[UR60][R2.64] ;  /* 0x0000003c02000981 */ /* 0x000362000c1e1900 */
[----:B------:R-:W-:Y:S01]  /*fa70*/  ISETP.NE.U32.AND P0, PT, RZ, UR4, PT ;  /* 0x00000004ff007c0c */ /* 0x000fe2000bf05070 */
[----:B0-----:R-:W-:Y:S01]  /*fa80*/  IMAD.WIDE R4, R19, 0x4, R4 ;  /* 0x0000000413047825 */ /* 0x001fe200078e0204 */
[----:B------:R-:W-:Y:S02]  /*fa90*/  ISETP.NE.U32.AND P1, PT, RZ, UR6, PT ;  /* 0x00000006ff007c0c */ /* 0x000fe4000bf25070 */
[----:B------:R-:W-:Y:S01]  /*faa0*/  ISETP.NE.AND.EX P2, PT, RZ, UR5, PT, P0 ;  /* 0x00000005ff007c0c */ /* 0x000fe2000bf45300 */
[----:B------:R-:W-:Y:S01]  /*fab0*/  ULDC.64 UR4, c[0x0][0xa00] ;  /* 0x0002800000047ab9 */ /* 0x000fe20000000a00 */
[----:B------:R-:W-:Y:S02]  /*fac0*/  ISETP.NE.AND.EX P1, PT, RZ, UR7, PT, P1 ;  /* 0x00000007ff007c0c */ /* 0x000fe4000bf25310 */
[----:B------:R-:W-:Y:S01]  /*fad0*/  ISETP.NE.U32.AND P0, PT, RZ, UR4, PT ;  /* 0x00000004ff007c0c */ /* 0x000fe2000bf05070 */
[----:B-1----:R-:W0:Y:S03]  /*fae0*/  LDC.64 R2, c[0x0][0xa08] ;  /* 0x00028200ff027b82 */ /* 0x002e260000000a00 */
[----:B------:R-:W-:-:S05]  /*faf0*/  ISETP.NE.AND.EX P0, PT, RZ, UR5, PT, P0 ;  /* 0x00000005ff007c0c */ /* 0x000fca000bf05300 */
[----:B--23--:R-:W1:Y:S08]  /*fb00*/  @P2 LDC.64 R6, c[0x0][0xa18] ;  /* 0x00028600ff062b82 */ /* 0x00ce700000000a00 */
[----:B------:R-:W2:Y:S01]  /*fb10*/  @P0 LDG.E R9, desc[UR60][R4.64] ;  /* 0x0000003c04090981 */ /* 0x000ea2000c1e1900 */
[----:B------:R-:W-:Y:S01]  /*fb20*/  ULDC UR4, c[0x0][0x288] ;  /* 0x0000a20000047ab9 */ /* 0x000fe20000000800 */
[----:B0-----:R-:W-:-:S05]  /*fb30*/  IMAD.WIDE R2, R19, 0x4, R2 ;  /* 0x0000000413027825 */ /* 0x001fca00078e0202 */
[----:B------:R-:W5:Y:S01]  /*fb40*/  @P1 LDG.E R8, desc[UR60][R2.64] ;  /* 0x0000003c02081981 */ /* 0x000f62000c1e1900 */
[----:B-1----:R-:W-:-:S03]  /*fb50*/  @P2 IMAD.WIDE R6, R19, 0x4, R6 ;  /* 0x0000000413062825 */ /* 0x002fc600078e0206 */
[----:B--2---:R0:W-:Y:S02]  /*fb60*/  STL [R1+0x34], R9 ;  /* 0x0000340901007387 */ /* 0x0041e40000100800 */
[----:B0-----:R-:W-:Y:S01]  /*fb70*/  IMAD.U32 R9, RZ, RZ, UR4 ;  /* 0x00000004ff097e24 */ /* 0x001fe2000f8e00ff */
[----:B------:R-:W-:-:S05]  /*fb80*/  ULDC.64 UR4, c[0x0][0x418] ;  /* 0x0001060000047ab9 */ /* 0x000fca0000000a00 */
        /* <DEDUP_REMOVED lines=11> */
[----:B------:R-:W0:Y:S04]  /*fc40*/  LDG.E R7, desc[UR60][R4.64] ;  /* 0x0000003c04077981 */ /* 0x000e28000c1e1900 */
[----:B------:R-:W0:Y:S02]  /*fc50*/  LDG.E R4, desc[UR60][R4.64+0x4] ;  /* 0x0000043c04047981 */ /* 0x000e24000c1e1900 */
[----:B0-----:R-:W-:-:S05]  /*fc60*/  IMAD.IADD R9, R4, 0x1, -R7 ;  /* 0x0000000104097824 */ /* 0x001fca00078e0a07 */
[----:B------:R1:W-:Y:S02]  /*fc70*/  STL [R1+0x30], R9 ;  /* 0x0000300901007387 */ /* 0x0003e40000100800 */
.L_x_1453:
[----:B-----5:R-:W-:Y:S01]  /*fc80*/  IMAD.IADD R4, R8, 0x1, R0 ;  /* 0x0000000108047824 */ /* 0x020fe200078e0200 */
[----:B------:R-:W-:Y:S02]  /*fc90*/  ULDC.64 UR4, c[0x0][0xa20] ;  /* 0x0002880000047ab9 */ /* 0x000fe40000000a00 */
[----:B------:R-:W-:Y:S02]  /*fca0*/  ISETP.NE.U32.AND P0, PT, RZ, UR4, PT ;  /* 0x00000004ff007c0c */ /* 0x000fe4000bf05070 */
[----:B------:R2:W-:Y:S02]  /*fcb0*/  STL [R1+0x14], R4 ;  /* 0x0000140401007387 */ /* 0x0005e40000100800 */
[----:B------:R-:W-:-:S13]  /*fcc0*/  ISETP.NE.AND.EX P0, PT, RZ, UR5, PT, P0 ;  /* 0x00000005ff007c0c */ /* 0x000fda000bf05300 */
[----:B--2---:R-:W-:Y:S05]  /*fcd0*/  @!P0 BRA `(.L_x_1454) ;  /* 0x0000000000108947 */ /* 0x004fea0003800000 */
[----:B------:R-:W2:Y:S02]  /*fce0*/  LDC.64 R2, c[0x0][0xa20] ;  /* 0x00028800ff027b82 */ /* 0x000ea40000000a00 */
[----:B--2---:R-:W-:-:S05]  /*fcf0*/  IMAD.WIDE R2, R19, 0x4, R2 ;  /* 0x0000000413027825 */ /* 0x004fca00078e0202 */
[----:B------:R2:W5:Y:S01]  /*fd00*/  LDG.E R6, desc[UR60][R2.64] ;  /* 0x0000003c02067981 */ /* 0x000562000c1e1900 */
[----:B------:R-:W-:Y:S05]  /*fd10*/  BRA `(.L_x_1455) ;  /* 0x0000000000107947 */ /* 0x000fea0003800000 */
.L_x_1454:
[----:B------:R-:W-:Y:S05]  /*fd20*/  @!P1 BRA `(.L_x_1455) ;  /* 0x00000000000c9947 */ /* 0x000fea0003800000 */
[----:B------:R-:W2:Y:S04]  /*fd30*/  LDG.E R6, desc[UR60][R2.64] ;  /* 0x0000003c02067981 */ /* 0x000ea8000c1e1900 */
[----:B------:R-:W2:Y:S02]  /*fd40*/  LDG.E R2, desc[UR60][R2.64+0x4] ;  /* 0x0000043c02027981 */ /* 0x000ea4000c1e1900 */
[----:B--2---:R-:W-:-:S07]  /*fd50*/  IMAD.IADD R6, R2, 0x1, -R6 ;  /* 0x0000000102067824 */ /* 0x004fce00078e0a06 */
.L_x_1455:
[----:B--2---:R-:W2:Y:S01]  /*fd60*/  LDC R2, c[0x0][0x448] ;  /* 0x00011200ff027b82 */ /* 0x004ea20000000800 */
[----:B------:R-:W-:Y:S02]  /*fd70*/  IMAD.SHL.U32 R8, R17, 0x80, RZ ;  /* 0x0000008011087824 */ /* 0x000fe400078e00ff */
[----:B-----5:R-:W-:Y:S02]  /*fd80*/  IMAD.IADD R0, R6, 0x1, -R0 ;  /* 0x0000000106007824 */ /* 0x020fe400078e0a00 */
[----:B------:R-:W-:Y:S01]  /*fd90*/  VIADD R4, R8, 0x7f ;  /* 0x0000007f08047836 */ /* 0x000fe20000000000 */
[----:B------:R3:W-:Y:S03]  /*fda0*/  STL [R1+0x2c], R8 ;  /* 0x00002c0801007387 */ /* 0x0007e60000100800 */
[----:B------:R-:W-:Y:S01]  /*fdb0*/  IMAD.MOV.U32 R6, RZ, RZ, R4 ;  /* 0x000000ffff067224 */ /* 0x000fe200078e0004 */
[----:B--2---:R-:W-:-:S13]  /*fdc0*/  ISETP.NE.AND P1, PT, R2, 0x1, PT ;  /* 0x000000010200780c */ /* 0x004fda0003f25270 */
[----:B------:R-:W2:Y:S08]  /*fdd0*/  @P1 LDC R3, c[0x0][0x44c] ;  /* 0x00011300ff031b82 */ /* 0x000eb00000000800 */
[----:B------:R-:W4:Y:S01]  /*fde0*/  @P1 LDC R2, c[0x0][0x450] ;  /* 0x00011400ff021b82 */ /* 0x000f220000000800 */
[----:B--2---:R-:W-:-:S05]  /*fdf0*/  @P1 IMAD.HI.U32 R3, R4, R3, RZ ;  /* 0x0000000304031227 */ /* 0x004fca00078e00ff */
[----:B----4-:R-:W-:Y:S02]  /*fe00*/  @P1 SHF.R.U32.HI R6, RZ, R2, R3 ;  /* 0x00000002ff061219 */ /* 0x010fe40000011603 */
[----:B------:R-:W-:-:S05]  /*fe10*/  IADD3 R2, R0, 0x1, -R9 ;  /* 0x0000000100027810 */ /* 0x000fca0007ffe809 */
[----:B------:R-:W-:Y:S02]  /*fe20*/  IMAD.IADD R6, R2, 0x1, R6 ;  /* 0x0000000102067824 */ /* 0x000fe400078e0206 */
[----:B------:R-:W2:Y:S02]  /*fe30*/  LDC.64 R2, c[0x0][0x9e0] ;  /* 0x00027800ff027b82 */ /* 0x000ea40000000a00 */
[----:B--2---:R-:W-:Y:S01]  /*fe40*/  ISETP.GE.AND P2, PT, R3, 0x1, PT ;  /* 0x000000010300780c */ /* 0x004fe20003f46270 */
[----:B------:R-:W-:-:S12]  /*fe50*/  IMAD.IADD R2, R6, 0x1, R2 ;  /* 0x0000000106027824 */ /* 0x000fd800078e0202 */
[----:B---3--:R-:W-:Y:S05]  /*fe60*/  @!P2 BRA `(.L_x_1456) ;  /* 0x000000000048a947 */ /* 0x008fea0003800000 */
[C---:B------:R-:W-:Y:S01]  /*fe70*/  ISETP.GT.AND P0, PT, R6.reuse, RZ, PT ;  /* 0x000000ff0600720c */ /* 0x040fe20003f04270 */
[----:B------:R-:W-:Y:S01]  /*fe80*/  BSSY B0, `(.L_x_1457) ;  /* 0x000000e000007945 */ /* 0x000fe20003800000 */
[----:B------:R-:W-:-:S11]  /*fe90*/  VIADD R7, R6, 0xffffffff ;  /* 0xffffffff06077836 */ /* 0x000fd60000000000 */
[----:B------:R-:W-:Y:S05]  /*fea0*/  @P0 BRA `(.L_x_1458) ;  /* 0x00000000001c0947 */ /* 0x000fea0003800000 */
[----:B------:R-:W-:Y:S01]  /*feb0*/  ISETP.NE.AND P0, PT, R3, 0x1, PT ;  /* 0x000000010300780c */ /* 0x000fe20003f05270 */
[----:B------:R-:W-:-:S12]  /*fec0*/  IMAD.MOV R6, RZ, RZ, -R6 ;  /* 0x000000ffff067224 */ /* 0x000fd800078e0a06 */
[----:B------:R-:W2:Y:S02]  /*fed0*/  @P0 LDC.64 R4, c[0x0][0x9e8] ;  /* 0x00027a00ff040b82 */ /* 0x000ea40000000a00 */
[----:B--2---:R-:W-:-:S05]  /*fee0*/  @P0 IMAD.HI.U32 R4, R6, R4, RZ ;  /* 0x0000000406040227 */ /* 0x004fca00078e00ff */
[----:B------:R-:W-:-:S04]  /*fef0*/  @P0 SHF.R.U32.HI R6, RZ, R5, R4 ;  /* 0x00000005ff060219 */ /* 0x000fc80000011604 */
[----:B------:R-:W-:Y:S01]  /*ff00*/  LOP3.LUT R7, RZ, R6, RZ, 0x33, !PT ;  /* 0x00000006ff077212 */ /* 0x000fe200078e33ff */
[----:B------:R-:W-:Y:S06]  /*ff10*/  BRA `(.L_x_1459) ;  /* 0x0000000000107947 */ /* 0x000fec0003800000 */
.L_x_1458:
[----:B------:R-:W-:-:S13]  /*ff20*/  ISETP.NE.AND P0, PT, R3, 0x1, PT ;  /* 0x000000010300780c */ /* 0x000fda0003f05270 */
[----:B------:R-:W2:Y:S02]  /*ff30*/  @P0 LDC.64 R4, c[0x0][0x9e8] ;  /* 0x00027a00ff040b82 */ /* 0x000ea40000000a00 */
[----:B--2---:R-:W-:-:S05]  /*ff40*/  @P0 IMAD.HI.U32 R4, R7, R4, RZ ;  /* 0x0000000407040227 */ /* 0x004fca00078e00ff */
[----:B------:R-:W-:-:S07]  /*ff50*/  @P0 SHF.R.U32.HI R7, RZ, R5, R4 ;  /* 0x00000005ff070219 */ /* 0x000fce0000011604 */
.L_x_1459:
[----:B------:R-:W-:Y:S05]  /*ff60*/  BSYNC B0 ;  /* 0x0000000000007941 */ /* 0x000fea0003800000 */
.L_x_1457:
[----:B------:R-:W-:-:S05]  /*ff70*/  IMAD R7, R7, R3, R3 ;  /* 0x0000000307077224 */ /* 0x000fca00078e0203 */
[----:B------:R-:W-:-:S07]  /*ff80*/  VIMNMX R2, R2, R7, PT ;  /* 0x0000000702027248 */ /* 0x000fce0003fe0100 */
.L_x_1456:
[----:B------:R-:W2:Y:S01]  /*ff90*/  @P1 LDC R6, c[0x0][0x44c] ;  /* 0x00011300ff061b82 */ /* 0x000ea20000000800 */
[----:B------:R-:W-:Y:S01]  /*ffa0*/  IMAD.MOV.U32 R4, RZ, RZ, R8 ;  /* 0x000000ffff047224 */ /* 0x000fe200078e0008 */
[----:B------:R-:W-:-:S06]  /*ffb0*/  ULDC UR4, c[0x0][0x9dc] ;  /* 0x0002770000047ab9 */ /* 0x000fcc0000000800 */
[----:B------:R-:W3:Y:S01]  /*ffc0*/  @P1 LDC R5, c[0x0][0x450] ;  /* 0x00011400ff051b82 */ /* 0x000ee20000000800 */
[----:B--2---:R-:W-:-:S05]  /*ffd0*/  @P1 IMAD.HI.U32 R6, R8, R6, RZ ;  /* 0x0000000608061227 */ /* 0x004fca00078e00ff */
[----:B---3--:R-:W-:Y:S01]  /*ffe0*/  @P1 SHF.R.U32.HI R4, RZ, R5, R6 ;  /* 0x00000005ff041219 */ /* 0x008fe20000011606 */
[----:B------:R-:W-:Y:S02]  /*fff0*/  VIADD R5, R2, 0x5f ;  /* 0x0000005f02057836 */ /* 0x000fe40000000000 */
[----:B------:R-:W-:Y:S01]  /*10000*/  VIADD R6, R0, 0x5f ;  /* 0x0000005f00067836 */ /* 0x000fe20000000000 */
[----:B------:R-:W-:Y:S01]  /*10010*/  IADD3 R2, R4, R0, -R9 ;  /* 0x0000000004027210 */ /* 0x000fe20007ffe809 */
[----:B------:R-:W-:-:S04]  /*10020*/  IMAD.HI R5, R5, 0x2aaaaaab, RZ ;  /* 0x2aaaaaab05057827 */ /* 0x000fc800078e02ff */
[----:B------:R-:W-:Y:S01]  /*10030*/  IMAD.HI R6, R6, 0x2aaaaaab, RZ ;  /* 0x2aaaaaab06067827 */ /* 0x000fe200078e02ff */
[----:B------:R-:W-:-:S04]  /*10040*/  SHF.R.U32.HI R0, RZ, 0x1f, R5 ;  /* 0x0000001fff007819 */ /* 0x000fc80000011605 */
[----:B------:R-:W-:Y:S02]  /*10050*/  SHF.R.U32.HI R4, RZ, 0x1f, R6 ;  /* 0x0000001fff047819 */ /* 0x000fe40000011606 */
[----:B------:R-:W-:Y:S02]  /*10060*/  LEA.HI.SX32 R0, R5, R0, 0x1c ;  /* 0x0000000005007211 */ /* 0x000fe400078fe2ff */
[----:B------:R-:W-:-:S04]  /*10070*/  LEA.HI.SX32 R4, R6, R4, 0x1c ;  /* 0x0000000406047211 */ /* 0x000fc800078fe2ff */
[----:B------:R-:W-:Y:S01]  /*10080*/  VIMNMX R7, R4, R0, PT ;  /* 0x0000000004077248 */ /* 0x000fe20003fe0100 */
[----:B------:R-:W-:-:S04]  /*10090*/  VIADD R0, R2, -UR4 ;  /* 0x8000000402007c36 */ /* 0x000fc80008000000 */
[----:B------:R2:W-:Y:S01]  /*100a0*/  STL [R1+0x28], R7 ;  /* 0x0000280701007387 */ /* 0x0005e20000100800 */
[----:B------:R-:W-:Y:S05]  /*100b0*/  @!P2 BRA `(.L_x_1460) ;  /* 0x000000000044a947 */ /* 0x000fea0003800000 */
[----:B------:R-:W-:Y:S01]  /*100c0*/  ISETP.GT.AND P0, PT, R2, -0x1, PT ;  /* 0xffffffff0200780c */ /* 0x000fe20003f04270 */
[----:B------:R-:W-:-:S12]  /*100d0*/  BSSY B0, `(.L_x_1461) ;  /* 0x000000d000007945 */ /* 0x000fd80003800000 */
[----:B------:R-:W-:Y:S05]  /*100e0*/  @P0 BRA `(.L_x_1462) ;  /* 0x00000000001c0947 */ /* 0x000fea0003800000 */
[----:B------:R-:W-:Y:S02]  /*100f0*/  ISETP.NE.AND P0, PT, R3, 0x1, PT ;  /* 0x000000010300780c */ /* 0x000fe40003f05270 */
[----:B------:R-:W-:-:S11]  /*10100*/  LOP3.LUT R2, RZ, R2, RZ, 0x33, !PT ;  /* 0x00000002ff027212 */ /* 0x000fd600078e33ff */
[----:B------:R-:W3:Y:S02]  /*10110*/  @P0 LDC.64 R4, c[0x0][0x9e8] ;  /* 0x00027a00ff040b82 */ /* 0x000ee40000000a00 */
[----:B---3--:R-:W-:-:S05]  /*10120*/  @P0 IMAD.HI.U32 R4, R2, R4, RZ ;  /* 0x0000000402040227 */ /* 0x008fca00078e00ff */
[----:B------:R-:W-:-:S04]  /*10130*/  @P0 SHF.R.U32.HI R2, RZ, R5, R4 ;  /* 0x00000005ff020219 */ /* 0x000fc80000011604 */
[----:B------:R-:W-:Y:S01]  /*10140*/  LOP3.LUT R2, RZ, R2, RZ, 0x33, !PT ;  /* 0x00000002ff027212 */ /* 0x000fe200078e33ff */
[----:B------:R-:W-:Y:S06]  /*10150*/  BRA `(.L_x_1463) ;  /* 0x0000000000107947 */ /* 0x000fec0003800000 */
.L_x_1462:
[----:B------:R-:W-:-:S13]  /*10160*/  ISETP.NE.AND P0, PT, R3, 0x1, PT ;  /* 0x000000010300780c */ /* 0x000fda0003f05270 */
[----:B------:R-:W3:Y:S02]  /*10170*/  @P0 LDC.64 R4, c[0x0][0x9e8] ;  /* 0x00027a00ff040b82 */ /* 0x000ee40000000a00 */
[----:B---3--:R-:W-:-:S05]  /*10180*/  @P0 IMAD.HI.U32 R4, R2, R4, RZ ;  /* 0x0000000402040227 */ /* 0x008fca00078e00ff */
[----:B------:R-:W-:-:S07]  /*10190*/  @P0 SHF.R.U32.HI R2, RZ, R5, R4 ;  /* 0x00000005ff020219 */ /* 0x000fce0000011604 */
.L_x_1463:
[----:B------:R-:W-:Y:S05]  /*101a0*/  BSYNC B0 ;  /* 0x0000000000007941 */ /* 0x000fea0003800000 */
.L_x_1461:
[----:B------:R-:W-:-:S05]  /*101b0*/  IMAD R2, R2, R3, RZ ;  /* 0x0000000302027224 */ /* 0x000fca00078e02ff */
[----:B------:R-:W-:-:S07]  /*101c0*/  VIMNMX R0, R0, R2, !PT ;  /* 0x0000000200007248 */ /* 0x000fce0007fe0100 */
.L_x_1460:
[----:B------:R-:W-:Y:S01]  /*101d0*/  IMAD.HI R0, R0, 0x2aaaaaab, RZ ;  /* 0x2aaaaaab00007827 */ /* 0x000fe200078e02ff */
[----:B------:R-:W-:Y:S04]  /*101e0*/  BSSY B7, `(.L_x_1464) ;  /* 0x0000426000077945 */ /* 0x000fe80003800000 */
[----:B------:R-:W-:-:S04]  /*101f0*/  SHF.R.U32.HI R2, RZ, 0x1f, R0 ;  /* 0x0000001fff027819 */ /* 0x000fc80000011600 */
[----:B------:R-:W-:-:S04]  /*10200*/  LEA.HI.SX32 R2, R0, R2, 0x1c ;  /* 0x0000000200027211 */ /* 0x000fc800078fe2ff */
[----:B------:R-:W-:-:S04]  /*10210*/  VIMNMX R3, RZ, R2, !PT ;  /* 0x00000002ff037248 */ /* 0x000fc80007fe0100 */
[----:B------:R-:W-:Y:S01]  /*10220*/  ISETP.GT.AND P0, PT, R7, R3, PT ;  /* 0x000000030700720c */ /* 0x000fe20003f04270 */
[----:B------:R3:W-:-:S12]  /*10230*/  STL [R1+0x24], R3 ;  /* 0x0000240301007387 */ /* 0x0007d80000100800 */
[----:B---3--:R-:W-:Y:S05]  /*10240*/  @P0 BRA `(.L_x_1465) ;  /* 0x0000000000440947 */ /* 0x008fea0003800000 */
[----:B------:R-:W3:Y:S02]  /*10250*/  S2R R3, SR_TID.X ;  /* 0x0000000000037919 */ /* 0x000ee40000002100 */
[----:B---3--:R-:W-:-:S04]  /*10260*/  LOP3.LUT R3, R3, 0x7f, RZ, 0xc0, !PT ;  /* 0x0000007f03037812 */ /* 0x008fc800078ec0ff */
[----:B------:R-:W-:-:S13]  /*10270*/  ISETP.NE.AND P0, PT, R3, RZ, PT ;  /* 0x000000ff0300720c */ /* 0x000fda0003f05270 */
[----:B------:R-:W-:Y:S05]  /*10280*/  @P0 BRA `(.L_x_1466) ;  /* 0x00000040006c0947 */ /* 0x000fea0003800000 */
[----:B------:R-:W3:Y:S01]  /*10290*/  S2R R5, SR_LANEID ;  /* 0x0000000000057919 */ /* 0x000ee20000000000 */
[----:B------:R-:W-:Y:S01]  /*102a0*/  VOTEU.ANY UR4, UPT, PT ;  /* 0x0000000000047886 */ /* 0x000fe200038e0100 */
[----:B------:R-:W4:Y:S01]  /*102b0*/  LDC.64 R2, c[0x0][0xc60] ;  /* 0x00031800ff027b82 */ /* 0x000f220000000a00 */
[----:B------:R-:W3:Y:S02]  /*102c0*/  FLO.U32 R0, UR4 ;  /* 0x0000000400007d00 */ /* 0x000ee400080e0000 */
[----:B---3--:R-:W-:-:S06]  /*102d0*/  ISETP.EQ.U32.AND P0, PT, R0, R5, PT ;  /* 0x000000050000720c */ /* 0x008fcc0003f02070 */
[----:B------:R-:W4:Y:S07]  /*102e0*/  POPC R5, UR4 ;  /* 0x0000000400057d09 */ /* 0x000f2e0008000000 */
[----:B----4-:R-:W3:Y:S01]  /*102f0*/  @P0 ATOMG.E.ADD.STRONG.GPU PT, R3, desc[UR60][R2.64], R5 ;  /* 0x00000005020309a8 */ /* 0x010ee200081ee1fc */
[----:B------:R-:W4:Y:S02]  /*10300*/  S2R R4, SR_LTMASK ;  /* 0x0000000000047919 */ /* 0x000f240000003900 */
[----:B----4-:R-:W-:-:S04]  /*10310*/  LOP3.LUT R4, R4, UR4, RZ, 0xc0, !PT ;  /* 0x0000000404047c12 */ /* 0x010fc8000f8ec0ff */
[----:B--2---:R-:W2:Y:S01]  /*10320*/  POPC R7, R4 ;  /* 0x0000000400077309 */ /* 0x004ea20000000000 */
[----:B---3--:R-:W2:Y:S02]  /*10330*/  SHFL.IDX PT, R0, R3, R0, 0x1f ;  /* 0x00001f0003007589 */ /* 0x008ea400000e0000 */
[----:B--2---:R-:W-:Y:S01]  /*10340*/  IADD3 R16, R0, UR38, R7 ;  /* 0x0000002600107c10 */ /* 0x004fe2000fffe007 */
[----:B------:R-:W-:Y:S06]  /*10350*/  BRA `(.L_x_1466) ;  /* 0x0000004000387947 */ /* 0x000fec0003800000 */
.L_x_1465:
[----:B------:R-:W3:Y:S01]  /*10360*/  LDL R17, [R1] ;  /* 0x0000000001117983 */ /* 0x000ee20000100800 */
[----:B------:R-:W-:Y:S01]  /*10370*/  BSSY B6, `(.L_x_1467) ;  /* 0x0000014000067945 */ /* 0x000fe20003800000 */
[----:B---3--:R-:W-:-:S05]  /*10380*/  VIADD R0, R17, 0x18400 ;  /* 0x0001840011007836 */ /* 0x008fca0000000000 */
[----:B------:R-:W-:-:S13]  /*10390*/  LOP3.LUT P0, RZ, R0, 0x3ff, RZ, 0xc0, !PT ;  /* 0x000003ff00ff7812 */ /* 0x000fda000780c0ff */
[----:B------:R-:W-:Y:S05]  /*103a0*/  @!P0 BRA `(.L_x_1468) ;  /* 0x0000000000408947 */ /* 0x000fea0003800000 */
[----:B------:R-:W-:Y:S01]  /*103b0*/  MOV R2, 0x0 ;  /* 0x0000000000027802 */ /* 0x000fe20000000f00 */
[----:B------:R-:W-:Y:S01]  /*103c0*/  ULDC.64 UR6, c[0x4][0xb8] ;  /* 0x01002e0000067ab9 */ /* 0x000fe20000000a00 */
[----:B------:R-:W-:Y:S01]  /*103d0*/  ULDC.64 UR8, c[0x4][0xc0] ;  /* 0x0100300000087ab9 */ /* 0x000fe20000000a00 */
[----:B------:R-:W-:Y:S01]  /*103e0*/  ULDC.64 UR4, c[0x4][0x38] ;  /* 0x01000e0000047ab9 */ /* 0x000fe20000000a00 */
[----:B------:R-:W-:Y:S02]  /*103f0*/  IMAD.U32 R4, RZ, RZ, UR6 ;  /* 0x00000006ff047e24 */ /* 0x000fe4000f8e00ff */
[----:B------:R-:W3:Y:S01]  /*10400*/  LDC.64 R2, c[0x4][R2] ;  /* 0x0100000002027b82 */ /* 0x000ee20000000a00 */
[----:B------:R-:W-:Y:S02]  /*10410*/  IMAD.U32 R5, RZ, RZ, UR7 ;  /* 0x00000007ff057e24 */ /* 0x000fe4000f8e00ff */
[----:B------:R-:W-:Y:S02]  /*10420*/  IMAD.U32 R6, RZ, RZ, UR8 ;  /* 0x00000008ff067e24 */ /* 0x000fe4000f8e00ff */
[----:B--2---:R-:W-:-:S02]  /*10430*/  IMAD.U32 R7, RZ, RZ, UR9 ;  /* 0x00000009ff077e24 */ /* 0x004fc4000f8e00ff */
[----:B------:R-:W-:Y:S02]  /*10440*/  IMAD.U32 R10, RZ, RZ, UR4 ;  /* 0x00000004ff0a7e24 */ /* 0x000fe4000f8e00ff */
[----:B------:R-:W-:Y:S02]  /*10450*/  IMAD.U32 R11, RZ, RZ, UR5 ;  /* 0x00000005ff0b7e24 */ /* 0x000fe4000f8e00ff */
[----:B------:R-:W-:Y:S02]  /*10460*/  IMAD.MOV.U32 R8, RZ, RZ, 0x70 ;  /* 0x00000070ff087424 */ /* 0x000fe400078e00ff */
[----:B------:R-:W-:Y:S02]  /*10470*/  IMAD.MOV.U32 R12, RZ, RZ, 0x1 ;  /* 0x00000001ff0c7424 */ /* 0x000fe400078e00ff */
[----:B------:R-:W-:-:S07]  /*10480*/  IMAD.MOV.U32 R13, RZ, RZ, RZ ;  /* 0x000000ffff0d7224 */ /* 0x000fce00078e00ff */
[----:B------:R-:W-:-:S07]  /*10490*/  LEPC R20, `(.L_x_1468) ;  /* 0x000000001014794e */ /* 0x000fce0000000000 */
[----:B01-3--:R-:W-:Y:S05]  /*104a0*/  CALL.ABS.NOINC R2 ;  /* 0x0000000002007343 */ /* 0x00bfea0003c00000 */
.L_x_1468:
[----:B------:R-:W-:Y:S05]  /*104b0*/  BSYNC B6 ;  /* 0x0000000000067941 */ /* 0x000fea0003800000 */
.L_x_1467:
        /* <DEDUP_REMOVED lines=8> */
[----:B------:R3:W4:Y:S01]  /*10540*/  LDC.64 R2, c[0x4][R17] ;  /* 0x0100000011027b82 */ /* 0x0007220000000a00 */
[----:B------:R-:W-:Y:S02]  /*10550*/  IMAD.U32 R4, RZ, RZ, UR6 ;  /* 0x00000006ff047e24 */ /* 0x000fe4000f8e00ff */
[----:B------:R-:W-:Y:S02]  /*10560*/  IMAD.U32 R5, RZ, RZ, UR7 ;  /* 0x00000007ff057e24 */ /* 0x000fe4000f8e00ff */
[----:B------:R-:W-:Y:S02]  /*10570*/  IMAD.U32 R6, RZ, RZ, UR8 ;  /* 0x00000008ff067e24 */ /* 0x000fe4000f8e00ff */
[----:B--2---:R-:W-:-:S02]  /*10580*/  IMAD.U32 R7, RZ, RZ, UR9 ;  /* 0x00000009ff077e24 */ /* 0x004fc4000f8e00ff */
[----:B------:R-:W-:Y:S02]  /*10590*/  IMAD.U32 R10, RZ, RZ, UR4 ;  /* 0x00000004ff0a7e24 */ /* 0x000fe4000f8e00ff */
[----:B------:R-:W-:Y:S02]  /*105a0*/  IMAD.U32 R11, RZ, RZ, UR5 ;  /* 0x00000005ff0b7e24 */ /* 0x000fe4000f8e00ff */
[----:B------:R-:W-:Y:S02]  /*105b0*/  IMAD.MOV.U32 R8, RZ, RZ, 0x70 ;  /* 0x00000070ff087424 */ /* 0x000fe400078e00ff */
[----:B------:R-:W-:Y:S02]  /*105c0*/  IMAD.MOV.U32 R12, RZ, RZ, 0x1 ;  /* 0x00000001ff0c7424 */ /* 0x000fe400078e00ff */
[----:B---3--:R-:W-:-:S07]  /*105d0*/  IMAD.MOV.U32 R13, RZ, RZ, RZ ;  /* 0x000000ffff0d7224 */ /* 0x008fce00078e00ff */
[----:B------:R-:W-:-:S07]  /*105e0*/  LEPC R20, `(.L_x_1471) ;  /* 0x000000001014794e */ /* 0x000fce0000000000 */
[----:B01--4-:R-:W-:Y:S05]  /*105f0*/  CALL.ABS.NOINC R2 ;  /* 0x0000000002007343 */ /* 0x013fea0003c00000 */
.L_x_1471:
        /* <DEDUP_REMOVED lines=15> */
.L_x_1470:
[----:B------:R-:W-:Y:S05]  /*106f0*/  BSYNC B6 ;  /* 0x0000000000067941 */ /* 0x000fea0003800000 */
.L_x_1469:
[----:B------:R-:W-:Y:S01]  /*10700*/  ULDC.64 UR4, c[0x0][0x9f8] ;  /* 0x00027e0000047ab9 */ /* 0x000fe20000000a00 */
[----:B------:R-:W3:Y:S01]  /*10710*/  LDL R17, [R1+0x28] ;  /* 0x0000280001117983 */ /* 0x000ee20000100800 */
[----:B------:R-:W-:Y:S01]  /*10720*/  ISETP.NE.U32.AND P0, PT, RZ, UR4, PT ;  /* 0x00000004ff007c0c */ /* 0x000fe2000bf05070 */
[----:B--2---:R-:W-:-:S03]  /*10730*/  IMAD.MOV.U32 R7, RZ, RZ, R19 ;  /* 0x000000ffff077224 */ /* 0x004fc600078e0013 */
[----:B------:R-:W-:Y:S01]  /*10740*/  ISETP.NE.AND.EX P0, PT, RZ, UR5, PT, P0 ;  /* 0x00000005ff007c0c */ /* 0x000fe2000bf05300 */
[----:B------:R-:W-:-:S12]  /*10750*/  ULDC.64 UR4, c[0x0][0xa08] ;  /* 0x0002820000047ab9 */ /* 0x000fd80000000a00 */
[----:B------:R-:W2:Y:S02]  /*10760*/  @P0 LDC.64 R2, c[0x0][0x9f8] ;  /* 0x00027e00ff020b82 */ /* 0x000ea40000000a00 */
[----:B--2---:R-:W-:-:S05]  /*10770*/  @P0 IMAD.WIDE R2, R19, 0x4, R2 ;  /* 0x0000000413020825 */ /* 0x004fca00078e0202 */
[----:B------:R2:W4:Y:S02]  /*10780*/  @P0 LDG.E R7, desc[UR60][R2.64] ;  /* 0x0000003c02070981 */ /* 0x000524000c1e1900 */
[----:B--2---:R-:W2:Y:S02]  /*10790*/  LDC.64 R2, c[0x0][0x418] ;  /* 0x00010600ff027b82 */ /* 0x004ea40000000a00 */
[----:B--2---:R-:W-:Y:S01]  /*107a0*/  LOP3.LUT P0, RZ, R2, UR4, RZ, 0xfc, !PT ;  /* 0x0000000402ff7c12 */ /* 0x004fe2000f80fcff */
[----:B------:R-:W-:-:S03]  /*107b0*/  UMOV UR4, 0xffffffff ;  /* 0xffffffff00047882 */ /* 0x000fc60000000000 */
[----:B------:R-:W-:Y:S01]  /*107c0*/  LOP3.LUT P0, RZ, R3, UR5, RZ, 0xfc, P0 ;  /* 0x0000000503ff7c12 */ /* 0x000fe2000800fcff */
[----:B---3--:R-:W-:Y:S01]  /*107d0*/  VIADD R0, R17, 0xffffffff ;  /* 0xffffffff11007836 */ /* 0x008fe20000000000 */
[----:B----4-:R-:W-:Y:S01]  /*107e0*/  SHF.R.S32.HI R8, RZ, 0x1f, R7 ;  /* 0x0000001fff087819 */ /* 0x010fe20000011407 */
[----:B------:R2:W-:Y:S01]  /*107f0*/  STL [R1+0xc], R7 ;  /* 0x00000c0701007387 */ /* 0x0005e20000100800 */
[----:B------:R-:W-:-:S03]  /*10800*/  SEL R17, R7, RZ, !P0 ;  /* 0x000000ff07117207 */ /* 0x000fc60004000000 */
[----:B------:R2:W-:Y:S01]  /*10810*/  STL [R1+0x1c], R8 ;  /* 0x00001c0801007387 */ /* 0x0005e20000100800 */
[----:B------:R-:W-:Y:S05]  /*10820*/  BRA.DIV UR4, `(.L_x_1472) ;  /* 0x0000004e04f47947 */ /* 0x000fea000b800000 */
[----:B------:R-:W3:Y:S02]  /*10830*/  S2R R4, SR_TID.X ;  /* 0x0000000000047919 */ /* 0x000ee40000002100 */
[----:B---3--:R-:W-:-:S04]  /*10840*/  SHF.R.U32.HI R4, RZ, 0x5, R4 ;  /* 0x00000005ff047819 */ /* 0x008fc80000011604 */
[----:B------:R-:W-:-:S05]  /*10850*/  LOP3.LUT R4, R4, 0x3, RZ, 0xc0, !PT ;  /* 0x0000000304047812 */ /* 0x000fca00078ec0ff */
[----:B------:R3:W4:Y:S02]  /*10860*/  SHFL.IDX PT, R14, R4, RZ, 0x1f ;  /* 0x00001fff040e7589 */ /* 0x00072400000e0000 */
.L_x_1578:
[----:B---3--:R-:W3:Y:S01]  /*10870*/  LDL.LU R4, [R1+0x18] ;  /* 0x0000180001047983 */ /* 0x008ee20000300800 */
[----:B------:R-:W-:Y:S02]  /*10880*/  PLOP3.LUT P1, PT, PT, PT, PT, 0x8, 0x0 ;  /* 0x000000000000781c */ /* 0x000fe40003f2e170 */
[----:B----4-:R-:W-:Y:S01]  /*10890*/  ISETP.NE.AND P0, PT, R14, RZ, PT ;  /* 0x000000ff0e00720c */ /* 0x010fe20003f05270 */
[----:B------:R4:W-:Y:S01]  /*108a0*/  STL [R1+0x8], R0 ;  /* 0x0000080001007387 */ /* 0x0009e20000100800 */
[----:B---3--:R-:W-:-:S09]  /*108b0*/  LOP3.LUT R4, R4, 0xfffffffe, RZ, 0xc0, !PT ;  /* 0xfffffffe04047812 */ /* 0x008fd200078ec0ff */
[----:B------:R-:W-:-:S05]  /*108c0*/  @P1 LOP3.LUT R4, R4, 0x1, RZ, 0xfc, !PT ;  /* 0x0000000104041812 */ /* 0x000fca00078efcff */
[----:B------:R4:W-:Y:S01]  /*108d0*/  STL [R1+0x18], R4 ;  /* 0x0000180401007387 */ /* 0x0009e20000100800 */
[----:B------:R-:W-:Y:S05]  /*108e0*/  @P0 BRA `(.L_x_1473) ;  /* 0x0000000400480947 */ /* 0x000fea0003800000 */
[----:B------:R-:W-:-:S03]  /*108f0*/  UMOV UR4, 0xffffffff ;  /* 0xffffffff00047882 */ /* 0x000fc60000000000 */
[----:B------:R-:W-:Y:S05]  /*10900*/  BRA.DIV UR4, `(.L_x_1474) ;  /* 0x0000004e04f07947 */ /* 0x000fea000b800000 */
[----:B------:R-:W-:-:S13]  /*10910*/  ELECT P6, URZ, PT ;  /* 0x00000000003f782f */ /* 0x000fda00038c0000 */
.L_x_1581:
[----:B------:R-:W-:Y:S05]  /*10920*/  @!P6 BRA `(.L_x_1473) ;  /* 0x000000040038e947 */ /* 0x000fea0003800000 */
[----:B------:R-:W-:-:S04]  /*10930*/  ISETP.NE.U32.AND P0, PT, R2, RZ, PT ;  /* 0x000000ff0200720c */ /* 0x000fc80003f05070 */
[----:B------:R-:W-:-:S13]  /*10940*/  ISETP.NE.AND.EX P0, PT, R3, RZ, PT, P0 ;  /* 0x000000ff0300720c */ /* 0x000fda0003f05300 */
[----:B------:R-:W-:Y:S05]  /*10950*/  @!P0 BRA `(.L_x_1475) ;  /* 0x0000000000508947 */ /* 0x000fea0003800000 */
[----:B------:R-:W3:Y:S01]  /*10960*/  LDC R6, c[0x0][0x43c] ;  /* 0x00010f00ff067b82 */ /* 0x000ee20000000800 */
[----:B01----:R-:W-:Y:S01]  /*10970*/  IMAD.MOV.U32 R9, RZ, RZ, R0 ;  /* 0x000000ffff097224 */ /* 0x003fe200078e0000 */
[----:B------:R-:W-:-:S03]  /*10980*/  ULDC.64 UR4, c[0x0][0x428] ;  /* 0x00010a0000047ab9 */ /* 0x000fc60000000a00 */
[----:B----4-:R-:W-:Y:S01]  /*10990*/  IMAD.MOV.U32 R0, RZ, RZ, R9 ;  /* 0x000000ffff007224 */ /* 0x010fe200078e0009 */
[----:B---3--:R-:W-:-:S13]  /*109a0*/  ISETP.NE.AND P0, PT, R6, 0x1, PT ;  /* 0x000000010600780c */ /* 0x008fda0003f05270 */
[----:B------:R-:W0:Y:S02]  /*109b0*/  @P0 LDC.64 R4, c[0x0][0x440] ;  /* 0x00011000ff040b82 */ /* 0x000e240000000a00 */
[----:B0-----:R-:W-:-:S05]  /*109c0*/  @P0 IMAD.HI.U32 R4, R9, R4, RZ ;  /* 0x0000000409040227 */ /* 0x001fca00078e00ff */
[----:B------:R-:W-:-:S04]  /*109d0*/  @P0 SHF.R.U32.HI R0, RZ, R5, R4 ;  /* 0x00000005ff000219 */ /* 0x000fc80000011604 */
[--C-:B------:R-:W-:Y:S01]  /*109e0*/  SHF.R.S32.HI R5, RZ, 0x1f, R0.reuse ;  /* 0x0000001fff057819 */ /* 0x100fe20000011400 */
[----:B------:R-:W-:-:S04]  /*109f0*/  IMAD.MOV R4, RZ, RZ, -R0 ;  /* 0x000000ffff047224 */ /* 0x000fc800078e0a00 */
[----:B------:R-:W-:Y:S02]  /*10a00*/  IMAD R9, R6, R4, R9 ;  /* 0x0000000406097224 */ /* 0x000fe400078e0209 */
[----:B------:R-:W-:Y:S02]  /*10a10*/  IMAD R6, R8, UR4, RZ ;  /* 0x0000000408067c24 */ /* 0x000fe4000f8e02ff */
[----:B------:R-:W-:Y:S01]  /*10a20*/  IMAD.MOV.U32 R4, RZ, RZ, R0 ;  /* 0x000000ffff047224 */ /* 0x000fe200078e0000 */
[----:B------:R3:W-:Y:S01]  /*10a30*/  STL [R1+0x8], R9 ;  /* 0x0000080901007387 */ /* 0x0007e20000100800 */
[C---:B------:R-:W-:Y:S02]  /*10a40*/  IMAD R0, R7.reuse, UR5, R6 ;  /* 0x0000000507007c24 */ /* 0x040fe4000f8e0206 */
[----:B------:R-:W-:-:S04]  /*10a50*/  IMAD.WIDE.U32 R4, R7, UR4, R4 ;  /* 0x0000000407047c25 */ /* 0x000fc8000f8e0004 */
[----:B------:R-:W-:Y:S01]  /*10a60*/  IMAD.IADD R0, R5, 0x1, R0 ;  /* 0x0000000105007824 */ /* 0x000fe200078e0200 */
[----:B------:R-:W-:-:S04]  /*10a70*/  LEA R2, P0, R4, R2, 0x2 ;  /* 0x0000000204027211 */ /* 0x000fc800078010ff */
[----:B------:R-:W-:-:S05]  /*10a80*/  LEA.HI.X R3, R4, R3, R0, 0x2, P0 ;  /* 0x0000000304037211 */ /* 0x000fca00000f1400 */
[----:B------:R3:W5:Y:S04]  /*10a90*/  LDG.E R17, desc[UR60][R2.64] ;  /* 0x0000003c02117981 */ /* 0x000768000c1e1900 */
.L_x_1475:
[----:B--2---:R-:W2:Y:S04]  /*10aa0*/  LDL R7, [R1] ;  /* 0x0000000001077983 */ /* 0x004ea80000100800 */
[----:B----4-:R-:W2:Y:S04]  /*10ab0*/  LDL R0, [R1+0x4] ;  /* 0x0000040001007983 */ /* 0x010ea80000100800 */
[----:B---3--:R-:W3:Y:S01]  /*10ac0*/  LDL R2, [R1+0x10] ;  /* 0x0000100001027983 */ /* 0x008ee20000100800 */
[----:B--2---:R-:W-:Y:S01]  /*10ad0*/  IMAD R0, R0, 0x8, R7 ;  /* 0x0000000800007824 */ /* 0x004fe200078e0207 */
[----:B---3--:R-:W-:-:S04]  /*10ae0*/  SHF.L.U32 R2, R2, 0x1f, RZ ;  /* 0x0000001f02027819 */ /* 0x008fc800000006ff */
[----:B------:R-:W2:Y:S02]  /*10af0*/  SYNCS.PHASECHK.TRANS64.TRYWAIT P0, [R0+URZ+0x2a840], R2 ;  /* 0x02a84002000075a7 */ /* 0x000ea4000800017f */
[----:B--2---:R-:W-:Y:S05]  /*10b00*/  @!P0 BRA `(.L_x_1476) ;  /* 0x0000004c00908947 */ /* 0x004fea0003800000 */
.L_x_1582:
[----:B------:R-:W3:Y:S02]  /*10b10*/  S2R R3, SR_TID.X ;  /* 0x0000000000037919 */ /* 0x000ee40000002100 */
[----:B---3--:R-:W-:-:S04]  /*10b20*/  LOP3.LUT R3, R3, 0x7f, RZ, 0xc0, !PT ;  /* 0x0000007f03037812 */ /* 0x008fc800078ec0ff */
[----:B------:R-:W-:-:S13]  /*10b30*/  ISETP.NE.AND P0, PT, R3, RZ, PT ;  /* 0x000000ff0300720c */ /* 0x000fda0003f05270 */
[----:B------:R-:W-:Y:S05]  /*10b40*/  @P0 BRA `(.L_x_1477) ;  /* 0x00000000001c0947 */ /* 0x000fea0003800000 */
[----:B------:R-:W3:Y:S01]  /*10b50*/  S2R R3, SR_TID.X ;  /* 0x0000000000037919 */ /* 0x000ee20000002100 */
[----:B--2---:R-:W-:-:S04]  /*10b60*/  IMAD.MOV.U32 R2, RZ, RZ, 0x9000 ;  /* 0x00009000ff027424 */ /* 0x004fc800078e00ff */
[----:B------:R4:W-:Y:S01]  /*10b70*/  SYNCS.ARRIVE.TRANS64 RZ, [R0+URZ+0x2a830], R2 ;  /* 0x02a8300200ff79a7 */ /* 0x0009e2000800003f */
[----:B---3--:R-:W-:-:S04]  /*10b80*/  LOP3.LUT R3, R3, 0x1f, RZ, 0xc0, !PT ;  /* 0x0000001f03037812 */ /* 0x008fc800078ec0ff */
[----:B------:R-:W-:-:S13]  /*10b90*/  ISETP.NE.AND P0, PT, R3, RZ, PT ;  /* 0x000000ff0300720c */ /* 0x000fda0003f05270 */
[----:B----4-:R-:W-:Y:S05]  /*10ba0*/  @!P0 BRA `(.L_x_1477) ;  /* 0x0000000000048947 */ /* 0x010fea0003800000 */
[----:B------:R-:W-:Y:S01]  /*10bb0*/  BPT.TRAP 0x1 ;  /* 0x000000040000795c */ /* 0x000fe20000300000 */
.L_x_1477:
[----:B------:R-:W3:Y:S04]  /*10bc0*/  LDL R6, [R1] ;  /* 0x0000000001067983 */ /* 0x000ee80000100800 */
[----:B------:R-:W3:Y:S04]  /*10bd0*/  LDL R5, [R1+0x4] ;  /* 0x0000040001057983 */ /* 0x000ee80000100800 */
[----:B------:R-:W4:Y:S04]  /*10be0*/  LDL R4, [R1+0x8] ;  /* 0x0000080001047983 */ /* 0x000f280000100800 */
[----:B------:R-:W4:Y:S04]  /*10bf0*/  LDL R3, [R1+0x14] ;  /* 0x0000140001037983 */ /* 0x000f280000100800 */
[----:B--2---:R-:W2:Y:S01]  /*10c00*/  LDL.LU R2, [R1+0x18] ;  /* 0x0000180001027983 */ /* 0x004ea20000300800 */
[----:B------:R-:W-:Y:S01]  /*10c10*/  R2UR UR9, R0 ;  /* 0x00000000000972ca */ /* 0x000fe200000e0000 */
[----:B------:R-:W-:Y:S01]  /*10c20*/  UIADD3 UR4, UP0, UR36, 0x370, URZ ;  /* 0x0000037024047890 */ /* 0x000fe2000ff1e03f */
[----:B------:R-:W-:Y:S01]  /*10c30*/  R2UR UR12, R18 ;  /* 0x00000000120c72ca */ /* 0x000fe200000e0000 */
[----:B------:R-:W-:Y:S01]  /*10c40*/  UMOV UR10, URZ ;  /* 0x0000003f000a7c82 */ /* 0x000fe20008000000 */
[----:B-----5:R-:W-:Y:S01]  /*10c50*/  R2UR UR13, R17 ;  /* 0x00000000110d72ca */ /* 0x020fe200000e0000 */
[----:B------:R-:W-:Y:S01]  /*10c60*/  UMOV UR6, 0x0 ;  /* 0x0000000000067882 */ /* 0x000fe20000000000 */
[----:B------:R-:W-:Y:S01]  /*10c70*/  PLOP3.LUT P0, PT, PT, PT, PT, 0x80, 0x0 ;  /* 0x000000000000781c */ /* 0x000fe20003f0f070 */
[----:B------:R-:W-:Y:S01]  /*10c80*/  UMOV UR7, 0x14f00000 ;  /* 0x14f0000000077882 */ /* 0x000fe20000000000 */
[----:B------:R-:W-:-:S05]  /*10c90*/  UMOV UR16, 0x40 ;  /* 0x0000004000107882 */ /* 0x000fca0000000000 */
[----:B------:R-:W-:Y:S01]  /*10ca0*/  UIADD3 UR9, UR9, 0x2a830, URZ ;  /* 0x0002a83009097890 */ /* 0x000fe2000fffe03f */
[----:B---3--:R-:W-:Y:S01]  /*10cb0*/  IMAD R0, R5, 0x9000, R6 ;  /* 0x0000900005007824 */ /* 0x008fe200078e0206 */
[----:B----4-:R-:W-:-:S04]  /*10cc0*/  R2UR UR11, R4 ;  /* 0x00000000040b72ca */ /* 0x010fc800000e0000 */
[----:B------:R-:W-:Y:S02]  /*10cd0*/  R2UR UR8, R0 ;  /* 0x00000000000872ca */ /* 0x000fe400000e0000 */
[----:B------:R-:W-:Y:S02]  /*10ce0*/  R2UR UR5, R3 ;  /* 0x00000000030572ca */ /* 0x000fe400000e0000 */
[----:B--2---:R-:W-:-:S04]  /*10cf0*/  LOP3.LUT R2, R2, 0xfffffffe, RZ, 0xc0, !PT ;  /* 0xfffffffe02027812 */ /* 0x004fc800078ec0ff */
[----:B------:R-:W-:-:S05]  /*10d00*/  @P0 LOP3.LUT R2, R2, 0x1, RZ, 0xfc, !PT ;  /* 0x0000000102020812 */ /* 0x000fca00078efcff */
[----:B------:R-:W-:Y:S02]  /*10d10*/  UIADD3 UR14, UR8, 0x18400, URZ ;  /* 0x00018400080e7890 */ /* 0x000fe4000fffe03f */
[----:B------:R-:W-:Y:S01]  /*10d20*/  UIMAD UR11, UR11, 0x60, UR5 ;  /* 0x000000600b0b78a4 */ /* 0x000fe2000f8e0205 */
[----:B------:R3:W-:Y:S01]  /*10d30*/  STL [R1+0x18], R2 ;  /* 0x0000180201007387 */ /* 0x0007e20000100800 */
[----:B------:R-:W-:Y:S02]  /*10d40*/  UIADD3.X UR5, URZ, UR37, URZ, UP0, !UPT ;  /* 0x000000253f057290 */ /* 0x000fe400087fe43f */
[----:B------:R-:W-:Y:S02]  /*10d50*/  UIADD3 UR15, UR8, 0x1b400, URZ ;  /* 0x0001b400080f7890 */ /* 0x000fe4000fffe03f */
[----:B------:R-:W-:-:S03]  /*10d60*/  UIADD3 UR17, UR8, 0x1e400, URZ ;  /* 0x0001e40008117890 */ /* 0x000fc6000fffe03f */
[----:B------:R-:W-:Y:S01]  /*10d70*/  UMOV UR8, UR14 ;  /* 0x0000000e00087c82 */ /* 0x000fe20008000000 */
[----:B------:R-:W-:Y:S01]  /*10d80*/  UMOV UR14, 0x80 ;  /* 0x00000080000e7882 */ /* 0x000fe20000000000 */
[----:B------:R2:W-:Y:S02]  /*10d90*/  UTMALDG.4D [UR8], [UR4], desc[UR6] ;  /* 0x00000608040075b4 */ /* 0x0005e40008019000 */
[----:B--2---:R-:W-:Y:S01]  /*10da0*/  UMOV UR8, UR15 ;  /* 0x0000000f00087c82 */ /* 0x004fe20008000000 */
[----:B------:R-:W-:Y:S02]  /*10db0*/  UMOV UR10, UR16 ;  /* 0x00000010000a7c82 */ /* 0x000fe40008000000 */
[----:B------:R2:W-:Y:S02]  /*10dc0*/  UTMALDG.4D [UR8], [UR4], desc[UR6] ;  /* 0x00000608040075b4 */ /* 0x0005e40008019000 */
[----:B--2---:R-:W-:Y:S01]  /*10dd0*/  UMOV UR8, UR17 ;  /* 0x0000001100087c82 */ /* 0x004fe20008000000 */
[----:B------:R-:W-:-:S02]  /*10de0*/  UMOV UR10, UR14 ;  /* 0x0000000e000a7c82 */ /* 0x000fc40008000000 */
[----:B------:R3:W-:Y:S02]  /*10df0*/  UTMALDG.4D [UR8], [UR4], desc[UR6] ;  /* 0x00000608040075b4 */ /* 0x0007e40008019000 */
[----:B---3--:R-:W-:Y:S01]  /*10e00*/  NOP ;  /* 0x0000000000007918 */ /* 0x008fe20000000000 */
.L_x_1473:
[----:B----4-:R-:W3:Y:S04]  /*10e10*/  LDL R0, [R1] ;  /* 0x0000000001007983 */ /* 0x010ee80000100800 */
[----:B------:R-:W4:Y:S01]  /*10e20*/  LDL.LU R3, [R1+0x34] ;  /* 0x0000340001037983 */ /* 0x000f220000300800 */
[----:B------:R-:W-:Y:S05]  /*10e30*/  WARPSYNC.ALL ;  /* 0x0000000000007948 */ /* 0x000fea0003800000 */
[----:B------:R-:W-:Y:S01]  /*10e40*/  ULDC.64 UR4, c[0x0][0x298] ;  /* 0x0000a60000047ab9 */ /* 0x000fe20000000a00 */
[----:B------:R-:W-:Y:S01]  /*10e50*/  BSSY B6, `(.L_x_1478) ;  /* 0x000001c000067945 */ /* 0x000fe20003800000 */
[----:B------:R-:W-:Y:S01]  /*10e60*/  BAR.SYNC.DEFER_BLOCKING 0x8, 0x180 ;  /* 0x0206000000007b1d */ /* 0x000fe20000010000 */
[----:B---3--:R-:W-:Y:S01]  /*10e70*/  VIADD R0, R0, 0xc400 ;  /* 0x0000c40000007836 */ /* 0x008fe20000000000 */
[----:B----4-:R-:W-:Y:S01]  /*10e80*/  SHF.R.S32.HI R2, RZ, 0x1f, R3 ;  /* 0x0000001fff027819 */ /* 0x010fe20000011403 */
[----:B------:R-:W-:-:S03]  /*10e90*/  IMAD.WIDE.U32 R4, R3, UR4, RZ ;  /* 0x0000000403047c25 */ /* 0x000fc6000f8e00ff */
[----:B------:R-:W-:Y:S01]  /*10ea0*/  LOP3.LUT P0, RZ, R0, 0x3ff, RZ, 0xc0, !PT ;  /* 0x000003ff00ff7812 */ /* 0x000fe2000780c0ff */
[----:B------:R-:W-:Y:S01]  /*10eb0*/  IMAD R2, R2, UR4, RZ ;  /* 0x0000000402027c24 */ /* 0x000fe2000f8e02ff */
[----:B------:R3:W-:Y:S03]  /*10ec0*/  STL.64 [R1+0x40], R4 ;  /* 0x0000400401007387 */ /* 0x0007e60000100a00 */
[----:B------:R-:W-:-:S04]  /*10ed0*/  IMAD R2, R3, UR5, R2 ;  /* 0x0000000503027c24 */ /* 0x000fc8000f8e0202 */
[----:B------:R-:W-:-:S05]  /*10ee0*/  IMAD.IADD R0, R5, 0x1, R2 ;  /* 0x0000000105007824 */ /* 0x000fca00078e0202 */
[----:B------:R3:W-:Y:S01]  /*10ef0*/  STL [R1+0x34], R0 ;  /* 0x0000340001007387 */ /* 0x0007e20000100800 */
[----:B------:R-:W-:Y:S05]  /*10f00*/  @!P0 BRA `(.L_x_1479) ;  /* 0x0000000000408947 */ /* 0x000fea0003800000 */
[----:B------:R-:W-:Y:S01]  /*10f10*/  MOV R2, 0x0 ;  /* 0x0000000000027802 */ /* 0x000fe20000000f00 */
[----:B------:R-:W-:Y:S01]  /*10f20*/  ULDC.64 UR6, c[0x4][0xb8] ;  /* 0x01002e0000067ab9 */ /* 0x000fe20000000a00 */
[----:B------:R-:W-:Y:S01]  /*10f30*/  ULDC.64 UR8, c[0x4][0xc0] ;  /* 0x0100300000087ab9 */ /* 0x000fe20000000a00 */
[----:B------:R-:W-:Y:S01]  /*10f40*/  ULDC.64 UR4, c[0x4][0x20] ;  /* 0x0100080000047ab9 */ /* 0x000fe20000000a00 */
[----:B---3--:R-:W-:Y:S02]  /*10f50*/  IMAD.U32 R4, RZ, RZ, UR6 ;  /* 0x00000006ff047e24 */ /* 0x008fe4000f8e00ff */
        /* <DEDUP_REMOVED lines=11> */
.L_x_1479:
[----:B------:R-:W-:Y:S05]  /*11010*/  BSYNC B6 ;  /* 0x0000000000067941 */ /* 0x000fea0003800000 */
.L_x_1478:
[----:B---3--:R-:W3:Y:S01]  /*11020*/  LDL.LU R0, [R1+0x34] ;  /* 0x0000340001007983 */ /* 0x008ee20000300800 */
[----:B--2---:R-:W2:Y:S01]  /*11030*/  LDC R7, c[0x0][0x448] ;  /* 0x00011200ff077b82 */ /* 0x004ea20000000800 */
[----:B------:R-:W-:Y:S01]  /*11040*/  ULDC.64 UR4, c[0x0][0x2d8] ;  /* 0x0000b60000047ab9 */ /* 0x000fe20000000a00 */
[----:B------:R-:W-:Y:S01]  /*11050*/  ULDC.64 UR6, c[0x0][0x280] ;  /* 0x0000a00000067ab9 */ /* 0x000fe20000000a00 */
[----:B------:R-:W3:Y:S04]  /*11060*/  LDL.LU.64 R2, [R1+0x40] ;  /* 0x0000400001027983 */ /* 0x000ee80000300a00 */
[----:B01----:R-:W4:Y:S01]  /*11070*/  LDL R9, [R1+0x2c] ;  /* 0x00002c0001097983 */ /* 0x003f220000100800 */
[----:B------:R-:W0:Y:S01]  /*11080*/  S2R R5, SR_TID.X ;  /* 0x0000000000057919 */ /* 0x000e220000002100 */
[----:B------:R-:W1:Y:S01]  /*11090*/  S2R R6, SR_TID.X ;  /* 0x0000000000067919 */ /* 0x000e620000002100 */
[----:B------:R-:W1:Y:S01]  /*110a0*/  S2R R10, SR_TID.X ;  /* 0x00000000000a7919 */ /* 0x000e620000002100 */
[----:B0-----:R-:W-:-:S04]  /*110b0*/  LOP3.LUT R5, R5, 0x7f, RZ, 0xc0, !PT ;  /* 0x0000007f05057812 */ /* 0x001fc800078ec0ff */
[----:B------:R-:W-:Y:S01]  /*110c0*/  SHF.R.U32.HI R5, RZ, 0x3, R5 ;  /* 0x00000003ff057819 */ /* 0x000fe20000011605 */
[----:B-1----:R-:W-:-:S05]  /*110d0*/  IMAD.SHL.U32 R8, R6, 0x10, RZ ;  /* 0x0000001006087824 */ /* 0x002fca00078e00ff */
[----:B------:R-:W-:Y:S01]  /*110e0*/  LOP3.LUT R8, R5, 0x70, R8, 0xf8, !PT ;  /* 0x0000007005087812 */ /* 0x000fe200078ef808 */
[----:B------:R-:W-:-:S05]  /*110f0*/  IMAD.SHL.U32 R10, R10, 0x8, RZ ;  /* 0x000000080a0a7824 */ /* 0x000fca00078e00ff */
[----:B------:R-:W-:-:S04]  /*11100*/  LOP3.LUT R10, R10, 0x38, RZ, 0xc0, !PT ;  /* 0x000000380a0a7812 */ /* 0x000fc800078ec0ff */
[C---:B------:R-:W-:Y:S02]  /*11110*/  LOP3.LUT R11, R10.reuse, 0x40, RZ, 0xfc, !PT ;  /* 0x000000400a0b7812 */ /* 0x040fe400078efcff */
[----:B------:R-:W-:Y:S01]  /*11120*/  LOP3.LUT R10, R10, 0x80, RZ, 0xfc, !PT ;  /* 0x000000800a0a7812 */ /* 0x000fe200078efcff */
[----:B---3--:R-:W-:Y:S01]  /*11130*/  IMAD.MOV.U32 R3, RZ, RZ, R0 ;  /* 0x000000ffff037224 */ /* 0x008fe200078e0000 */
[----:B------:R-:W-:-:S05]  /*11140*/  SHF.R.S32.HI R0, RZ, 0x1f, R18 ;  /* 0x0000001fff007819 */ /* 0x000fca0000011412 */
[----:B------:R-:W-:Y:S02]  /*11150*/  IMAD R0, R0, UR4, RZ ;  /* 0x0000000400007c24 */ /* 0x000fe4000f8e02ff */
[----:B------:R-:W-:-:S04]  /*11160*/  IMAD.WIDE.U32 R2, R18, UR4, R2 ;  /* 0x0000000412027c25 */ /* 0x000fc8000f8e0002 */
[----:B------:R-:W-:Y:S01]  /*11170*/  IMAD R0, R18, UR5, R0 ;  /* 0x0000000512007c24 */ /* 0x000fe2000f8e0200 */
[----:B------:R-:W-:Y:S02]  /*11180*/  ULDC.64 UR4, c[0x0][0xa00] ;  /* 0x0002800000047ab9 */ /* 0x000fe40000000a00 */
[----:B------:R-:W-:Y:S01]  /*11190*/  ISETP.NE.U32.AND P0, PT, RZ, UR4, PT ;  /* 0x00000004ff007c0c */ /* 0x000fe2000bf05070 */
[----:B------:R-:W-:Y:S01]  /*111a0*/  IMAD.IADD R3, R3, 0x1, R0 ;  /* 0x0000000103037824 */ /* 0x000fe200078e0200 */
[----:B------:R-:W-:Y:S02]  /*111b0*/  SHF.R.S32.HI R0, RZ, 0x1f, R19 ;  /* 0x0000001fff007819 */ /* 0x000fe40000011413 */
[----:B------:R-:W-:Y:S01]  /*111c0*/  ISETP.NE.AND.EX P0, PT, RZ, UR5, PT, P0 ;  /* 0x00000005ff007c0c */ /* 0x000fe2000bf05300 */
[----:B------:R-:W-:-:S03]  /*111d0*/  ULDC.64 UR4, c[0x0][0x2e0] ;  /* 0x0000b80000047ab9 */ /* 0x000fc60000000a00 */
[----:B------:R-:W-:Y:S02]  /*111e0*/  SEL R4, R0, RZ, !P0 ;  /* 0x000000ff00047207 */ /* 0x000fe40004000000 */
[----:B------:R-:W-:Y:S02]  /*111f0*/  SEL R0, R19, RZ, !P0 ;  /* 0x000000ff13007207 */ /* 0x000fe40004000000 */
[----:B--2---:R-:W-:Y:S01]  /*11200*/  ISETP.NE.AND P0, PT, R7, 0x1, PT ;  /* 0x000000010700780c */ /* 0x004fe20003f05270 */
[----:B------:R-:W-:-:S12]  /*11210*/  IMAD R4, R4, UR4, RZ ;  /* 0x0000000404047c24 */ /* 0x000fd8000f8e02ff */
[----:B------:R-:W0:Y:S08]  /*11220*/  @P0 LDC R5, c[0x0][0x44c] ;  /* 0x00011300ff050b82 */ /* 0x000e300000000800 */
[----:B------:R-:W1:Y:S01]  /*11230*/  @P0 LDC R6, c[0x0][0x450] ;  /* 0x00011400ff060b82 */ /* 0x000e620000000800 */
[----:B------:R-:W-:-:S04]  /*11240*/  IMAD.WIDE.U32 R2, R0, UR4, R2 ;  /* 0x0000000400027c25 */ /* 0x000fc8000f8e0002 */
[----:B------:R-:W-:Y:S01]  /*11250*/  IMAD R0, R0, UR5, R4 ;  /* 0x0000000500007c24 */ /* 0x000fe2000f8e0204 */
[----:B------:R-:W-:-:S03]  /*11260*/  ULDC.64 UR4, c[0x0][0x2d0] ;  /* 0x0000b40000047ab9 */ /* 0x000fc60000000a00 */
[----:B------:R-:W-:Y:S02]  /*11270*/  IMAD.IADD R3, R3, 0x1, R0 ;  /* 0x0000000103037824 */ /* 0x000fe400078e0200 */
[----:B----4-:R-:W-:-:S04]  /*11280*/  IMAD.IADD R0, R8, 0x1, R9 ;  /* 0x0000000108007824 */ /* 0x010fc800078e0209 */
[----:B0-----:R-:W-:-:S04]  /*11290*/  @P0 IMAD.HI.U32 R5, R0, R5, RZ ;  /* 0x0000000500050227 */ /* 0x001fc800078e00ff */
[----:B------:R-:W-:Y:S01]  /*112a0*/  IMAD.MOV.U32 R4, RZ, RZ, R0 ;  /* 0x000000ffff047224 */ /* 0x000fe200078e0000 */
[----:B-1----:R-:W-:-:S05]  /*112b0*/  @P0 SHF.R.U32.HI R4, RZ, R6, R5 ;  /* 0x00000006ff040219 */ /* 0x002fca0000011605 */
[----:B------:R-:W-:-:S04]  /*112c0*/  IMAD.MOV R5, RZ, RZ, -R4 ;  /* 0x000000ffff057224 */ /* 0x000fc800078e0a04 */
[----:B------:R-:W-:Y:S01]  /*112d0*/  IMAD R0, R7, R5, R0 ;  /* 0x0000000507007224 */ /* 0x000fe200078e0200 */
[----:B------:R-:W-:Y:S01]  /*112e0*/  SHF.R.S32.HI R5, RZ, 0x1f, R4 ;  /* 0x0000001fff057819 */ /* 0x000fe20000011404 */
        /* <DEDUP_REMOVED lines=9> */
[----:B------:R-:W-:Y:S02]  /*11380*/  ISETP.GE.AND P0, PT, R10, UR4, PT ;  /* 0x000000040a007c0c */ /* 0x000fe4000bf06270 */
[----:B------:R0:W5:Y:S01]  /*11390*/  LDL R10, [R1+0x20] ;  /* 0x00002000010a7983 */ /* 0x0001620000100800 */
[----:B------:R-:W1:Y:S01]  /*113a0*/  S2R R5, SR_TID.X ;  /* 0x0000000000057919 */ /* 0x000e620000002100 */
[----:B------:R-:W-:Y:S01]  /*113b0*/  IMAD R0, R0, UR5, R4 ;  /* 0x0000000500007c24 */ /* 0x000fe2000f8e0204 */
[----:B------:R-:W-:-:S03]  /*113c0*/  LEA R4, P3, R2, UR6, 0x1 ;  /* 0x0000000602047c11 */ /* 0x000fc6000f8608ff */
[----:B------:R-:W-:Y:S01]  /*113d0*/  IMAD.IADD R0, R3, 0x1, R0 ;  /* 0x0000000103007824 */ /* 0x000fe200078e0200 */
[----:B------:R-:W-:-:S04]  /*113e0*/  ISETP.GE.AND P1, PT, R11, UR4, PT ;  /* 0x000000040b007c0c */ /* 0x000fc8000bf26270 */
[----:B------:R-:W-:Y:S01]  /*113f0*/  LEA.HI.X R3, R2, UR7, R0, 0x1, P3 ;  /* 0x0000000702037c11 */ /* 0x000fe200098f0c00 */
[----:B-1----:R-:W-:-:S05]  /*11400*/  IMAD.SHL.U32 R8, R5, 0x8, RZ ;  /* 0x0000000805087824 */ /* 0x002fca00078e00ff */
[----:B------:R-:W-:-:S04]  /*11410*/  LOP3.LUT R8, R8, 0x38, RZ, 0xc0, !PT ;  /* 0x0000003808087812 */ /* 0x000fc800078ec0ff */
[----:B------:R-:W-:Y:S01]  /*11420*/  ISETP.GE.AND P2, PT, R8, UR4, PT ;  /* 0x0000000408007c0c */ /* 0x000fe2000bf46270 */
[----:B------:R-:W-:-:S03]  /*11430*/  UMOV UR4, 0xffffffff ;  /* 0xffffffff00047882 */ /* 0x000fc60000000000 */
[----:B0-----:R-:W-:Y:S09]  /*11440*/  BRA.DIV UR4, `(.L_x_1480) ;  /* 0x0000004604547947 */ /* 0x001ff2000b800000 */
[----:B------:R-:W0:Y:S01]  /*11450*/  S2R R5, SR_TID.X ;  /* 0x0000000000057919 */ /* 0x000e220000002100 */
[----:B------:R-:W2:Y:S01]  /*11460*/  LDL.LU R8, [R1+0x2c] ;  /* 0x00002c0001087983 */ /* 0x000ea20000300800 */
[----:B0-----:R-:W-:-:S04]  /*11470*/  LOP3.LUT R5, R5, 0x7f, RZ, 0xc0, !PT ;  /* 0x0000007f05057812 */ /* 0x001fc800078ec0ff */
[----:B------:R-:W-:Y:S02]  /*11480*/  SHF.R.U32.HI R6, RZ, 0x3, R5 ;  /* 0x00000003ff067819 */ /* 0x000fe40000011605 */
[----:B------:R-:W3:Y:S04]  /*11490*/  LDL.LU R5, [R1+0x30] ;  /* 0x0000300001057983 */ /* 0x000ee80000300800 */
[----:B------:R-:W-:Y:S01]  /*114a0*/  SHFL.IDX PT, R9, R3, 0x1, 0x181f ;  /* 0x00381f0003097f89 */ /* 0x000fe200000e0000 */
[----:B--2---:R-:W-:Y:S02]  /*114b0*/  IMAD.IADD R0, R6, 0x1, R8 ;  /* 0x0000000106007824 */ /* 0x004fe400078e0208 */
[----:B------:R-:W0:Y:S01]  /*114c0*/  S2R R6, SR_TID.X ;  /* 0x0000000000067919 */ /* 0x000e220000002100 */
[----:B---3--:R-:W-:-:S02]  /*114d0*/  IMAD R2, R5, R7, RZ ;  /* 0x0000000705027224 */ /* 0x008fc400078e02ff */
[----:B------:R-:W1:Y:S01]  /*114e0*/  SHFL.IDX PT, R7, R4, RZ, 0x181f ;  /* 0x00181fff04077589 */ /* 0x000e6200000e0000 */
[----:B0-----:R-:W-:-:S03]  /*114f0*/  IMAD.SHL.U32 R11, R6, 0x8, RZ ;  /* 0x00000008060b7824 */ /* 0x001fc600078e00ff */
[----:B------:R-:W0:Y:S01]  /*11500*/  SHFL.IDX PT, R6, R3, RZ, 0x181f ;  /* 0x00181fff03067589 */ /* 0x000e2200000e0000 */
[C---:B------:R-:W-:Y:S01]  /*11510*/  VIADD R5, R0.reuse, 0x10 ;  /* 0x0000001000057836 */ /* 0x040fe20000000000 */
[----:B------:R-:W-:-:S04]  /*11520*/  ISETP.GE.AND P4, PT, R0, R2, PT ;  /* 0x000000020000720c */ /* 0x000fc80003f86270 */
[----:B------:R-:W-:Y:S02]  /*11530*/  ISETP.GE.AND P3, PT, R5, R2, PT ;  /* 0x000000020500720c */ /* 0x000fe40003f66270 */
[----:B------:R-:W2:Y:S01]  /*11540*/  SHFL.IDX PT, R5, R4, 0x1, 0x181f ;  /* 0x00381f0004057f89 */ /* 0x000ea200000e0000 */
[----:B------:R-:W-:-:S06]  /*11550*/  LOP3.LUT R11, R11, 0x38, RZ, 0xc0, !PT ;  /* 0x000000380b0b7812 */ /* 0x000fcc00078ec0ff */
[----:B-1----:R-:W-:-:S05]  /*11560*/  @!P4 LEA R7, P5, R11, R7, 0x1 ;  /* 0x000000070b07c211 */ /* 0x002fca00078a08ff */
[----:B0-----:R-:W-:-:S05]  /*11570*/  @!P4 IMAD.X R6, RZ, RZ, R6, P5 ;  /* 0x000000ffff06c224 */ /* 0x001fca00028e0606 */
[----:B------:R-:W-:-:S04]  /*11580*/  @!P4 LOP3.LUT R7, R7, R6, RZ, 0x3c, !PT ;  /* 0x000000060707c212 */ /* 0x000fc800078e3cff */
[----:B------:R-:W-:Y:S02]  /*11590*/  @!P4 LOP3.LUT R6, R7, R6, RZ, 0x3c, !PT ;  /* 0x000000060706c212 */ /* 0x000fe400078e3cff */
[----:B--2---:R-:W-:Y:S02]  /*115a0*/  @!P3 LEA R8, P5, R11, R5, 0x1 ;  /* 0x000000050b08b211 */ /* 0x004fe400078a08ff */
[----:B------:R-:W-:-:S03]  /*115b0*/  @!P4 LOP3.LUT R7, R7, R6, RZ, 0x3c, !PT ;  /* 0x000000060707c212 */ /* 0x000fc600078e3cff */
[----:B------:R-:W-:Y:S02]  /*115c0*/  @!P3 IMAD.X R5, RZ, RZ, R9, P5 ;  /* 0x000000ffff05b224 */ /* 0x000fe400028e0609 */
[----:B-----5:R-:W-:Y:S04]  /*115d0*/  @!P4 LDGSTS.E.BYPASS.LTC128B.128 [R10+0xc400], desc[UR60][R6.64], !P2 ;  /* 0x0c400000060acfae */ /* 0x020fe8000d101d7c */
[----:B------:R-:W-:Y:S04]  /*115e0*/  @!P4 LDGSTS.E.BYPASS.LTC128B.128 [R10+0x10400], desc[UR60][R6.64+0x80], !P1 ;  /* 0x10400080060acfae */ /* 0x000fe8000c901d7c */
[----:B------:R0:W-:Y:S02]  /*115f0*/  @!P4 LDGSTS.E.BYPASS.LTC128B.128 [R10+0x14400], desc[UR60][R6.64+0x100], !P0 ;  /* 0x14400100060acfae */ /* 0x0001e4000c101d7c */
[----:B0-----:R-:W-:-:S02]  /*11600*/  @!P3 IMAD.MOV.U32 R6, RZ, RZ, R8 ;  /* 0x000000ffff06b224 */ /* 0x001fc400078e0008 */
[----:B------:R-:W-:Y:S02]  /*11610*/  @!P3 IMAD.MOV.U32 R7, RZ, RZ, R5 ;  /* 0x000000ffff07b224 */ /* 0x000fe400078e0005 */
[----:B------:R-:W-:-:S03]  /*11620*/  VIADD R5, R0, 0x20 ;  /* 0x0000002000057836 */ /* 0x000fc60000000000 */
[----:B------:R-:W-:Y:S04]  /*11630*/  @!P3 LDGSTS.E.BYPASS.LTC128B.128 [R10+0xcc00], desc[UR60][R6.64], !P2 ;  /* 0x0cc00000060abfae */ /* 0x000fe8000d101d7c */
[----:B------:R-:W-:Y:S04]  /*11640*/  @!P3 LDGSTS.E.BYPASS.LTC128B.128 [R10+0x10c00], desc[UR60][R6.64+0x80], !P1 ;  /* 0x10c00080060abfae */ /* 0x000fe8000c901d7c */
[----:B------:R0:W-:Y:S01]  /*11650*/  @!P3 LDGSTS.E.BYPASS.LTC128B.128 [R10+0x14c00], desc[UR60][R6.64+0x100], !P0 ;  /* 0x14c00100060abfae */ /* 0x0001e2000c101d7c */
[----:B------:R-:W-:-:S03]  /*11660*/  ISETP.GE.AND P3, PT, R5, R2, PT ;  /* 0x000000020500720c */ /* 0x000fc60003f66270 */
[----:B------:R-:W1:Y:S04]  /*11670*/  SHFL.IDX PT, R5, R4, 0x2, 0x181f ;  /* 0x00581f0004057f89 */ /* 0x000e6800000e0000 */
[----:B------:R-:W0:Y:S06]  /*11680*/  SHFL.IDX PT, R8, R3, 0x2, 0x181f ;  /* 0x00581f0003087f89 */ /* 0x000e2c00000e0000 */
        /* <DEDUP_REMOVED lines=44> */
[----:B0-----:R-:W-:-:S03]  /*11950*/  @!P4 LEA R5, P3, R11, R5, 0x1 ;  /* 0x000000050b05c211 */ /* 0x001fc600078608ff */
[----:B------:R-:W2:Y:S04]  /*11960*/  SHFL.IDX PT, R3, R3, 0x7, 0x181f ;  /* 0x00f81f0003037f89 */ /* 0x000ea800000e0000 */
[----:B------:R-:W3:Y:S01]  /*11970*/  SHFL.IDX PT, R4, R4, 0x7, 0x181f ;  /* 0x00f81f0004047f89 */ /* 0x000ee200000e0000 */
[----:B-1----:R-:W-:-:S04]  /*11980*/  @!P4 IMAD.X R6, RZ, RZ, R6, P3 ;  /* 0x000000ffff06c224 */ /* 0x002fc800018e0606 */
[----:B------:R-:W-:Y:S02]  /*11990*/  @!P4 IMAD.MOV.U32 R7, RZ, RZ, R6 ;  /* 0x000000ffff07c224 */ /* 0x000fe400078e0006 */
[----:B------:R-:W-:-:S05]  /*119a0*/  @!P4 IMAD.MOV.U32 R6, RZ, RZ, R5 ;  /* 0x000000ffff06c224 */ /* 0x000fca00078e0005 */
[----:B------:R1:W-:Y:S04]  /*119b0*/  @!P4 LDGSTS.E.BYPASS.LTC128B.128 [R10+0xf400], desc[UR60][R6.64], !P2 ;  /* 0x0f400000060acfae */ /* 0x0003e8000d101d7c */
[----:B------:R1:W-:Y:S04]  /*119c0*/  @!P4 LDGSTS.E.BYPASS.LTC128B.128 [R10+0x13400], desc[UR60][R6.64+0x80], !P1 ;  /* 0x13400080060acfae */ /* 0x0003e8000c901d7c */
[----:B--23--:R1:W-:Y:S02]  /*119d0*/  @!P4 LDGSTS.E.BYPASS.LTC128B.128 [R10+0x17400], desc[UR60][R6.64+0x100], !P0 ;  /* 0x17400100060acfae */ /* 0x00c3e4000c101d7c */
.L_x_1599:
[----:B------:R-:W-:Y:S01]  /*119e0*/  VIADD R0, R0, 0x70 ;  /* 0x0000007000007836 */ /* 0x000fe20000000000 */
[----:B------:R-:W-:Y:S04]  /*119f0*/  BSSY B0, `(.L_x_1481) ;  /* 0x000000e000007945 */ /* 0x000fe80003800000 */
[----:B------:R-:W-:-:S13]  /*11a00*/  ISETP.GE.AND P3, PT, R0, R2, PT ;  /* 0x000000020000720c */ /* 0x000fda0003f66270 */
[----:B------:R-:W-:Y:S05]  /*11a10*/  @P3 BRA `(.L_x_1482) ;  /* 0x00000000002c3947 */ /* 0x000fea0003800000 */
[----:B------:R-:W2:Y:S02]  /*11a20*/  S2R R5, SR_TID.X ;  /* 0x0000000000057919 */ /* 0x000ea40000002100 */
[----:B--2---:R-:W-:-:S05]  /*11a30*/  IMAD.SHL.U32 R5, R5, 0x8, RZ ;  /* 0x0000000805057824 */ /* 0x004fca00078e00ff */
        /* <DEDUP_REMOVED lines=9> */
.L_x_1482:
[----:B------:R-:W-:Y:S05]  /*11ad0*/  BSYNC B0 ;  /* 0x0000000000007941 */ /* 0x000fea0003800000 */
.L_x_1481:
[----:B012---:R-:W2:Y:S01]  /*11ae0*/  LDL R10, [R1] ;  /* 0x00000000010a7983 */ /* 0x007ea20000100800 */
[----:B------:R-:W-:Y:S01]  /*11af0*/  PLOP3.LUT P0, PT, PT, PT, PT, 0x80, 0x0 ;  /* 0x000000000000781c */ /* 0x000fe20003f0f070 */
[----:B------:R-:W-:Y:S01]  /*11b00*/  NOP ;  /* 0x0000000000007918 */ /* 0x000fe20000000000 */
[----:B--2---:R-:W-:-:S11]  /*11b10*/  VIADD R10, R10, 0x2a800 ;  /* 0x0002a8000a0a7836 */ /* 0x004fd60000000000 */
.L_x_1483:
[----:B------:R-:W2:Y:S01]  /*11b20*/  LDL R2, [R1] ;  /* 0x0000000001027983 */ /* 0x000ea20000100800 */
        /* <DEDUP_REMOVED lines=18> */
.L_x_1600:
[----:B------:R-:W-:Y:S05]  /*11c50*/  BSYNC B0 ;  /* 0x0000000000007941 */ /* 0x000fea0003800000 */
.L_x_1484:
[----:B------:R-:W2:Y:S04]  /*11c60*/  LDL R3, [R1+0x28] ;  /* 0x0000280001037983 */ /* 0x000ea80000100800 */
[----:B0-----:R-:W3:Y:S01]  /*11c70*/  LDL R2, [R1+0x24] ;  /* 0x0000240001027983 */ /* 0x001ee20000100800 */
[----:B------:R-:W-:Y:S01]  /*11c80*/  BSSY B0, `(.L_x_1486) ;  /* 0x0000220000007945 */ /* 0x000fe20003800000 */
[----:B--2---:R-:W-:-:S05]  /*11c90*/  VIADD R0, R3, 0xfffffffe ;  /* 0xfffffffe03007836 */ /* 0x004fca0000000000 */
[----:B---3--:R-:W-:-:S13]  /*11ca0*/  ISETP.GE.AND P0, PT, R0, R2, PT ;  /* 0x000000020000720c */ /* 0x008fda0003f06270 */
[----:B------:R-:W-:Y:S05]  /*11cb0*/  @!P0 BRA `(.L_x_1487) ;  /* 0x0000002000708947 */ /* 0x000fea0003800000 */
[----:B------:R-:W-:Y:S01]  /*11cc0*/  LOP3.LUT R8, RZ, R2, RZ, 0x33, !PT ;  /* 0x00000002ff087212 */ /* 0x000fe200078e33ff */
[----:B------:R-:W-:Y:S01]  /*11cd0*/  IMAD.MOV R2, RZ, RZ, -R3 ;  /* 0x000000ffff027224 */ /* 0x000fe200078e0a03 */
[----:B------:R-:W-:Y:S04]  /*11ce0*/  BSSY B2, `(.L_x_1488) ;  /* 0x00000b8000027945 */ /* 0x000fe80003800000 */
[----:B------:R-:W-:-:S05]  /*11cf0*/  VIADDMNMX R8, R2, 0x1, R8, !PT ;  /* 0x0000000102087846 */ /* 0x000fca0007800108 */
[----:B------:R-:W-:-:S05]  /*11d00*/  IMAD.IADD R2, R3, 0x1, R8 ;  /* 0x0000000103027824 */ /* 0x000fca00078e0208 */
[----:B------:R-:W-:-:S04]  /*11d10*/  LOP3.LUT R2, R2, 0x1, RZ, 0xc0, !PT ;  /* 0x0000000102027812 */ /* 0x000fc800078ec0ff */
[----:B------:R-:W-:-:S13]  /*11d20*/  ISETP.NE.U32.AND P0, PT, R2, 0x1, PT ;  /* 0x000000010200780c */ /* 0x000fda0003f05070 */
        /* <DEDUP_REMOVED lines=36> */
.L_x_1492:
[----:B------:R-:W2:Y:S01]  /*11f70*/  LDL R2, [R1] ;  /* 0x0000000001027983 */ /* 0x000ea20000100800 */
[----:B------:R-:W-:Y:S01]  /*11f80*/  BSSY B3, `(.L_x_1493) ;  /* 0x0000005000037945 */ /* 0x000fe20003800000 */
[----:B--2---:R-:W-:Y:S01]  /*11f90*/  IMAD R3, R7, 0x8, R2 ;  /* 0x0000000807037824 */ /* 0x004fe200078e0202 */
[----:B------:R-:W-:-:S04]  /*11fa0*/  SHF.L.U32 R2, R9, 0x1f, RZ ;  /* 0x0000001f09027819 */ /* 0x000fc800000006ff */
[----:B------:R-:W1:Y:S02]  /*11fb0*/  SYNCS.PHASECHK.TRANS64.TRYWAIT P0, [R3+URZ+0x2a840], R2 ;  /* 0x02a84002030075a7 */ /* 0x000e64000800017f */
[----:B-1----:R-:W-:Y:S05]  /*11fc0*/  @!P0 BRA `(.L_x_1494) ;  /* 0x0000004400808947 */ /* 0x002fea0003800000 */
.L_x_1601:
[----:B------:R-:W-:Y:S05]  /*11fd0*/  BSYNC B3 ;  /* 0x0000000000037941 */ /* 0x000fea0003800000 */
.L_x_1493:
        /* <DEDUP_REMOVED lines=12> */
.L_x_1496:
[----:B------:R-:W-:Y:S05]  /*120a0*/  BSYNC B3 ;  /* 0x0000000000037941 */ /* 0x000fea0003800000 */
.L_x_1495:
[----:B------:R-:W2:Y:S04]  /*120b0*/  LDL R5, [R1] ;  /* 0x0000000001057983 */ /* 0x000ea80000100800 */
        /* <DEDUP_REMOVED lines=12> */
.L_x_1497:
        /* <DEDUP_REMOVED lines=16> */
.L_x_1498:
        /* <DEDUP_REMOVED lines=15> */
.L_x_1499:
        /* <DEDUP_REMOVED lines=17> */
.L_x_1602:
[----:B------:R-:W-:Y:S05]  /*12480*/  BSYNC B3 ;  /* 0x0000000000037941 */ /* 0x000fea0003800000 */
.L_x_1500:
[----:B------:R1:W5:Y:S01]  /*12490*/  LDL R15, [R1+0x4] ;  /* 0x00000400010f7983 */ /* 0x0003620000100800 */
[----:B------:R-:W-:Y:S01]  /*124a0*/  BSSY B3, `(.L_x_1502) ;  /* 0x000000d000037945 */ /* 0x000fe20003800000 */
[----:B------:R-:W-:Y:S02]  /*124b0*/  IMAD.MOV.U32 R12, RZ, RZ, 0x0 ;  /* 0x00000000ff0c7424 */ /* 0x000fe400078e00ff */
[----:B------:R-:W-:Y:S01]  /*124c0*/  IMAD.MOV.U32 R13, RZ, RZ, 0x14f00000 ;  /* 0x14f00000ff0d7424 */ /* 0x000fe200078e00ff */
[----:B------:R-:W-:Y:S06]  /*124d0*/  @P1 BRA `(.L_x_1503) ;  /* 0x0000000000241947 */ /* 0x000fec0003800000 */
[----:B------:R-:W2:Y:S01]  /*124e0*/  LDL R6, [R1] ;  /* 0x0000000001067983 */ /* 0x000ea20000100800 */
[----:B------:R-:W3:Y:S01]  /*124f0*/  S2R R5, SR_TID.X ;  /* 0x0000000000057919 */ /* 0x000ee20000002100 */
[----:B0-----:R-:W-:Y:S01]  /*12500*/  IMAD.MOV.U32 R3, RZ, RZ, 0x6000 ;  /* 0x00006000ff037424 */ /* 0x001fe200078e00ff */
[----:B---3--:R-:W-:-:S04]  /*12510*/  LOP3.LUT R5, R5, 0x1f, RZ, 0xc0, !PT ;  /* 0x0000001f05057812 */ /* 0x008fc800078ec0ff */
[----:B------:R-:W-:Y:S01]  /*12520*/  ISETP.NE.AND P0, PT, R5, RZ, PT ;  /* 0x000000ff0500720c */ /* 0x000fe20003f05270 */
[----:B--2--5:R-:W-:-:S04]  /*12530*/  IMAD R2, R15, 0x8, R6 ;  /* 0x000000080f027824 */ /* 0x024fc800078e0206 */
[----:B------:R2:W-:Y:S08]  /*12540*/  SYNCS.ARRIVE.TRANS64 RZ, [R2+URZ+0x2a850], R3 ;  /* 0x02a8500302ff79a7 */ /* 0x0005f0000800003f */
[----:B------:R-:W-:Y:S05]  /*12550*/  @!P0 BRA `(.L_x_1503) ;  /* 0x0000000000048947 */ /* 0x000fea0003800000 */
[----:B------:R-:W-:Y:S01]  /*12560*/  BPT.TRAP 0x1 ;  /* 0x000000040000795c */ /* 0x000fe20000300000 */
.L_x_1503:
[----:B------:R-:W-:Y:S05]  /*12570*/  BSYNC B3 ;  /* 0x0000000000037941 */ /* 0x000fea0003800000 */
.L_x_1502:
[----:B0-2---:R-:W2:Y:S04]  /*12580*/  LDL R2, [R1] ;  /* 0x0000000001027983 */ /* 0x005ea80000100800 */
[----:B------:R-:W3:Y:S04]  /*12590*/  LDL R6, [R1+0x14] ;  /* 0x0000140001067983 */ /* 0x000ee80000100800 */
[----:B------:R-:W3:Y:S01]  /*125a0*/  LDL.LU R3, [R1+0x8] ;  /* 0x0000080001037983 */ /* 0x000ee20000300800 */
[----:B------:R-:W-:Y:S01]  /*125b0*/  R2UR UR10, R11 ;  /* 0x000000000b0a72ca */ /* 0x000fe200000e0000 */
[----:B------:R-:W-:Y:S01]  /*125c0*/  UIADD3 UR4, UP0, UR36, 0x470, URZ ;  /* 0x0000047024047890 */ /* 0x000fe2000ff1e03f */
[----:B------:R-:W-:-:S02]  /*125d0*/  R2UR UR6, R12 ;  /* 0x000000000c0672ca */ /* 0x000fc400000e0000 */
[----:B------:R-:W-:Y:S01]  /*125e0*/  R2UR UR7, R13 ;  /* 0x000000000d0772ca */ /* 0x000fe200000e0000 */
[----:B------:R-:W-:Y:S01]  /*125f0*/  UIADD3.X UR5, URZ, UR37, URZ, UP0, !UPT ;  /* 0x000000253f057290 */ /* 0x000fe200087fe43f */
[----:B------:R-:W-:Y:S01]  /*12600*/  PLOP3.LUT P0, PT, PT, PT, PT, 0x80, 0x0 ;  /* 0x000000000000781c */ /* 0x000fe20003f0f070 */
[C-C-:B--2--5:R-:W-:Y:S02]  /*12610*/  IMAD R5, R15.reuse, 0x8, R2.reuse ;  /* 0x000000080f057824 */ /* 0x164fe400078e0202 */
[----:B------:R-:W-:Y:S02]  /*12620*/  IMAD R2, R15, 0x6000, R2 ;  /* 0x000060000f027824 */ /* 0x000fe400078e0202 */
[----:B------:R-:W-:Y:S02]  /*12630*/  VIADD R5, R5, 0x2a850 ;  /* 0x0002a85005057836 */ /* 0x000fe40000000000 */
[----:B---3--:R-:W-:Y:S02]  /*12640*/  IMAD R3, R3, 0x60, R6 ;  /* 0x0000006003037824 */ /* 0x008fe400078e0206 */
[----:B------:R-:W-:-:S07]  /*12650*/  VIADD R6, R2, 0x400 ;  /* 0x0000040002067836 */ /* 0x000fce0000000000 */
.L_x_1504:
        /* <DEDUP_REMOVED lines=15> */
.L_x_1505:
        /* <DEDUP_REMOVED lines=12> */
.L_x_1491:
[----:B------:R-:W-:Y:S05]  /*12810*/  BSYNC B1 ;  /* 0x0000000000017941 */ /* 0x000fea0003800000 */
.L_x_1490:
[----:B0-----:R-:W2:Y:S04]  /*12820*/  LDL R0, [R1+0x28] ;  /* 0x0000280001007983 */ /* 0x001ea80000100800 */
[----:B------:R0:W-:Y:S04]  /*12830*/  STL [R1+0x4], R7 ;  /* 0x0000040701007387 */ /* 0x0001e80000100800 */
[----:B------:R0:W-:Y:S02]  /*12840*/  STL [R1+0x10], R9 ;  /* 0x0000100901007387 */ /* 0x0001e40000100800 */
[----:B0-2---:R-:W-:-:S07]  /*12850*/  VIADD R0, R0, 0xfffffffd ;  /* 0xfffffffd00007836 */ /* 0x005fce0000000000 */
.L_x_1489:
[----:B------:R-:W-:Y:S05]  /*12860*/  BSYNC B2 ;  /* 0x0000000000027941 */ /* 0x000fea0003800000 */
.L_x_1488:
[----:B------:R-:W2:Y:S01]  /*12870*/  LDL.LU R2, [R1+0x28] ;  /* 0x0000280001027983 */ /* 0x000ea20000300800 */
[----:B------:R-:W-:Y:S01]  /*12880*/  VIADD R8, R8, 0xfffffffe ;  /* 0xfffffffe08087836 */ /* 0x000fe20000000000 */
[----:B--2---:R-:W-:-:S04]  /*12890*/  LOP3.LUT R2, RZ, R2, RZ, 0x33, !PT ;  /* 0x00000002ff027212 */ /* 0x004fc800078e33ff */
[----:B------:R-:W-:-:S13]  /*128a0*/  ISETP.NE.AND P0, PT, R8, R2, PT ;  /* 0x000000020800720c */ /* 0x000fda0003f05270 */
[----:B------:R-:W-:Y:S05]  /*128b0*/  @!P0 BRA `(.L_x_1487) ;  /* 0x0000001400708947 */ /* 0x000fea0003800000 */
[----:B------:R-:W-:-:S07]  /*128c0*/  IMAD.MOV.U32 R9, RZ, RZ, R17 ;  /* 0x000000ffff097224 */ /* 0x000fce00078e0011 */
.L_x_1538:
[----:B--2---:R-:W2:Y:S04]  /*128d0*/  LDL R4, [R1+0x18] ;  /* 0x0000180001047983 */ /* 0x004ea80000100800 */
[----:B---3--:R-:W3:Y:S04]  /*128e0*/  LDL R3, [R1+0x4] ;  /* 0x0000040001037983 */ /* 0x008ee80000100800 */
[----:B------:R-:W4:Y:S01]  /*128f0*/  LDL R2, [R1+0x10] ;  /* 0x0000100001027983 */ /* 0x000f220000100800 */
        /* <DEDUP_REMOVED lines=8> */
[----:B0-----:R-:W-:Y:S06]  /*12980*/  @!P1 BRA `(.L_x_1507) ;  /* 0x00000008007c9947 */ /* 0x001fec0003800000 */
        /* <DEDUP_REMOVED lines=19> */
[----:B------:R-:W-:-:S04]  /*12ac0*/  IMAD.WIDE.U32 R2, R11, UR6, R2 ;  /* 0x000000060b027c25 */ /* 0x000fc8000f8e0002 */
[----:B------:R-:W-:Y:S01]  /*12ad0*/  IMAD.IADD R3, R6, 0x1, R3 ;  /* 0x0000000106037824 */ /* 0x000fe200078e0203 */
[----:B------:R-:W-:-:S04]  /*12ae0*/  LEA R6, P0, R2, UR4, 0x2 ;  /* 0x0000000402067c11 */ /* 0x000fc8000f8010ff */
[----:B------:R-:W-:-:S05]  /*12af0*/  LEA.HI.X R7, R2, UR5, R3, 0x2, P0 ;  /* 0x0000000502077c11 */ /* 0x000fca00080f1403 */
[----:B------:R0:W5:Y:S04]  /*12b00*/  LDG.E R9, desc[UR60][R6.64] ;  /* 0x0000003c06097981 */ /* 0x000168000c1e1900 */
.L_x_1508:
[----:B------:R-:W2:Y:S01]  /*12b10*/  LDL R2, [R1] ;  /* 0x0000000001027983 */ /* 0x000ea20000100800 */
[----:B------:R-:W-:Y:S01]  /*12b20*/  BSSY B2, `(.L_x_1509) ;  /* 0x0000005000027945 */ /* 0x000fe20003800000 */
[----:B--2---:R-:W-:Y:S01]  /*12b30*/  IMAD R3, R4, 0x8, R2 ;  /* 0x0000000804037824 */ /* 0x004fe200078e0202 */
[----:B------:R-:W-:-:S04]  /*12b40*/  SHF.L.U32 R2, R5, 0x1f, RZ ;  /* 0x0000001f05027819 */ /* 0x000fc800000006ff */
[----:B------:R-:W2:Y:S02]  /*12b50*/  SYNCS.PHASECHK.TRANS64.TRYWAIT P0, [R3+URZ+0x2a840], R2 ;  /* 0x02a84002030075a7 */ /* 0x000ea4000800017f */
[----:B--2---:R-:W-:Y:S05]  /*12b60*/  @!P0 BRA `(.L_x_1510) ;  /* 0x0000003800c08947 */ /* 0x004fea0003800000 */
.L_x_1603:
[----:B------:R-:W-:Y:S05]  /*12b70*/  BSYNC B2 ;  /* 0x0000000000027941 */ /* 0x000fea0003800000 */
.L_x_1509:
        /* <DEDUP_REMOVED lines=12> */
.L_x_1512:
[----:B------:R-:W-:Y:S05]  /*12c40*/  BSYNC B2 ;  /* 0x0000000000027941 */ /* 0x000fea0003800000 */
.L_x_1511:
[----:B------:R-:W3:Y:S04]  /*12c50*/  LDL R6, [R1] ;  /* 0x0000000001067983 */ /* 0x000ee80000100800 */
[----:B--2---:R-:W2:Y:S01]  /*12c60*/  LDL R2, [R1+0x14] ;  /* 0x0000140001027983 */ /* 0x004ea20000100800 */
        /* <DEDUP_REMOVED lines=8> */
[----:B---3--:R-:W-:-:S02]  /*12cf0*/  IMAD R6, R4, 0x9000, R6 ;  /* 0x0000900004067824 */ /* 0x008fc400078e0206 */
[----:B--2---:R-:W-:Y:S02]  /*12d00*/  IMAD R2, R8, 0x60, R2 ;  /* 0x0000006008027824 */ /* 0x004fe400078e0202 */
[----:B------:R-:W-:-:S08]  /*12d10*/  VIADD R7, R6, 0x18400 ;  /* 0x0001840006077836 */ /* 0x000fd00000000000 */
.L_x_1513:
        /* <DEDUP_REMOVED lines=16> */
.L_x_1514:
        /* <DEDUP_REMOVED lines=15> */
.L_x_1515:
        /* <DEDUP_REMOVED lines=17> */
.L_x_1604:
[----:B------:R-:W-:Y:S05]  /*13020*/  BSYNC B2 ;  /* 0x0000000000027941 */ /* 0x000fea0003800000 */
.L_x_1516:
[----:B------:R-:W-:Y:S01]  /*13030*/  BSSY B2, `(.L_x_1518) ;  /* 0x000000b000027945 */ /* 0x000fe20003800000 */
[----:B------:R-:W-:Y:S02]  /*13040*/  IMAD.MOV.U32 R12, RZ, RZ, 0x0 ;  /* 0x00000000ff0c7424 */ /* 0x000fe400078e00ff */
[----:B------:R-:W-:Y:S01]  /*13050*/  IMAD.MOV.U32 R13, RZ, RZ, 0x14f00000 ;  /* 0x14f00000ff0d7424 */ /* 0x000fe200078e00ff */
[----:B------:R-:W-:Y:S06]  /*13060*/  @P1 BRA `(.L_x_1519) ;  /* 0x00000000001c1947 */ /* 0x000fec0003800000 */
[----:B------:R-:W2:Y:S01]  /*13070*/  S2R R6, SR_TID.X ;  /* 0x0000000000067919 */ /* 0x000ea20000002100 */
[----:B0-----:R-:W-:-:S04]  /*13080*/  IMAD.MOV.U32 R3, RZ, RZ, 0x6000 ;  /* 0x00006000ff037424 */ /* 0x001fc800078e00ff */
[----:B------:R3:W-:Y:S01]  /*13090*/  SYNCS.ARRIVE.TRANS64 RZ, [R2+URZ+0x50], R3 ;  /* 0x0000500302ff79a7 */ /* 0x0007e2000800003f */
[----:B--2---:R-:W-:-:S04]  /*130a0*/  LOP3.LUT R6, R6, 0x1f, RZ, 0xc0, !PT ;  /* 0x0000001f06067812 */ /* 0x004fc800078ec0ff */
[----:B------:R-:W-:-:S13]  /*130b0*/  ISETP.NE.AND P0, PT, R6, RZ, PT ;  /* 0x000000ff0600720c */ /* 0x000fda0003f05270 */
[----:B---3--:R-:W-:Y:S05]  /*130c0*/  @!P0 BRA `(.L_x_1519) ;  /* 0x0000000000048947 */ /* 0x008fea0003800000 */
[----:B------:R-:W-:Y:S01]  /*130d0*/  BPT.TRAP 0x1 ;  /* 0x000000040000795c */ /* 0x000fe20000300000 */
.L_x_1519:
[----:B------:R-:W-:Y:S05]  /*130e0*/  BSYNC B2 ;  /* 0x0000000000027941 */ /* 0x000fea0003800000 */
.L_x_1518:
[----:B------:R-:W2:Y:S04]  /*130f0*/  LDL R15, [R1] ;  /* 0x00000000010f7983 */ /* 0x000ea80000100800 */
[----:B0-----:R-:W2:Y:S04]  /*13100*/  LDL.LU R3, [R1+0x4] ;  /* 0x0000040001037983 */ /* 0x001ea80000300800 */
[----:B------:R-:W3:Y:S04]  /*13110*/  LDL R7, [R1+0x14] ;  /* 0x0000140001077983 */ /* 0x000ee80000100800 */
        /* <DEDUP_REMOVED lines=11> */
.L_x_1520:
        /* <DEDUP_REMOVED lines=15> */
.L_x_1521:
        /* <DEDUP_REMOVED lines=12> */
.L_x_1507:
[----:B------:R-:W-:Y:S05]  /*13380*/  BSYNC B1 ;  /* 0x0000000000017941 */ /* 0x000fea0003800000 */
.L_x_1506:
[----:B------:R-:W2:Y:S01]  /*13390*/  LDL R2, [R1+0x18] ;  /* 0x0000180001027983 */ /* 0x000ea20000100800 */
[----:B------:R-:W-:Y:S01]  /*133a0*/  VIADD R3, R4, 0x1 ;  /* 0x0000000104037836 */ /* 0x000fe20000000000 */
[----:B------:R-:W-:Y:S01]  /*133b0*/  BSSY B1, `(.L_x_1522) ;  /* 0x00000a8000017945 */ /* 0x000fe20003800000 */
[----:B------:R-:W-:-:S03]  /*133c0*/  VIADD R6, R0, 0xffffffff ;  /* 0xffffffff00067836 */ /* 0x000fc60000000000 */
[----:B------:R-:W-:-:S04]  /*133d0*/  ISETP.NE.AND P0, PT, R3, 0x2, PT ;  /* 0x000000020300780c */ /* 0x000fc80003f05270 */
[----:B------:R-:W-:Y:S02]  /*133e0*/  SEL R12, R3, RZ, P0 ;  /* 0x000000ff030c7207 */ /* 0x000fe40000000000 */
[----:B--2---:R-:W-:Y:S02]  /*133f0*/  LOP3.LUT P1, RZ, R2, 0x1, RZ, 0xc0, !PT ;  /* 0x0000000102ff7812 */ /* 0x004fe4000782c0ff */
[----:B------:R-:W-:-:S04]  /*13400*/  SEL R2, RZ, 0x1, P0 ;  /* 0x00000001ff027807 */ /* 0x000fc80000000000 */
[----:B------:R-:W-:-:S05]  /*13410*/  LOP3.LUT R11, R5, R2, RZ, 0x3c, !PT ;  /* 0x00000002050b7212 */ /* 0x000fca00078e3cff */
[----:B------:R2:W-:Y:S04]  /*13420*/  STL [R1+0x10], R11 ;  /* 0x0000100b01007387 */ /* 0x0005e80000100800 */
[----:B------:R2:W-:Y:S01]  /*13430*/  STL [R1+0x4], R12 ;  /* 0x0000040c01007387 */ /* 0x0005e20000100800 */
[----:B------:R-:W-:Y:S05]  /*13440*/  @!P1 BRA `(.L_x_1523) ;  /* 0x0000000800789947 */ /* 0x000fea0003800000 */
[----:B------:R-:W-:Y:S01]  /*13450*/  ULDC.64 UR4, c[0x0][0x418] ;  /* 0x0001060000047ab9 */ /* 0x000fe20000000a00 */
[----:B------:R-:W-:Y:S01]  /*13460*/  IMAD.MOV.U32 R7, RZ, RZ, R6 ;  /* 0x000000ffff077224 */ /* 0x000fe200078e0006 */
[----:B------:R-:W-:-:S04]  /*13470*/  ISETP.NE.U32.AND P0, PT, RZ, UR4, PT ;  /* 0x00000004ff007c0c */ /* 0x000fc8000bf05070 */
[----:B------:R-:W-:-:S13]  /*13480*/  ISETP.NE.AND.EX P0, PT, RZ, UR5, PT, P0 ;  /* 0x00000005ff007c0c */ /* 0x000fda000bf05300 */
[----:B------:R-:W-:Y:S05]  /*13490*/  @!P0 BRA `(.L_x_1524) ;  /* 0x00000000004c8947 */ /* 0x000fea0003800000 */
[----:B------:R-:W3:Y:S01]  /*134a0*/  LDL R14, [R1+0x1c] ;  /* 0x00001c00010e7983 */ /* 0x000ee20000100800 */
[----:B0-----:R-:W0:Y:S01]  /*134b0*/  LDC R8, c[0x0][0x43c] ;  /* 0x00010f00ff087b82 */ /* 0x001e220000000800 */
[----:B------:R-:W-:Y:S02]  /*134c0*/  ULDC.64 UR6, c[0x0][0x428] ;  /* 0x00010a0000067ab9 */ /* 0x000fe40000000a00 */
[----:B------:R-:W4:Y:S01]  /*134d0*/  LDL R13, [R1+0xc] ;  /* 0x00000c00010d7983 */ /* 0x000f220000100800 */
        /* <DEDUP_REMOVED lines=8> */
[----:B---3--:R-:W-:-:S04]  /*13560*/  IMAD R8, R14, UR6, RZ ;  /* 0x000000060e087c24 */ /* 0x008fc8000f8e02ff */
[C---:B----4-:R-:W-:Y:S02]  /*13570*/  IMAD R8, R13.reuse, UR7, R8 ;  /* 0x000000070d087c24 */ /* 0x050fe4000f8e0208 */
[----:B------:R-:W-:-:S04]  /*13580*/  IMAD.WIDE.U32 R2, R13, UR6, R2 ;  /* 0x000000060d027c25 */ /* 0x000fc8000f8e0002 */
[----:B------:R-:W-:Y:S01]  /*13590*/  IMAD.IADD R3, R8, 0x1, R3 ;  /* 0x0000000108037824 */ /* 0x000fe200078e0203 */
[----:B------:R-:W-:-:S04]  /*135a0*/  LEA R8, P0, R2, UR4, 0x2 ;  /* 0x0000000402087c11 */ /* 0x000fc8000f8010ff */
[----:B------:R-:W-:-:S06]  /*135b0*/  LEA.HI.X R9, R2, UR5, R3, 0x2, P0 ;  /* 0x0000000502097c11 */ /* 0x000fcc00080f1403 */
[----:B------:R3:W5:Y:S03]  /*135c0*/  LDG.E R9, desc[UR60][R8.64] ;  /* 0x0000003c08097981 */ /* 0x000766000c1e1900 */
.L_x_1524:
[----:B------:R-:W4:Y:S01]  /*135d0*/  LDL R2, [R1] ;  /* 0x0000000001027983 */ /* 0x000f220000100800 */
[----:B------:R-:W-:Y:S01]  /*135e0*/  SHF.L.U32 R3, R11, 0x1f, RZ ;  /* 0x0000001f0b037819 */ /* 0x000fe200000006ff */
[----:B------:R-:W-:Y:S01]  /*135f0*/  BSSY B2, `(.L_x_1525) ;  /* 0x0000004000027945 */ /* 0x000fe20003800000 */
[----:B----4-:R-:W-:-:S04]  /*13600*/  IMAD R2, R12, 0x8, R2 ;  /* 0x000000080c027824 */ /* 0x010fc800078e0202 */
[----:B------:R-:W4:Y:S02]  /*13610*/  SYNCS.PHASECHK.TRANS64.TRYWAIT P0, [R2+URZ+0x2a840], R3 ;  /* 0x02a84003020075a7 */ /* 0x000f24000800017f */
[----:B----4-:R-:W-:Y:S05]  /*13620*/  @!P0 BRA `(.L_x_1526) ;  /* 0x0000003000388947 */ /* 0x010fea0003800000 */
.L_x_1605:
[----:B------:R-:W-:Y:S05]  /*13630*/  BSYNC B2 ;  /* 0x0000000000027941 */ /* 0x000fea0003800000 */
.L_x_1525:
[----:B0--3--:R-:W0:Y:S01]  /*13640*/  S2R R8, SR_TID.X ;  /* 0x0000000000087919 */ /* 0x009e220000002100 */
        /* <DEDUP_REMOVED lines=9> */
[----:B---3--:R-:W-:Y:S05]  /*136e0*/  @!P0 BRA `(.L_x_1528) ;  /* 0x0000000000048947 */ /* 0x008fea0003800000 */
[----:B------:R-:W-:Y:S01]  /*136f0*/  BPT.TRAP 0x1 ;  /* 0x000000040000795c */ /* 0x000fe20000300000 */
.L_x_1528:
[----:B------:R-:W-:Y:S05]  /*13700*/  BSYNC B2 ;  /* 0x0000000000027941 */ /* 0x000fea0003800000 */
.L_x_1527:
[----:B------:R-:W3:Y:S04]  /*13710*/  LDL R8, [R1+0x4] ;  /* 0x0000040001087983 */ /* 0x000ee80000100800 */
[----:B--2---:R-:W2:Y:S04]  /*13720*/  LDL R11, [R1] ;  /* 0x00000000010b7983 */ /* 0x004ea80000100800 */
        /* <DEDUP_REMOVED lines=8> */
[C---:B---3--:R-:W-:Y:S02]  /*137b0*/  IMAD R3, R8.reuse, 0x8, R10 ;  /* 0x0000000808037824 */ /* 0x048fe400078e020a */
[----:B--2---:R-:W-:Y:S02]  /*137c0*/  IMAD R8, R8, 0x9000, R11 ;  /* 0x0000900008087824 */ /* 0x004fe400078e020b */
[----:B------:R-:W-:-:S02]  /*137d0*/  VIADD R3, R3, 0x30 ;  /* 0x0000003003037836 */ /* 0x000fc40000000000 */
[----:B----4-:R-:W-:Y:S02]  /*137e0*/  IMAD R2, R7, 0x60, R2 ;  /* 0x0000006007027824 */ /* 0x010fe400078e0202 */
[----:B------:R-:W-:-:S07]  /*137f0*/  VIADD R11, R8, 0x18400 ;  /* 0x00018400080b7836 */ /* 0x000fce0000000000 */
.L_x_1529:
        /* <DEDUP_REMOVED lines=16> */
.L_x_1530:
        /* <DEDUP_REMOVED lines=15> */
.L_x_1531:
        /* <DEDUP_REMOVED lines=15> */
.L_x_1606:
[----:B------:R-:W-:Y:S05]  /*13ae0*/  BSYNC B2 ;  /* 0x0000000000027941 */ /* 0x000fea0003800000 */
.L_x_1532:
[----:B------:R-:W-:Y:S01]  /*13af0*/  BSSY B2, `(.L_x_1534) ;  /* 0x000000b000027945 */ /* 0x000fe20003800000 */
[----:B------:R-:W-:Y:S02]  /*13b00*/  IMAD.MOV.U32 R12, RZ, RZ, 0x0 ;  /* 0x00000000ff0c7424 */ /* 0x000fe400078e00ff */
[----:B------:R-:W-:Y:S01]  /*13b10*/  IMAD.MOV.U32 R13, RZ, RZ, 0x14f00000 ;  /* 0x14f00000ff0d7424 */ /* 0x000fe200078e00ff */
[----:B------:R-:W-:Y:S06]  /*13b20*/  @P1 BRA `(.L_x_1535) ;  /* 0x00000000001c1947 */ /* 0x000fec0003800000 */
[----:B------:R-:W2:Y:S02]  /*13b30*/  S2R R3, SR_TID.X ;  /* 0x0000000000037919 */ /* 0x000ea40000002100 */
[----:B--2---:R-:W-:Y:S01]  /*13b40*/  LOP3.LUT R8, R3, 0x1f, RZ, 0xc0, !PT ;  /* 0x0000001f03087812 */ /* 0x004fe200078ec0ff */
[----:B------:R-:W-:-:S03]  /*13b50*/  IMAD.MOV.U32 R3, RZ, RZ, 0x6000 ;  /* 0x00006000ff037424 */ /* 0x000fc600078e00ff */
[----:B------:R-:W-:Y:S01]  /*13b60*/  ISETP.NE.AND P0, PT, R8, RZ, PT ;  /* 0x000000ff0800720c */ /* 0x000fe20003f05270 */
[----:B------:R2:W-:-:S12]  /*13b70*/  SYNCS.ARRIVE.TRANS64 RZ, [R2+URZ+0x50], R3 ;  /* 0x0000500302ff79a7 */ /* 0x0005d8000800003f */
[----:B--2---:R-:W-:Y:S05]  /*13b80*/  @!P0 BRA `(.L_x_1535) ;  /* 0x0000000000048947 */ /* 0x004fea0003800000 */
[----:B------:R-:W-:Y:S01]  /*13b90*/  BPT.TRAP 0x1 ;  /* 0x000000040000795c */ /* 0x000fe20000300000 */
.L_x_1535:
[----:B------:R-:W-:Y:S05]  /*13ba0*/  BSYNC B2 ;  /* 0x0000000000027941 */ /* 0x000fea0003800000 */
.L_x_1534:
[----:B------:R-:W2:Y:S04]  /*13bb0*/  LDL R8, [R1] ;  /* 0x0000000001087983 */ /* 0x000ea80000100800 */
        /* <DEDUP_REMOVED lines=12> */
.L_x_1536:
        /* <DEDUP_REMOVED lines=15> */
.L_x_1537:
        /* <DEDUP_REMOVED lines=12> */
.L_x_1523:
[----:B------:R-:W-:Y:S05]  /*13e30*/  BSYNC B1 ;  /* 0x0000000000017941 */ /* 0x000fea0003800000 */
.L_x_1522:
[----:B------:R-:W4:Y:S01]  /*13e40*/  LDL R2, [R1+0x24] ;  /* 0x0000240001027983 */ /* 0x000f220000100800 */
[----:B------:R-:W-:Y:S01]  /*13e50*/  VIADD R0, R0, 0xfffffffe ;  /* 0xfffffffe00007836 */ /* 0x000fe20000000000 */
[----:B----4-:R-:W-:-:S13]  /*13e60*/  ISETP.GT.AND P0, PT, R6, R2, PT ;  /* 0x000000020600720c */ /* 0x010fda0003f04270 */
[----:B------:R-:W-:Y:S05]  /*13e70*/  @P0 BRA `(.L_x_1538) ;  /* 0xffffffe800940947 */ /* 0x000fea000383ffff */
.L_x_1487:
[----:B------:R-:W-:Y:S05]  /*13e80*/  BSYNC B0 ;  /* 0x0000000000007941 */ /* 0x000fea0003800000 */
.L_x_1486:
[----:B------:R-:W4:Y:S01]  /*13e90*/  S2R R2, SR_TID.X ;  /* 0x0000000000027919 */ /* 0x000f220000002100 */
[----:B------:R-:W-:Y:S01]  /*13ea0*/  BSSY B0, `(.L_x_1539) ;  /* 0x0000010000007945 */ /* 0x000fe20003800000 */
[----:B----4-:R-:W-:-:S04]  /*13eb0*/  LOP3.LUT R3, R2, 0x7f, RZ, 0xc0, !PT ;  /* 0x0000007f02037812 */ /* 0x010fc800078ec0ff */
[----:B------:R-:W-:-:S13]  /*13ec0*/  ISETP.NE.AND P0, PT, R3, RZ, PT ;  /* 0x000000ff0300720c */ /* 0x000fda0003f05270 */
[----:B------:R-:W-:Y:S05]  /*13ed0*/  @P0 BRA `(.L_x_1540) ;  /* 0x0000000000300947 */ /* 0x000fea0003800000 */
[----:B------:R-:W4:Y:S01]  /*13ee0*/  S2R R2, SR_LANEID ;  /* 0x0000000000027919 */ /* 0x000f220000000000 */
[----:B------:R-:W-:Y:S01]  /*13ef0*/  VOTEU.ANY UR4, UPT, PT ;  /* 0x0000000000047886 */ /* 0x000fe200038e0100 */
[----:B------:R-:W5:Y:S01]  /*13f00*/  LDC.64 R4, c[0x0][0xc60] ;  /* 0x00031800ff047b82 */ /* 0x000f620000000a00 */
[----:B------:R-:W4:Y:S02]  /*13f10*/  FLO.U32 R0, UR4 ;  /* 0x0000000400007d00 */ /* 0x000f2400080e0000 */
[----:B----4-:R-:W-:-:S06]  /*13f20*/  ISETP.EQ.U32.AND P0, PT, R0, R2, PT ;  /* 0x000000020000720c */ /* 0x010fcc0003f02070 */
[----:B------:R-:W5:Y:S07]  /*13f30*/  POPC R2, UR4 ;  /* 0x0000000400027d09 */ /* 0x000f6e0008000000 */
[----:B-----5:R-:W4:Y:S04]  /*13f40*/  @P0 ATOMG.E.ADD.STRONG.GPU PT, R2, desc[UR60][R4.64], R2 ;  /* 0x00000002040209a8 */ /* 0x020f2800081ee1fc */
[----:B----4-:R4:W5:Y:S02]  /*13f50*/  SHFL.IDX PT, R2, R2, R0, 0x1f ;  /* 0x00001f0002027589 */ /* 0x01096400000e0000 */
[----:B----4-:R-:W4:Y:S02]  /*13f60*/  S2R R0, SR_LTMASK ;  /* 0x0000000000007919 */ /* 0x010f240000003900 */
[----:B----4-:R-:W-:-:S06]  /*13f70*/  LOP3.LUT R0, R0, UR4, RZ, 0xc0, !PT ;  /* 0x0000000400007c12 */ /* 0x010fcc000f8ec0ff */
[----:B------:R-:W5:Y:S02]  /*13f80*/  POPC R0, R0 ;  /* 0x0000000000007309 */ /* 0x000f640000000000 */
[----:B-----5:R-:W-:-:S07]  /*13f90*/  IADD3 R16, R2, UR38, R0 ;  /* 0x0000002602107c10 */ /* 0x020fce000fffe000 */
.L_x_1540:
[----:B------:R-:W-:Y:S05]  /*13fa0*/  BSYNC B0 ;  /* 0x0000000000007941 */ /* 0x000fea0003800000 */
.L_x_1539:
[----:B------:R-:W4:Y:S01]  /*13fb0*/  LDL R0, [R1+0x18] ;  /* 0x0000180001007983 */ /* 0x000f220000100800 */
[----:B------:R-:W-:Y:S01]  /*13fc0*/  BSSY B0, `(.L_x_1541) ;  /* 0x000003e000007945 */ /* 0x000fe20003800000 */
[----:B----4-:R-:W-:-:S13]  /*13fd0*/  LOP3.LUT P0, RZ, R0, 0x1, RZ, 0xc0, !PT ;  /* 0x0000000100ff7812 */ /* 0x010fda000780c0ff */
[----:B------:R-:W-:Y:S05]  /*13fe0*/  @!P0 BRA `(.L_x_1542) ;  /* 0x0000000000ec8947 */ /* 0x000fea0003800000 */
[----:B------:R-:W4:Y:S04]  /*13ff0*/  LDL R4, [R1] ;  /* 0x0000000001047983 */ /* 0x000f280000100800 */
[----:B------:R-:W4:Y:S04]  /*14000*/  LDL R0, [R1+0x4] ;  /* 0x0000040001007983 */ /* 0x000f280000100800 */
[----:B------:R-:W5:Y:S01]  /*14010*/  LDL R2, [R1+0x10] ;  /* 0x0000100001027983 */ /* 0x000f620000100800 */
[----:B------:R-:W-:Y:S01]  /*14020*/  BSSY B1, `(.L_x_1543) ;  /* 0x0000006000017945 */ /* 0x000fe20003800000 */
[----:B------:R-:W-:Y:S01]  /*14030*/  ISETP.NE.AND P1, PT, R3, RZ, PT ;  /* 0x000000ff0300720c */ /* 0x000fe20003f25270 */
[----:B----4-:R-:W-:Y:S01]  /*14040*/  IMAD R0, R0, 0x8, R4 ;  /* 0x0000000800007824 */ /* 0x010fe200078e0204 */
[----:B-----5:R-:W-:-:S04]  /*14050*/  SHF.L.U32 R2, R2, 0x1f, RZ ;  /* 0x0000001f02027819 */ /* 0x020fc800000006ff */
[----:B------:R-:W4:Y:S02]  /*14060*/  SYNCS.PHASECHK.TRANS64.TRYWAIT P0, [R0+URZ+0x2a860], R2 ;  /* 0x02a86002000075a7 */ /* 0x000f24000800017f */
[----:B----4-:R-:W-:Y:S05]  /*14070*/  @!P0 BRA `(.L_x_1544) ;  /* 0x0000002400cc8947 */ /* 0x010fea0003800000 */
.L_x_1607:
[----:B------:R-:W-:Y:S05]  /*14080*/  BSYNC B1 ;  /* 0x0000000000017941 */ /* 0x000fea0003800000 */
.L_x_1543:
[----:B------:R-:W-:Y:S04]  /*14090*/  BSSY B1, `(.L_x_1545) ;  /* 0x0000009000017945 */ /* 0x000fe80003800000 */
[----:B------:R-:W-:Y:S05]  /*140a0*/  @P1 BRA `(.L_x_1546) ;  /* 0x00000000001c1947 */ /* 0x000fea0003800000 */
[----:B------:R-:W5:Y:S01]  /*140b0*/  S2R R3, SR_TID.X ;  /* 0x0000000000037919 */ /* 0x000f620000002100 */
[----:B----4-:R-:W-:-:S04]  /*140c0*/  IMAD.MOV.U32 R2, RZ, RZ, 0x6000 ;  /* 0x00006000ff027424 */ /* 0x010fc800078e00ff */
[----:B------:R4:W-:Y:S01]  /*140d0*/  SYNCS.ARRIVE.TRANS64 RZ, [R0+URZ+0x2a850], R2 ;  /* 0x02a8500200ff79a7 */ /* 0x0009e2000800003f */
[----:B-----5:R-:W-:-:S04]  /*140e0*/  LOP3.LUT R3, R3, 0x1f, RZ, 0xc0, !PT ;  /* 0x0000001f03037812 */ /* 0x020fc800078ec0ff */
[----:B------:R-:W-:-:S13]  /*140f0*/  ISETP.NE.AND P0, PT, R3, RZ, PT ;  /* 0x000000ff0300720c */ /* 0x000fda0003f05270 */
[----:B----4-:R-:W-:Y:S05]  /*14100*/  @!P0 BRA `(.L_x_1546) ;  /* 0x0000000000048947 */ /* 0x010fea0003800000 */
[----:B------:R-:W-:Y:S01]  /*14110*/  BPT.TRAP 0x1 ;  /* 0x000000040000795c */ /* 0x000fe20000300000 */
.L_x_1546:
[----:B------:R-:W-:Y:S05]  /*14120*/  BSYNC B1 ;  /* 0x0000000000017941 */ /* 0x000fea0003800000 */
.L_x_1545:
[----:B------:R-:W5:Y:S04]  /*14130*/  LDL.LU R5, [R1+0x14] ;  /* 0x0000140001057983 */ /* 0x000f680000300800 */
[----:B------:R-:W5:Y:S04]  /*14140*/  LDL.LU R3, [R1+0x8] ;  /* 0x0000080001037983 */ /* 0x000f680000300800 */
[----:B------:R-:W2:Y:S04]  /*14150*/  LDL R4, [R1] ;  /* 0x0000000001047983 */ /* 0x000ea80000100800 */
[----:B----4-:R-:W2:Y:S01]  /*14160*/  LDL R2, [R1+0x4] ;  /* 0x0000040001027983 */ /* 0x010ea20000100800 */
[----:B------:R-:W-:Y:S01]  /*14170*/  UIADD3 UR4, UP0, UR36, 0x470, URZ ;  /* 0x0000047024047890 */ /* 0x000fe2000ff1e03f */
[----:B------:R-:W-:Y:S01]  /*14180*/  PLOP3.LUT P0, PT, PT, PT, PT, 0x80, 0x0 ;  /* 0x000000000000781c */ /* 0x000fe20003f0f070 */
[----:B------:R-:W-:Y:S01]  /*14190*/  VIADD R0, R0, 0x2a850 ;  /* 0x0002a85000007836 */ /* 0x000fe20000000000 */
[----:B------:R-:W-:Y:S01]  /*141a0*/  UMOV UR6, 0x0 ;  /* 0x0000000000067882 */ /* 0x000fe20000000000 */
[----:B------:R-:W-:Y:S01]  /*141b0*/  UIADD3.X UR5, URZ, UR37, URZ, UP0, !UPT ;  /* 0x000000253f057290 */ /* 0x000fe200087fe43f */
[----:B------:R-:W-:Y:S01]  /*141c0*/  UMOV UR7, 0x14f00000 ;  /* 0x14f0000000077882 */ /* 0x000fe20000000000 */
[----:B------:R-:W-:Y:S01]  /*141d0*/  UMOV UR10, URZ ;  /* 0x0000003f000a7c82 */ /* 0x000fe20008000000 */
[----:B-----5:R-:W-:-:S02]  /*141e0*/  IMAD R3, R3, 0x60, R5 ;  /* 0x0000006003037824 */ /* 0x020fc400078e0205 */
[----:B--2---:R-:W-:-:S04]  /*141f0*/  IMAD R2, R2, 0x6000, R4 ;  /* 0x0000600002027824 */ /* 0x004fc800078e0204 */
[----:B------:R-:W-:-:S07]  /*14200*/  VIADD R4, R2, 0x400 ;  /* 0x0000040002047836 */ /* 0x000fce0000000000 */
.L_x_1547:
        /* <DEDUP_REMOVED lines=15> */
.L_x_1548:
        /* <DEDUP_REMOVED lines=9> */
[----:B----4-:R-:W-:Y:S05]  /*14390*/  @P0 BRA.U.ANY `(.L_x_1548) ;  /* 0xfffffffd00d80947 */ /* 0x010fea000393ffff */
.L_x_1542:
[----:B------:R-:W-:Y:S05]  /*143a0*/  BSYNC B0 ;  /* 0x0000000000007941 */ /* 0x000fea0003800000 */
.L_x_1541:
[----:B------:R-:W4:Y:S04]  /*143b0*/  LDL.LU R5, [R1+0x4] ;  /* 0x0000040001057983 */ /* 0x000f280000300800 */
[----:B------:R-:W5:Y:S01]  /*143c0*/  LDL.LU R4, [R1+0x10] ;  /* 0x0000100001047983 */ /* 0x000f620000300800 */
[----:B----4-:R-:W-:-:S05]  /*143d0*/  VIADD R0, R5, 0x1 ;  /* 0x0000000105007836 */ /* 0x010fca0000000000 */
[----:B------:R-:W-:-:S04]  /*143e0*/  ISETP.NE.AND P0, PT, R0, 0x2, PT ;  /* 0x000000020000780c */ /* 0x000fc80003f05270 */
[----:B------:R-:W-:Y:S02]  /*143f0*/  SEL R2, RZ, 0x1, P0 ;  /* 0x00000001ff027807 */ /* 0x000fe40000000000 */
[----:B------:R-:W-:Y:S02]  /*14400*/  SEL R0, R0, RZ, P0 ;  /* 0x000000ff00007207 */ /* 0x000fe40000000000 */
[----:B-----5:R-:W-:-:S03]  /*14410*/  LOP3.LUT R4, R4, R2, RZ, 0x3c, !PT ;  /* 0x0000000204047212 */ /* 0x020fc600078e3cff */
[----:B------:R4:W-:Y:S04]  /*14420*/  STL [R1+0x4], R0 ;  /* 0x0000040001007387 */ /* 0x0009e80000100800 */
[----:B------:R4:W-:Y:S02]  /*14430*/  STL [R1+0x10], R4 ;  /* 0x0000100401007387 */ /* 0x0009e40000100800 */
.L_x_1466:
[----:B------:R-:W-:Y:S05]  /*14440*/  BSYNC B7 ;  /* 0x0000000000077941 */ /* 0x000fea0003800000 */
.L_x_1464:
[----:B----4-:R-:W4:Y:S02]  /*14450*/  LDL R0, [R1+0x18] ;  /* 0x0000180001007983 */ /* 0x010f240000100800 */
[----:B----4-:R-:W-:-:S13]  /*14460*/  LOP3.LUT P0, RZ, R0, 0x2, RZ, 0xc0, !PT ;  /* 0x0000000200ff7812 */ /* 0x010fda000780c0ff */
[----:B------:R-:W-:Y:S05]  /*14470*/  @!P0 BRA `(.L_x_1549) ;  /* 0x0000000000288947 */ /* 0x000fea0003800000 */
[----:B------:R-:W-:Y:S05]  /*14480*/  WARPSYNC.ALL ;  /* 0x0000000000007948 */ /* 0x000fea0003800000 */
[----:B------:R-:W4:Y:S08]  /*14490*/  S2UR UR5, SR_CgaCtaId ;  /* 0x00000000000579c3 */ /* 0x000f300000008800 */
[----:B------:R-:W-:Y:S06]  /*144a0*/  BAR.SYNC.DEFER_BLOCKING 0x5, 0x180 ;  /* 0x0146000000007b1d */ /* 0x000fec0000010000 */
[----:B------:R-:W-:-:S02]  /*144b0*/  UMOV UR4, 0x400 ;  /* 0x0000040000047882 */ /* 0x000fc40000000000 */
[----:B----4-:R-:W-:-:S06]  /*144c0*/  ULEA UR4, UR5, UR4, 0x18 ;  /* 0x0000000405047291 */ /* 0x010fcc000f8ec03f */
[----:B------:R-:W-:-:S05]  /*144d0*/  IMAD.U32 R0, RZ, RZ, UR4 ;  /* 0x00000004ff007e24 */ /* 0x000fca000f8e00ff */
[----:B------:R4:W0:Y:S04]  /*144e0*/  LDS.128 R16, [R0+0x2a8d0] ;  /* 0x02a8d00000107984 */ /* 0x0008280000000c00 */
[----:B------:R4:W-:Y:S01]  /*144f0*/  STL [R1], R0 ;  /* 0x0000000001007387 */ /* 0x0009e20000100800 */
[----:B------:R-:W-:Y:S06]  /*14500*/  BAR.ARV 0x4, 0x180 ;  /* 0x0106000000007b1d */ /* 0x000fec0000002000 */
[----:B------:R-:W-:Y:S05]  /*14510*/  BRA `(.L_x_1550) ;  /* 0x0000000800d87947 */ /* 0x000fea0003800000 */
.L_x_1549:
[----:B------:R-:W4:Y:S01]  /*14520*/  S2R R0, SR_TID.X ;  /* 0x0000000000007919 */ /* 0x000f220000002100 */
[----:B------:R-:W-:Y:S01]  /*14530*/  UMOV UR4, 0xffffffff ;  /* 0xffffffff00047882 */ /* 0x000fe20000000000 */
[----:B----4-:R-:W-:-:S04]  /*14540*/  LOP3.LUT R6, R0, 0x1f, RZ, 0xc0, !PT ;  /* 0x0000001f00067812 */ /* 0x010fc800078ec0ff */
[----:B------:R-:W-:Y:S01]  /*14550*/  ISETP.NE.AND P0, PT, R6, 0x1f, PT ;  /* 0x0000001f0600780c */ /* 0x000fe20003f05270 */
[----:B------:R-:W-:-:S12]  /*14560*/  BRA.DIV UR4, `(.L_x_1551) ;  /* 0x0000002204a47947 */ /* 0x000fd8000b800000 */
[----:B------:R-:W-:Y:S01]  /*14570*/  IMAD.IADD R5, R19, 0x1, R6 ;  /* 0x0000000113057824 */ /* 0x000fe200078e0206 */
[----:B------:R-:W-:-:S04]  /*14580*/  ULDC UR4, c[0x0][0xc3c] ;  /* 0x00030f0000047ab9 */ /* 0x000fc80000000800 */
[----:B------:R-:W-:-:S13]  /*14590*/  ISETP.GE.OR P1, PT, R5, UR4, !P0 ;  /* 0x0000000405007c0c */ /* 0x000fda000c726670 */
[----:B------:R-:W4:Y:S02]  /*145a0*/  @!P1 LDC.64 R2, c[0x0][0xc80] ;  /* 0x00032000ff029b82 */ /* 0x000f240000000a00 */
[----:B----4-:R-:W-:-:S06]  /*145b0*/  @!P1 IMAD.WIDE R2, R5, 0x4, R2 ;  /* 0x0000000405029825 */ /* 0x010fcc00078e0202 */
[----:B------:R4:W5:Y:S01]  /*145c0*/  @!P1 LDG.E R3, desc[UR60][R2.64] ;  /* 0x0000003c02039981 */ /* 0x000962000c1e1900 */
[C---:B------:R-:W-:Y:S02]  /*145d0*/  ISETP.GE.U32.AND P2, PT, R6.reuse, 0x2, PT ;  /* 0x000000020600780c */ /* 0x040fe40003f46070 */
[C---:B------:R-:W-:Y:S01]  /*145e0*/  ISETP.GE.U32.AND P3, PT, R6.reuse, 0x4, PT ;  /* 0x000000040600780c */ /* 0x040fe20003f66070 */
[----:B------:R-:W-:Y:S01]  /*145f0*/  SHFL.IDX PT, R0, R16, RZ, 0x1f ;  /* 0x00001fff10007589 */ /* 0x000fe200000e0000 */
[C---:B------:R-:W-:Y:S02]  /*14600*/  ISETP.GE.U32.AND P4, PT, R6.reuse, 0x8, PT ;  /* 0x000000080600780c */ /* 0x040fe40003f86070 */
[C---:B------:R-:W-:Y:S01]  /*14610*/  ISETP.GE.U32.AND P5, PT, R6.reuse, 0x10, PT ;  /* 0x000000100600780c */ /* 0x040fe20003fa6070 */
[----:B----4-:R-:W-:Y:S02]  /*14620*/  IMAD.MOV.U32 R2, RZ, RZ, RZ ;  /* 0x000000ffff027224 */ /* 0x010fe400078e00ff */
[----:B-----5:R-:W-:Y:S01]  /*14630*/  @!P1 IMAD.MOV.U32 R2, RZ, RZ, R3 ;  /* 0x000000ffff029224 */ /* 0x020fe200078e0003 */
[----:B------:R-:W-:-:S04]  /*14640*/  ISETP.NE.AND P1, PT, R6, RZ, PT ;  /* 0x000000ff0600720c */ /* 0x000fc80003f25270 */
[----:B------:R-:W4:Y:S02]  /*14650*/  SHFL.UP PT, R14, R2, 0x1, RZ ;  /* 0x04200000020e7989 */ /* 0x000f2400000e00ff */
[----:B----4-:R-:W-:-:S05]  /*14660*/  SEL R5, R14, RZ, P1 ;  /* 0x000000ff0e057207 */ /* 0x010fca0000800000 */
[----:B------:R-:W-:Y:S02]  /*14670*/  IMAD.IADD R3, R2, 0x1, R5 ;  /* 0x0000000102037824 */ /* 0x000fe400078e0205 */
[----:B------:R-:W-:Y:S04]  /*14680*/  SHFL.IDX PT, R5, R16, 0x1, 0x1f ;  /* 0x00201f0010057f89 */ /* 0x000fe800000e0000 */
[----:B------:R-:W4:Y:S02]  /*14690*/  SHFL.UP PT, R4, R3, 0x2, RZ ;  /* 0x0440000003047989 */ /* 0x000f2400000e00ff */
[----:B----4-:R-:W-:-:S05]  /*146a0*/  SEL R4, R4, RZ, P2 ;  /* 0x000000ff04047207 */ /* 0x010fca0001000000 */
[----:B------:R-:W-:-:S05]  /*146b0*/  IMAD.IADD R3, R3, 0x1, R4 ;  /* 0x0000000103037824 */ /* 0x000fca00078e0204 */
        /* <DEDUP_REMOVED lines=9> */
[----:B------:R4:W0:Y:S02]  /*14750*/  SHFL.IDX PT, R16, R3, 0x1f, 0x1f ;  /* 0x03e01f0003107f89 */ /* 0x00082400000e0000 */
.L_x_1617:
[----:B------:R-:W-:Y:S02]  /*14760*/  ULDC UR4, c[0x0][0xc38] ;  /* 0x00030e0000047ab9 */ /* 0x000fe40000000800 */
[----:B------:R-:W-:-:S04]  /*14770*/  IMAD.U32 R4, RZ, RZ, UR4 ;  /* 0x00000004ff047e24 */ /* 0x000fc8000f8e00ff */
[----:B0-----:R-:W-:-:S04]  /*14780*/  IMAD R16, R16, R4, RZ ;  /* 0x0000000410107224 */ /* 0x001fc800078e02ff */
[----:B------:R-:W-:-:S05]  /*14790*/  IMAD.IADD R5, R5, 0x1, R16 ;  /* 0x0000000105057824 */ /* 0x000fca00078e0210 */
[----:B------:R-:W-:-:S13]  /*147a0*/  ISETP.GT.AND P6, PT, R5, R0, PT ;  /* 0x000000000500720c */ /* 0x000fda0003fc4270 */
[----:B------:R-:W-:Y:S05]  /*147b0*/  @P6 BRA `(.L_x_1552) ;  /* 0x00000000009c6947 */ /* 0x000fea0003800000 */
.L_x_1557:
[----:B0-----:R-:W0:Y:S01]  /*147c0*/  LDC R2, c[0x0][0xc3c] ;  /* 0x00030f00ff027b82 */ /* 0x001e220000000800 */
[----:B------:R-:W-:-:S05]  /*147d0*/  VIADD R19, R19, 0x1f ;  /* 0x0000001f13137836 */ /* 0x000fca0000000000 */
[----:B0-----:R-:W-:-:S13]  /*147e0*/  ISETP.GE.AND P6, PT, R19, R2, PT ;  /* 0x000000021300720c */ /* 0x001fda0003fc6270 */
[----:B------:R-:W-:Y:S05]  /*147f0*/  @P6 BRA `(.L_x_1553) ;  /* 0x0000000400d46947 */ /* 0x000fea0003800000 */
[----:B----4-:R-:W0:Y:S01]  /*14800*/  S2R R3, SR_TID.X ;  /* 0x0000000000037919 */ /* 0x010e220000002100 */
[----:B------:R-:W-:Y:S01]  /*14810*/  BSSY B0, `(.L_x_1554) ;  /* 0x0000009000007945 */ /* 0x000fe20003800000 */
[----:B0-----:R-:W-:-:S05]  /*14820*/  LOP3.LUT R3, R3, 0x1f, RZ, 0xc0, !PT ;  /* 0x0000001f03037812 */ /* 0x001fca00078ec0ff */
[----:B------:R-:W-:-:S05]  /*14830*/  IMAD.IADD R4, R19, 0x1, R3 ;  /* 0x0000000113047824 */ /* 0x000fca00078e0203 */
[----:B------:R-:W-:Y:S01]  /*14840*/  ISETP.GE.OR P6, PT, R4, R2, !P0 ;  /* 0x000000020400720c */ /* 0x000fe200047c6670 */
[----:B------:R-:W-:-:S12]  /*14850*/  IMAD.MOV.U32 R2, RZ, RZ, RZ ;  /* 0x000000ffff027224 */ /* 0x000fd800078e00ff */
[----:B------:R-:W-:Y:S05]  /*14860*/  @P6 BRA `(.L_x_1555) ;  /* 0x00000000000c6947 */ /* 0x000fea0003800000 */
[----:B------:R-:W0:Y:S02]  /*14870*/  LDC.64 R2, c[0x0][0xc80] ;  /* 0x00032000ff027b82 */ /* 0x000e240000000a00 */
[----:B0-----:R-:W-:-:S06]  /*14880*/  IMAD.WIDE R2, R4, 0x4, R2 ;  /* 0x0000000404027825 */ /* 0x001fcc00078e0202 */
[----:B------:R0:W5:Y:S02]  /*14890*/  LDG.E R2, desc[UR60][R2.64] ;  /* 0x0000003c02027981 */ /* 0x000164000c1e1900 */
.L_x_1555:
[----:B------:R-:W-:Y:S05]  /*148a0*/  BSYNC B0 ;  /* 0x0000000000007941 */ /* 0x000fea0003800000 */
.L_x_1554:
        /* <DEDUP_REMOVED lines=17> */
[----:B------:R0:W4:Y:S02]  /*149c0*/  SHFL.IDX PT, R16, R3, 0x1f, 0x1f ;  /* 0x03e01f0003107f89 */ /* 0x00012400000e0000 */
.L_x_1625:
[----:B------:R-:W-:Y:S02]  /*149d0*/  ULDC UR4, c[0x0][0xc38] ;  /* 0x00030e0000047ab9 */ /* 0x000fe40000000800 */
[----:B------:R-:W-:-:S04]  /*149e0*/  IMAD.U32 R4, RZ, RZ, UR4 ;  /* 0x00000004ff047e24 */ /* 0x000fc8000f8e00ff */
[----:B----4-:R-:W-:-:S04]  /*149f0*/  IMAD R16, R16, R4, RZ ;  /* 0x0000000410107224 */ /* 0x010fc800078e02ff */
[----:B------:R-:W-:-:S05]  /*14a00*/  IMAD.IADD R5, R16, 0x1, R5 ;  /* 0x0000000110057824 */ /* 0x000fca00078e0205 */
[----:B------:R-:W-:-:S13]  /*14a10*/  ISETP.GT.AND P6, PT, R5, R0, PT ;  /* 0x000000000500720c */ /* 0x000fda0003fc4270 */
[----:B------:R-:W-:Y:S05]  /*14a20*/  @!P6 BRA `(.L_x_1557) ;  /* 0xfffffffc0064e947 */ /* 0x000fea000383ffff */
.L_x_1552:
[----:B------:R-:W-:Y:S01]  /*14a30*/  IMAD.IADD R16, R5, 0x1, -R16 ;  /* 0x0000000105107824 */ /* 0x000fe200078e0a10 */
[----:B------:R-:W-:-:S03]  /*14a40*/  UMOV UR4, 0xffffffff ;  /* 0xffffffff00047882 */ /* 0x000fc60000000000 */
[----:B------:R-:W-:-:S05]  /*14a50*/  IMAD R5, R3, R4, R16 ;  /* 0x0000000403057224 */ /* 0x000fca00078e0210 */
[----:B------:R-:W-:Y:S01]  /*14a60*/  ISETP.GT.AND P6, PT, R5, R0, PT ;  /* 0x000000000500720c */ /* 0x000fe20003fc4270 */
[----:B------:R-:W-:-:S12]  /*14a70*/  BRA.DIV UR4, `(.L_x_1558) ;  /* 0x00000026045c7947 */ /* 0x000fd8000b800000 */
[----:B------:R-:W-:-:S04]  /*14a80*/  VOTE.ANY R5, PT, !P6 ;  /* 0x0000000000057806 */ /* 0x000fc800070e0100 */
[----:B------:R-:W5:Y:S02]  /*14a90*/  POPC R6, R5 ;  /* 0x0000000500067309 */ /* 0x000f640000000000 */
[----:B-----5:R0:W0:Y:S02]  /*14aa0*/  SHFL.IDX PT, R17, R2, R6, 0x1f ;  /* 0x00001f0602117589 */ /* 0x02002400000e0000 */
.L_x_1629:
[----:B------:R-:W-:Y:S01]  /*14ab0*/  ISETP.NE.AND P0, PT, R5, RZ, PT ;  /* 0x000000ff0500720c */ /* 0x000fe20003f05270 */
[----:B------:R-:W-:-:S12]  /*14ac0*/  IMAD.MOV.U32 R5, RZ, RZ, RZ ;  /* 0x000000ffff057224 */ /* 0x000fd800078e00ff */
[----:B------:R-:W-:Y:S05]  /*14ad0*/  @!P0 BRA `(.L_x_1559) ;  /* 0x0000000000148947 */ /* 0x000fea0003800000 */
[----:B------:R-:W-:Y:S01]  /*14ae0*/  UMOV UR4, 0xffffffff ;  /* 0xffffffff00047882 */ /* 0x000fe20000000000 */
[----:B--2---:R-:W-:Y:S02]  /*14af0*/  VIADD R12, R6, 0xffffffff ;  /* 0xffffffff060c7836 */ /* 0x004fe40000000000 */
[----:B------:R-:W-:Y:S05]  /*14b00*/  BRA.DIV UR4, `(.L_x_1560) ;  /* 0x0000002604807947 */ /* 0x000fea000b800000 */
[----:B0---4-:R0:W2:Y:S02]  /*14b10*/  SHFL.IDX PT, R3, R3, R12, 0x1f ;  /* 0x00001f0c03037589 */ /* 0x0110a400000e0000 */
.L_x_1632:
[----:B--2---:R-:W-:-:S07]  /*14b20*/  IMAD.MOV.U32 R5, RZ, RZ, R3 ;  /* 0x000000ffff057224 */ /* 0x004fce00078e0003 */
.L_x_1559:
[----:B0---4-:R-:W0:Y:S01]  /*14b30*/  LDC.64 R2, c[0x0][0xc90] ;  /* 0x00032400ff027b82 */ /* 0x011e220000000a00 */
[----:B------:R-:W-:-:S04]  /*14b40*/  IMAD.IADD R19, R6, 0x1, R19 ;  /* 0x0000000106137824 */ /* 0x000fc800078e0213 */
[----:B0-----:R-:W-:-:S05]  /*14b50*/  IMAD.WIDE R2, R19, 0x4, R2 ;  /* 0x0000000413027825 */ /* 0x001fca00078e0202 */
[----:B--23--:R-:W2:Y:S01]  /*14b60*/  LDG.E R7, desc[UR60][R2.64] ;  /* 0x0000003c02077981 */ /* 0x00cea2000c1e1900 */
[----:B------:R-:W-:-:S04]  /*14b70*/  IMAD R16, R5, R4, R16 ;  /* 0x0000000405107224 */ /* 0x000fc800078e0210 */
[----:B------:R-:W-:Y:S02]  /*14b80*/  IMAD.IADD R0, R0, 0x1, -R16 ;  /* 0x0000000100007824 */ /* 0x000fe400078e0a10 */
[----:B--2---:R-:W-:-:S05]  /*14b90*/  IMAD R6, R17, R7, RZ ;  /* 0x0000000711067224 */ /* 0x004fca00078e02ff */
[----:B------:R-:W-:-:S04]  /*14ba0*/  IABS R8, R6 ;  /* 0x0000000600087213 */ /* 0x000fc80000000000 */
[----:B------:R-:W0:Y:S08]  /*14bb0*/  I2F.RP R2, R8 ;  /* 0x0000000800027306 */ /* 0x000e300000209400 */
        /* <DEDUP_REMOVED lines=9> */
[----:B------:R-:W-:-:S04]  /*14c50*/  IMAD.HI.U32 R2, R2, R3, RZ ;  /* 0x0000000302027227 */ /* 0x000fc800078e00ff */
[----:B------:R-:W-:-:S04]  /*14c60*/  IMAD.MOV R5, RZ, RZ, -R5 ;  /* 0x000000ffff057224 */ /* 0x000fc800078e0a05 */
        /* <DEDUP_REMOVED lines=11> */
[----:B------:R-:W-:Y:S02]  /*14d20*/  IMAD R5, R7, R2, RZ ;  /* 0x0000000207057224 */ /* 0x000fe400078e02ff */
[----:B------:R-:W-:Y:S02]  /*14d30*/  IMAD.MOV R2, RZ, RZ, -R2 ;  /* 0x000000ffff027224 */ /* 0x000fe400078e0a02 */
[----:B------:R-:W-:Y:S02]  /*14d40*/  IMAD.MOV R3, RZ, RZ, -R5 ;  /* 0x000000ffff037224 */ /* 0x000fe400078e0a05 */
[----:B------:R-:W-:-:S03]  /*14d50*/  IMAD R0, R6, R2, R0 ;  /* 0x0000000206007224 */ /* 0x000fc600078e0200 */
[----:B------:R-:W-:Y:S01]  /*14d60*/  VIADDMNMX R4, R3, R4, R7, PT ;  /* 0x0000000403047246 */ /* 0x000fe20003800107 */
[----:B------:R-:W-:-:S03]  /*14d70*/  IMAD.IADD R5, R0, 0x1, R5 ;  /* 0x0000000100057824 */ /* 0x000fc600078e0205 */
        /* <DEDUP_REMOVED lines=23> */
[----:B------:R-:W-:Y:S01]  /*14ef0*/  @!P1 LOP3.LUT R2, RZ, R4, RZ, 0x33, !PT ;  /* 0x00000004ff029212 */ /* 0x000fe200078e33ff */
[----:B------:R-:W-:-:S04]  /*14f00*/  IMAD.MOV R4, RZ, RZ, -R4 ;  /* 0x000000ffff047224 */ /* 0x000fc800078e0a04 */
[----:B------:R-:W-:Y:S01]  /*14f10*/  IMAD R18, R2, R4, R5 ;  /* 0x0000000402127224 */ /* 0x000fe200078e0205 */
[----:B------:R-:W-:-:S05]  /*14f20*/  LOP3.LUT R2, RZ, R2, RZ, 0x33, !PT ;  /* 0x00000002ff027212 */ /* 0x000fca00078e33ff */
[----:B------:R-:W-:Y:S01]  /*14f30*/  IMAD.IADD R17, R17, 0x1, R2 ;  /* 0x0000000111117824 */ /* 0x000fe200078e0202 */
[----:B------:R-:W-:Y:S06]  /*14f40*/  BRA `(.L_x_1561) ;  /* 0x00000000001c7947 */ /* 0x000fec0003800000 */
.L_x_1553:
[----:B------:R-:W-:Y:S01]  /*14f50*/  UMOV UR4, URZ ;  /* 0x0000003f00047c82 */ /* 0x000fe20008000000 */
[----:B------:R-:W-:Y:S01]  /*14f60*/  UMOV UR5, URZ ;  /* 0x0000003f00057c82 */ /* 0x000fe20008000000 */
[----:B------:R-:W-:Y:S01]  /*14f70*/  ULDC UR6, c[0x0][0xc3c] ;  /* 0x00030f0000067ab9 */ /* 0x000fe20000000800 */
[----:B------:R-:W-:Y:S02]  /*14f80*/  IMAD.MOV.U32 R16, RZ, RZ, R0 ;  /* 0x000000ffff107224 */ /* 0x000fe400078e0000 */
[----:B------:R-:W-:Y:S02]  /*14f90*/  IMAD.U32 R17, RZ, RZ, UR4 ;  /* 0x00000004ff117e24 */ /* 0x000fe4000f8e00ff */
[----:B------:R-:W-:Y:S02]  /*14fa0*/  IMAD.U32 R18, RZ, RZ, UR5 ;  /* 0x00000005ff127e24 */ /* 0x000fe4000f8e00ff */
[----:B------:R-:W-:-:S07]  /*14fb0*/  IMAD.U32 R19, RZ, RZ, UR6 ;  /* 0x00000006ff137e24 */ /* 0x000fce000f8e00ff */
.L_x_1561:
[----:B------:R0:W5:Y:S01]  /*14fc0*/  LDL R2, [R1] ;  /* 0x0000000001027983 */ /* 0x0001620000100800 */
[----:B------:R-:W1:Y:S01]  /*14fd0*/  S2R R0, SR_TID.X ;  /* 0x0000000000007919 */ /* 0x000e620000002100 */
[----:B------:R-:W-:Y:S05]  /*14fe0*/  WARPSYNC.ALL ;  /* 0x0000000000007948 */ /* 0x000fea0003800000 */
[----:B-1----:R-:W-:Y:S01]  /*14ff0*/  LOP3.LUT R0, R0, 0x1f, RZ, 0xc0, !PT ;  /* 0x0000001f00007812 */ /* 0x002fe200078ec0ff */
[----:B------:R-:W-:Y:S03]  /*15000*/  BAR.SYNC.DEFER_BLOCKING 0x4, 0x180 ;  /* 0x0106000000007b1d */ /* 0x000fe60000010000 */
[----:B------:R-:W-:-:S13]  /*15010*/  ISETP.NE.AND P0, PT, R0, RZ, PT ;  /* 0x000000ff0000720c */ /* 0x000fda0003f05270 */
[----:B----4-:R-:W5:Y:S01]  /*15020*/  @!P0 S2R R3, SR_CgaCtaId ;  /* 0x0000000000038919 */ /* 0x010f620000008800 */
[----:B------:R-:W-:-:S04]  /*15030*/  @!P0 MOV R0, 0x400 ;  /* 0x0000040000008802 */ /* 0x000fc80000000f00 */
[----:B-----5:R-:W-:-:S05]  /*15040*/  @!P0 LEA R2, R3, R0, 0x18 ;  /* 0x0000000003028211 */ /* 0x020fca00078ec0ff */
[----:B------:R0:W-:Y:S04]  /*15050*/  @!P0 STS.128 [R2+0x2a8d0], R16 ;  /* 0x02a8d01002008388 */ /* 0x0001e80000000c00 */
[----:B------:R0:W-:Y:S01]  /*15060*/  @!P0 STL [R1], R2 ;  /* 0x0000000201008387 */ /* 0x0001e20000100800 */
[----:B------:R-:W-:Y:S06]  /*15070*/  BAR.ARV 0x5, 0x180 ;  /* 0x0146000000007b1d */ /* 0x000fec0000002000 */
.L_x_1550:
[----:B------:R-:W-:Y:S02]  /*15080*/  ULDC UR4, c[0x0][0xc3c] ;  /* 0x00030f0000047ab9 */ /* 0x000fe40000000800 */
[----:B0-----:R-:W-:-:S13]  /*15090*/  ISETP.GE.AND P0, PT, R19, UR4, PT ;  /* 0x0000000413007c0c */ /* 0x001fda000bf06270 */
[----:B------:R-:W-:Y:S05]  /*150a0*/  @!P0 BRA `(.L_x_1562) ;  /* 0xffffffa800408947 */ /* 0x000fea000383ffff */
[----:B------:R-:W-:Y:S05]  /*150b0*/  BSYNC B8 ;  /* 0x0000000000087941 */ /* 0x000fea0003800000 */
.L_x_1452:
[----:B----4-:R-:W4:Y:S01]  /*150c0*/  LDL.LU R0, [R1+0x38] ;  /* 0x0000380001007983 */ /* 0x010f220000300800 */
[----:B------:R-:W-:Y:S01]  /*150d0*/  BSSY B0, `(.L_x_1563) ;  /* 0x000000b000007945 */ /* 0x000fe20003800000 */
[----:B------:R-:W5:Y:S01]  /*150e0*/  S2R R5, SR_CgaCtaId ;  /* 0x0000000000057919 */ /* 0x000f620000008800 */
[----:B----4-:R-:W-:-:S05]  /*150f0*/  VIADD R0, R0, 0x1 ;  /* 0x0000000100007836 */ /* 0x010fca0000000000 */
[----:B0-----:R-:W-:-:S04]  /*15100*/  LEA.HI R2, R0, R0, RZ, 0x1 ;  /* 0x0000000000027211 */ /* 0x001fc800078f08ff */
[----:B------:R-:W-:-:S05]  /*15110*/  LOP3.LUT R3, R2, 0xfffffffe, RZ, 0xc0, !PT ;  /* 0xfffffffe02037812 */ /* 0x000fca00078ec0ff */
[----:B------:R-:W-:Y:S01]  /*15120*/  IMAD.IADD R3, R0, 0x1, -R3 ;  /* 0x0000000100037824 */ /* 0x000fe200078e0a03 */
[----:B------:R-:W-:-:S04]  /*15130*/  MOV R0, 0x400 ;  /* 0x0000040000007802 */ /* 0x000fc80000000f00 */
[----:B-----5:R-:W-:Y:S02]  /*15140*/  LEA R0, R5, R0, 0x18 ;  /* 0x0000000005007211 */ /* 0x020fe400078ec0ff */
[----:B------:R-:W-:-:S04]  /*15150*/  SHF.L.U32 R3, R3, 0x1f, RZ ;  /* 0x0000001f03037819 */ /* 0x000fc800000006ff */
[----:B------:R-:W0:Y:S02]  /*15160*/  SYNCS.PHASECHK.TRANS64.TRYWAIT P0, [R0+URZ+0x2a820], R3 ;  /* 0x02a82003000075a7 */ /* 0x000e24000800017f */
[----:B0-----:R-:W-:Y:S05]  /*15170*/  @!P0 BRA `(.L_x_1564) ;  /* 0x00000020000c8947 */ /* 0x001fea0003800000 */
.L_x_1633:
[----:B------:R-:W-:Y:S05]  /*15180*/  BSYNC B0 ;  /* 0x0000000000007941 */ /* 0x000fea0003800000 */
.L_x_1563:
[----:B------:R-:W-:-:S03]  /*15190*/  UMOV UR4, 0xffffffff ;  /* 0xffffffff00047882 */ /* 0x000fc60000000000 */
[----:B------:R-:W-:Y:S05]  /*151a0*/  BRA.DIV UR4, `(.L_x_1565) ;  /* 0x0000002204147947 */ /* 0x000fea000b800000 */
[----:B------:R-:W4:Y:S02]  /*151b0*/  S2R R2, SR_TID.X ;  /* 0x0000000000027919 */ /* 0x000f240000002100 */
[----:B----4-:R-:W-:-:S04]  /*151c0*/  SHF.R.U32.HI R2, RZ, 0x5, R2 ;  /* 0x00000005ff027819 */ /* 0x010fc80000011602 */
[----:B------:R-:W-:-:S05]  /*151d0*/  LOP3.LUT R2, R2, 0x3, RZ, 0xc0, !PT ;  /* 0x0000000302027812 */ /* 0x000fca00078ec0ff */
[----:B------:R4:W0:Y:S02]  /*151e0*/  SHFL.IDX PT, R14, R2, RZ, 0x1f ;  /* 0x00001fff020e7589 */ /* 0x00082400000e0000 */
.L_x_1636:
[----:B0-----:R-:W-:Y:S01]  /*151f0*/  ISETP.NE.AND P0, PT, R14, RZ, PT ;  /* 0x000000ff0e00720c */ /* 0x001fe20003f05270 */
[----:B------:R-:W-:-:S12]  /*15200*/  BSSY B0, `(.L_x_1566) ;  /* 0x0000029000007945 */ /* 0x000fd80003800000 */
[----:B------:R-:W-:Y:S05]  /*15210*/  @P0 BRA `(.L_x_1567) ;  /* 0x00000000009c0947 */ /* 0x000fea0003800000 */
[----:B------:R-:W-:-:S03]  /*15220*/  UMOV UR4, 0xffffffff ;  /* 0xffffffff00047882 */ /* 0x000fc60000000000 */
[----:B------:R-:W-:Y:S05]  /*15230*/  BRA.DIV UR4, `(.L_x_1568) ;  /* 0x0000002204247947 */ /* 0x000fea000b800000 */
[----:B------:R-:W-:-:S13]  /*15240*/  ELECT P6, URZ, PT ;  /* 0x00000000003f782f */ /* 0x000fda00038c0000 */
.L_x_1639:
[----:B------:R-:W-:Y:S05]  /*15250*/  @!P6 BRA `(.L_x_1567) ;  /* 0x00000000008ce947 */ /* 0x000fea0003800000 */
[----:B----4-:R-:W4:Y:S02]  /*15260*/  LDL R2, [R1+0x48] ;  /* 0x0000480001027983 */ /* 0x010f240000100800 */
[----:B----4-:R-:W-:-:S13]  /*15270*/  R2UR UR4, R2 ;  /* 0x00000000020472ca */ /* 0x010fda00000e0000 */
[----:B------:R-:W-:-:S06]  /*15280*/  ULOP3.LUT UR4, UR4, 0x2, URZ, 0xfc, !UPT ;  /* 0x0000000204047892 */ /* 0x000fcc000f8efc3f */
[----:B------:R-:W-:-:S05]  /*15290*/  IMAD.U32 R2, RZ, RZ, UR4 ;  /* 0x00000004ff027e24 */ /* 0x000fca000f8e00ff */
[----:B------:R-:W-:-:S13]  /*152a0*/  ISETP.NE.AND P2, PT, R2, 0x3, PT ;  /* 0x000000030200780c */ /* 0x000fda0003f45270 */
[----:B------:R-:W-:Y:S05]  /*152b0*/  @!P2 BRA `(.L_x_1569) ;  /* 0x000000000004a947 */ /* 0x000fea0003800000 */
[----:B------:R-:W-:Y:S01]  /*152c0*/  BPT.TRAP 0x1 ;  /* 0x000000040000795c */ /* 0x000fe20000300000 */
.L_x_1569:
[----:B------:R-:W4:Y:S04]  /*152d0*/  LDL R3, [R1+0x4] ;  /* 0x0000040001037983 */ /* 0x000f280000100800 */
[----:B--23--:R-:W2:Y:S01]  /*152e0*/  LDL.LU R7, [R1+0x10] ;  /* 0x0000100001077983 */ /* 0x00cea20000300800 */
        /* <DEDUP_REMOVED lines=12> */
.L_x_1640:
[----:B------:R-:W2:Y:S02]  /*153b0*/  SYNCS.PHASECHK.TRANS64.TRYWAIT P0, [R7+URZ], R2 ;  /* 0x00000002070075a7 */ /* 0x000ea4000800017f */
[----:B--2---:R-:W-:Y:S05]  /*153c0*/  @!P0 BRA `(.L_x_1571) ;  /* 0x0000001c00f48947 */ /* 0x004fea0003800000 */
.L_x_1641:
[----:B------:R-:W-:Y:S05]  /*153d0*/  @!P2 BRA `(.L_x_1572) ;  /* 0x000000000004a947 */ /* 0x000fea0003800000 */
[----:B------:R-:W-:Y:S01]  /*153e0*/  BPT.TRAP 0x1 ;  /* 0x000000040000795c */ /* 0x000fe20000300000 */
.L_x_1572:
[----:B------:R-:W3:Y:S01]  /*153f0*/  LDL.LU R4, [R1+0x4] ;  /* 0x0000040001047983 */ /* 0x000ee20000300800 */
[----:B------:R-:W-:-:S04]  /*15400*/  VIADD R0, R0, 0x2a860 ;  /* 0x0002a86000007836 */ /* 0x000fc80000000000 */
[----:B---3--:R-:W-:-:S04]  /*15410*/  IMAD R4, R4, 0x8, R0 ;  /* 0x0000000804047824 */ /* 0x008fc800078e0200 */
[----:B------:R-:W3:Y:S02]  /*15420*/  SYNCS.PHASECHK.TRANS64.TRYWAIT P0, [R4+URZ], R5 ;  /* 0x00000005040075a7 */ /* 0x000ee4000800017f */
[----:B---3--:R-:W-:Y:S05]  /*15430*/  @!P0 BRA `(.L_x_1573) ;  /* 0x0000001c00ec8947 */ /* 0x008fea0003800000 */
.L_x_1642:
[----:B------:R-:W-:-:S07]  /*15440*/  IMAD R3, R3, 0x8, R0 ;  /* 0x0000000803037824 */ /* 0x000fce00078e0200 */
.L_x_1574:
[----:B----4-:R4:W0:Y:S02]  /*15450*/  SYNCS.PHASECHK.TRANS64.TRYWAIT P0, [R3+URZ], R2 ;  /* 0x00000002030075a7 */ /* 0x010824000800017f */
[----:B0-----:R-:W-:Y:S05]  /*15460*/  @!P0 NANOSLEEP.SYNCS 0x989680 ;  /* 0x009896800000895d */ /* 0x001fea0003900000 */
[----:B------:R-:W0:Y:S02]  /*15470*/  @!P0 SYNCS.PHASECHK.TRANS64 P0, [R3+URZ], R2 ;  /* 0x00000002030085a7 */ /* 0x000e24000800007f */
[----:B0-----:R-:W-:Y:S05]  /*15480*/  @!P0 BRA `(.L_x_1574) ;  /* 0xfffffffc00f08947 */ /* 0x001fea000383ffff */
.L_x_1567:
[----:B------:R-:W-:Y:S05]  /*15490*/  BSYNC B0 ;  /* 0x0000000000007941 */ /* 0x000fea0003800000 */
.L_x_1566:
[----:B------:R-:W-:Y:S05]  /*154a0*/  EXIT ;  /* 0x000000000000794d */ /* 0x000fea0003800000 */
.L_x_1354:
[----:B0-----:R-:W-:-:S04]  /*154b0*/  IMAD.U32 R3, RZ, RZ, UR37 ;  /* 0x00000025ff037e24 */ /* 0x001fc8000f8e00ff */
[----:B------:R0:W1:Y:S03]  /*154c0*/  SYNCS.PHASECHK.TRANS64.TRYWAIT P1, [R3+URZ+0x2a800], R0 ;  /* 0x02a80000030075a7 */ /* 0x000066000802017f */
[----:B-1----:R-:W-:Y:S05]  /*154d0*/  @!P1 NANOSLEEP.SYNCS 0x989680 ;  /* 0x009896800000995d */ /* 0x002fea0003900000 */
[----:B------:R-:W1:Y:S02]  /*154e0*/  @!P1 SYNCS.PHASECHK.TRANS64 P1, [R3+URZ+0x2a800], R0 ;  /* 0x02a80000030095a7 */ /* 0x000e64000802007f */
[----:B-1----:R-:W-:Y:S05]  /*154f0*/  @!P1 BRA `(.L_x_1354) ;  /* 0xfffffffc00ec9947 */ /* 0x002fea000383ffff */
[----:B------:R-:W-:Y:S05]  /*15500*/  BRA `(.L_x_1575) ;  /* 0xfffffec400607947 */ /* 0x000fea000383ffff */
.L_x_1358:
[----:B-1----:R1:W2:Y:S02]  /*15510*/  SYNCS.PHASECHK.TRANS64.TRYWAIT P1, [R7+URZ+0x2a830], R0 ;  /* 0x02a83000070075a7 */ /* 0x0022a4000802017f */
[----:B--2---:R-:W-:Y:S05]  /*15520*/  @!P1 NANOSLEEP.SYNCS 0x989680 ;  /* 0x009896800000995d */ /* 0x004fea0003900000 */
[----:B------:R-:W2:Y:S02]  /*15530*/  @!P1 SYNCS.PHASECHK.TRANS64 P1, [R7+URZ+0x2a830], R0 ;  /* 0x02a83000070095a7 */ /* 0x000ea4000802007f */
[----:B--2---:R-:W-:Y:S05]  /*15540*/  @!P1 BRA `(.L_x_1358) ;  /* 0xfffffffc00f09947 */ /* 0x004fea000383ffff */
[----:B------:R-:W-:Y:S05]  /*15550*/  BRA `(.L_x_1357) ;  /* 0xfffffec400847947 */ /* 0x000fea000383ffff */
.L_x_1374:
[----:B-1----:R-:W-:-:S04]  /*15560*/  IMAD.U32 R12, RZ, RZ, UR6 ;  /* 0x00000006ff0c7e24 */ /* 0x002fc8000f8e00ff */
[----:B------:R1:W2:Y:S03]  /*15570*/  SYNCS.PHASECHK.TRANS64.TRYWAIT P1, [R12+URZ+0x2a830], R9 ;  /* 0x02a830090c0075a7 */ /* 0x0002a6000802017f */
[----:B--2---:R-:W-:Y:S05]  /*15580*/  @!P1 NANOSLEEP.SYNCS 0x989680 ;  /* 0x009896800000995d */ /* 0x004fea0003900000 */
[----:B------:R-:W2:Y:S02]  /*15590*/  @!P1 SYNCS.PHASECHK.TRANS64 P1, [R12+URZ+0x2a830], R9 ;  /* 0x02a830090c0095a7 */ /* 0x000ea4000802007f */
[----:B--2---:R-:W-:Y:S05]  /*155a0*/  @!P1 BRA `(.L_x_1374) ;  /* 0xfffffffc00ec9947 */ /* 0x004fea000383ffff */
[----:B------:R-:W-:Y:S05]  /*155b0*/  BRA `(.L_x_1373) ;  /* 0xfffffef000347947 */ /* 0x000fea000383ffff */
.L_x_1378:
[----:B01----:R-:W-:-:S04]  /*155c0*/  IMAD.U32 R9, RZ, RZ, UR11 ;  /* 0x0000000bff097e24 */ /* 0x003fc8000f8e00ff */
[----:B------:R0:W1:Y:S03]  /*155d0*/  SYNCS.PHASECHK.TRANS64.TRYWAIT P1, [R9+URZ+0x2a850], R0 ;  /* 0x02a85000090075a7 */ /* 0x000066000802017f */
[----:B-1----:R-:W-:Y:S05]  /*155e0*/  @!P1 NANOSLEEP.SYNCS 0x989680 ;  /* 0x009896800000995d */ /* 0x002fea0003900000 */
[----:B------:R-:W1:Y:S02]  /*155f0*/  @!P1 SYNCS.PHASECHK.TRANS64 P1, [R9+URZ+0x2a850], R0 ;  /* 0x02a85000090095a7 */ /* 0x000e64000802007f */
[----:B-1----:R-:W-:Y:S05]  /*15600*/  @!P1 BRA `(.L_x_1378) ;  /* 0xfffffffc00ec9947 */ /* 0x002fea000383ffff */
[----:B------:R-:W-:Y:S05]  /*15610*/  BRA `(.L_x_1377) ;  /* 0xfffffef8004c7947 */ /* 0x000fea000383ffff */
.L_x_1395:
[----:B-1----:R-:W-:-:S04]  /*15620*/  IMAD.U32 R8, RZ, RZ, UR5 ;  /* 0x00000005ff087e24 */ /* 0x002fc8000f8e00ff */
[----:B------:R1:W2:Y:S03]  /*15630*/  SYNCS.PHASECHK.TRANS64.TRYWAIT P1, [R8+URZ+0x2a830], R3 ;  /* 0x02a83003080075a7 */ /* 0x0002a6000802017f */
[----:B--2---:R-:W-:Y:S05]  /*15640*/  @!P1 NANOSLEEP.SYNCS 0x989680 ;  /* 0x009896800000995d */ /* 0x004fea0003900000 */
[----:B------:R-:W2:Y:S02]  /*15650*/  @!P1 SYNCS.PHASECHK.TRANS64 P1, [R8+URZ+0x2a830], R3 ;  /* 0x02a83003080095a7 */ /* 0x000ea4000802007f */
[----:B--2---:R-:W-:Y:S05]  /*15660*/  @!P1 BRA `(.L_x_1395) ;  /* 0xfffffffc00ec9947 */ /* 0x004fea000383ffff */
[----:B------:R-:W-:Y:S05]  /*15670*/  BRA `(.L_x_1394) ;  /* 0xffffff1c00fc7947 */ /* 0x000fea000383ffff */
.L_x_1399:
[----:B01----:R-:W-:-:S04]  /*15680*/  IMAD.U32 R3, RZ, RZ, UR10 ;  /* 0x0000000aff037e24 */ /* 0x003fc8000f8e00ff */
[----:B------:R0:W1:Y:S03]  /*15690*/  SYNCS.PHASECHK.TRANS64.TRYWAIT P1, [R3+URZ+0x2a850], R0 ;  /* 0x02a85000030075a7 */ /* 0x000066000802017f */
[----:B-1----:R-:W-:Y:S05]  /*156a0*/  @!P1 NANOSLEEP.SYNCS 0x989680 ;  /* 0x009896800000995d */ /* 0x002fea0003900000 */
[----:B------:R-:W1:Y:S02]  /*156b0*/  @!P1 SYNCS.PHASECHK.TRANS64 P1, [R3+URZ+0x2a850], R0 ;  /* 0x02a85000030095a7 */ /* 0x000e64000802007f */
[----:B-1----:R-:W-:Y:S05]  /*156c0*/  @!P1 BRA `(.L_x_1399) ;  /* 0xfffffffc00ec9947 */ /* 0x002fea000383ffff */
[----:B------:R-:W-:Y:S05]  /*156d0*/  BRA `(.L_x_1398) ;  /* 0xffffff2800147947 */ /* 0x000fea000383ffff */
.L_x_1405:
[----:B-1----:R-:W-:-:S04]  /*156e0*/  IMAD.U32 R8, RZ, RZ, UR5 ;  /* 0x00000005ff087e24 */ /* 0x002fc8000f8e00ff */
[----:B------:R1:W2:Y:S03]  /*156f0*/  SYNCS.PHASECHK.TRANS64.TRYWAIT P1, [R8+URZ+0x2a830], R3 ;  /* 0x02a83003080075a7 */ /* 0x0002a6000802017f */
[----:B--2---:R-:W-:Y:S05]  /*15700*/  @!P1 NANOSLEEP.SYNCS 0x989680 ;  /* 0x009896800000995d */ /* 0x004fea0003900000 */
[----:B------:R-:W2:Y:S02]  /*15710*/  @!P1 SYNCS.PHASECHK.TRANS64 P1, [R8+URZ+0x2a830], R3 ;  /* 0x02a83003080095a7 */ /* 0x000ea4000802007f */
[----:B--2---:R-:W-:Y:S05]  /*15720*/  @!P1 BRA `(.L_x_1405) ;  /* 0xfffffffc00ec9947 */ /* 0x004fea000383ffff */
[----:B------:R-:W-:Y:S05]  /*15730*/  BRA `(.L_x_1404) ;  /* 0xffffff3800ec7947 */ /* 0x000fea000383ffff */
.L_x_1409:
[----:B01----:R-:W-:-:S04]  /*15740*/  IMAD.U32 R3, RZ, RZ, UR10 ;  /* 0x0000000aff037e24 */ /* 0x003fc8000f8e00ff */
[----:B------:R0:W1:Y:S03]  /*15750*/  SYNCS.PHASECHK.TRANS64.TRYWAIT P1, [R3+URZ+0x2a850], R0 ;  /* 0x02a85000030075a7 */ /* 0x000066000802017f */
[----:B-1----:R-:W-:Y:S05]  /*15760*/  @!P1 NANOSLEEP.SYNCS 0x989680 ;  /* 0x009896800000995d */ /* 0x002fea0003900000 */
[----:B------:R-:W1:Y:S02]  /*15770*/  @!P1 SYNCS.PHASECHK.TRANS64 P1, [R3+URZ+0x2a850], R0 ;  /* 0x02a85000030095a7 */ /* 0x000e64000802007f */
[----:B-1----:R-:W-:Y:S05]  /*15780*/  @!P1 BRA `(.L_x_1409) ;  /* 0xfffffffc00ec9947 */ /* 0x002fea000383ffff */
[----:B------:R-:W-:Y:S05]  /*15790*/  BRA `(.L_x_1408) ;  /* 0xffffff4400047947 */ /* 0x000fea000383ffff */
.L_x_1422:
[----:B-1----:R-:W-:-:S04]  /*157a0*/  IMAD.U32 R5, RZ, RZ, UR5 ;  /* 0x00000005ff057e24 */ /* 0x002fc8000f8e00ff */
[----:B------:R1:W2:Y:S03]  /*157b0*/  SYNCS.PHASECHK.TRANS64.TRYWAIT P0, [R5+URZ+0x2a850], R0 ;  /* 0x02a85000050075a7 */ /* 0x0002a6000800017f */
[----:B--2---:R-:W-:Y:S05]  /*157c0*/  @!P0 NANOSLEEP.SYNCS 0x989680 ;  /* 0x009896800000895d */ /* 0x004fea0003900000 */
[----:B------:R-:W2:Y:S02]  /*157d0*/  @!P0 SYNCS.PHASECHK.TRANS64 P0, [R5+URZ+0x2a850], R0 ;  /* 0x02a85000050085a7 */ /* 0x000ea4000800007f */
[----:B--2---:R-:W-:Y:S05]  /*157e0*/  @!P0 BRA `(.L_x_1422) ;  /* 0xfffffffc00ec8947 */ /* 0x004fea000383ffff */
[----:B------:R-:W-:Y:S05]  /*157f0*/  BRA `(.L_x_1421) ;  /* 0xffffff6c00087947 */ /* 0x000fea000383ffff */
.L_x_1472:
[----:B------:R-:W3:Y:S01]  /*15800*/  S2R R4, SR_TID.X ;  /* 0x0000000000047919 */ /* 0x000ee20000002100 */
[----:B------:R-:W-:Y:S01]  /*15810*/  BSSY B0, `(.L_x_1576) ;  /* 0x000000a000007945 */ /* 0x000fe20003800000 */
[----:B------:R-:W-:Y:S02]  /*15820*/  IMAD.MOV.U32 R12, RZ, RZ, RZ ;  /* 0x000000ffff0c7224 */ /* 0x000fe400078e00ff */
[----:B------:R-:W-:Y:S02]  /*15830*/  IMAD.MOV.U32 R11, RZ, RZ, 0x1f ;  /* 0x0000001fff0b7424 */ /* 0x000fe400078e00ff */
[----:B------:R-:W-:Y:S01]  /*15840*/  IMAD.MOV.U32 R15, RZ, RZ, -0x1 ;  /* 0xffffffffff0f7424 */ /* 0x000fe200078e00ff */
[----:B---3--:R-:W-:-:S04]  /*15850*/  SHF.R.U32.HI R4, RZ, 0x5, R4 ;  /* 0x00000005ff047819 */ /* 0x008fc80000011604 */
[----:B------:R-:W-:-:S05]  /*15860*/  LOP3.LUT R4, R4, 0x3, RZ, 0xc0, !PT ;  /* 0x0000000304047812 */ /* 0x000fca00078ec0ff */
[----:B------:R-:W-:-:S07]  /*15870*/  IMAD.MOV.U32 R13, RZ, RZ, R4 ;  /* 0x000000ffff0d7224 */ /* 0x000fce00078e0004 */
[----:B012---:R-:W-:Y:S05]  /*15880*/  WARPSYNC.COLLECTIVE R15, `(.L_x_1577) ;  /* 0x000000000f087348 */ /* 0x007fea0003c00000 */
[----:B------:R3:W4:Y:S02]  /*15890*/  SHFL.IDX P6, R14, R13, R12, R11 ;  /* 0x0000000c0d0e7389 */ /* 0x00072400000c000b */
[----:B01234-:R-:W-:Y:S01]  /*158a0*/  ENDCOLLECTIVE ;  /* 0x000000000000791b */ /* 0x01ffe20003800000 */
.L_x_1577:
[----:B------:R-:W-:Y:S05]  /*158b0*/  BSYNC B0 ;  /* 0x0000000000007941 */ /* 0x000fea0003800000 */
.L_x_1576:
[----:B------:R-:W-:Y:S05]  /*158c0*/  BRA `(.L_x_1578) ;  /* 0xffffffac00e87947 */ /* 0x000fea000383ffff */
.L_x_1474:
[----:B------:R-:W-:Y:S01]  /*158d0*/  BSSY B0, `(.L_x_1579) ;  /* 0x0000006000007945 */ /* 0x000fe20003800000 */
[----:B------:R-:W-:-:S07]  /*158e0*/  IMAD.MOV.U32 R15, RZ, RZ, -0x1 ;  /* 0xffffffffff0f7424 */ /* 0x000fce00078e00ff */
[----:B012-4-:R-:W-:Y:S05]  /*158f0*/  WARPSYNC.COLLECTIVE R15, `(.L_x_1580) ;  /* 0x000000000f0c7348 */ /* 0x017fea0003c00000 */
[----:B------:R-:W-:Y:S02]  /*15900*/  ELECT P6, UR62, PT ;  /* 0x00000000003e782f */ /* 0x000fe400038c0000 */
[----:B------:R-:W-:Y:S01]  /*15910*/  MOV R14, UR62 ;  /* 0x0000003e000e7c02 */ /* 0x000fe20008000f00 */
[----:B012-4-:R-:W-:Y:S10]  /*15920*/  ENDCOLLECTIVE ;  /* 0x000000000000791b */ /* 0x017ff40003800000 */
.L_x_1580:
[----:B------:R-:W-:Y:S05]  /*15930*/  BSYNC B0 ;  /* 0x0000000000007941 */ /* 0x000fea0003800000 */
.L_x_1579:
[----:B------:R-:W-:Y:S05]  /*15940*/  BRA `(.L_x_1581) ;  /* 0xffffffac00f47947 */ /* 0x000fea000383ffff */
.L_x_1476:
[----:B--2---:R2:W3:Y:S02]  /*15950*/  SYNCS.PHASECHK.TRANS64.TRYWAIT P0, [R0+URZ+0x2a840], R2 ;  /* 0x02a84002000075a7 */ /* 0x0044e4000800017f */
[----:B---3--:R-:W-:Y:S05]  /*15960*/  @!P0 NANOSLEEP.SYNCS 0x989680 ;  /* 0x009896800000895d */ /* 0x008fea0003900000 */
[----:B------:R-:W3:Y:S02]  /*15970*/  @!P0 SYNCS.PHASECHK.TRANS64 P0, [R0+URZ+0x2a840], R2 ;  /* 0x02a84002000085a7 */ /* 0x000ee4000800007f */
[----:B---3--:R-:W-:Y:S05]  /*15980*/  @!P0 BRA `(.L_x_1476) ;  /* 0xfffffffc00f08947 */ /* 0x008fea000383ffff */
[----:B------:R-:W-:Y:S05]  /*15990*/  BRA `(.L_x_1582) ;  /* 0xffffffb0005c7947 */ /* 0x000fea000383ffff */
.L_x_1480:
[----:B------:R-:W2:Y:S01]  /*159a0*/  LDL.LU R11, [R1+0x30] ;  /* 0x00003000010b7983 */ /* 0x000ea20000300800 */
[----:B------:R-:W-:Y:S01]  /*159b0*/  IMAD.MOV.U32 R13, RZ, RZ, R3 ;  /* 0x000000ffff0d7224 */ /* 0x000fe200078e0003 */
[----:B------:R-:W-:Y:S01]  /*159c0*/  LOP3.LUT R5, R5, 0x7f, RZ, 0xc0, !PT ;  /* 0x0000007f05057812 */ /* 0x000fe200078ec0ff */
[----:B------:R-:W-:Y:S02]  /*159d0*/  IMAD.MOV.U32 R12, RZ, RZ, RZ ;  /* 0x000000ffff0c7224 */ /* 0x000fe400078e00ff */
[----:B------:R-:W-:Y:S01]  /*159e0*/  IMAD.MOV.U32 R15, RZ, RZ, -0x1 ;  /* 0xffffffffff0f7424 */ /* 0x000fe200078e00ff */
[----:B------:R-:W-:-:S05]  /*159f0*/  SHF.R.U32.HI R5, RZ, 0x3, R5 ;  /* 0x00000003ff057819 */ /* 0x000fca0000011605 */
[----:B------:R-:W-:-:S04]  /*15a00*/  IMAD.IADD R0, R5, 0x1, R9 ;  /* 0x0000000105007824 */ /* 0x000fc800078e0209 */
[----:B------:R-:W-:Y:S02]  /*15a10*/  VIADD R5, R0, 0x10 ;  /* 0x0000001000057836 */ /* 0x000fe40000000000 */
[----:B--2---:R-:W-:Y:S02]  /*15a20*/  IMAD R2, R11, R7, RZ ;  /* 0x000000070b027224 */ /* 0x004fe400078e02ff */
[----:B------:R-:W-:-:S03]  /*15a30*/  IMAD.MOV.U32 R11, RZ, RZ, 0x181f ;  /* 0x0000181fff0b7424 */ /* 0x000fc600078e00ff */
[----:B------:R-:W-:-:S13]  /*15a40*/  ISETP.GE.AND P3, PT, R0, R2, PT ;  /* 0x000000020000720c */ /* 0x000fda0003f66270 */
[----:B-----5:R-:W-:Y:S05]  /*15a50*/  WARPSYNC.COLLECTIVE R15, `(.L_x_1583) ;  /* 0x000000000f087348 */ /* 0x020fea0003c00000 */
[----:B------:R0:W1:Y:S02]  /*15a60*/  SHFL.IDX P6, R14, R13, R12, R11 ;  /* 0x0000000c0d0e7389 */ /* 0x00006400000c000b */
[----:B01---5:R-:W-:Y:S01]  /*15a70*/  ENDCOLLECTIVE ;  /* 0x000000000000791b */ /* 0x023fe20003800000 */
.L_x_1583:
[----:B------:R-:W-:Y:S02]  /*15a80*/  IMAD.MOV.U32 R13, RZ, RZ, R4 ;  /* 0x000000ffff0d7224 */ /* 0x000fe400078e0004 */
[----:B------:R-:W-:-:S07]  /*15a90*/  IMAD.MOV.U32 R6, RZ, RZ, R14 ;  /* 0x000000ffff067224 */ /* 0x000fce00078e000e */
[----:B------:R-:W-:Y:S05]  /*15aa0*/  WARPSYNC.COLLECTIVE R15, `(.L_x_1584) ;  /* 0x000000000f087348 */ /* 0x000fea0003c00000 */
[----:B------:R0:W1:Y:S02]  /*15ab0*/  SHFL.IDX P6, R14, R13, R12, R11 ;  /* 0x0000000c0d0e7389 */ /* 0x00006400000c000b */
[----:B01----:R-:W-:Y:S01]  /*15ac0*/  ENDCOLLECTIVE ;  /* 0x000000000000791b */ /* 0x003fe20003800000 */
.L_x_1584:
[----:B------:R-:W-:Y:S02]  /*15ad0*/  IMAD.MOV.U32 R13, RZ, RZ, R3 ;  /* 0x000000ffff0d7224 */ /* 0x000fe400078e0003 */
[----:B------:R-:W-:Y:S02]  /*15ae0*/  IMAD.MOV.U32 R12, RZ, RZ, 0x1 ;  /* 0x00000001ff0c7424 */ /* 0x000fe400078e00ff */
[----:B------:R-:W-:-:S07]  /*15af0*/  IMAD.MOV.U32 R7, RZ, RZ, R14 ;  /* 0x000000ffff077224 */ /* 0x000fce00078e000e */
[----:B------:R-:W-:Y:S05]  /*15b00*/  WARPSYNC.COLLECTIVE R15, `(.L_x_1585) ;  /* 0x000000000f087348 */ /* 0x000fea0003c00000 */
[----:B------:R0:W1:Y:S02]  /*15b10*/  SHFL.IDX P6, R14, R13, R12, R11 ;  /* 0x0000000c0d0e7389 */ /* 0x00006400000c000b */
[----:B01----:R-:W-:Y:S01]  /*15b20*/  ENDCOLLECTIVE ;  /* 0x000000000000791b */ /* 0x003fe20003800000 */
.L_x_1585:
        /* <DEDUP_REMOVED lines=10> */
.L_x_1586:
        /* <DEDUP_REMOVED lines=13> */
.L_x_1587:
[----:B------:R-:W-:-:S05]  /*15ca0*/  @!P3 LEA R8, P5, R8, R5, 0x1 ;  /* 0x000000050808b211 */ /* 0x000fca00078a08ff */
[----:B------:R-:W-:Y:S02]  /*15cb0*/  @!P3 IMAD.X R5, RZ, RZ, R9, P5 ;  /* 0x000000ffff05b224 */ /* 0x000fe400028e0609 */
[----:B------:R-:W0:Y:S01]  /*15cc0*/  S2R R9, SR_TID.X ;  /* 0x0000000000097919 */ /* 0x000e220000002100 */
[----:B------:R-:W-:Y:S02]  /*15cd0*/  @!P3 IMAD.MOV.U32 R6, RZ, RZ, R8 ;  /* 0x000000ffff06b224 */ /* 0x000fe400078e0008 */
[----:B------:R-:W-:Y:S02]  /*15ce0*/  @!P3 IMAD.MOV.U32 R7, RZ, RZ, R5 ;  /* 0x000000ffff07b224 */ /* 0x000fe400078e0005 */
[----:B------:R-:W-:Y:S02]  /*15cf0*/  IMAD.MOV.U32 R13, RZ, RZ, R4 ;  /* 0x000000ffff0d7224 */ /* 0x000fe400078e0004 */
[----:B------:R-:W-:Y:S01]  /*15d00*/  VIADD R5, R0, 0x20 ;  /* 0x0000002000057836 */ /* 0x000fe20000000000 */
[----:B------:R-:W-:Y:S01]  /*15d10*/  @!PT LDS RZ, [RZ] ;  /* 0x00000000fffff984 */ /* 0x000fe20000000800 */
[----:B------:R-:W-:Y:S01]  /*15d20*/  @!PT LDS RZ, [RZ] ;  /* 0x00000000fffff984 */ /* 0x000fe20000000800 */
[----:B------:R-:W-:Y:S01]  /*15d30*/  @!PT LDS RZ, [RZ] ;  /* 0x00000000fffff984 */ /* 0x000fe20000000800 */
[----:B------:R1:W-:Y:S04]  /*15d40*/  @!P3 LDGSTS.E.BYPASS.LTC128B.128 [R10+0xcc00], desc[UR60][R6.64], !P2 ;  /* 0x0cc00000060abfae */ /* 0x0003e8000d101d7c */
[----:B------:R1:W-:Y:S01]  /*15d50*/  @!P3 LDGSTS.E.BYPASS.LTC128B.128 [R10+0x10c00], desc[UR60][R6.64+0x80], !P1 ;  /* 0x10c00080060abfae */ /* 0x0003e2000c901d7c */
[----:B------:R-:W-:-:S07]  /*15d60*/  IMAD.MOV.U32 R8, RZ, RZ, R14 ;  /* 0x000000ffff087224 */ /* 0x000fce00078e000e */
[----:B01----:R-:W-:Y:S05]  /*15d70*/  WARPSYNC.COLLECTIVE R15, `(.L_x_1588) ;  /* 0x000000000f087348 */ /* 0x003fea0003c00000 */
[----:B------:R2:W3:Y:S02]  /*15d80*/  SHFL.IDX P6, R14, R13, R12, R11 ;  /* 0x0000000c0d0e7389 */ /* 0x0004e400000c000b */
[----:B0123--:R-:W-:Y:S01]  /*15d90*/  ENDCOLLECTIVE ;  /* 0x000000000000791b */ /* 0x00ffe20003800000 */
.L_x_1588:
[----:B------:R-:W-:Y:S01]  /*15da0*/  @!PT LDS RZ, [RZ] ;  /* 0x00000000fffff984 */ /* 0x000fe20000000800 */
[----:B------:R-:W-:Y:S01]  /*15db0*/  @!PT LDS RZ, [RZ] ;  /* 0x00000000fffff984 */ /* 0x000fe20000000800 */
[----:B------:R-:W-:Y:S01]  /*15dc0*/  @!PT LDS RZ, [RZ] ;  /* 0x00000000fffff984 */ /* 0x000fe20000000800 */
[----:B------:R0:W-:Y:S01]  /*15dd0*/  @!P3 LDGSTS.E.BYPASS.LTC128B.128 [R10+0x14c00], desc[UR60][R6.64+0x100], !P0 ;  /* 0x14c00100060abfae */ /* 0x0001e2000c101d7c */
[----:B------:R-:W-:Y:S01]  /*15de0*/  ISETP.GE.AND P3, PT, R5, R2, PT ;  /* 0x000000020500720c */ /* 0x000fe20003f66270 */
[----:B------:R-:W-:Y:S02]  /*15df0*/  IMAD.MOV.U32 R13, RZ, RZ, R3 ;  /* 0x000000ffff0d7224 */ /* 0x000fe400078e0003 */
[----:B------:R-:W-:Y:S02]  /*15e00*/  IMAD.MOV.U32 R12, RZ, RZ, 0x3 ;  /* 0x00000003ff0c7424 */ /* 0x000fe400078e00ff */
[----:B------:R-:W-:-:S05]  /*15e10*/  IMAD.SHL.U32 R9, R9, 0x8, RZ ;  /* 0x0000000809097824 */ /* 0x000fca00078e00ff */
[----:B------:R-:W-:Y:S01]  /*15e20*/  LOP3.LUT R9, R9, 0x38, RZ, 0xc0, !PT ;  /* 0x0000003809097812 */ /* 0x000fe200078ec0ff */
[----:B0-----:R-:W-:-:S07]  /*15e30*/  IMAD.MOV.U32 R5, RZ, RZ, R14 ;  /* 0x000000ffff057224 */ /* 0x001fce00078e000e */
[----:B------:R-:W-:Y:S05]  /*15e40*/  WARPSYNC.COLLECTIVE R15, `(.L_x_1589) ;  /* 0x000000000f087348 */ /* 0x000fea0003c00000 */
[----:B------:R0:W1:Y:S02]  /*15e50*/  SHFL.IDX P6, R14, R13, R12, R11 ;  /* 0x0000000c0d0e7389 */ /* 0x00006400000c000b */
[----:B01----:R-:W-:Y:S01]  /*15e60*/  ENDCOLLECTIVE ;  /* 0x000000000000791b */ /* 0x003fe20003800000 */
.L_x_1589:
        /* <DEDUP_REMOVED lines=17> */
.L_x_1590:
[----:B------:R-:W-:Y:S02]  /*15f80*/  IMAD.MOV.U32 R13, RZ, RZ, R3 ;  /* 0x000000ffff0d7224 */ /* 0x000fe400078e0003 */
[----:B------:R-:W-:Y:S02]  /*15f90*/  IMAD.MOV.U32 R12, RZ, RZ, 0x4 ;  /* 0x00000004ff0c7424 */ /* 0x000fe400078e00ff */
[----:B------:R-:W-:-:S07]  /*15fa0*/  IMAD.MOV.U32 R5, RZ, RZ, R14 ;  /* 0x000000ffff057224 */ /* 0x000fce00078e000e */
[----:B------:R-:W-:Y:S05]  /*15fb0*/  WARPSYNC.COLLECTIVE R15, `(.L_x_1591) ;  /* 0x000000000f087348 */ /* 0x000fea0003c00000 */
[----:B------:R0:W1:Y:S02]  /*15fc0*/  SHFL.IDX P6, R14, R13, R12, R11 ;  /* 0x0000000c0d0e7389 */ /* 0x00006400000c000b */
[----:B01----:R-:W-:Y:S01]  /*15fd0*/  ENDCOLLECTIVE ;  /* 0x000000000000791b */ /* 0x003fe20003800000 */
.L_x_1591:
        /* <DEDUP_REMOVED lines=17> */
.L_x_1592:
[----:B------:R-:W-:Y:S02]  /*160f0*/  IMAD.MOV.U32 R13, RZ, RZ, R3 ;  /* 0x000000ffff0d7224 */ /* 0x000fe400078e0003 */
[----:B------:R-:W-:Y:S02]  /*16100*/  IMAD.MOV.U32 R12, RZ, RZ, 0x5 ;  /* 0x00000005ff0c7424 */ /* 0x000fe400078e00ff */
[----:B------:R-:W-:-:S07]  /*16110*/  IMAD.MOV.U32 R5, RZ, RZ, R14 ;  /* 0x000000ffff057224 */ /* 0x000fce00078e000e */
[----:B------:R-:W-:Y:S05]  /*16120*/  WARPSYNC.COLLECTIVE R15, `(.L_x_1593) ;  /* 0x000000000f087348 */ /* 0x000fea0003c00000 */
[----:B------:R0:W1:Y:S02]  /*16130*/  SHFL.IDX P6, R14, R13, R12, R11 ;  /* 0x0000000c0d0e7389 */ /* 0x00006400000c000b */
[----:B01----:R-:W-:Y:S01]  /*16140*/  ENDCOLLECTIVE ;  /* 0x000000000000791b */ /* 0x003fe20003800000 */
.L_x_1593:
        /* <DEDUP_REMOVED lines=17> */
.L_x_1594:
[----:B------:R-:W-:Y:S02]  /*16260*/  IMAD.MOV.U32 R13, RZ, RZ, R3 ;  /* 0x000000ffff0d7224 */ /* 0x000fe400078e0003 */
[----:B------:R-:W-:Y:S02]  /*16270*/  IMAD.MOV.U32 R12, RZ, RZ, 0x6 ;  /* 0x00000006ff0c7424 */ /* 0x000fe400078e00ff */
[----:B------:R-:W-:-:S07]  /*16280*/  IMAD.MOV.U32 R5, RZ, RZ, R14 ;  /* 0x000000ffff057224 */ /* 0x000fce00078e000e */
[----:B------:R-:W-:Y:S05]  /*16290*/  WARPSYNC.COLLECTIVE R15, `(.L_x_1595) ;  /* 0x000000000f087348 */ /* 0x000fea0003c00000 */
[----:B------:R0:W1:Y:S02]  /*162a0*/  SHFL.IDX P6, R14, R13, R12, R11 ;  /* 0x0000000c0d0e7389 */ /* 0x00006400000c000b */
[----:B01----:R-:W-:Y:S01]  /*162b0*/  ENDCOLLECTIVE ;  /* 0x000000000000791b */ /* 0x003fe20003800000 */
.L_x_1595:
        /* <DEDUP_REMOVED lines=15> */
.L_x_1596:
        /* <DEDUP_REMOVED lines=8> */
.L_x_1597:
        /* <DEDUP_REMOVED lines=14> */
.L_x_1598:
[----:B------:R-:W-:Y:S01]  /*16510*/  @!PT LDS RZ, [RZ] ;  /* 0x00000000fffff984 */ /* 0x000fe20000000800 */
[----:B------:R-:W-:Y:S01]  /*16520*/  @!PT LDS RZ, [RZ] ;  /* 0x00000000fffff984 */ /* 0x000fe20000000800 */
[----:B------:R-:W-:Y:S01]  /*16530*/  @!PT LDS RZ, [RZ] ;  /* 0x00000000fffff984 */ /* 0x000fe20000000800 */
[----:B------:R0:W-:Y:S01]  /*16540*/  @!P4 LDGSTS.E.BYPASS.LTC128B.128 [R10+0x17400], desc[UR60][R6.64+0x100], !P0 ;  /* 0x17400100060acfae */ /* 0x0001e2000c101d7c */
[----:B------:R-:W-:Y:S01]  /*16550*/  IMAD.MOV.U32 R4, RZ, RZ, R14 ;  /* 0x000000ffff047224 */ /* 0x000fe200078e000e */
[----:B------:R-:W-:Y:S06]  /*16560*/  BRA `(.L_x_1599) ;  /* 0xffffffb4001c7947 */ /* 0x000fec000383ffff */
.L_x_1485:
[----:B0-----:R-:W2:Y:S02]  /*16570*/  LDL R2, [R1] ;  /* 0x0000000001027983 */ /* 0x001ea40000100800 */
[----:B--2---:R0:W1:Y:S02]  /*16580*/  SYNCS.PHASECHK.TRANS64.TRYWAIT P0, [R2+URZ+0x2a820], R0 ;  /* 0x02a82000020075a7 */ /* 0x004064000800017f */
[----:B-1----:R-:W-:Y:S05]  /*16590*/  @!P0 NANOSLEEP.SYNCS 0x989680 ;  /* 0x009896800000895d */ /* 0x002fea0003900000 */
[----:B------:R-:W1:Y:S02]  /*165a0*/  @!P0 SYNCS.PHASECHK.TRANS64 P0, [R2+URZ+0x2a820], R0 ;  /* 0x02a82000020085a7 */ /* 0x000e64000800007f */
[----:B-1----:R-:W-:Y:S05]  /*165b0*/  @!P0 BRA `(.L_x_1485) ;  /* 0xfffffffc00ec8947 */ /* 0x002fea000383ffff */
[----:B------:R-:W-:Y:S05]  /*165c0*/  BRA `(.L_x_1600) ;  /* 0xffffffb400a07947 */ /* 0x000fea000383ffff */
.L_x_1494:
[----:B-1----:R1:W2:Y:S02]  /*165d0*/  SYNCS.PHASECHK.TRANS64.TRYWAIT P0, [R3+URZ+0x2a840], R2 ;  /* 0x02a84002030075a7 */ /* 0x0022a4000800017f */
[----:B--2---:R-:W-:Y:S05]  /*165e0*/  @!P0 NANOSLEEP.SYNCS 0x989680 ;  /* 0x009896800000895d */ /* 0x004fea0003900000 */
[----:B------:R-:W2:Y:S02]  /*165f0*/  @!P0 SYNCS.PHASECHK.TRANS64 P0, [R3+URZ+0x2a840], R2 ;  /* 0x02a84002030085a7 */ /* 0x000ea4000800007f */
[----:B--2---:R-:W-:Y:S05]  /*16600*/  @!P0 BRA `(.L_x_1494) ;  /* 0xfffffffc00f08947 */ /* 0x004fea000383ffff */
[----:B------:R-:W-:Y:S05]  /*16610*/  BRA `(.L_x_1601) ;  /* 0xffffffb8006c7947 */ /* 0x000fea000383ffff */
.L_x_1501:
[----:B0-----:R0:W1:Y:S02]  /*16620*/  SYNCS.PHASECHK.TRANS64.TRYWAIT P0, [R3+URZ+0x60], R2 ;  /* 0x00006002030075a7 */ /* 0x001064000800017f */
[----:B-1----:R-:W-:Y:S05]  /*16630*/  @!P0 NANOSLEEP.SYNCS 0x989680 ;  /* 0x009896800000895d */ /* 0x002fea0003900000 */
[----:B------:R-:W1:Y:S02]  /*16640*/  @!P0 SYNCS.PHASECHK.TRANS64 P0, [R3+URZ+0x60], R2 ;  /* 0x00006002030085a7 */ /* 0x000e64000800007f */
[----:B-1----:R-:W-:Y:S05]  /*16650*/  @!P0 BRA `(.L_x_1501) ;  /* 0xfffffffc00f08947 */ /* 0x002fea000383ffff */
[----:B------:R-:W-:Y:S05]  /*16660*/  BRA `(.L_x_1602) ;  /* 0xffffffbc00847947 */ /* 0x000fea000383ffff */
.L_x_1510:
[----:B--2---:R2:W3:Y:S02]  /*16670*/  SYNCS.PHASECHK.TRANS64.TRYWAIT P0, [R3+URZ+0x2a840], R2 ;  /* 0x02a84002030075a7 */ /* 0x0044e4000800017f */
[----:B---3--:R-:W-:Y:S05]  /*16680*/  @!P0 NANOSLEEP.SYNCS 0x989680 ;  /* 0x009896800000895d */ /* 0x008fea0003900000 */
[----:B------:R-:W3:Y:S02]  /*16690*/  @!P0 SYNCS.PHASECHK.TRANS64 P0, [R3+URZ+0x2a840], R2 ;  /* 0x02a84002030085a7 */ /* 0x000ee4000800007f */
[----:B---3--:R-:W-:Y:S05]  /*166a0*/  @!P0 BRA `(.L_x_1510) ;  /* 0xfffffffc00f08947 */ /* 0x008fea000383ffff */
[----:B------:R-:W-:Y:S05]  /*166b0*/  BRA `(.L_x_1603) ;  /* 0xffffffc4002c7947 */ /* 0x000fea000383ffff */
.L_x_1517:
[----:B0-----:R0:W2:Y:S02]  /*166c0*/  SYNCS.PHASECHK.TRANS64.TRYWAIT P0, [R2+URZ+0x60], R3 ;  /* 0x00006003020075a7 */ /* 0x0010a4000800017f */
[----:B--2---:R-:W-:Y:S05]  /*166d0*/  @!P0 NANOSLEEP.SYNCS 0x989680 ;  /* 0x009896800000895d */ /* 0x004fea0003900000 */
[----:B------:R-:W2:Y:S02]  /*166e0*/  @!P0 SYNCS.PHASECHK.TRANS64 P0, [R2+URZ+0x60], R3 ;  /* 0x00006003020085a7 */ /* 0x000ea4000800007f */
[----:B--2---:R-:W-:Y:S05]  /*166f0*/  @!P0 BRA `(.L_x_1517) ;  /* 0xfffffffc00f08947 */ /* 0x004fea000383ffff */
[----:B------:R-:W-:Y:S05]  /*16700*/  BRA `(.L_x_1604) ;  /* 0xffffffc800447947 */ /* 0x000fea000383ffff */
.L_x_1526:
[----:B----4-:R4:W0:Y:S02]  /*16710*/  SYNCS.PHASECHK.TRANS64.TRYWAIT P0, [R2+URZ+0x2a840], R3 ;  /* 0x02a84003020075a7 */ /* 0x010824000800017f */
[----:B0-----:R-:W-:Y:S05]  /*16720*/  @!P0 NANOSLEEP.SYNCS 0x989680 ;  /* 0x009896800000895d */ /* 0x001fea0003900000 */
[----:B------:R-:W0:Y:S02]  /*16730*/  @!P0 SYNCS.PHASECHK.TRANS64 P0, [R2+URZ+0x2a840], R3 ;  /* 0x02a84003020085a7 */ /* 0x000e24000800007f */
[----:B0-----:R-:W-:Y:S05]  /*16740*/  @!P0 BRA `(.L_x_1526) ;  /* 0xfffffffc00f08947 */ /* 0x001fea000383ffff */
[----:B------:R-:W-:Y:S05]  /*16750*/  BRA `(.L_x_1605) ;  /* 0xffffffcc00b47947 */ /* 0x000fea000383ffff */
.L_x_1533:
[----:B0-----:R0:W2:Y:S02]  /*16760*/  SYNCS.PHASECHK.TRANS64.TRYWAIT P0, [R2+URZ+0x60], R5 ;  /* 0x00006005020075a7 */ /* 0x0010a4000800017f */
[----:B--2---:R-:W-:Y:S05]  /*16770*/  @!P0 NANOSLEEP.SYNCS 0x989680 ;  /* 0x009896800000895d */ /* 0x004fea0003900000 */
[----:B------:R-:W2:Y:S02]  /*16780*/  @!P0 SYNCS.PHASECHK.TRANS64 P0, [R2+URZ+0x60], R5 ;  /* 0x00006005020085a7 */ /* 0x000ea4000800007f */
[----:B--2---:R-:W-:Y:S05]  /*16790*/  @!P0 BRA `(.L_x_1533) ;  /* 0xfffffffc00f08947 */ /* 0x004fea000383ffff */
[----:B------:R-:W-:Y:S05]  /*167a0*/  BRA `(.L_x_1606) ;  /* 0xffffffd000cc7947 */ /* 0x000fea000383ffff */
.L_x_1544:
[----:B----4-:R4:W0:Y:S02]  /*167b0*/  SYNCS.PHASECHK.TRANS64.TRYWAIT P0, [R0+URZ+0x2a860], R2 ;  /* 0x02a86002000075a7 */ /* 0x010824000800017f */
[----:B0-----:R-:W-:Y:S05]  /*167c0*/  @!P0 NANOSLEEP.SYNCS 0x989680 ;  /* 0x009896800000895d */ /* 0x001fea0003900000 */
[----:B------:R-:W0:Y:S02]  /*167d0*/  @!P0 SYNCS.PHASECHK.TRANS64 P0, [R0+URZ+0x2a860], R2 ;  /* 0x02a86002000085a7 */ /* 0x000e24000800007f */
[----:B0-----:R-:W-:Y:S05]  /*167e0*/  @!P0 BRA `(.L_x_1544) ;  /* 0xfffffffc00f08947 */ /* 0x001fea000383ffff */
[----:B------:R-:W-:Y:S05]  /*167f0*/  BRA `(.L_x_1607) ;  /* 0xffffffd800207947 */ /* 0x000fea000383ffff */
.L_x_1551:
[----:B------:R-:W-:Y:S01]  /*16800*/  BSSY B0, `(.L_x_1608) ;  /* 0x0000008000007945 */ /* 0x000fe20003800000 */
[----:B------:R-:W-:Y:S02]  /*16810*/  IMAD.MOV.U32 R13, RZ, RZ, R16 ;  /* 0x000000ffff0d7224 */ /* 0x000fe400078e0010 */
[----:B--2---:R-:W-:Y:S02]  /*16820*/  IMAD.MOV.U32 R12, RZ, RZ, RZ ;  /* 0x000000ffff0c7224 */ /* 0x004fe400078e00ff */
[----:B------:R-:W-:Y:S02]  /*16830*/  IMAD.MOV.U32 R11, RZ, RZ, 0x1f ;  /* 0x0000001fff0b7424 */ /* 0x000fe400078e00ff */
[----:B------:R-:W-:-:S07]  /*16840*/  IMAD.MOV.U32 R15, RZ, RZ, -0x1 ;  /* 0xffffffffff0f7424 */ /* 0x000fce00078e00ff */
[----:B01-3--:R-:W-:Y:S05]  /*16850*/  WARPSYNC.COLLECTIVE R15, `(.L_x_1609) ;  /* 0x000000000f087348 */ /* 0x00bfea0003c00000 */
[----:B------:R2:W4:Y:S02]  /*16860*/  SHFL.IDX P6, R14, R13, R12, R11 ;  /* 0x0000000c0d0e7389 */ /* 0x00052400000c000b */
[----:B01234-:R-:W-:Y:S01]  /*16870*/  ENDCOLLECTIVE ;  /* 0x000000000000791b */ /* 0x01ffe20003800000 */
.L_x_1609:
[----:B------:R-:W-:Y:S05]  /*16880*/  BSYNC B0 ;  /* 0x0000000000007941 */ /* 0x000fea0003800000 */
.L_x_1608:
        /* <DEDUP_REMOVED lines=9> */
.L_x_1610:
        /* <DEDUP_REMOVED lines=18> */
.L_x_1611:
[----:B------:R-:W-:Y:S01]  /*16a40*/  IMAD.MOV.U32 R12, RZ, RZ, 0x2 ;  /* 0x00000002ff0c7424 */ /* 0x000fe200078e00ff */
[----:B------:R-:W-:-:S05]  /*16a50*/  SEL R7, R14, RZ, P1 ;  /* 0x000000ff0e077207 */ /* 0x000fca0000800000 */
[----:B------:R-:W-:-:S04]  /*16a60*/  IMAD.IADD R3, R2, 0x1, R7 ;  /* 0x0000000102037824 */ /* 0x000fc800078e0207 */
[----:B------:R-:W-:-:S07]  /*16a70*/  IMAD.MOV.U32 R13, RZ, RZ, R3 ;  /* 0x000000ffff0d7224 */ /* 0x000fce00078e0003 */
[----:B------:R-:W-:Y:S05]  /*16a80*/  WARPSYNC.COLLECTIVE R15, `(.L_x_1612) ;  /* 0x000000000f087348 */ /* 0x000fea0003c00000 */
[----:B------:R0:W1:Y:S02]  /*16a90*/  SHFL.UP P6, R14, R13, R12, R11 ;  /* 0x0400000c0d0e7389 */ /* 0x00006400000c000b */
[----:B01----:R-:W-:Y:S01]  /*16aa0*/  ENDCOLLECTIVE ;  /* 0x000000000000791b */ /* 0x003fe20003800000 */
.L_x_1612:
        /* <DEDUP_REMOVED lines=8> */
.L_x_1613:
        /* <DEDUP_REMOVED lines=8> */
.L_x_1614:
        /* <DEDUP_REMOVED lines=8> */
.L_x_1615:
        /* <DEDUP_REMOVED lines=9> */
.L_x_1616:
[----:B------:R-:W-:Y:S01]  /*16cc0*/  IMAD.MOV.U32 R16, RZ, RZ, R14 ;  /* 0x000000ffff107224 */ /* 0x000fe200078e000e */
[----:B------:R-:W-:Y:S06]  /*16cd0*/  BRA `(.L_x_1617) ;  /* 0xffffffd800a07947 */ /* 0x000fec000383ffff */
.L_x_1556:
[----:B------:R-:W-:Y:S01]  /*16ce0*/  BSSY B0, `(.L_x_1618) ;  /* 0x0000008000007945 */ /* 0x000fe20003800000 */
[----:B-----5:R-:W-:Y:S02]  /*16cf0*/  IMAD.MOV.U32 R13, RZ, RZ, R2 ;  /* 0x000000ffff0d7224 */ /* 0x020fe400078e0002 */
[----:B--2---:R-:W-:Y:S02]  /*16d00*/  IMAD.MOV.U32 R12, RZ, RZ, 0x1 ;  /* 0x00000001ff0c7424 */ /* 0x004fe400078e00ff */
[----:B------:R-:W-:Y:S02]  /*16d10*/  IMAD.MOV.U32 R11, RZ, RZ, RZ ;  /* 0x000000ffff0b7224 */ /* 0x000fe400078e00ff */
[----:B------:R-:W-:-:S07]  /*16d20*/  IMAD.MOV.U32 R15, RZ, RZ, -0x1 ;  /* 0xffffffffff0f7424 */ /* 0x000fce00078e00ff */
[----:B01-3--:R-:W-:Y:S05]  /*16d30*/  WARPSYNC.COLLECTIVE R15, `(.L_x_1619) ;  /* 0x000000000f087348 */ /* 0x00bfea0003c00000 */
[----:B------:R2:W4:Y:S02]  /*16d40*/  SHFL.UP P6, R14, R13, R12, R11 ;  /* 0x0400000c0d0e7389 */ /* 0x00052400000c000b */
[----:B01234-:R-:W-:Y:S01]  /*16d50*/  ENDCOLLECTIVE ;  /* 0x000000000000791b */ /* 0x01ffe20003800000 */
.L_x_1619:
[----:B------:R-:W-:Y:S05]  /*16d60*/  BSYNC B0 ;  /* 0x0000000000007941 */ /* 0x000fea0003800000 */
.L_x_1618:
        /* <DEDUP_REMOVED lines=9> */
.L_x_1620:
[----:B------:R-:W-:Y:S01]  /*16e00*/  IMAD.MOV.U32 R12, RZ, RZ, 0x4 ;  /* 0x00000004ff0c7424 */ /* 0x000fe200078e00ff */
[----:B------:R-:W-:-:S05]  /*16e10*/  SEL R14, R14, RZ, P2 ;  /* 0x000000ff0e0e7207 */ /* 0x000fca0001000000 */
[----:B------:R-:W-:-:S04]  /*16e20*/  IMAD.IADD R3, R3, 0x1, R14 ;  /* 0x0000000103037824 */ /* 0x000fc800078e020e */
[----:B------:R-:W-:-:S07]  /*16e30*/  IMAD.MOV.U32 R13, RZ, RZ, R3 ;  /* 0x000000ffff0d7224 */ /* 0x000fce00078e0003 */
[----:B------:R-:W-:Y:S05]  /*16e40*/  WARPSYNC.COLLECTIVE R15, `(.L_x_1621) ;  /* 0x000000000f087348 */ /* 0x000fea0003c00000 */
[----:B------:R0:W1:Y:S02]  /*16e50*/  SHFL.UP P6, R14, R13, R12, R11 ;  /* 0x0400000c0d0e7389 */ /* 0x00006400000c000b */
[----:B01----:R-:W-:Y:S01]  /*16e60*/  ENDCOLLECTIVE ;  /* 0x000000000000791b */ /* 0x003fe20003800000 */
.L_x_1621:
[----:B------:R-:W-:Y:S01]  /*16e70*/  IMAD.MOV.U32 R12, RZ, RZ, 0x8 ;  /* 0x00000008ff0c7424 */ /* 0x000fe200078e00ff */
[----:B------:R-:W-:-:S05]  /*16e80*/  SEL R14, R14, RZ, P3 ;  /* 0x000000ff0e0e7207 */ /* 0x000fca0001800000 */
[----:B------:R-:W-:-:S04]  /*16e90*/  IMAD.IADD R3, R3, 0x1, R14 ;  /* 0x0000000103037824 */ /* 0x000fc800078e020e */
[----:B------:R-:W-:-:S07]  /*16ea0*/  IMAD.MOV.U32 R13, RZ, RZ, R3 ;  /* 0x000000ffff0d7224 */ /* 0x000fce00078e0003 */
[----:B------:R-:W-:Y:S05]  /*16eb0*/  WARPSYNC.COLLECTIVE R15, `(.L_x_1622) ;  /* 0x000000000f087348 */ /* 0x000fea0003c00000 */
[----:B------:R0:W1:Y:S02]  /*16ec0*/  SHFL.UP P6, R14, R13, R12, R11 ;  /* 0x0400000c0d0e7389 */ /* 0x00006400000c000b */
[----:B01----:R-:W-:Y:S01]  /*16ed0*/  ENDCOLLECTIVE ;  /* 0x000000000000791b */ /* 0x003fe20003800000 */
.L_x_1622:
[----:B------:R-:W-:Y:S01]  /*16ee0*/  IMAD.MOV.U32 R12, RZ, RZ, 0x10 ;  /* 0x00000010ff0c7424 */ /* 0x000fe200078e00ff */
[----:B------:R-:W-:-:S05]  /*16ef0*/  SEL R14, R14, RZ, P4 ;  /* 0x000000ff0e0e7207 */ /* 0x000fca0002000000 */
[----:B------:R-:W-:-:S04]  /*16f00*/  IMAD.IADD R3, R3, 0x1, R14 ;  /* 0x0000000103037824 */ /* 0x000fc800078e020e */
[----:B------:R-:W-:-:S07]  /*16f10*/  IMAD.MOV.U32 R13, RZ, RZ, R3 ;  /* 0x000000ffff0d7224 */ /* 0x000fce00078e0003 */
[----:B------:R-:W-:Y:S05]  /*16f20*/  WARPSYNC.COLLECTIVE R15, `(.L_x_1623) ;  /* 0x000000000f087348 */ /* 0x000fea0003c00000 */
[----:B------:R0:W1:Y:S02]  /*16f30*/  SHFL.UP P6, R14, R13, R12, R11 ;  /* 0x0400000c0d0e7389 */ /* 0x00006400000c000b */
[----:B01----:R-:W-:Y:S01]  /*16f40*/  ENDCOLLECTIVE ;  /* 0x000000000000791b */ /* 0x003fe20003800000 */
.L_x_1623:
[----:B------:R-:W-:Y:S02]  /*16f50*/  IMAD.MOV.U32 R12, RZ, RZ, 0x1f ;  /* 0x0000001fff0c7424 */ /* 0x000fe400078e00ff */
[----:B------:R-:W-:Y:S01]  /*16f60*/  IMAD.MOV.U32 R11, RZ, RZ, 0x1f ;  /* 0x0000001fff0b7424 */ /* 0x000fe200078e00ff */
[----:B------:R-:W-:-:S05]  /*16f70*/  SEL R14, R14, RZ, P5 ;  /* 0x000000ff0e0e7207 */ /* 0x000fca0002800000 */
[----:B------:R-:W-:-:S04]  /*16f80*/  IMAD.IADD R3, R3, 0x1, R14 ;  /* 0x0000000103037824 */ /* 0x000fc800078e020e */
[----:B------:R-:W-:-:S07]  /*16f90*/  IMAD.MOV.U32 R13, RZ, RZ, R3 ;  /* 0x000000ffff0d7224 */ /* 0x000fce00078e0003 */
[----:B------:R-:W-:Y:S05]  /*16fa0*/  WARPSYNC.COLLECTIVE R15, `(.L_x_1624) ;  /* 0x000000000f087348 */ /* 0x000fea0003c00000 */
[----:B------:R0:W1:Y:S02]  /*16fb0*/  SHFL.IDX P6, R14, R13, R12, R11 ;  /* 0x0000000c0d0e7389 */ /* 0x00006400000c000b */
[----:B01----:R-:W-:Y:S01]  /*16fc0*/  ENDCOLLECTIVE ;  /* 0x000000000000791b */ /* 0x003fe20003800000 */
.L_x_1624:
[----:B------:R-:W-:Y:S01]  /*16fd0*/  IMAD.MOV.U32 R16, RZ, RZ, R14 ;  /* 0x000000ffff107224 */ /* 0x000fe200078e000e */
[----:B------:R-:W-:Y:S06]  /*16fe0*/  BRA `(.L_x_1625) ;  /* 0xffffffd800787947 */ /* 0x000fec000383ffff */
.L_x_1558:
[----:B------:R-:W-:Y:S01]  /*16ff0*/  BSSY B0, `(.L_x_1626) ;  /* 0x0000006000007945 */ /* 0x000fe20003800000 */
[----:B------:R-:W-:Y:S01]  /*17000*/  PLOP3.LUT P6, PT, P6, PT, PT, 0x8, 0x0 ;  /* 0x000000000000781c */ /* 0x000fe200037ce170 */
[----:B------:R-:W-:-:S12]  /*17010*/  IMAD.MOV.U32 R15, RZ, RZ, -0x1 ;  /* 0xffffffffff0f7424 */ /* 0x000fd800078e00ff */
[----:B01234-:R-:W-:Y:S05]  /*17020*/  WARPSYNC.COLLECTIVE R15, `(.L_x_1627) ;  /* 0x000000000f087348 */ /* 0x01ffea0003c00000 */
[----:B------:R-:W-:Y:S01]  /*17030*/  VOTE.ANY R14, PT, P6 ;  /* 0x00000000000e7806 */ /* 0x000fe200030e0100 */
[----:B01234-:R-:W-:Y:S06]  /*17040*/  ENDCOLLECTIVE ;  /* 0x000000000000791b */ /* 0x01ffec0003800000 */
.L_x_1627:
[----:B------:R-:W-:Y:S05]  /*17050*/  BSYNC B0 ;  /* 0x0000000000007941 */ /* 0x000fea0003800000 */
.L_x_1626:
        /* <DEDUP_REMOVED lines=9> */
.L_x_1628:
[----:B------:R-:W-:Y:S01]  /*170f0*/  IMAD.MOV.U32 R17, RZ, RZ, R14 ;  /* 0x000000ffff117224 */ /* 0x000fe200078e000e */
[----:B------:R-:W-:Y:S06]  /*17100*/  BRA `(.L_x_1629) ;  /* 0xffffffd800687947 */ /* 0x000fec000383ffff */
.L_x_1560:
[----:B------:R-:W-:Y:S01]  /*17110*/  BSSY B0, `(.L_x_1630) ;  /* 0x0000007000007945 */ /* 0x000fe20003800000 */
[----:B------:R-:W-:Y:S02]  /*17120*/  IMAD.MOV.U32 R13, RZ, RZ, R3 ;  /* 0x000000ffff0d7224 */ /* 0x000fe400078e0003 */
[----:B------:R-:W-:Y:S02]  /*17130*/  IMAD.MOV.U32 R11, RZ, RZ, 0x1f ;  /* 0x0000001fff0b7424 */ /* 0x000fe400078e00ff */
[----:B------:R-:W-:-:S07]  /*17140*/  IMAD.MOV.U32 R15, RZ, RZ, -0x1 ;  /* 0xffffffffff0f7424 */ /* 0x000fce00078e00ff */
[----:B01-34-:R-:W-:Y:S05]  /*17150*/  WARPSYNC.COLLECTIVE R15, `(.L_x_1631) ;  /* 0x000000000f087348 */ /* 0x01bfea0003c00000 */
[----:B------:R2:W0:Y:S02]  /*17160*/  SHFL.IDX P6, R14, R13, R12, R11 ;  /* 0x0000000c0d0e7389 */ /* 0x00042400000c000b */
[----:B01234-:R-:W-:Y:S01]  /*17170*/  ENDCOLLECTIVE ;  /* 0x000000000000791b */ /* 0x01ffe20003800000 */
.L_x_1631:
[----:B------:R-:W-:Y:S05]  /*17180*/  BSYNC B0 ;  /* 0x0000000000007941 */ /* 0x000fea0003800000 */
.L_x_1630:
[----:B------:R-:W-:Y:S01]  /*17190*/  IMAD.MOV.U32 R3, RZ, RZ, R14 ;  /* 0x000000ffff037224 */ /* 0x000fe200078e000e */
[----:B------:R-:W-:Y:S06]  /*171a0*/  BRA `(.L_x_1632) ;  /* 0xffffffd8005c7947 */ /* 0x000fec000383ffff */
.L_x_1564:
[----:B0-----:R0:W4:Y:S02]  /*171b0*/  SYNCS.PHASECHK.TRANS64.TRYWAIT P0, [R0+URZ+0x2a820], R3 ;  /* 0x02a82003000075a7 */ /* 0x001124000800017f */
[----:B----4-:R-:W-:Y:S05]  /*171c0*/  @!P0 NANOSLEEP.SYNCS 0x989680 ;  /* 0x009896800000895d */ /* 0x010fea0003900000 */
[----:B------:R-:W4:Y:S02]  /*171d0*/  @!P0 SYNCS.PHASECHK.TRANS64 P0, [R0+URZ+0x2a820], R3 ;  /* 0x02a82003000085a7 */ /* 0x000f24000800007f */
[----:B----4-:R-:W-:Y:S05]  /*171e0*/  @!P0 BRA `(.L_x_1564) ;  /* 0xfffffffc00f08947 */ /* 0x010fea000383ffff */
[----:B------:R-:W-:Y:S05]  /*171f0*/  BRA `(.L_x_1633) ;  /* 0xffffffdc00e07947 */ /* 0x000fea000383ffff */
.L_x_1565:
[----:B------:R-:W4:Y:S01]  /*17200*/  S2R R2, SR_TID.X ;  /* 0x0000000000027919 */ /* 0x000f220000002100 */
[----:B------:R-:W-:Y:S01]  /*17210*/  BSSY B0, `(.L_x_1634) ;  /* 0x000000a000007945 */ /* 0x000fe20003800000 */
[----:B--2---:R-:W-:Y:S02]  /*17220*/  IMAD.MOV.U32 R12, RZ, RZ, RZ ;  /* 0x000000ffff0c7224 */ /* 0x004fe400078e00ff */
[----:B------:R-:W-:Y:S02]  /*17230*/  IMAD.MOV.U32 R11, RZ, RZ, 0x1f ;  /* 0x0000001fff0b7424 */ /* 0x000fe400078e00ff */
[----:B------:R-:W-:Y:S01]  /*17240*/  IMAD.MOV.U32 R15, RZ, RZ, -0x1 ;  /* 0xffffffffff0f7424 */ /* 0x000fe200078e00ff */
[----:B----4-:R-:W-:-:S04]  /*17250*/  SHF.R.U32.HI R2, RZ, 0x5, R2 ;  /* 0x00000005ff027819 */ /* 0x010fc80000011602 */
[----:B------:R-:W-:-:S05]  /*17260*/  LOP3.LUT R2, R2, 0x3, RZ, 0xc0, !PT ;  /* 0x0000000302027812 */ /* 0x000fca00078ec0ff */
[----:B------:R-:W-:-:S07]  /*17270*/  IMAD.MOV.U32 R13, RZ, RZ, R2 ;  /* 0x000000ffff0d7224 */ /* 0x000fce00078e0002 */
[----:B01-3--:R-:W-:Y:S05]  /*17280*/  WARPSYNC.COLLECTIVE R15, `(.L_x_1635) ;  /* 0x000000000f087348 */ /* 0x00bfea0003c00000 */
[----:B------:R2:W4:Y:S02]  /*17290*/  SHFL.IDX P6, R14, R13, R12, R11 ;  /* 0x0000000c0d0e7389 */ /* 0x00052400000c000b */
[----:B01234-:R-:W-:Y:S01]  /*172a0*/  ENDCOLLECTIVE ;  /* 0x000000000000791b */ /* 0x01ffe20003800000 */
.L_x_1635:
[----:B------:R-:W-:Y:S05]  /*172b0*/  BSYNC B0 ;  /* 0x0000000000007941 */ /* 0x000fea0003800000 */
.L_x_1634:
[----:B------:R-:W-:Y:S05]  /*172c0*/  BRA `(.L_x_1636) ;  /* 0xffffffdc00c87947 */ /* 0x000fea000383ffff */
.L_x_1568:
[----:B------:R-:W-:Y:S01]  /*172d0*/  BSSY B1, `(.L_x_1637) ;  /* 0x0000006000017945 */ /* 0x000fe20003800000 */
[----:B------:R-:W-:-:S07]  /*172e0*/  IMAD.MOV.U32 R15, RZ, RZ, -0x1 ;  /* 0xffffffffff0f7424 */ /* 0x000fce00078e00ff */
[----:B-1234-:R-:W-:Y:S05]  /*172f0*/  WARPSYNC.COLLECTIVE R15, `(.L_x_1638) ;  /* 0x000000000f0c7348 */ /* 0x01efea0003c00000 */
[----:B------:R-:W-:Y:S02]  /*17300*/  ELECT P6, UR62, PT ;  /* 0x00000000003e782f */ /* 0x000fe400038c0000 */
[----:B------:R-:W-:Y:S01]  /*17310*/  MOV R14, UR62 ;  /* 0x0000003e000e7c02 */ /* 0x000fe20008000f00 */
[----:B-1234-:R-:W-:Y:S10]  /*17320*/  ENDCOLLECTIVE ;  /* 0x000000000000791b */ /* 0x01eff40003800000 */
.L_x_1638:
[----:B------:R-:W-:Y:S05]  /*17330*/  BSYNC B1 ;  /* 0x0000000000017941 */ /* 0x000fea0003800000 */
.L_x_1637:
[----:B------:R-:W-:Y:S05]  /*17340*/  BRA `(.L_x_1639) ;  /* 0xffffffdc00c07947 */ /* 0x000fea000383ffff */
.L_x_1570:
[----:B0-----:R0:W2:Y:S02]  /*17350*/  SYNCS.PHASECHK.TRANS64.TRYWAIT P0, [R6+URZ], R5 ;  /* 0x00000005060075a7 */ /* 0x0010a4000800017f */
[----:B--2---:R-:W-:Y:S05]  /*17360*/  @!P0 NANOSLEEP.SYNCS 0x989680 ;  /* 0x009896800000895d */ /* 0x004fea0003900000 */
[----:B------:R-:W2:Y:S02]  /*17370*/  @!P0 SYNCS.PHASECHK.TRANS64 P0, [R6+URZ], R5 ;  /* 0x00000005060085a7 */ /* 0x000ea4000800007f */
[----:B--2---:R-:W-:Y:S05]  /*17380*/  @!P0 BRA `(.L_x_1570) ;  /* 0xfffffffc00f08947 */ /* 0x004fea000383ffff */
[----:B------:R-:W-:Y:S05]  /*17390*/  BRA `(.L_x_1640) ;  /* 0xffffffe000047947 */ /* 0x000fea000383ffff */
.L_x_1571:
[----:B--2---:R2:W3:Y:S02]  /*173a0*/  SYNCS.PHASECHK.TRANS64.TRYWAIT P0, [R7+URZ], R2 ;  /* 0x00000002070075a7 */ /* 0x0044e4000800017f */
[----:B---3--:R-:W-:Y:S05]  /*173b0*/  @!P0 NANOSLEEP.SYNCS 0x989680 ;  /* 0x009896800000895d */ /* 0x008fea0003900000 */
[----:B------:R-:W3:Y:S02]  /*173c0*/  @!P0 SYNCS.PHASECHK.TRANS64 P0, [R7+URZ], R2 ;  /* 0x00000002070085a7 */ /* 0x000ee4000800007f */
[----:B---3--:R-:W-:Y:S05]  /*173d0*/  @!P0 BRA `(.L_x_1571) ;  /* 0xfffffffc00f08947 */ /* 0x008fea000383ffff */
[----:B------:R-:W-:Y:S05]  /*173e0*/  BRA `(.L_x_1641) ;  /* 0xffffffdc00f87947 */ /* 0x000fea000383ffff */
.L_x_1573:
[----:B---3--:R3:W4:Y:S02]  /*173f0*/  SYNCS.PHASECHK.TRANS64.TRYWAIT P0, [R4+URZ], R5 ;  /* 0x00000005040075a7 */ /* 0x008724000800017f */
[----:B----4-:R-:W-:Y:S05]  /*17400*/  @!P0 NANOSLEEP.SYNCS 0x989680 ;  /* 0x009896800000895d */ /* 0x010fea0003900000 */
[----:B------:R-:W4:Y:S02]  /*17410*/  @!P0 SYNCS.PHASECHK.TRANS64 P0, [R4+URZ], R5 ;  /* 0x00000005040085a7 */ /* 0x000f24000800007f */
[----:B----4-:R-:W-:Y:S05]  /*17420*/  @!P0 BRA `(.L_x_1573) ;  /* 0xfffffffc00f08947 */ /* 0x010fea000383ffff */
[----:B------:R-:W-:Y:S05]  /*17430*/  BRA `(.L_x_1642) ;  /* 0xffffffe000007947 */ /* 0x000fea000383ffff */
.L_x_1643:
        /* <DEDUP_REMOVED lines=12> */
.L_x_3198:


//--------------------- .text._ZN7cutlass13device_kernelIN5flash11enable_sm90INS1_16FlashAttnFwdSm90INS1_25CollectiveMainloopFwdSm90ILi2EN4cute5tupleIJNS5_1CILi1EEES8_S8_EEENS6_IJNS7_ILi128EEENS7_ILi96EEENS7_ILi192EEEEEELi128ENS_10bfloat16_tEfNS_4arch4Sm90ELb0ELb1ELb0ELb1ELb0ELb1ELb0ELb1ELb1ELb1ELb0ELb0EEENS1_21CollectiveEpilogueFwdINS6_IJSA_SA_SB_EEES9_SE_SG_Li256ELb1ELb1ELb0ELb0EEENS1_36VarlenDynamicPersistentTileSchedulerILi128ELi96ELi256ELi128ELb0ELb1ELb1ELb1ELb0ELb1EEEEEEEEEvNT_6ParamsE --------------------------
	.section	.text._ZN7cutlass13device_kernelIN5flash11enable_sm90INS1_16FlashAttnFwdSm90INS1_25CollectiveMainloopFwdSm90ILi2EN4cute5tupleIJNS5_1CILi1EEES8_S8_EEENS6_IJNS7_ILi128EEENS7_ILi96EEENS7_ILi192EEEEEELi128ENS_10bfloat16_tEfNS_4arch4Sm90ELb0ELb1ELb0ELb1ELb0ELb1ELb0ELb1ELb1ELb1ELb0ELb0EEENS1_21CollectiveEpilogueFwdINS6_IJSA_SA_SB_EEES9_SE_SG_Li256ELb1ELb1ELb0ELb0EEENS1_36VarlenDynamicPersistentTileSchedulerILi128ELi96ELi256ELi128ELb0ELb1ELb1ELb1ELb0ELb1EEEEEEEEEvNT_6ParamsE,"ax",@progbits
	.align	128
.text._ZN7cutlass13device_kernelIN5flash11enable_sm90INS1_16FlashAttnFwdSm90INS1_25CollectiveMainloopFwdSm90ILi2EN4cute5tupleIJNS5_1CILi1EEES8_S8_EEENS6_IJNS7_ILi128EEENS7_ILi96EEENS7_ILi192EEEEEELi128ENS_10bfloat16_tEfNS_4arch4Sm90ELb0ELb1ELb0ELb1ELb0ELb1ELb0ELb1ELb1ELb1ELb0ELb0EEENS1_21CollectiveEpilogueFwdINS6_IJSA_SA_SB_EEES9_SE_SG_Li256ELb1ELb1ELb0ELb0EEENS1_36VarlenDynamicPersistentTileSchedulerILi128ELi96ELi256ELi128ELb0ELb1ELb1ELb1ELb0ELb1EEEEEEEEEvNT_6ParamsE:
        .type           _ZN7cutlass13device_kernelIN5flash11enable_sm90INS1_16FlashAttnFwdSm90INS1_25CollectiveMainloopFwdSm90ILi2EN4cute5tupleIJNS5_1CILi1EEES8_S8_EEENS6_IJNS7_ILi128EEENS7_ILi96EEENS7_ILi192EEEEEELi128ENS_10bfloat16_tEfNS_4arch4Sm90ELb0ELb1ELb0ELb1ELb0ELb1ELb0ELb1ELb1ELb1ELb0ELb0EEENS1_21CollectiveEpilogueFwdINS6_IJSA_SA_SB_EEES9_SE_SG_Li256ELb1ELb1ELb0ELb0EEENS1_36VarlenDynamicPersistentTileSchedulerILi128ELi96ELi256ELi128ELb0ELb1ELb1ELb1ELb0ELb1EEEEEEEEEvNT_6ParamsE,@function
        .size           _ZN7cutlass13device_kernelIN5flash11enable_sm90INS1_16FlashAttnFwdSm90INS1_25CollectiveMainloopFwdSm90ILi2EN4cute5tupleIJNS5_1CILi1EEES8_S8_EEENS6_IJNS7_ILi128EEENS7_ILi96EEENS7_ILi192EEEEEELi128ENS_10bfloat16_tEfNS_4arch4Sm90ELb0ELb1ELb0ELb1ELb0ELb1ELb0ELb1ELb1ELb1ELb0ELb0EEENS1_21CollectiveEpilogueFwdINS6_IJSA_SA_SB_EEES9_SE_SG_Li256ELb1ELb1ELb0ELb0EEENS1_36VarlenDynamicPersistentTileSchedulerILi128ELi96ELi256ELi128ELb0ELb1ELb1ELb1ELb0ELb1EEEEEEEEEvNT_6ParamsE,(.L_x_3199 - _ZN7cutlass13device_kernelIN5flash11enable_sm90INS1_16FlashAttnFwdSm90INS1_25CollectiveMainloopFwdSm90ILi2EN4cute5tupleIJNS5_1CILi1EEES8_S8_EEENS6_IJNS7_ILi128EEENS7_ILi96EEENS7_ILi192EEEEEELi128ENS_10bfloat16_tEfNS_4arch4Sm90ELb0ELb1ELb0ELb1ELb0ELb1ELb0ELb1ELb1ELb1ELb0ELb0EEENS1_21CollectiveEpilogueFwdINS6_IJSA_SA_SB_EEES9_SE_SG_Li256ELb1ELb1ELb0ELb0EEENS1_36VarlenDynamicPersistentTileSchedulerILi128ELi96ELi256ELi128ELb0ELb1ELb1ELb1ELb0ELb1EEEEEEEEEvNT_6ParamsE)
        .other          _ZN7cutlass13device_kernelIN5flash11enable_sm90INS1_16FlashAttnFwdSm90INS1_25CollectiveMainloopFwdSm90ILi2EN4cute5tupleIJNS5_1CILi1EEES8_S8_EEENS6_IJNS7_ILi128EEENS7_ILi96EEENS7_ILi192EEEEEELi128ENS_10bfloat16_tEfNS_4arch4Sm90ELb0ELb1ELb0ELb1ELb0ELb1ELb0ELb1ELb1ELb1ELb0ELb0EEENS1_21CollectiveEpilogueFwdINS6_IJSA_SA_SB_EEES9_SE_SG_Li256ELb1ELb1ELb0ELb0EEENS1_36VarlenDynamicPersistentTileSchedulerILi128ELi96ELi256ELi128ELb0ELb1ELb1ELb1ELb0ELb1EEEEEEEEEvNT_6ParamsE,@"STO_CUDA_ENTRY STV_DEFAULT"
_ZN7cutlass13device_kernelIN5flash11enable_sm90INS1_16FlashAttnFwdSm90INS1_25CollectiveMainloopFwdSm90ILi2EN4cute5tupleIJNS5_1CILi1EEES8_S8_EEENS6_IJNS7_ILi128EEENS7_ILi96EEENS7_ILi192EEEEEELi128ENS_10bfloat16_tEfNS_4arch4Sm90ELb0ELb1ELb0ELb1ELb0ELb1ELb0ELb1ELb1ELb1ELb0ELb0EEENS1_21CollectiveEpilogueFwdINS6_IJSA_SA_SB_EEES9_SE_SG_Li256ELb1ELb1ELb0ELb0EEENS1_36VarlenDynamicPersistentTileSchedulerILi128ELi96ELi256ELi128ELb0ELb1ELb1ELb1ELb0ELb1EEEEEEEEEvNT_6ParamsE:
        /* <DEDUP_REMOVED lines=24> */
.L_x_1645:
[----:B------:R-:W-:Y:S05]  /*0180*/  BSYNC B0 ;  /* 0x0000000000007941 */ /* 0x000fea0003800000 */
.L_x_1644:
        /* <DEDUP_REMOVED lines=41> */
.L_x_1646:
        /* <DEDUP_REMOVED lines=22> */
.L_x_1647:
        /* <DEDUP_REMOVED lines=18> */
.L_x_1648:
        /* <DEDUP_REMOVED lines=22> */
.L_x_1649:
        /* <DEDUP_REMOVED lines=22> */
.L_x_1650:
[----:B------:R-:W-:Y:S01]  /*0960*/  PLOP3.LUT P0, PT, PT, PT, UP0, 0x80, 0x0 ;  /* 0x000000000000781c */ /* 0x000fe20003f0f008 */
[----:B------:R-:W-:Y:S01]  /*0970*/  UMOV UR60, 0x1 ;  /* 0x00000001003c7882 */ /* 0x000fe20000000000 */
[----:B------:R-:W-:Y:S01]  /*0980*/  NOP ;  /* 0x0000000000007918 */ /* 0x000fe20000000000 */
[----:B------:R-:W-:Y:S01]  /*0990*/  USEL UR60, UR60, 0x2, !UP0 ;  /* 0x000000023c3c7887 */ /* 0x000fe2000c000000 */
[----:B------:R-:W-:Y:S01]  /*09a0*/  BSSY B9, `(.L_x_1651) ;  /* 0x0002895000097945 */ /* 0x000fe20003800000 */
[----:B012-4-:R-:W-:Y:S08]  /*09b0*/  BAR.SYNC.DEFER_BLOCKING 0x0 ;  /* 0x0000000000007b1d */ /* 0x017ff00000010000 */
[----:B------:R-:W-:Y:S05]  /*09c0*/  @!P0 BRA `(.L_x_1652) ;  /* 0x0000020400848947 */ /* 0x000fea0003800000 */
.L_x_1653:
        /* <DEDUP_REMOVED lines=17> */
[----:B------:R-:W-:Y:S01]  /*0ae0*/  ULOP3.LUT UR5, UR60, 0x1, URZ, 0xfc, !UPT ;  /* 0x000000013c057892 */ /* 0x000fe2000f8efc3f */
[----:B------:R-:W-:Y:S01]  /*0af0*/  IMAD.MOV.U32 R187, RZ, RZ, RZ ;  /* 0x000000ffffbb7224 */ /* 0x000fe200078e00ff */
[----:B------:R-:W-:Y:S02]  /*0b00*/  CS2R R22, SRZ ;  /* 0x0000000000167805 */ /* 0x000fe4000001ff00 */
[----:B------:R-:W-:Y:S01]  /*0b10*/  SHF.R.S32.HI R3, RZ, 0x1f, R4 ;  /* 0x0000001fff037819 */ /* 0x000fe20000011404 */
[----:B------:R-:W-:Y:S02]  /*0b20*/  IMAD.MOV.U32 R17, RZ, RZ, RZ ;  /* 0x000000ffff117224 */ /* 0x000fe400078e00ff */
[----:B------:R-:W-:Y:S01]  /*0b30*/  IMAD.MOV.U32 R167, RZ, RZ, RZ ;  /* 0x000000ffffa77224 */ /* 0x000fe200078e00ff */
[----:B------:R-:W-:-:S02]  /*0b40*/  LEA.HI R5, R3, R4, RZ, 0x7 ;  /* 0x0000000403057211 */ /* 0x000fc400078f38ff */
[-C--:B------:R-:W-:Y:S02]  /*0b50*/  LEA.HI R0, R3, R4.reuse, RZ, 0x4 ;  /* 0x0000000403007211 */ /* 0x080fe400078f20ff */
[----:B------:R-:W-:Y:S01]  /*0b60*/  LOP3.LUT R201, R5, 0xffffff80, RZ, 0xc0, !PT ;  /* 0xffffff8005c97812 */ /* 0x000fe200078ec0ff */
[----:B------:R-:W-:Y:S01]  /*0b70*/  UIADD3 UR4, UR4, 0xc400, URZ ;  /* 0x0000c40004047890 */ /* 0x000fe2000fffe03f */
[----:B------:R-:W-:Y:S02]  /*0b80*/  SHF.R.S32.HI R7, RZ, 0x4, R0 ;  /* 0x00000004ff077819 */ /* 0x000fe40000011400 */
[----:B------:R-:W-:Y:S01]  /*0b90*/  SHF.R.S32.HI R224, RZ, 0x7, R5 ;  /* 0x00000007ffe07819 */ /* 0x000fe20000011405 */
[----:B------:R-:W-:Y:S01]  /*0ba0*/  IMAD.IADD R201, R4, 0x1, -R201 ;  /* 0x0000000104c97824 */ /* 0x000fe200078e0ac9 */
[----:B------:R-:W-:Y:S02]  /*0bb0*/  LEA.HI R190, R3, R4, RZ, 0x3 ;  /* 0x0000000403be7211 */ /* 0x000fe400078f18ff */
[----:B------:R-:W-:-:S02]  /*0bc0*/  LEA.HI R5, R5, R224, RZ, 0x1 ;  /* 0x000000e005057211 */ /* 0x000fc400078f08ff */
[----:B------:R-:W-:Y:S02]  /*0bd0*/  SHF.R.S32.HI R6, RZ, 0x1f, R201 ;  /* 0x0000001fff067819 */ /* 0x000fe400000114c9 */
[----:B------:R-:W-:Y:S02]  /*0be0*/  LOP3.LUT R11, R5, 0x3fffffe, RZ, 0xc0, !PT ;  /* 0x03fffffe050b7812 */ /* 0x000fe400078ec0ff */
[CC--:B------:R-:W-:Y:S02]  /*0bf0*/  LEA.HI R8, R6.reuse, R201.reuse, RZ, 0x2 ;  /* 0x000000c906087211 */ /* 0x0c0fe400078f10ff */
[----:B------:R-:W-:Y:S01]  /*0c00*/  LEA.HI R6, R6, R201, RZ, 0x5 ;  /* 0x000000c906067211 */ /* 0x000fe200078f28ff */
[----:B------:R-:W-:Y:S01]  /*0c10*/  IMAD.IADD R11, R224, 0x1, -R11 ;  /* 0x00000001e00b7824 */ /* 0x000fe200078e0a0b */
[--C-:B------:R-:W-:Y:S02]  /*0c20*/  SHF.R.S32.HI R9, RZ, 0x2, R8.reuse ;  /* 0x00000002ff097819 */ /* 0x100fe40000011408 */
[----:B------:R-:W-:-:S02]  /*0c30*/  SHF.R.S32.HI R2, RZ, 0x1f, R8 ;  /* 0x0000001fff027819 */ /* 0x000fc40000011408 */
[----:B------:R-:W-:Y:S02]  /*0c40*/  SHF.R.S32.HI R6, RZ, 0x5, R6 ;  /* 0x00000005ff067819 */ /* 0x000fe40000011406 */
[----:B------:R-:W-:Y:S02]  /*0c50*/  LEA.HI R10, R2, R9, RZ, 0x3 ;  /* 0x00000009020a7211 */ /* 0x000fe400078f18ff */
[----:B------:R-:W-:Y:S02]  /*0c60*/  LEA.HI R2, R0, R7, RZ, 0x1 ;  /* 0x0000000700027211 */ /* 0x000fe400078f08ff */
[----:B------:R-:W-:Y:S02]  /*0c70*/  LOP3.LUT R10, R10, 0xfffffff8, RZ, 0xc0, !PT ;  /* 0xfffffff80a0a7812 */ /* 0x000fe400078ec0ff */
[----:B------:R-:W-:Y:S02]  /*0c80*/  LOP3.LUT R2, R2, 0x1ffffffe, RZ, 0xc0, !PT ;  /* 0x1ffffffe02027812 */ /* 0x000fe400078ec0ff */
[----:B------:R-:W-:Y:S01]  /*0c90*/  LOP3.LUT R180, R8, 0x7ffffffc, RZ, 0xc0, !PT ;  /* 0x7ffffffc08b47812 */ /* 0x000fe200078ec0ff */
[----:B------:R-:W-:-:S02]  /*0ca0*/  IMAD.IADD R9, R9, 0x1, -R10 ;  /* 0x0000000109097824 */ /* 0x000fc400078e0a0a */
[----:B------:R-:W-:Y:S01]  /*0cb0*/  IMAD.IADD R7, R7, 0x1, -R2 ;  /* 0x0000000107077824 */ /* 0x000fe200078e0a02 */
[CC--:B------:R-:W-:Y:S01]  /*0cc0*/  LEA.HI R2, R3.reuse, R4.reuse, RZ, 0x5 ;  /* 0x0000000403027211 */ /* 0x0c0fe200078f28ff */
[----:B------:R-:W-:Y:S01]  /*0cd0*/  IMAD R10, R6, 0x10, R9 ;  /* 0x00000010060a7824 */ /* 0x000fe200078e0209 */
[----:B------:R-:W-:Y:S01]  /*0ce0*/  LEA.HI R6, R3, R4, RZ, 0x2 ;  /* 0x0000000403067211 */ /* 0x000fe200078f10ff */
[----:B------:R-:W-:Y:S01]  /*0cf0*/  IMAD.IADD R180, R201, 0x1, -R180 ;  /* 0x00000001c9b47824 */ /* 0x000fe200078e0ab4 */
[----:B------:R-:W-:Y:S01]  /*0d00*/  LOP3.LUT R3, R0, 0x3fffff0, RZ, 0xc0, !PT ;  /* 0x03fffff000037812 */ /* 0x000fe200078ec0ff */
[----:B------:R-:W-:Y:S01]  /*0d10*/  IMAD R225, R11, 0x40, R10 ;  /* 0x000000400be17824 */ /* 0x000fe200078e020a */
[----:B------:R-:W-:Y:S02]  /*0d20*/  LOP3.LUT R189, R6, 0xfffffffc, RZ, 0xc0, !PT ;  /* 0xfffffffc06bd7812 */ /* 0x000fe400078ec0ff */
[--C-:B------:R-:W-:Y:S01]  /*0d30*/  SHF.R.S32.HI R162, RZ, 0x2, R6.reuse ;  /* 0x00000002ffa27819 */ /* 0x100fe20000011406 */
[C---:B------:R-:W-:Y:S01]  /*0d40*/  IMAD.IADD R3, R4.reuse, 0x1, -R3 ;  /* 0x0000000104037824 */ /* 0x040fe200078e0a03 */
[----:B------:R-:W-:Y:S01]  /*0d50*/  SHF.R.S32.HI R5, RZ, 0x1f, R6 ;  /* 0x0000001fff057819 */ /* 0x000fe20000011406 */
[----:B------:R-:W-:Y:S01]  /*0d60*/  IMAD.IADD R189, R4, 0x1, -R189 ;  /* 0x0000000104bd7824 */ /* 0x000fe200078e0abd */
[----:B------:R-:W-:Y:S01]  /*0d70*/  SHF.R.S32.HI R2, RZ, 0x5, R2 ;  /* 0x00000005ff027819 */ /* 0x000fe20000011402 */
[----:B------:R-:W-:Y:S01]  /*0d80*/  VIADD R188, R162, 0x40 ;  /* 0x00000040a2bc7836 */ /* 0x000fe20000000000 */
[----:B------:R-:W-:Y:S01]  /*0d90*/  LEA.HI R5, R5, R162, RZ, 0x3 ;  /* 0x000000a205057211 */ /* 0x000fe200078f18ff */
[----:B------:R-:W-:Y:S01]  /*0da0*/  IMAD.SHL.U32 R160, R189, 0x4, RZ ;  /* 0x00000004bda07824 */ /* 0x000fe200078e00ff */
[----:B------:R-:W-:Y:S01]  /*0db0*/  LOP3.LUT R9, R190, 0xfffffff8, RZ, 0xc0, !PT ;  /* 0xfffffff8be097812 */ /* 0x000fe200078ec0ff */
[----:B------:R-:W-:Y:S01]  /*0dc0*/  IMAD R0, R2, 0x10, R3 ;  /* 0x0000001002007824 */ /* 0x000fe200078e0203 */
[----:B------:R-:W-:Y:S01]  /*0dd0*/  LOP3.LUT R5, R5, 0xfffffff8, RZ, 0xc0, !PT ;  /* 0xfffffff805057812 */ /* 0x000fe200078ec0ff */
[----:B------:R-:W-:Y:S01]  /*0de0*/  VIADD R169, R160, 0x20 ;  /* 0x00000020a0a97836 */ /* 0x000fe20000000000 */
[----:B------:R-:W-:Y:S01]  /*0df0*/  SHF.R.S32.HI R3, RZ, 0x1f, R188 ;  /* 0x0000001fff037819 */ /* 0x000fe200000114bc */
[----:B------:R-:W-:Y:S01]  /*0e00*/  IMAD R226, R0, 0x8, R7 ;  /* 0x0000000800e27824 */ /* 0x000fe200078e0207 */
[----:B------:R-:W-:Y:S01]  /*0e10*/  SHF.R.S32.HI R190, RZ, 0x3, R190 ;  /* 0x00000003ffbe7819 */ /* 0x000fe200000114be */
[----:B------:R-:W-:Y:S01]  /*0e20*/  IMAD.IADD R165, R160, 0x1, R169 ;  /* 0x00000001a0a57824 */ /* 0x000fe200078e02a9 */
[----:B------:R-:W-:Y:S01]  /*0e30*/  LEA.HI R3, R3, R188, RZ, 0x3 ;  /* 0x000000bc03037211 */ /* 0x000fe200078f18ff */
[----:B------:R-:W-:Y:S01]  /*0e40*/  IMAD.IADD R199, R162, 0x1, -R5 ;  /* 0x00000001a2c77824 */ /* 0x000fe200078e0a05 */
[----:B------:R-:W-:Y:S01]  /*0e50*/  SHF.R.S32.HI R196, RZ, 0x1f, R169 ;  /* 0x0000001fffc47819 */ /* 0x000fe200000114a9 */
[----:B------:R-:W-:Y:S01]  /*0e60*/  VIADD R168, R160, 0x40 ;  /* 0x00000040a0a87836 */ /* 0x000fe20000000000 */
[----:B------:R-:W-:Y:S01]  /*0e70*/  SHF.R.S32.HI R0, RZ, 0x1f, R165 ;  /* 0x0000001fff007819 */ /* 0x000fe200000114a5 */
[----:B------:R-:W-:-:S02]  /*0e80*/  IMAD.SHL.U32 R174, R199, 0x40, RZ ;  /* 0x00000040c7ae7824 */ /* 0x000fc400078e00ff */
[----:B------:R-:W-:Y:S01]  /*0e90*/  IMAD.SHL.U32 R3, R3, 0x40, RZ ;  /* 0x0000004003037824 */ /* 0x000fe200078e00ff */
[-C--:B------:R-:W-:Y:S01]  /*0ea0*/  LEA.HI R191, R0, R165.reuse, RZ, 0x3 ;  /* 0x000000a500bf7211 */ /* 0x080fe200078f18ff */
[----:B------:R-:W-:Y:S01]  /*0eb0*/  IMAD.IADD R166, R160, 0x1, R168 ;  /* 0x00000001a0a67824 */ /* 0x000fe200078e02a8 */
[----:B------:R-:W-:Y:S01]  /*0ec0*/  LEA.HI R0, R0, R165, RZ, 0x6 ;  /* 0x000000a500007211 */ /* 0x000fe200078f30ff */
[----:B------:R-:W-:Y:S01]  /*0ed0*/  IMAD.SHL.U32 R176, R2, 0x200, RZ ;  /* 0x0000020002b07824 */ /* 0x000fe200078e00ff */
[----:B------:R-:W-:Y:S01]  /*0ee0*/  LOP3.LUT R174, R174, 0x1c0, RZ, 0xc0, !PT ;  /* 0x000001c0aeae7812 */ /* 0x000fe200078ec0ff */
[----:B------:R-:W-:Y:S01]  /*0ef0*/  IMAD.SHL.U32 R173, R188, 0x40, RZ ;  /* 0x00000040bcad7824 */ /* 0x000fe200078e00ff */
[----:B------:R-:W-:Y:S01]  /*0f00*/  LOP3.LUT R178, R3, 0xfffffe00, RZ, 0xc0, !PT ;  /* 0xfffffe0003b27812 */ /* 0x000fe200078ec0ff */
[----:B------:R-:W-:Y:S01]  /*0f10*/  IMAD.SHL.U32 R2, R0, 0x80, RZ ;  /* 0x0000008000027824 */ /* 0x000fe200078e00ff */
[----:B------:R-:W-:Y:S01]  /*0f20*/  SHF.R.U32.HI R175, RZ, 0x3, R174 ;  /* 0x00000003ffaf7819 */ /* 0x000fe200000116ae */
[----:B------:R-:W-:Y:S01]  /*0f30*/  IMAD.IADD R184, R4, 0x1, -R9 ;  /* 0x0000000104b87824 */ /* 0x000fe200078e0a09 */
[----:B------:R-:W-:Y:S01]  /*0f40*/  LOP3.LUT R0, R174, 0x38, R191, 0xf8, !PT ;  /* 0x00000038ae007812 */ /* 0x000fe200078ef8bf */
[----:B------:R-:W-:Y:S01]  /*0f50*/  IMAD.SHL.U32 R18, R189, 0x8, RZ ;  /* 0x00000008bd127824 */ /* 0x000fe200078e00ff */
[----:B------:R-:W-:Y:S01]  /*0f60*/  SHF.R.S32.HI R3, RZ, 0x1f, R166 ;  /* 0x0000001fff037819 */ /* 0x000fe200000114a6 */
[----:B------:R-:W-:Y:S01]  /*0f70*/  IMAD.SHL.U32 R182, R184, 0x8, RZ ;  /* 0x00000008b8b67824 */ /* 0x000fe200078e00ff */
[----:B------:R-:W-:Y:S01]  /*0f80*/  LOP3.LUT R5, R2, 0xffffe000, RZ, 0xc0, !PT ;  /* 0xffffe00002057812 */ /* 0x000fe200078ec0ff */
[----:B------:R-:W-:Y:S01]  /*0f90*/  IMAD.U32 R2, RZ, RZ, UR4 ;  /* 0x00000004ff027e24 */ /* 0x000fe2000f8e00ff */
[----:B------:R-:W-:Y:S01]  /*0fa0*/  LOP3.LUT R0, R0, R175, RZ, 0x3c, !PT ;  /* 0x000000af00007212 */ /* 0x000fe200078e3cff */
[----:B------:R-:W-:Y:S01]  /*0fb0*/  VIADD R171, R160, 0x10 ;  /* 0x00000010a0ab7836 */ /* 0x000fe20000000000 */
[-C--:B------:R-:W-:Y:S01]  /*0fc0*/  LEA.HI R4, R3, R166.reuse, RZ, 0x6 ;  /* 0x000000a603047211 */ /* 0x080fe200078f30ff */
[----:B------:R-:W-:Y:S01]  /*0fd0*/  VIADD R183, R182, 0x40 ;  /* 0x00000040b6b77836 */ /* 0x000fe20000000000 */
[----:B------:R-:W-:Y:S01]  /*0fe0*/  LOP3.LUT R173, R173, 0x1c0, RZ, 0xc0, !PT ;  /* 0x000001c0adad7812 */ /* 0x000fe200078ec0ff */
[----:B------:R0:W-:Y:S01]  /*0ff0*/  STL [R1+0x8], R2 ;  /* 0x0000080201007387 */ /* 0x0001e20000100800 */
[----:B------:R-:W-:Y:S01]  /*1000*/  LEA.HI R3, R3, R166, RZ, 0x3 ;  /* 0x000000a603037211 */ /* 0x000fe200078f18ff */
[----:B------:R-:W-:Y:S01]  /*1010*/  IMAD.SHL.U32 R6, R4, 0x80, RZ ;  /* 0x0000008004067824 */ /* 0x000fe200078e00ff */
[----:B------:R-:W-:Y:S01]  /*1020*/  IADD3 R207, R0, R5, R176 ;  /* 0x0000000500cf7210 */ /* 0x000fe20007ffe0b0 */
[----:B------:R-:W-:Y:S01]  /*1030*/  IMAD.U32 R0, RZ, RZ, UR5 ;  /* 0x00000005ff007e24 */ /* 0x000fe2000f8e00ff */
[----:B------:R-:W-:Y:S01]  /*1040*/  LEA.HI R0, R189, R189, RZ, 0x1 ;  /* 0x000000bdbd007211 */ /* 0x000fe200078f08ff */
[C---:B------:R-:W-:Y:S01]  /*1050*/  VIADD R170, R160.reuse, 0x30 ;  /* 0x00000030a0aa7836 */ /* 0x040fe20000000000 */
[----:B------:R-:W-:Y:S01]  /*1060*/  SHF.R.U32.HI R223, RZ, 0x3, R173 ;  /* 0x00000003ffdf7819 */ /* 0x000fe200000116ad */
[----:B------:R-:W-:Y:S01]  /*1070*/  VIADD R172, R160, 0x50 ;  /* 0x00000050a0ac7836 */ /* 0x000fe20000000000 */
[----:B------:R-:W-:Y:S01]  /*1080*/  LOP3.LUT R10, R173, 0x38, R191, 0xf8, !PT ;  /* 0x00000038ad0a7812 */ /* 0x000fe200078ef8bf */
[----:B------:R-:W-:Y:S01]  /*1090*/  IMAD.SHL.U32 R226, R226, 0x8, RZ ;  /* 0x00000008e2e27824 */ /* 0x000fe200078e00ff */
[----:B------:R-:W-:-:S02]  /*10a0*/  LOP3.LUT R4, R174, 0x38, R3, 0xf8, !PT ;  /* 0x00000038ae047812 */ /* 0x000fc400078ef803 */
[----:B------:R-:W-:Y:S02]  /*10b0*/  LOP3.LUT R12, R173, 0x38, R3, 0xf8, !PT ;  /* 0x00000038ad0c7812 */ /* 0x000fe400078ef803 */
[----:B------:R-:W-:Y:S02]  /*10c0*/  LOP3.LUT R0, R0, 0x1ffffffe, RZ, 0xc0, !PT ;  /* 0x1ffffffe00007812 */ /* 0x000fe400078ec0ff */
[----:B------:R-:W-:Y:S02]  /*10d0*/  LOP3.LUT R10, R10, R223, RZ, 0x3c, !PT ;  /* 0x000000df0a0a7212 */ /* 0x000fe400078e3cff */
[----:B------:R-:W-:Y:S01]  /*10e0*/  LOP3.LUT R7, R6, 0xffffe000, RZ, 0xc0, !PT ;  /* 0xffffe00006077812 */ /* 0x000fe200078ec0ff */
[----:B------:R-:W-:Y:S01]  /*10f0*/  IMAD.IADD R0, R189, 0x1, -R0 ;  /* 0x00000001bd007824 */ /* 0x000fe200078e0a00 */
[----:B------:R-:W-:Y:S02]  /*1100*/  LOP3.LUT R4, R4, R175, RZ, 0x3c, !PT ;  /* 0x000000af04047212 */ /* 0x000fe400078e3cff */
[----:B------:R-:W-:Y:S01]  /*1110*/  LOP3.LUT R12, R12, R223, RZ, 0x3c, !PT ;  /* 0x000000df0c0c7212 */ /* 0x000fe200078e3cff */
[----:B------:R-:W-:Y:S01]  /*1120*/  IMAD R181, R0, 0x8, R225 ;  /* 0x0000000800b57824 */ /* 0x000fe200078e02e1 */
[----:B0-----:R-:W-:-:S02]  /*1130*/  LOP3.LUT R2, R173, 0x38, R18, 0xf8, !PT ;  /* 0x00000038ad027812 */ /* 0x001fc400078ef812 */
[----:B------:R-:W-:Y:S02]  /*1140*/  IADD3 R10, R10, R5, R178 ;  /* 0x000000050a0a7210 */ /* 0x000fe40007ffe0b2 */
[-C--:B------:R-:W-:Y:S02]  /*1150*/  IADD3 R4, R4, R7.reuse, R176 ;  /* 0x0000000704047210 */ /* 0x080fe40007ffe0b0 */
[----:B------:R-:W-:Y:S02]  /*1160*/  IADD3 R12, R12, R7, R178 ;  /* 0x000000070c0c7210 */ /* 0x000fe40007ffe0b2 */
[----:B------:R-:W-:Y:S02]  /*1170*/  LOP3.LUT R2, R178, R2, R223, 0xf6, !PT ;  /* 0x00000002b2027212 */ /* 0x000fe400078ef6df */
[----:B------:R-:W-:Y:S02]  /*1180*/  SHF.R.S32.HI R228, RZ, 0x1f, R182 ;  /* 0x0000001fffe47819 */ /* 0x000fe400000114b6 */
[----:B------:R-:W-:-:S02]  /*1190*/  SHF.R.S32.HI R197, RZ, 0x1f, R171 ;  /* 0x0000001fffc57819 */ /* 0x000fc400000114ab */
[----:B------:R-:W-:Y:S02]  /*11a0*/  SHF.R.S32.HI R227, RZ, 0x1f, R183 ;  /* 0x0000001fffe37819 */ /* 0x000fe400000114b7 */
[----:B------:R-:W-:Y:S02]  /*11b0*/  SHF.R.S32.HI R195, RZ, 0x1f, R170 ;  /* 0x0000001fffc37819 */ /* 0x000fe400000114aa */
[----:B------:R-:W-:Y:S02]  /*11c0*/  SHF.R.S32.HI R194, RZ, 0x1f, R168 ;  /* 0x0000001fffc27819 */ /* 0x000fe400000114a8 */
[----:B------:R-:W-:Y:S02]  /*11d0*/  SHF.R.S32.HI R193, RZ, 0x1f, R172 ;  /* 0x0000001fffc17819 */ /* 0x000fe400000114ac */
[----:B------:R-:W-:Y:S02]  /*11e0*/  SHF.R.S32.HI R191, RZ, 0x3, R191 ;  /* 0x00000003ffbf7819 */ /* 0x000fe400000114bf */
[----:B------:R-:W-:-:S02]  /*11f0*/  SHF.R.S32.HI R192, RZ, 0x3, R3 ;  /* 0x00000003ffc07819 */ /* 0x000fc40000011403 */
[----:B------:R-:W-:Y:S02]  /*1200*/  LEA R206, R2, UR4, 0x1 ;  /* 0x0000000402ce7c11 */ /* 0x000fe4000f8e08ff */
[----:B------:R-:W-:Y:S02]  /*1210*/  LEA R207, R207, UR4, 0x1 ;  /* 0x00000004cfcf7c11 */ /* 0x000fe4000f8e08ff */
[----:B------:R-:W-:Y:S02]  /*1220*/  LEA R204, R10, UR4, 0x1 ;  /* 0x000000040acc7c11 */ /* 0x000fe4000f8e08ff */
[----:B------:R-:W-:Y:S02]  /*1230*/  LEA R205, R4, UR4, 0x1 ;  /* 0x0000000404cd7c11 */ /* 0x000fe4000f8e08ff */
[----:B------:R-:W-:-:S07]  /*1240*/  LEA R202, R12, UR4, 0x1 ;  /* 0x000000040cca7c11 */ /* 0x000fce000f8e08ff */
.L_x_1940:
[----:B------:R-:W-:Y:S01]  /*1250*/  ULDC.64 UR4, c[0x0][0xa28] ;  /* 0x00028a0000047ab9 */ /* 0x000fe20000000a00 */
[----:B0-2---:R-:W0:Y:S01]  /*1260*/  LDC.64 R4, c[0x0][0xa08] ;  /* 0x00028200ff047b82 */ /* 0x005e220000000a00 */
[----:B------:R-:W-:Y:S01]  /*1270*/  ISETP.NE.U32.AND P0, PT, RZ, UR4, PT ;  /* 0x00000004ff007c0c */ /* 0x000fe2000bf05070 */
[----:B------:R-:W-:Y:S01]  /*1280*/  IMAD.MOV.U32 R0, RZ, RZ, RZ ;  /* 0x000000ffff007224 */ /* 0x000fe200078e00ff */
[----:B------:R-:W-:Y:S01]  /*1290*/  ULDC.64 UR6, c[0x0][0x208] ;  /* 0x0000820000067ab9 */ /* 0x000fe20000000a00 */
[----:B------:R-:W-:Y:S01]  /*12a0*/  IMAD.MOV.U32 R28, RZ, RZ, RZ ;  /* 0x000000ffff1c7224 */ /* 0x000fe200078e00ff */
[----:B------:R-:W-:Y:S01]  /*12b0*/  ISETP.NE.AND.EX P0, PT, RZ, UR5, PT, P0 ;  /* 0x00000005ff007c0c */ /* 0x000fe2000bf05300 */
[----:B------:R-:W-:Y:S02]  /*12c0*/  ULDC.64 UR4, c[0x0][0xa18] ;  /* 0x0002860000047ab9 */ /* 0x000fe40000000a00 */
[----:B------:R-:W-:-:S04]  /*12d0*/  ISETP.NE.U32.AND P1, PT, RZ, UR4, PT ;  /* 0x00000004ff007c0c */ /* 0x000fc8000bf25070 */
[----:B------:R-:W-:Y:S01]  /*12e0*/  ISETP.NE.AND.EX P1, PT, RZ, UR5, PT, P1 ;  /* 0x00000005ff007c0c */ /* 0x000fe2000bf25310 */
[----:B------:R-:W-:Y:S02]  /*12f0*/  ULDC.64 UR4, c[0x0][0xa08] ;  /* 0x0002820000047ab9 */ /* 0x000fe40000000a00 */
[----:B------:R-:W-:-:S03]  /*1300*/  ISETP.NE.U32.AND P3, PT, RZ, UR4, PT ;  /* 0x00000004ff007c0c */ /* 0x000fc6000bf65070 */
[----:B---34-:R-:W1:Y:S01]  /*1310*/  @P0 LDC.64 R2, c[0x0][0xa28] ;  /* 0x00028a00ff020b82 */ /* 0x018e620000000a00 */
[----:B------:R-:W-:Y:S01]  /*1320*/  ISETP.NE.AND.EX P3, PT, RZ, UR5, PT, P3 ;  /* 0x00000005ff007c0c */ /* 0x000fe2000bf65330 */
[----:B0-----:R-:W-:-:S06]  /*1330*/  IMAD.WIDE R8, R27, 0x4, R4 ;  /* 0x000000041b087825 */ /* 0x001fcc00078e0204 */
[----:B------:R-:W0:Y:S01]  /*1340*/  @P1 LDC.64 R6, c[0x0][0xa18] ;  /* 0x00028600ff061b82 */ /* 0x000e220000000a00 */
[----:B------:R-:W-:Y:S02]  /*1350*/  ULDC UR4, c[0x0][0x288] ;  /* 0x0000a20000047ab9 */ /* 0x000fe40000000800 */
[----:B------:R-:W-:Y:S01]  /*1360*/  IMAD.U32 R163, RZ, RZ, UR4 ;  /* 0x00000004ffa37e24 */ /* 0x000fe2000f8e00ff */
[----:B------:R-:W-:Y:S02]  /*1370*/  ULDC.64 UR4, c[0x0][0x418] ;  /* 0x0001060000047ab9 */ /* 0x000fe40000000a00 */
[----:B------:R-:W-:Y:S01]  /*1380*/  UISETP.NE.U32.AND UP0, UPT, UR4, URZ, UPT ;  /* 0x0000003f0400728c */ /* 0x000fe2000bf05070 */
[----:B------:R2:W5:Y:S03]  /*1390*/  @P3 LDG.E R28, desc[UR6][R8.64] ;  /* 0x00000006081c3981 */ /* 0x000566000c1e1900 */
[----:B------:R-:W-:-:S03]  /*13a0*/  UISETP.NE.AND.EX UP0, UPT, UR5, URZ, UPT, UP0 ;  /* 0x0000003f0500728c */ /* 0x000fc6000bf05300 */
[----:B------:R-:W-:Y:S01]  /*13b0*/  ULDC.64 UR4, c[0x0][0xa20] ;  /* 0x0002880000047ab9 */ /* 0x000fe20000000a00 */
[----:B-1----:R-:W-:Y:S01]  /*13c0*/  @P0 IMAD.WIDE R2, R27, 0x4, R2 ;  /* 0x000000041b020825 */ /* 0x002fe200078e0202 */
[----:B------:R-:W-:-:S04]  /*13d0*/  ISETP.NE.U32.AND P2, PT, RZ, UR4, PT ;  /* 0x00000004ff007c0c */ /* 0x000fc8000bf45070 */
[----:B------:R2:W5:Y:S01]  /*13e0*/  @P0 LDG.E R0, desc[UR6][R2.64] ;  /* 0x0000000602000981 */ /* 0x000562000c1e1900 */
[----:B0-----:R-:W-:-:S05]  /*13f0*/  @P1 IMAD.WIDE R4, R27, 0x4, R6 ;  /* 0x000000041b041825 */ /* 0x001fca00078e0206 */
[----:B------:R2:W5:Y:S01]  /*1400*/  @P1 LDG.E R163, desc[UR6][R4.64] ;  /* 0x0000000604a31981 */ /* 0x000562000c1e1900 */
[----:B------:R-:W-:Y:S02]  /*1410*/  ULDC UR6, c[0x0][0x424] ;  /* 0x0001090000067ab9 */ /* 0x000fe40000000800 */
[----:B------:R-:W-:Y:S01]  /*1420*/  USEL UR4, UR6, 0x1, UP0 ;  /* 0x0000000106047887 */ /* 0x000fe20008000000 */
[----:B------:R-:W-:Y:S02]  /*1430*/  ISETP.NE.AND.EX P2, PT, RZ, UR5, PT, P2 ;  /* 0x00000005ff007c0c */ /* 0x000fe4000bf45320 */
[----:B------:R-:W-:Y:S01]  /*1440*/  ULDC UR6, c[0x0][0x2f0] ;  /* 0x0000bc0000067ab9 */ /* 0x000fe20000000800 */
[----:B------:R-:W-:Y:S01]  /*1450*/  ULDC UR7, c[0x0][0x348] ;  /* 0x0000d20000077ab9 */ /* 0x000fe20000000800 */
[----:B------:R-:W-:Y:S01]  /*1460*/  UIMAD UR6, UR4, UR6, URZ ;  /* 0x00000006040672a4 */ /* 0x000fe2000f8e023f */
[----:B------:R-:W-:Y:S02]  /*1470*/  IMAD.MOV.U32 R185, RZ, RZ, R26 ;  /* 0x000000ffffb97224 */ /* 0x000fe400078e001a */
[----:B------:R-:W-:Y:S01]  /*1480*/  IMAD.MOV.U32 R186, RZ, RZ, R27 ;  /* 0x000000ffffba7224 */ /* 0x000fe200078e001b */
[----:B--2---:R-:W-:Y:S08]  /*1490*/  @P1 BRA `(.L_x_1655) ;  /* 0x0000000000281947 */ /* 0x004ff00003800000 */
[----:B------:R-:W-:Y:S02]  /*14a0*/  ULDC.64 UR4, c[0x0][0xa00] ;  /* 0x0002800000047ab9 */ /* 0x000fe40000000a00 */
[----:B------:R-:W-:-:S04]  /*14b0*/  ISETP.NE.U32.AND P0, PT, RZ, UR4, PT ;  /* 0x00000004ff007c0c */ /* 0x000fc8000bf05070 */
[----:B------:R-:W-:-:S13]  /*14c0*/  ISETP.NE.AND.EX P0, PT, RZ, UR5, PT, P0 ;  /* 0x00000005ff007c0c */ /* 0x000fda000bf05300 */
[----:B------:R-:W-:Y:S05]  /*14d0*/  @!P0 BRA `(.L_x_1655) ;  /* 0x0000000000188947 */ /* 0x000fea0003800000 */
[----:B------:R-:W0:Y:S01]  /*14e0*/  LDC.64 R2, c[0x0][0xa00] ;  /* 0x00028000ff027b82 */ /* 0x000e220000000a00 */
[----:B------:R-:W-:Y:S01]  /*14f0*/  ULDC.64 UR4, c[0x0][0x208] ;  /* 0x0000820000047ab9 */ /* 0x000fe20000000a00 */
[----:B0-----:R-:W-:-:S05]  /*1500*/  IMAD.WIDE R2, R27, 0x4, R2 ;  /* 0x000000041b027825 */ /* 0x001fca00078e0202 */
[----:B-----5:R-:W2:Y:S04]  /*1510*/  LDG.E R163, desc[UR4][R2.64] ;  /* 0x0000000402a37981 */ /* 0x020ea8000c1e1900 */
[----:B------:R-:W2:Y:S02]  /*1520*/  LDG.E R4, desc[UR4][R2.64+0x4] ;  /* 0x0000040402047981 */ /* 0x000ea4000c1e1900 */
[----:B--2---:R-:W-:-:S07]  /*1530*/  IMAD.IADD R163, R4, 0x1, -R163 ;  /* 0x0000000104a37824 */ /* 0x004fce00078e0aa3 */
.L_x_1655:
[----:B------:R-:W-:Y:S02]  /*1540*/  IMAD.U32 R24, RZ, RZ, UR7 ;  /* 0x00000007ff187e24 */ /* 0x000fe4000f8e00ff */
[----:B------:R-:W-:Y:S01]  /*1550*/  IMAD.U32 R29, RZ, RZ, UR6 ;  /* 0x00000006ff1d7e24 */ /* 0x000fe2000f8e00ff */
[----:B------:R-:W-:Y:S06]  /*1560*/  @!P2 BRA `(.L_x_1656) ;  /* 0x000000000014a947 */ /* 0x000fec0003800000 */
[----:B------:R-:W0:Y:S01]  /*1570*/  LDC.64 R2, c[0x0][0xa20] ;  /* 0x00028800ff027b82 */ /* 0x000e220000000a00 */
[----:B------:R-:W-:Y:S01]  /*1580*/  ULDC.64 UR4, c[0x0][0x208] ;  /* 0x0000820000047ab9 */ /* 0x000fe20000000a00 */
[----:B0-----:R-:W-:-:S05]  /*1590*/  IMAD.WIDE R2, R27, 0x4, R2 ;  /* 0x000000041b027825 */ /* 0x001fca00078e0202 */
[----:B------:R0:W5:Y:S01]  /*15a0*/  LDG.E R29, desc[UR4][R2.64] ;  /* 0x00000004021d7981 */ /* 0x000162000c1e1900 */
[----:B------:R-:W-:Y:S05]  /*15b0*/  BRA `(.L_x_1657) ;  /* 0x0000000000147947 */ /* 0x000fea0003800000 */
.L_x_1656:
[----:B------:R-:W-:Y:S05]  /*15c0*/  @!P3 BRA `(.L_x_1657) ;  /* 0x000000000010b947 */ /* 0x000fea0003800000 */
[----:B------:R-:W-:Y:S02]  /*15d0*/  ULDC.64 UR4, c[0x0][0x208] ;  /* 0x0000820000047ab9 */ /* 0x000fe40000000a00 */
[----:B------:R-:W2:Y:S04]  /*15e0*/  LDG.E R2, desc[UR4][R8.64] ;  /* 0x0000000408027981 */ /* 0x000ea8000c1e1900 */
[----:B------:R-:W2:Y:S02]  /*15f0*/  LDG.E R29, desc[UR4][R8.64+0x4] ;  /* 0x00000404081d7981 */ /* 0x000ea4000c1e1900 */
[----:B--2---:R-:W-:-:S07]  /*1600*/  IMAD.IADD R29, R29, 0x1, -R2 ;  /* 0x000000011d1d7824 */ /* 0x004fce00078e0a02 */
.L_x_1657:
[----:B------:R-:W-:Y:S01]  /*1610*/  ULDC.64 UR4, c[0x0][0xa10] ;  /* 0x0002840000047ab9 */ /* 0x000fe20000000a00 */
[----:B------:R-:W-:Y:S01]  /*1620*/  ULDC.64 UR6, c[0x0][0x208] ;  /* 0x0000820000067ab9 */ /* 0x000fe20000000a00 */
[----:B------:R-:W-:Y:S01]  /*1630*/  ISETP.NE.U32.AND P0, PT, RZ, UR4, PT ;  /* 0x00000004ff007c0c */ /* 0x000fe2000bf05070 */
[----:B------:R-:W1:Y:S03]  /*1640*/  LDC R8, c[0x0][0x448] ;  /* 0x00011200ff087b82 */ /* 0x000e660000000800 */
[----:B------:R-:W-:Y:S01]  /*1650*/  ISETP.NE.AND.EX P0, PT, RZ, UR5, PT, P0 ;  /* 0x00000005ff007c0c */ /* 0x000fe2000bf05300 */
[----:B------:R-:W-:Y:S02]  /*1660*/  ULDC.64 UR4, c[0x0][0xa30] ;  /* 0x00028c0000047ab9 */ /* 0x000fe40000000a00 */
[----:B------:R-:W-:Y:S01]  /*1670*/  ISETP.NE.U32.AND P1, PT, RZ, UR4, PT ;  /* 0x00000004ff007c0c */ /* 0x000fe2000bf25070 */
[----:B-----5:R-:W-:Y:S01]  /*1680*/  IMAD.MOV.U32 R147, RZ, RZ, R29 ;  /* 0x000000ffff937224 */ /* 0x020fe200078e001d */
[----:B------:R-:W2:Y:S02]  /*1690*/  LDC.64 R10, c[0x0][0x9e0] ;  /* 0x00027800ff0a7b82 */ /* 0x000ea40000000a00 */
[----:B------:R-:W-:-:S06]  /*16a0*/  ISETP.NE.AND.EX P1, PT, RZ, UR5, PT, P1 ;  /* 0x00000005ff007c0c */ /* 0x000fcc000bf25310 */
[----:B0-----:R-:W0:Y:S08]  /*16b0*/  @P0 LDC.64 R2, c[0x0][0xa10] ;  /* 0x00028400ff020b82 */ /* 0x001e300000000a00 */
[----:B------:R-:W3:Y:S01]  /*16c0*/  @P1 LDC.64 R4, c[0x0][0xa30] ;  /* 0x00028c00ff041b82 */ /* 0x000ee20000000a00 */
[----:B0-----:R-:W-:-:S05]  /*16d0*/  @P0 IMAD.WIDE R2, R27, 0x4, R2 ;  /* 0x000000041b020825 */ /* 0x001fca00078e0202 */
[----:B------:R-:W4:Y:S04]  /*16e0*/  @P0 LDG.E R6, desc[UR6][R2.64] ;  /* 0x0000000602060981 */ /* 0x000f28000c1e1900 */
[----:B------:R0:W4:Y:S01]  /*16f0*/  @P0 LDG.E R7, desc[UR6][R2.64+0x4] ;  /* 0x0000040602070981 */ /* 0x000122000c1e1900 */
[----:B---3--:R-:W-:-:S05]  /*1700*/  @P1 IMAD.WIDE R4, R27, 0x4, R4 ;  /* 0x000000041b041825 */ /* 0x008fca00078e0204 */
[----:B------:R3:W5:Y:S01]  /*1710*/  @P1 LDG.E R147, desc[UR6][R4.64] ;  /* 0x0000000604931981 */ /* 0x000762000c1e1900 */
[----:B-1----:R-:W-:Y:S01]  /*1720*/  ISETP.NE.AND P1, PT, R8, 0x1, PT ;  /* 0x000000010800780c */ /* 0x002fe20003f25270 */
[----:B------:R-:W-:Y:S01]  /*1730*/  IMAD.SHL.U32 R177, R25, 0x80, RZ ;  /* 0x0000008019b17824 */ /* 0x000fe200078e00ff */
[----:B--2---:R-:W-:-:S03]  /*1740*/  ISETP.GE.AND P2, PT, R11, 0x1, PT ;  /* 0x000000010b00780c */ /* 0x004fc60003f46270 */
[----:B0-----:R-:W-:-:S08]  /*1750*/  VIADD R2, R177, 0x7f ;  /* 0x0000007fb1027836 */ /* 0x001fd00000000000 */
[----:B------:R-:W0:Y:S08]  /*1760*/  @P1 LDC R9, c[0x0][0x44c] ;  /* 0x00011300ff091b82 */ /* 0x000e300000000800 */
[----:B------:R-:W1:Y:S01]  /*1770*/  @P1 LDC R8, c[0x0][0x450] ;  /* 0x00011400ff081b82 */ /* 0x000e620000000800 */
[----:B0-----:R-:W-:-:S05]  /*1780*/  @P1 IMAD.HI.U32 R3, R2, R9, RZ ;  /* 0x0000000902031227 */ /* 0x001fca00078e00ff */
[----:B-1----:R-:W-:Y:S01]  /*1790*/  @P1 SHF.R.U32.HI R2, RZ, R8, R3 ;  /* 0x00000008ff021219 */ /* 0x002fe20000011603 */
[----:B----4-:R-:W-:Y:S02]  /*17a0*/  @P0 IMAD.IADD R24, R7, 0x1, -R6 ;  /* 0x0000000107180824 */ /* 0x010fe400078e0a06 */
[----:B------:R-:W-:-:S04]  /*17b0*/  IMAD.IADD R7, R29, 0x1, -R0 ;  /* 0x000000011d077824 */ /* 0x000fc800078e0a00 */
[----:B------:R-:W-:-:S04]  /*17c0*/  IMAD.IADD R164, R7, 0x1, R24 ;  /* 0x0000000107a47824 */ /* 0x000fc800078e0218 */
[C---:B------:R-:W-:Y:S01]  /*17d0*/  VIADD R0, R164.reuse, 0x5f ;  /* 0x0000005fa4007836 */ /* 0x040fe20000000000 */
[----:B------:R-:W-:-:S03]  /*17e0*/  IADD3 R3, R164, 0x1, -R163 ;  /* 0x00000001a4037810 */ /* 0x000fc60007ffe8a3 */
[----:B------:R-:W-:-:S04]  /*17f0*/  IMAD.HI R0, R0, 0x2aaaaaab, RZ ;  /* 0x2aaaaaab00007827 */ /* 0x000fc800078e02ff */
[----:B------:R-:W-:Y:S01]  /*1800*/  IMAD.IADD R3, R3, 0x1, R2 ;  /* 0x0000000103037824 */ /* 0x000fe200078e0202 */
[----:B------:R-:W-:-:S04]  /*1810*/  SHF.R.U32.HI R153, RZ, 0x1f, R0 ;  /* 0x0000001fff997819 */ /* 0x000fc80000011600 */
[----:B------:R-:W-:Y:S01]  /*1820*/  LEA.HI.SX32 R153, R0, R153, 0x1c ;  /* 0x0000009900997211 */ /* 0x000fe200078fe2ff */
[----:B------:R-:W-:Y:S01]  /*1830*/  IMAD.IADD R0, R3, 0x1, R10 ;  /* 0x0000000103007824 */ /* 0x000fe200078e020a */
[----:B---3--:R-:W-:Y:S06]  /*1840*/  @!P2 BRA `(.L_x_1658) ;  /* 0x000000000048a947 */ /* 0x008fec0003800000 */
[C---:B------:R-:W-:Y:S01]  /*1850*/  ISETP.GT.AND P0, PT, R3.reuse, RZ, PT ;  /* 0x000000ff0300720c */ /* 0x040fe20003f04270 */
[----:B------:R-:W-:Y:S01]  /*1860*/  BSSY B0, `(.L_x_1659) ;  /* 0x000000e000007945 */ /* 0x000fe20003800000 */
[----:B------:R-:W-:-:S11]  /*1870*/  VIADD R2, R3, 0xffffffff ;  /* 0xffffffff03027836 */ /* 0x000fd60000000000 */
        /* <DEDUP_REMOVED lines=8> */
.L_x_1660:
[----:B------:R-:W-:-:S13]  /*1900*/  ISETP.NE.AND P0, PT, R11, 0x1, PT ;  /* 0x000000010b00780c */ /* 0x000fda0003f05270 */
[----:B------:R-:W0:Y:S02]  /*1910*/  @P0 LDC.64 R4, c[0x0][0x9e8] ;  /* 0x00027a00ff040b82 */ /* 0x000e240000000a00 */
[----:B0-----:R-:W-:-:S05]  /*1920*/  @P0 IMAD.HI.U32 R4, R2, R4, RZ ;  /* 0x0000000402040227 */ /* 0x001fca00078e00ff */
[----:B------:R-:W-:-:S07]  /*1930*/  @P0 SHF.R.U32.HI R2, RZ, R5, R4 ;  /* 0x00000005ff020219 */ /* 0x000fce0000011604 */
.L_x_1661:
[----:B------:R-:W-:Y:S05]  /*1940*/  BSYNC B0 ;  /* 0x0000000000007941 */ /* 0x000fea0003800000 */
.L_x_1659:
[----:B------:R-:W-:-:S05]  /*1950*/  IMAD R3, R2, R11, R11 ;  /* 0x0000000b02037224 */ /* 0x000fca00078e020b */
[----:B------:R-:W-:-:S07]  /*1960*/  VIMNMX R0, R0, R3, PT ;  /* 0x0000000300007248 */ /* 0x000fce0003fe0100 */
.L_x_1658:
[----:B------:R-:W0:Y:S01]  /*1970*/  @P1 LDC R2, c[0x0][0x44c] ;  /* 0x00011300ff021b82 */ /* 0x000e220000000800 */
[----:B------:R-:W-:Y:S01]  /*1980*/  IMAD.MOV.U32 R3, RZ, RZ, R177 ;  /* 0x000000ffff037224 */ /* 0x000fe200078e00b1 */
[----:B------:R-:W-:Y:S01]  /*1990*/  ULDC UR4, c[0x0][0x9dc] ;  /* 0x0002770000047ab9 */ /* 0x000fe20000000800 */
[----:B------:R-:W-:-:S05]  /*19a0*/  IMAD.IADD R152, R164, 0x1, -R163 ;  /* 0x00000001a4987824 */ /* 0x000fca00078e0aa3 */
[----:B------:R-:W1:Y:S01]  /*19b0*/  @P1 LDC R5, c[0x0][0x450] ;  /* 0x00011400ff051b82 */ /* 0x000e620000000800 */
[----:B0-----:R-:W-:-:S05]  /*19c0*/  @P1 IMAD.HI.U32 R2, R177, R2, RZ ;  /* 0x00000002b1021227 */ /* 0x001fca00078e00ff */
[----:B-1----:R-:W-:-:S05]  /*19d0*/  @P1 SHF.R.U32.HI R3, RZ, R5, R2 ;  /* 0x00000005ff031219 */ /* 0x002fca0000011602 */
[----:B------:R-:W-:-:S04]  /*19e0*/  IMAD.IADD R2, R152, 0x1, R3 ;  /* 0x0000000198027824 */ /* 0x000fc800078e0203 */
[----:B------:R-:W-:Y:S01]  /*19f0*/  VIADD R3, R2, -UR4 ;  /* 0x8000000402037c36 */ /* 0x000fe20008000000 */
[----:B------:R-:W-:Y:S06]  /*1a00*/  @!P2 BRA `(.L_x_1662) ;  /* 0x000000000044a947 */ /* 0x000fec0003800000 */
[----:B------:R-:W-:Y:S01]  /*1a10*/  ISETP.GT.AND P0, PT, R2, -0x1, PT ;  /* 0xffffffff0200780c */ /* 0x000fe20003f04270 */
[----:B------:R-:W-:-:S12]  /*1a20*/  BSSY B0, `(.L_x_1663) ;  /* 0x000000d000007945 */ /* 0x000fd80003800000 */
        /* <DEDUP_REMOVED lines=8> */
.L_x_1664:
[----:B------:R-:W-:-:S13]  /*1ab0*/  ISETP.NE.AND P0, PT, R11, 0x1, PT ;  /* 0x000000010b00780c */ /* 0x000fda0003f05270 */
[----:B------:R-:W0:Y:S02]  /*1ac0*/  @P0 LDC.64 R4, c[0x0][0x9e8] ;  /* 0x00027a00ff040b82 */ /* 0x000e240000000a00 */
[----:B0-----:R-:W-:-:S05]  /*1ad0*/  @P0 IMAD.HI.U32 R4, R2, R4, RZ ;  /* 0x0000000402040227 */ /* 0x001fca00078e00ff */
[----:B------:R-:W-:-:S07]  /*1ae0*/  @P0 SHF.R.U32.HI R2, RZ, R5, R4 ;  /* 0x00000005ff020219 */ /* 0x000fce0000011604 */
.L_x_1665:
[----:B------:R-:W-:Y:S05]  /*1af0*/  BSYNC B0 ;  /* 0x0000000000007941 */ /* 0x000fea0003800000 */
.L_x_1663:
[----:B------:R-:W-:-:S05]  /*1b00*/  IMAD R2, R2, R11, RZ ;  /* 0x0000000b02027224 */ /* 0x000fca00078e02ff */
[----:B------:R-:W-:-:S07]  /*1b10*/  VIMNMX R3, R3, R2, !PT ;  /* 0x0000000203037248 */ /* 0x000fce0007fe0100 */
.L_x_1662:
[----:B------:R-:W-:Y:S01]  /*1b20*/  VIADD R0, R0, 0x5f ;  /* 0x0000005f00007836 */ /* 0x000fe20000000000 */
[----:B------:R-:W-:Y:S01]  /*1b30*/  PLOP3.LUT P2, PT, PT, PT, PT, 0x80, 0x0 ;  /* 0x000000000000781c */ /* 0x000fe20003f4f070 */
[----:B------:R-:W-:-:S04]  /*1b40*/  IMAD.HI R2, R3, 0x2aaaaaab, RZ ;  /* 0x2aaaaaab03027827 */ /* 0x000fc800078e02ff */
[----:B------:R-:W-:Y:S01]  /*1b50*/  IMAD.HI R0, R0, 0x2aaaaaab, RZ ;  /* 0x2aaaaaab00007827 */ /* 0x000fe200078e02ff */
[----:B------:R-:W-:-:S04]  /*1b60*/  SHF.R.U32.HI R5, RZ, 0x1f, R2 ;  /* 0x0000001fff057819 */ /* 0x000fc80000011602 */
[----:B------:R-:W-:Y:S02]  /*1b70*/  SHF.R.U32.HI R3, RZ, 0x1f, R0 ;  /* 0x0000001fff037819 */ /* 0x000fe40000011600 */
[----:B------:R-:W-:Y:S02]  /*1b80*/  LEA.HI.SX32 R5, R2, R5, 0x1c ;  /* 0x0000000502057211 */ /* 0x000fe400078fe2ff */
[----:B------:R-:W-:Y:S02]  /*1b90*/  LEA.HI.SX32 R0, R0, R3, 0x1c ;  /* 0x0000000300007211 */ /* 0x000fe400078fe2ff */
[----:B------:R-:W-:Y:S02]  /*1ba0*/  VIMNMX R5, RZ, R5, !PT ;  /* 0x00000005ff057248 */ /* 0x000fe40007fe0100 */
[----:B------:R-:W-:-:S03]  /*1bb0*/  VIMNMX R0, R153, R0, PT ;  /* 0x0000000099007248 */ /* 0x000fc60003fe0100 */
[--C-:B------:R-:W-:Y:S02]  /*1bc0*/  IMAD R5, R5, 0x60, -R7.reuse ;  /* 0x0000006005057824 */ /* 0x100fe400078e0a07 */
[----:B------:R-:W-:-:S03]  /*1bd0*/  IMAD R3, R0, 0x60, -R7 ;  /* 0x0000006000037824 */ /* 0x000fc600078e0a07 */
[----:B------:R-:W-:Y:S02]  /*1be0*/  VIMNMX R5, RZ, R5, !PT ;  /* 0x00000005ff057248 */ /* 0x000fe40007fe0100 */
[----:B------:R-:W-:-:S03]  /*1bf0*/  VIMNMX R0, R3, R24, PT ;  /* 0x0000001803007248 */ /* 0x000fc60003fe0100 */
[----:B------:R-:W-:Y:S01]  /*1c00*/  IMAD.WIDE.U32 R2, R5, -0x55555555, RZ ;  /* 0xaaaaaaab05027825 */ /* 0x000fe200078e00ff */
[----:B------:R-:W-:-:S04]  /*1c10*/  ISETP.GT.AND P0, PT, R0, R5, PT ;  /* 0x000000050000720c */ /* 0x000fc80003f04270 */
[----:B------:R-:W-:-:S05]  /*1c20*/  SHF.R.U32.HI R123, RZ, 0x6, R3 ;  /* 0x00000006ff7b7819 */ /* 0x000fca0000011603 */
[----:B------:R-:W-:-:S04]  /*1c30*/  IMAD.MOV.U32 R2, RZ, RZ, R123 ;  /* 0x000000ffff027224 */ /* 0x000fc800078e007b */
[----:B------:R-:W-:-:S04]  /*1c40*/  @P0 VIADD R0, R0, 0x5f ;  /* 0x0000005f00000836 */ /* 0x000fc80000000000 */
[----:B------:R-:W-:-:S05]  /*1c50*/  @P0 IMAD.HI R0, R0, 0x2aaaaaab, RZ ;  /* 0x2aaaaaab00000827 */ /* 0x000fca00078e02ff */
[----:B------:R-:W-:-:S04]  /*1c60*/  @P0 SHF.R.U32.HI R3, RZ, 0x1f, R0 ;  /* 0x0000001fff030819 */ /* 0x000fc80000011600 */
[----:B------:R-:W-:-:S04]  /*1c70*/  @P0 LEA.HI.SX32 R2, R0, R3, 0x1c ;  /* 0x0000000300020211 */ /* 0x000fc800078fe2ff */
[----:B------:R-:W-:-:S13]  /*1c80*/  ISETP.GT.AND P0, PT, R2, R123, PT ;  /* 0x0000007b0200720c */ /* 0x000fda0003f04270 */
[----:B------:R-:W-:Y:S05]  /*1c90*/  @!P0 BRA `(.L_x_1666) ;  /* 0x0000009000888947 */ /* 0x000fea0003800000 */
        /* <DEDUP_REMOVED lines=20> */
.L_x_1668:
[----:B------:R-:W-:Y:S05]  /*1de0*/  BSYNC B6 ;  /* 0x0000000000067941 */ /* 0x000fea0003800000 */
.L_x_1667:
        /* <DEDUP_REMOVED lines=20> */
.L_x_1670:
[----:B------:R-:W-:Y:S05]  /*1f30*/  BSYNC B6 ;  /* 0x0000000000067941 */ /* 0x000fea0003800000 */
.L_x_1669:
[----:B------:R-:W-:Y:S01]  /*1f40*/  ULDC.64 UR4, c[0x0][0x9f8] ;  /* 0x00027e0000047ab9 */ /* 0x000fe20000000a00 */
[----:B------:R-:W-:Y:S01]  /*1f50*/  ULDC.64 UR6, c[0x0][0x208] ;  /* 0x0000820000067ab9 */ /* 0x000fe20000000a00 */
[----:B------:R-:W-:Y:S01]  /*1f60*/  ISETP.NE.U32.AND P0, PT, RZ, UR4, PT ;  /* 0x00000004ff007c0c */ /* 0x000fe2000bf05070 */
[----:B------:R-:W2:Y:S01]  /*1f70*/  LDL.LU R20, [R1+0xc] ;  /* 0x00000c0001147983 */ /* 0x000ea20000300800 */
[----:B------:R-:W0:Y:S02]  /*1f80*/  LDC.64 R90, c[0x0][0x300] ;  /* 0x0000c000ff5a7b82 */ /* 0x000e240000000a00 */
[----:B------:R-:W-:Y:S01]  /*1f90*/  ISETP.NE.AND.EX P0, PT, RZ, UR5, PT, P0 ;  /* 0x00000005ff007c0c */ /* 0x000fe2000bf05300 */
[----:B------:R-:W-:Y:S01]  /*1fa0*/  ULDC.64 UR4, c[0x0][0x330] ;  /* 0x0000cc0000047ab9 */ /* 0x000fe20000000a00 */
[----:B------:R-:W-:Y:S01]  /*1fb0*/  SHF.R.S32.HI R8, RZ, 0x1f, R26 ;  /* 0x0000001fff087819 */ /* 0x000fe2000001141a */
[C---:B------:R-:W-:Y:S01]  /*1fc0*/  VIADD R0, R18.reuse, 0x80 ;  /* 0x0000008012007836 */ /* 0x040fe20000000000 */
[----:B------:R-:W-:Y:S01]  /*1fd0*/  SHF.R.S32.HI R19, RZ, 0x1f, R18 ;  /* 0x0000001fff137819 */ /* 0x000fe20000011412 */
[----:B------:R-:W-:Y:S01]  /*1fe0*/  VIADD R3, R18, 0xa0 ;  /* 0x000000a012037836 */ /* 0x000fe20000000000 */
[----:B------:R-:W1:Y:S08]  /*1ff0*/  LDC.64 R102, c[0x0][0x3f8] ;  /* 0x0000fe00ff667b82 */ /* 0x000e700000000a00 */
[----:B------:R-:W3:Y:S01]  /*2000*/  @P0 LDC.64 R4, c[0x0][0x9f8] ;  /* 0x00027e00ff040b82 */ /* 0x000ee20000000a00 */
[----:B------:R-:W-:-:S02]  /*2010*/  IMAD.IADD R121, R28, 0x1, R29 ;  /* 0x000000011c797824 */ /* 0x000fc400078e021d */
[----:B------:R-:W-:Y:S01]  /*2020*/  VIADD R85, R18, 0x60 ;  /* 0x0000006012557836 */ /* 0x000fe20000000000 */
[----:B------:R-:W-:-:S04]  /*2030*/  SHF.R.S32.HI R149, RZ, 0x1f, R162 ;  /* 0x0000001fff957819 */ /* 0x000fc800000114a2 */
[----:B------:R-:W4:Y:S08]  /*2040*/  LDC R21, c[0x0][0x3f4] ;  /* 0x0000fd00ff157b82 */ /* 0x000f300000000800 */
[----:B------:R-:W4:Y:S01]  /*2050*/  LDC.64 R96, c[0x0][0x408] ;  /* 0x00010200ff607b82 */ /* 0x000f220000000a00 */
[----:B---3--:R-:W-:-:S05]  /*2060*/  @P0 IMAD.WIDE R4, R27, 0x4, R4 ;  /* 0x000000041b040825 */ /* 0x008fca00078e0204 */
[----:B------:R3:W2:Y:S01]  /*2070*/  @P0 LDG.E R27, desc[UR6][R4.64] ;  /* 0x00000006041b0981 */ /* 0x0006a2000c1e1900 */
[----:B------:R-:W-:Y:S01]  /*2080*/  ULDC UR6, c[0x0][0x2f4] ;  /* 0x0000bd0000067ab9 */ /* 0x000fe20000000800 */
[----:B------:R-:W-:Y:S01]  /*2090*/  IMAD R7, R8, UR4, RZ ;  /* 0x0000000408077c24 */ /* 0x000fe2000f8e02ff */
[----:B------:R-:W-:Y:S01]  /*20a0*/  ISETP.GE.AND P1, PT, R165, UR6, PT ;  /* 0x00000006a5007c0c */ /* 0x000fe2000bf26270 */
[----:B------:R-:W-:Y:S01]  /*20b0*/  IMAD.WIDE.U32 R88, R26, UR4, R18 ;  /* 0x000000041a587c25 */ /* 0x000fe2000f8e0012 */
[----:B------:R-:W-:Y:S01]  /*20c0*/  ISETP.GE.AND P0, PT, R18, UR6, PT ;  /* 0x0000000612007c0c */ /* 0x000fe2000bf06270 */
[----:B------:R-:W4:Y:S01]  /*20d0*/  S2R R154, SR_TID.X ;  /* 0x00000000009a7919 */ /* 0x000f220000002100 */
[----:B------:R-:W-:Y:S01]  /*20e0*/  ISETP.GE.AND P3, PT, R0, UR6, PT ;  /* 0x0000000600007c0c */ /* 0x000fe2000bf66270 */
[----:B------:R-:W-:Y:S01]  /*20f0*/  IMAD R7, R26, UR5, R7 ;  /* 0x000000051a077c24 */ /* 0x000fe2000f8e0207 */
[----:B------:R-:W-:Y:S01]  /*2100*/  ISETP.GE.AND P2, PT, R3, UR6, PT ;  /* 0x0000000603007c0c */ /* 0x000fe2000bf46270 */
[----:B------:R-:W-:Y:S01]  /*2110*/  ULDC.64 UR4, c[0x0][0xa08] ;  /* 0x0002820000047ab9 */ /* 0x000fe20000000a00 */
[----:B---3--:R-:W-:Y:S01]  /*2120*/  SEL R4, RZ, 0xffffffff, P1 ;  /* 0xffffffffff047807 */ /* 0x008fe20000800000 */
[----:B------:R-:W-:Y:S01]  /*2130*/  IMAD.IADD R89, R89, 0x1, R7 ;  /* 0x0000000159597824 */ /* 0x000fe200078e0207 */
[----:B------:R-:W-:Y:S01]  /*2140*/  SHF.R.S32.HI R0, RZ, 0x1f, R121 ;  /* 0x0000001fff007819 */ /* 0x000fe20000011479 */
[----:B-1----:R-:W-:Y:S01]  /*2150*/  IMAD.WIDE.U32 R100, R162, R102, R18 ;  /* 0x00000066a2647225 */ /* 0x002fe200078e0012 */
[----:B------:R-:W-:-:S02]  /*2160*/  SEL R3, RZ, 0x1, P0 ;  /* 0x00000001ff037807 */ /* 0x000fc40000000000 */
[----:B------:R-:W-:Y:S01]  /*2170*/  ISETP.GE.AND P0, PT, R166, UR6, PT ;  /* 0x00000006a6007c0c */ /* 0x000fe2000bf06270 */
[----:B------:R-:W-:Y:S01]  /*2180*/  IMAD.SHL.U32 R4, R4, 0x2, RZ ;  /* 0x0000000204047824 */ /* 0x000fe200078e00ff */
[----:B------:R-:W-:Y:S01]  /*2190*/  ISETP.GE.AND P1, PT, R85, UR6, PT ;  /* 0x0000000655007c0c */ /* 0x000fe2000bf26270 */
[-C--:B0-----:R-:W-:Y:S01]  /*21a0*/  IMAD R10, R0, R90.reuse, RZ ;  /* 0x0000005a000a7224 */ /* 0x081fe200078e02ff */
[----:B------:R-:W-:Y:S01]  /*21b0*/  SEL R6, RZ, 0x4, P0 ;  /* 0x00000004ff067807 */ /* 0x000fe20000000000 */
[----:B------:R-:W-:Y:S01]  /*21c0*/  ULDC.64 UR6, c[0x0][0x308] ;  /* 0x0000c20000067ab9 */ /* 0x000fe20000000a00 */
[----:B------:R-:W-:Y:S01]  /*21d0*/  LOP3.LUT R3, R4, 0x2, R3, 0xe2, !PT ;  /* 0x0000000204037812 */ /* 0x000fe200078ee203 */
[C---:B------:R-:W-:Y:S01]  /*21e0*/  IMAD.WIDE.U32 R4, R121.reuse, R90, RZ ;  /* 0x0000005a79047225 */ /* 0x040fe200078e00ff */
[----:B------:R-:W-:Y:S02]  /*21f0*/  SEL R7, RZ, 0x8, P1 ;  /* 0x00000008ff077807 */ /* 0x000fe40000800000 */
[----:B------:R-:W-:Y:S01]  /*2200*/  ISETP.NE.U32.AND P0, PT, RZ, UR4, PT ;  /* 0x00000004ff007c0c */ /* 0x000fe2000bf05070 */
[----:B------:R-:W-:Y:S01]  /*2210*/  IMAD R9, R121, R91, R10 ;  /* 0x0000005b79097224 */ /* 0x000fe200078e020a */
[----:B------:R-:W-:Y:S01]  /*2220*/  LOP3.LUT R3, R7, R3, R6, 0xfe, !PT ;  /* 0x0000000307037212 */ /* 0x000fe200078efe06 */
[----:B------:R-:W-:Y:S01]  /*2230*/  IMAD R7, R8, UR6, RZ ;  /* 0x0000000608077c24 */ /* 0x000fe2000f8e02ff */
[----:B------:R-:W-:Y:S01]  /*2240*/  SEL R6, RZ, 0x10, P3 ;  /* 0x00000010ff067807 */ /* 0x000fe20001800000 */
[----:B------:R-:W-:Y:S01]  /*2250*/  IMAD.IADD R5, R5, 0x1, R9 ;  /* 0x0000000105057824 */ /* 0x000fe200078e0209 */
[----:B------:R-:W-:Y:S01]  /*2260*/  ISETP.NE.AND.EX P0, PT, RZ, UR5, PT, P0 ;  /* 0x00000005ff007c0c */ /* 0x000fe2000bf05300 */
[C---:B------:R-:W-:Y:S01]  /*2270*/  IMAD R7, R26.reuse, UR7, R7 ;  /* 0x000000071a077c24 */ /* 0x040fe2000f8e0207 */
[----:B------:R-:W-:Y:S01]  /*2280*/  LOP3.LUT R11, R3, R6, RZ, 0xfc, !PT ;  /* 0x00000006030b7212 */ /* 0x000fe200078efcff */
[----:B------:R-:W-:Y:S01]  /*2290*/  IMAD.WIDE.U32 R4, R26, UR6, R4 ;  /* 0x000000061a047c25 */ /* 0x000fe2000f8e0004 */
[----:B------:R-:W-:Y:S01]  /*22a0*/  ULDC.64 UR4, c[0x0][0x310] ;  /* 0x0000c40000047ab9 */ /* 0x000fe20000000a00 */
[----:B------:R-:W-:-:S02]  /*22b0*/  SHF.R.S32.HI R161, RZ, 0x1f, R160 ;  /* 0x0000001fffa17819 */ /* 0x000fc400000114a0 */
[----:B------:R-:W-:Y:S01]  /*22c0*/  IMAD.IADD R5, R5, 0x1, R7 ;  /* 0x0000000105057824 */ /* 0x000fe200078e0207 */
[-C--:B----4-:R-:W-:Y:S01]  /*22d0*/  ISETP.GE.AND P1, PT, R165, R21.reuse, PT ;  /* 0x00000015a500720c */ /* 0x090fe20003f26270 */
[----:B------:R-:W-:Y:S01]  /*22e0*/  IMAD R7, R149, R96, RZ ;  /* 0x0000006095077224 */ /* 0x000fe200078e02ff */
[----:B------:R-:W-:Y:S01]  /*22f0*/  ISETP.GE.AND P4, PT, R166, R21, PT ;  /* 0x00000015a600720c */ /* 0x000fe20003f86270 */
[----:B------:R-:W-:Y:S01]  /*2300*/  IMAD.WIDE.U32 R98, R162, R102, R160 ;  /* 0x00000066a2627225 */ /* 0x000fe200078e00a0 */
[----:B------:R-:W-:Y:S02]  /*2310*/  LOP3.LUT P3, RZ, R199, 0x4, RZ, 0xc0, !PT ;  /* 0x00000004c7ff7812 */ /* 0x000fe4000786c0ff */
[----:B------:R-:W-:Y:S01]  /*2320*/  SHF.L.U64.HI R138, R90, 0x6, R91 ;  /* 0x000000065a8a7819 */ /* 0x000fe2000001025b */
[----:B------:R-:W-:Y:S01]  /*2330*/  IMAD R7, R162, R97, R7 ;  /* 0x00000061a2077224 */ /* 0x000fe200078e0207 */
[----:B------:R-:W-:Y:S01]  /*2340*/  SHF.L.U64.HI R105, R96, 0x6, R97 ;  /* 0x0000000660697819 */ /* 0x000fe20000010261 */
[----:B------:R-:W-:Y:S01]  /*2350*/  IMAD.WIDE.U32 R92, R162, R96, R160 ;  /* 0x00000060a25c7225 */ /* 0x000fe200078e00a0 */
[----:B------:R-:W-:-:S02]  /*2360*/  SHF.L.U64.HI R107, R102, 0x6, R103 ;  /* 0x00000006666b7819 */ /* 0x000fc40000010267 */
[----:B------:R-:W-:Y:S01]  /*2370*/  SHF.R.S32.HI R150, RZ, 0x1f, R188 ;  /* 0x0000001fff967819 */ /* 0x000fe200000114bc */
[----:B------:R-:W-:Y:S01]  /*2380*/  IMAD.WIDE.U32 R94, R162, R96, R18 ;  /* 0x00000060a25e7225 */ /* 0x000fe200078e0012 */
[----:B------:R-:W-:-:S03]  /*2390*/  LEA.HI R154, R154, 0x8, RZ, 0x19 ;  /* 0x000000089a9a7811 */ /* 0x000fc600078fc8ff */
[----:B------:R-:W-:Y:S02]  /*23a0*/  IMAD.IADD R93, R93, 0x1, R7 ;  /* 0x000000015d5d7824 */ /* 0x000fe400078e0207 */
[----:B------:R-:W-:Y:S01]  /*23b0*/  IMAD.IADD R95, R7, 0x1, R95 ;  /* 0x00000001075f7824 */ /* 0x000fe200078e025f */
[----:B------:R-:W-:Y:S01]  /*23c0*/  SEL R7, R21, RZ, P4 ;  /* 0x000000ff15077207 */ /* 0x000fe20002000000 */
[----:B------:R-:W-:Y:S02]  /*23d0*/  IMAD.MOV.U32 R128, RZ, RZ, 0x20 ;  /* 0x00000020ff807424 */ /* 0x000fe400078e00ff */
[----:B------:R-:W-:Y:S02]  /*23e0*/  IMAD R129, R91, 0x60, RZ ;  /* 0x000000605b817824 */ /* 0x000fe400078e02ff */
[----:B------:R-:W-:Y:S01]  /*23f0*/  IMAD.IADD R10, R166, 0x1, R7 ;  /* 0x00000001a60a7824 */ /* 0x000fe200078e0207 */
[----:B------:R-:W-:Y:S01]  /*2400*/  SEL R128, R128, 0xffffffe0, !P3 ;  /* 0xffffffe080807807 */ /* 0x000fe20005800000 */
[----:B------:R-:W-:-:S02]  /*2410*/  IMAD.SHL.U32 R139, R90, 0x40, RZ ;  /* 0x000000405a8b7824 */ /* 0x000fc400078e00ff */
[----:B------:R-:W-:Y:S02]  /*2420*/  IMAD R133, R97, 0x60, RZ ;  /* 0x0000006061857824 */ /* 0x000fe400078e02ff */
[----:B------:R-:W-:Y:S02]  /*2430*/  IMAD.SHL.U32 R106, R96, 0x40, RZ ;  /* 0x00000040606a7824 */ /* 0x000fe400078e00ff */
[----:B-----5:R-:W-:-:S04]  /*2440*/  IMAD.WIDE.U32 R92, R147, R96, R92 ;  /* 0x00000060935c7225 */ /* 0x020fc800078e005c */
[----:B------:R-:W-:-:S04]  /*2450*/  IMAD.WIDE.U32 R94, R147, R96, R94 ;  /* 0x00000060935e7225 */ /* 0x000fc800078e005e */
[----:B------:R-:W-:Y:S02]  /*2460*/  IMAD.SHL.U32 R108, R102, 0x40, RZ ;  /* 0x00000040666c7824 */ /* 0x000fe400078e00ff */
[----:B------:R-:W-:Y:S01]  /*2470*/  IMAD.SHL.U32 R122, R21, 0x2, RZ ;  /* 0x00000002157a7824 */ /* 0x000fe200078e00ff */
[----:B--2---:R-:W-:-:S04]  /*2480*/  LOP3.LUT R20, R20, 0xfffffffe, RZ, 0xc0, !PT ;  /* 0xfffffffe14147812 */ /* 0x004fc800078ec0ff */
[----:B------:R-:W-:Y:S02]  /*2490*/  @P4 LOP3.LUT R20, R20, 0x1, RZ, 0xfc, !PT ;  /* 0x0000000114144812 */ /* 0x000fe400078efcff */
[----:B------:R-:W-:-:S03]  /*24a0*/  IADD3 R120, P4, R162, R121, RZ ;  /* 0x00000079a2787210 */ /* 0x000fc60007f9e0ff */
[----:B------:R0:W-:Y:S02]  /*24b0*/  STL [R1+0xc], R20 ;  /* 0x00000c1401007387 */ /* 0x0001e40000100800 */
[----:B------:R-:W-:Y:S01]  /*24c0*/  IMAD.X R121, R0, 0x1, R149, P4 ;  /* 0x0000000100797824 */ /* 0x000fe200020e0695 */
[----:B------:R-:W-:-:S04]  /*24d0*/  SEL R0, RZ, 0x20, P2 ;  /* 0x00000020ff007807 */ /* 0x000fc80001000000 */
[C---:B------:R-:W-:Y:S02]  /*24e0*/  LOP3.LUT R0, R11.reuse, R0, RZ, 0xfc, !PT ;  /* 0x000000000b007212 */ /* 0x040fe400078efcff */
[----:B------:R-:W-:Y:S02]  /*24f0*/  LOP3.LUT R11, R11, 0x1, RZ, 0xc0, !PT ;  /* 0x000000010b0b7812 */ /* 0x000fe400078ec0ff */
[----:B------:R-:W-:-:S04]  /*2500*/  SHF.R.S32.HI R3, RZ, 0x1f, R27 ;  /* 0x0000001fff037819 */ /* 0x000fc8000001141b */
[----:B------:R-:W-:Y:S02]  /*2510*/  SEL R6, R3, RZ, !P0 ;  /* 0x000000ff03067207 */ /* 0x000fe40004000000 */
[----:B------:R-:W-:-:S03]  /*2520*/  SEL R3, R27, RZ, !P0 ;  /* 0x000000ff1b037207 */ /* 0x000fc60004000000 */
[----:B------:R-:W-:Y:S02]  /*2530*/  IMAD R8, R6, UR4, RZ ;  /* 0x0000000406087c24 */ /* 0x000fe4000f8e02ff */
[----:B------:R-:W-:-:S04]  /*2540*/  IMAD.WIDE.U32 R86, R3, UR4, R4 ;  /* 0x0000000403567c25 */ /* 0x000fc8000f8e0004 */
[-C--:B------:R-:W-:Y:S02]  /*2550*/  IMAD R4, R149, R90.reuse, RZ ;  /* 0x0000005a95047224 */ /* 0x080fe400078e02ff */
[----:B------:R-:W-:Y:S01]  /*2560*/  IMAD R9, R3, UR5, R8 ;  /* 0x0000000503097c24 */ /* 0x000fe2000f8e0208 */
[----:B------:R-:W-:Y:S01]  /*2570*/  ULDC.64 UR4, c[0x0][0x338] ;  /* 0x0000ce0000047ab9 */ /* 0x000fe20000000a00 */
[C---:B------:R-:W-:Y:S02]  /*2580*/  IMAD R13, R162.reuse, R91, R4 ;  /* 0x0000005ba20d7224 */ /* 0x040fe400078e0204 */
[----:B------:R-:W-:-:S04]  /*2590*/  IMAD.WIDE.U32 R4, R162, R90, R18 ;  /* 0x0000005aa2047225 */ /* 0x000fc800078e0012 */
[----:B------:R-:W-:Y:S01]  /*25a0*/  IMAD R6, R6, UR4, RZ ;  /* 0x0000000406067c24 */ /* 0x000fe2000f8e02ff */
[----:B------:R-:W-:Y:S01]  /*25b0*/  IADD3 R27, P0, R86, R4, RZ ;  /* 0x00000004561b7210 */ /* 0x000fe20007f1e0ff */
[----:B------:R-:W-:Y:S01]  /*25c0*/  IMAD.IADD R84, R87, 0x1, R9 ;  /* 0x0000000157547824 */ /* 0x000fe200078e0209 */
[----:B------:R-:W-:Y:S01]  /*25d0*/  SEL R4, R21, RZ, P1 ;  /* 0x000000ff15047207 */ /* 0x000fe20000800000 */
[----:B------:R-:W-:-:S03]  /*25e0*/  IMAD.WIDE.U32 R88, R3, UR4, R88 ;  /* 0x0000000403587c25 */ /* 0x000fc6000f8e0058 */
[----:B------:R-:W-:Y:S01]  /*25f0*/  IADD3.X R26, R84, R5, R13, P0, !PT ;  /* 0x00000005541a7210 */ /* 0x000fe200007fe40d */
[----:B------:R-:W-:Y:S01]  /*2600*/  IMAD R29, R3, UR5, R6 ;  /* 0x00000005031d7c24 */ /* 0x000fe2000f8e0206 */
[----:B------:R-:W-:Y:S01]  /*2610*/  ISETP.GE.AND P0, PT, R18, R21, PT ;  /* 0x000000151200720c */ /* 0x000fe20003f06270 */
[----:B------:R-:W-:Y:S01]  /*2620*/  IMAD R3, R149, R102, RZ ;  /* 0x0000006695037224 */ /* 0x000fe200078e02ff */
[----:B------:R-:W-:Y:S01]  /*2630*/  SHF.R.S32.HI R13, RZ, 0x1f, R10 ;  /* 0x0000001fff0d7819 */ /* 0x000fe2000001140a */
[----:B------:R-:W-:-:S03]  /*2640*/  IMAD.WIDE.U32 R90, R90, 0x60, RZ ;  /* 0x000000605a5a7825 */ /* 0x000fc600078e00ff */
[-C--:B------:R-:W-:Y:S01]  /*2650*/  LEA.HI R12, R13, R10.reuse, RZ, 0x3 ;  /* 0x0000000a0d0c7211 */ /* 0x080fe200078f18ff */
[----:B------:R-:W-:Y:S01]  /*2660*/  IMAD R5, R162, R103, R3 ;  /* 0x00000067a2057224 */ /* 0x000fe200078e0203 */
[----:B------:R-:W-:Y:S01]  /*2670*/  SEL R3, R21, RZ, P0 ;  /* 0x000000ff15037207 */ /* 0x000fe20000000000 */
[----:B------:R-:W-:Y:S01]  /*2680*/  IMAD.IADD R129, R91, 0x1, R129 ;  /* 0x000000015b817824 */ /* 0x000fe200078e0281 */
[----:B------:R-:W-:Y:S01]  /*2690*/  LEA.HI R10, R13, R10, RZ, 0x6 ;  /* 0x0000000a0d0a7211 */ /* 0x000fe200078f30ff */
[----:B------:R-:W-:Y:S01]  /*26a0*/  IMAD.IADD R99, R99, 0x1, R5 ;  /* 0x0000000163637824 */ /* 0x000fe200078e0205 */
[----:B------:R-:W-:Y:S01]  /*26b0*/  SHF.R.S32.HI R112, RZ, 0x3, R12 ;  /* 0x00000003ff707819 */ /* 0x000fe2000001140c */
[----:B------:R-:W-:Y:S02]  /*26c0*/  IMAD.IADD R3, R18, 0x1, R3 ;  /* 0x0000000112037824 */ /* 0x000fe400078e0203 */
[----:B------:R-:W-:Y:S02]  /*26d0*/  IMAD.IADD R101, R5, 0x1, R101 ;  /* 0x0000000105657824 */ /* 0x000fe400078e0265 */
[----:B------:R-:W-:Y:S01]  /*26e0*/  IMAD.IADD R5, R165, 0x1, R4 ;  /* 0x00000001a5057824 */ /* 0x000fe200078e0204 */
[----:B------:R-:W-:Y:S01]  /*26f0*/  SHF.R.S32.HI R4, RZ, 0x1f, R3 ;  /* 0x0000001fff047819 */ /* 0x000fe20000011403 */
[----:B------:R-:W-:-:S03]  /*2700*/  IMAD.WIDE.U32 R98, R147, R102, R98 ;  /* 0x0000006693627225 */ /* 0x000fc600078e0062 */
[----:B------:R-:W-:Y:S01]  /*2710*/  SHF.R.S32.HI R6, RZ, 0x1f, R5 ;  /* 0x0000001fff067819 */ /* 0x000fe20000011405 */
[----:B------:R-:W-:Y:S01]  /*2720*/  IMAD.WIDE.U32 R100, R147, R102, R100 ;  /* 0x0000006693647225 */ /* 0x000fe200078e0064 */
[CC--:B------:R-:W-:Y:S02]  /*2730*/  LEA.HI R14, R4.reuse, R3.reuse, RZ, 0x3 ;  /* 0x00000003040e7211 */ /* 0x0c0fe400078f18ff */
[----:B------:R-:W-:Y:S02]  /*2740*/  LEA.HI R3, R4, R3, RZ, 0x6 ;  /* 0x0000000304037211 */ /* 0x000fe400078f30ff */
[----:B------:R-:W-:Y:S02]  /*2750*/  LEA.HI R4, R6, R5, RZ, 0x6 ;  /* 0x0000000506047211 */ /* 0x000fe400078f30ff */
[----:B------:R-:W-:Y:S02]  /*2760*/  SHF.R.S32.HI R3, RZ, 0x6, R3 ;  /* 0x00000006ff037819 */ /* 0x000fe40000011403 */
[----:B------:R-:W-:-:S02]  /*2770*/  SHF.R.S32.HI R7, RZ, 0x6, R4 ;  /* 0x00000006ff077819 */ /* 0x000fc40000011404 */
[----:B------:R-:W-:Y:S01]  /*2780*/  LOP3.LUT R4, R174, 0x38, R14, 0xf8, !PT ;  /* 0x00000038ae047812 */ /* 0x000fe200078ef80e */
[C---:B------:R-:W-:Y:S01]  /*2790*/  IMAD R146, R3.reuse, 0x1800, R176 ;  /* 0x0000180003927824 */ /* 0x040fe200078e02b0 */
[----:B------:R-:W-:Y:S01]  /*27a0*/  LEA.HI R5, R6, R5, RZ, 0x3 ;  /* 0x0000000506057211 */ /* 0x000fe200078f18ff */
[----:B------:R-:W-:Y:S01]  /*27b0*/  IMAD R144, R3, 0x1800, R178 ;  /* 0x0000180003907824 */ /* 0x000fe200078e02b2 */
[-C--:B------:R-:W-:Y:S01]  /*27c0*/  LOP3.LUT R3, R4, R175.reuse, RZ, 0x3c, !PT ;  /* 0x000000af04037212 */ /* 0x080fe200078e3cff */
[C---:B------:R-:W-:Y:S01]  /*27d0*/  IMAD R145, R7.reuse, 0x1800, R176 ;  /* 0x0000180007917824 */ /* 0x040fe200078e02b0 */
[C---:B------:R-:W-:Y:S01]  /*27e0*/  LOP3.LUT R6, R174.reuse, 0x38, R5, 0xf8, !PT ;  /* 0x00000038ae067812 */ /* 0x040fe200078ef805 */
[----:B------:R-:W-:Y:S01]  /*27f0*/  IMAD R142, R7, 0x1800, R178 ;  /* 0x00001800078e7824 */ /* 0x000fe200078e02b2 */
[----:B------:R-:W-:Y:S01]  /*2800*/  LOP3.LUT R4, R174, 0x38, R12, 0xf8, !PT ;  /* 0x00000038ae047812 */ /* 0x000fe200078ef80c */
[----:B------:R-:W-:Y:S01]  /*2810*/  IMAD.IADD R146, R146, 0x1, R3 ;  /* 0x0000000192927824 */ /* 0x000fe200078e0203 */
[----:B------:R-:W-:-:S02]  /*2820*/  LOP3.LUT R6, R6, R175, RZ, 0x3c, !PT ;  /* 0x000000af06067212 */ /* 0x000fc400078e3cff */
[----:B------:R-:W-:Y:S02]  /*2830*/  SHF.R.S32.HI R3, RZ, 0x6, R10 ;  /* 0x00000006ff037819 */ /* 0x000fe4000001140a */
[----:B------:R-:W-:Y:S01]  /*2840*/  LOP3.LUT R4, R4, R175, RZ, 0x3c, !PT ;  /* 0x000000af04047212 */ /* 0x000fe200078e3cff */
[----:B------:R-:W-:Y:S01]  /*2850*/  IMAD.IADD R145, R145, 0x1, R6 ;  /* 0x0000000191917824 */ /* 0x000fe200078e0206 */
[----:B------:R-:W-:Y:S01]  /*2860*/  LOP3.LUT R6, R173, 0x38, R5, 0xf8, !PT ;  /* 0x00000038ad067812 */ /* 0x000fe200078ef805 */
[----:B------:R-:W-:Y:S01]  /*2870*/  IMAD R143, R3, 0x1800, R176 ;  /* 0x00001800038f7824 */ /* 0x000fe200078e02b0 */
[----:B------:R-:W-:Y:S01]  /*2880*/  LOP3.LUT R8, R173, 0x38, R14, 0xf8, !PT ;  /* 0x00000038ad087812 */ /* 0x000fe200078ef80e */
[----:B------:R-:W-:Y:S01]  /*2890*/  IMAD R141, R3, 0x1800, R178 ;  /* 0x00001800038d7824 */ /* 0x000fe200078e02b2 */
[----:B------:R-:W-:Y:S01]  /*28a0*/  SHF.R.S32.HI R3, RZ, 0x1f, R147 ;  /* 0x0000001fff037819 */ /* 0x000fe20000011493 */
[----:B------:R-:W-:Y:S01]  /*28b0*/  IMAD.IADD R143, R143, 0x1, R4 ;  /* 0x000000018f8f7824 */ /* 0x000fe200078e0204 */
[----:B------:R-:W-:-:S02]  /*28c0*/  LOP3.LUT R7, R6, R223, RZ, 0x3c, !PT ;  /* 0x000000df06077212 */ /* 0x000fc400078e3cff */
[----:B------:R-:W-:Y:S01]  /*28d0*/  LOP3.LUT R9, R8, R223, RZ, 0x3c, !PT ;  /* 0x000000df08097212 */ /* 0x000fe200078e3cff */
[----:B------:R-:W-:Y:S01]  /*28e0*/  IMAD R4, R3, R96, RZ ;  /* 0x0000006003047224 */ /* 0x000fe200078e02ff */
[----:B------:R-:W-:Y:S01]  /*28f0*/  LOP3.LUT R8, R173, 0x38, R12, 0xf8, !PT ;  /* 0x00000038ad087812 */ /* 0x000fe200078ef80c */
[----:B------:R-:W-:Y:S01]  /*2900*/  IMAD.IADD R142, R142, 0x1, R7 ;  /* 0x000000018e8e7824 */ /* 0x000fe200078e0207 */
[----:B------:R-:W-:Y:S01]  /*2910*/  SHF.R.S32.HI R116, RZ, 0x3, R14 ;  /* 0x00000003ff747819 */ /* 0x000fe2000001140e */
[----:B------:R-:W-:Y:S01]  /*2920*/  IMAD R7, R147, R97, R4 ;  /* 0x0000006193077224 */ /* 0x000fe200078e0204 */
[----:B------:R-:W-:Y:S01]  /*2930*/  LOP3.LUT R8, R8, R223, RZ, 0x3c, !PT ;  /* 0x000000df08087212 */ /* 0x000fe200078e3cff */
[----:B------:R-:W-:Y:S01]  /*2940*/  IMAD R4, R3, R102, RZ ;  /* 0x0000006603047224 */ /* 0x000fe200078e02ff */
[----:B------:R-:W-:Y:S01]  /*2950*/  LOP3.LUT R14, R14, 0xfffffff8, RZ, 0xc0, !PT ;  /* 0xfffffff80e0e7812 */ /* 0x000fe200078ec0ff */
[----:B------:R-:W-:Y:S01]  /*2960*/  IMAD R3, R103, 0x60, RZ ;  /* 0x0000006067037824 */ /* 0x000fe200078e02ff */
[----:B------:R-:W-:Y:S01]  /*2970*/  LOP3.LUT R13, R5, 0xfffffff8, RZ, 0xc0, !PT ;  /* 0xfffffff8050d7812 */ /* 0x000fe200078ec0ff */
[----:B------:R-:W-:Y:S01]  /*2980*/  IMAD R15, R147, R103, R4 ;  /* 0x00000067930f7224 */ /* 0x000fe200078e0204 */
[----:B------:R-:W-:Y:S01]  /*2990*/  LOP3.LUT R4, R174, 0x18, R18, 0xf8, !PT ;  /* 0x00000018ae047812 */ /* 0x000fe200078ef812 */
[----:B------:R-:W-:Y:S01]  /*29a0*/  IMAD.WIDE.U32 R96, R96, 0x60, RZ ;  /* 0x0000006060607825 */ /* 0x000fe200078e00ff */
[----:B------:R-:W-:-:S02]  /*29b0*/  LOP3.LUT R12, R12, 0xfffffff8, RZ, 0xc0, !PT ;  /* 0xfffffff80c0c7812 */ /* 0x000fc400078ec0ff */
[----:B------:R-:W-:Y:S01]  /*29c0*/  LOP3.LUT R25, R4, R175, RZ, 0x3c, !PT ;  /* 0x000000af04197212 */ /* 0x000fe200078e3cff */
[----:B------:R-:W-:Y:S01]  /*29d0*/  IMAD.WIDE.U32 R102, R102, 0x60, RZ ;  /* 0x0000006066667825 */ /* 0x000fe200078e00ff */
[----:B------:R-:W-:Y:S02]  /*29e0*/  SHF.R.S32.HI R113, RZ, 0x3, R5 ;  /* 0x00000003ff717819 */ /* 0x000fe40000011405 */
[----:B------:R-:W-:Y:S01]  /*29f0*/  SHF.R.S32.HI R111, RZ, 0x1f, R14 ;  /* 0x0000001fff6f7819 */ /* 0x000fe2000001140e */
[----:B------:R-:W-:Y:S01]  /*2a00*/  IMAD.IADD R25, R176, 0x1, R25 ;  /* 0x00000001b0197824 */ /* 0x000fe200078e0219 */
[----:B------:R-:W-:Y:S01]  /*2a10*/  SHF.R.S32.HI R110, RZ, 0x1f, R13 ;  /* 0x0000001fff6e7819 */ /* 0x000fe2000001140d */
[----:B------:R-:W-:Y:S01]  /*2a20*/  IMAD.IADD R144, R144, 0x1, R9 ;  /* 0x0000000190907824 */ /* 0x000fe200078e0209 */
[----:B------:R-:W-:Y:S01]  /*2a30*/  SHF.R.S32.HI R109, RZ, 0x1f, R12 ;  /* 0x0000001fff6d7819 */ /* 0x000fe2000001140c */
[----:B------:R-:W-:Y:S01]  /*2a40*/  IMAD.IADD R141, R141, 0x1, R8 ;  /* 0x000000018d8d7824 */ /* 0x000fe200078e0208 */
[C---:B------:R-:W-:Y:S01]  /*2a50*/  LOP3.LUT R10, R0.reuse, 0x2, RZ, 0xc0, !PT ;  /* 0x00000002000a7812 */ /* 0x040fe200078ec0ff */
[----:B------:R-:W-:Y:S01]  /*2a60*/  IMAD.IADD R21, R93, 0x1, R7 ;  /* 0x000000015d157824 */ /* 0x000fe200078e0207 */
[C---:B------:R-:W-:Y:S01]  /*2a70*/  LOP3.LUT R9, R0.reuse, 0x4, RZ, 0xc0, !PT ;  /* 0x0000000400097812 */ /* 0x040fe200078ec0ff */
[----:B0-----:R-:W-:Y:S01]  /*2a80*/  IMAD.IADD R20, R7, 0x1, R95 ;  /* 0x0000000107147824 */ /* 0x001fe200078e025f */
[C---:B------:R-:W-:Y:S01]  /*2a90*/  LOP3.LUT R8, R0.reuse, 0x8, RZ, 0xc0, !PT ;  /* 0x0000000800087812 */ /* 0x040fe200078ec0ff */
[----:B------:R-:W-:Y:S01]  /*2aa0*/  IMAD.IADD R104, R99, 0x1, R15 ;  /* 0x0000000163687824 */ /* 0x000fe200078e020f */
[C---:B------:R-:W-:Y:S01]  /*2ab0*/  LOP3.LUT R7, R0.reuse, 0x10, RZ, 0xc0, !PT ;  /* 0x0000001000077812 */ /* 0x040fe200078ec0ff */
[----:B------:R-:W-:Y:S01]  /*2ac0*/  IMAD.IADD R133, R97, 0x1, R133 ;  /* 0x0000000161857824 */ /* 0x000fe200078e0285 */
[----:B------:R-:W-:Y:S01]  /*2ad0*/  LOP3.LUT R6, R0, 0x20, RZ, 0xc0, !PT ;  /* 0x0000002000067812 */ /* 0x000fe200078ec0ff */
[----:B------:R-:W-:-:S02]  /*2ae0*/  IMAD.IADD R132, R103, 0x1, R3 ;  /* 0x0000000167847824 */ /* 0x000fc400078e0203 */
[----:B------:R-:W-:Y:S02]  /*2af0*/  IMAD.IADD R140, R128, 0x1, R25 ;  /* 0x00000001808c7824 */ /* 0x000fe400078e0219 */
[----:B------:R-:W-:Y:S02]  /*2b00*/  IMAD.IADD R15, R15, 0x1, R101 ;  /* 0x000000010f0f7824 */ /* 0x000fe400078e0265 */
[----:B------:R-:W-:-:S07]  /*2b10*/  IMAD.IADD R5, R89, 0x1, R29 ;  /* 0x0000000159057824 */ /* 0x000fce00078e021d */
.L_x_1770:
        /* <DEDUP_REMOVED lines=11> */
[-C--:B------:R-:W-:Y:S01]  /*2bd0*/  IADD3 R0, P3, P4, R27, R126.reuse, R139 ;  /* 0x0000007e1b007210 */ /* 0x080fe20007c7e08b */
[----:B------:R-:W-:Y:S01]  /*2be0*/  IMAD R39, R39, 0x2, R118 ;  /* 0x0000000227277824 */ /* 0x000fe200078e0276 */
[----:B------:R-:W-:Y:S01]  /*2bf0*/  IADD3 R3, P5, R27, R126, RZ ;  /* 0x0000007e1b037210 */ /* 0x000fe20007fbe0ff */
[----:B------:R-:W-:-:S04]  /*2c00*/  IMAD.IADD R80, R127, 0x1, R29 ;  /* 0x000000017f507824 */ /* 0x000fc800078e021d */
[----:B------:R-:W-:Y:S01]  /*2c10*/  IMAD.X R4, R80, 0x1, R26, P5 ;  /* 0x0000000150047824 */ /* 0x000fe200028e061a */
[----:B------:R-:W-:Y:S02]  /*2c20*/  IADD3.X R2, R26, R80, R138, P3, P4 ;  /* 0x000000501a027210 */ /* 0x000fe40001fe848a */
[----:B------:R-:W-:Y:S02]  /*2c30*/  ISETP.GT.AND P3, PT, R31, R123, PT ;  /* 0x0000007b1f00720c */ /* 0x000fe40003f64270 */
[CC--:B0-----:R-:W-:Y:S02]  /*2c40*/  LEA R40, P2, R3.reuse, R114.reuse, 0x1 ;  /* 0x0000007203287211 */ /* 0x0c1fe400078408ff */
[----:B------:R-:W-:Y:S02]  /*2c50*/  LEA R36, P5, R0, R114, 0x1 ;  /* 0x0000007200247211 */ /* 0x000fe400078a08ff */
[----:B------:R-:W-:Y:S01]  /*2c60*/  LEA.HI.X R41, R3, R115, R4, 0x1, P2 ;  /* 0x0000007303297211 */ /* 0x000fe200010f0c04 */
[----:B------:R-:W-:Y:S01]  /*2c70*/  IMAD R3, R17, 0x4800, R140 ;  /* 0x0000480011037824 */ /* 0x000fe200078e028c */
[----:B-1----:R-:W-:-:S02]  /*2c80*/  ISETP.GE.AND P2, PT, R119, 0x1, PT ;  /* 0x000000017700780c */ /* 0x002fc40003f46270 */
[----:B------:R-:W-:Y:S01]  /*2c90*/  LEA.HI.X R37, R0, R115, R2, 0x1, P5 ;  /* 0x0000007300257211 */ /* 0x000fe200028f0c02 */
[----:B------:R-:W-:Y:S02]  /*2ca0*/  IMAD R38, R3, 0x2, R118 ;  /* 0x0000000203267824 */ /* 0x000fe400078e0276 */
[----:B------:R-:W-:Y:S01]  /*2cb0*/  IMAD.MOV.U32 R2, RZ, RZ, R31 ;  /* 0x000000ffff027224 */ /* 0x000fe200078e001f */
[----:B--2---:R-:W-:-:S04]  /*2cc0*/  LOP3.LUT R30, R30, 0xfffffffd, RZ, 0xc0, !PT ;  /* 0xfffffffd1e1e7812 */ /* 0x004fc800078ec0ff */
[----:B------:R-:W-:-:S05]  /*2cd0*/  @P3 LOP3.LUT R30, R30, 0x2, RZ, 0xfc, !PT ;  /* 0x000000021e1e3812 */ /* 0x000fca00078efcff */
[----:B------:R0:W-:Y:S01]  /*2ce0*/  STL [R1+0xc], R30 ;  /* 0x00000c1e01007387 */ /* 0x0001e20000100800 */
[----:B------:R-:W-:Y:S05]  /*2cf0*/  @!P2 BRA `(.L_x_1672) ;  /* 0x0000007400f8a947 */ /* 0x000fea0003800000 */
[----:B------:R-:W-:Y:S01]  /*2d00*/  ULDC.U8 UR4, c[0x0][0x410] ;  /* 0x0001040000047ab9 */ /* 0x000fe20000000000 */
[-C--:B------:R-:W-:Y:S01]  /*2d10*/  IMAD R3, R132, R31.reuse, RZ ;  /* 0x0000001f84037224 */ /* 0x080fe200078e02ff */
[----:B------:R-:W-:Y:S01]  /*2d20*/  ISETP.NE.AND P2, PT, RZ, UR4, PT ;  /* 0x00000004ff007c0c */ /* 0x000fe2000bf45270 */
[-C--:B------:R-:W-:Y:S02]  /*2d30*/  IMAD R29, R133, R31.reuse, RZ ;  /* 0x0000001f851d7224 */ /* 0x080fe400078e02ff */
        /* <DEDUP_REMOVED lines=38> */
[----:B------:R-:W-:Y:S01]  /*2fa0*/  CS2R R114, SRZ ;  /* 0x0000000000727805 */ /* 0x000fe2000001ff00 */
[----:B------:R-:W-:Y:S01]  /*2fb0*/  ULDC.64 UR8, c[0x0][0x208] ;  /* 0x0000820000087ab9 */ /* 0x000fe20000000a00 */
        /* <DEDUP_REMOVED lines=26> */
.L_x_1675:
[----:B------:R-:W-:Y:S05]  /*3160*/  BSYNC B1 ;  /* 0x0000000000017941 */ /* 0x000fea0003800000 */
.L_x_1674:
        /* <DEDUP_REMOVED lines=22> */
[----:B------:R-:W-:Y:S01]  /*32d0*/  IADD3 R76, P2, P5, R92, R76, R106 ;  /* 0x0000004c5c4c7210 */ /* 0x000fe20007d5e06a */
[----:B------:R-:W-:-:S03]  /*32e0*/  ULDC.64 UR8, c[0x0][0x208] ;  /* 0x0000820000087ab9 */ /* 0x000fc60000000a00 */
        /* <DEDUP_REMOVED lines=33> */
.L_x_1677:
[----:B------:R-:W-:Y:S05]  /*3500*/  BSYNC B1 ;  /* 0x0000000000017941 */ /* 0x000fea0003800000 */
.L_x_1676:
        /* <DEDUP_REMOVED lines=57> */
[----:B------:R-:W-:Y:S01]  /*38a0*/  ULOP3.LUT UR4, UR60, 0x1, URZ, 0xfc, !UPT ;  /* 0x000000013c047892 */ /* 0x000fe2000f8efc3f */
        /* <DEDUP_REMOVED lines=41> */
.L_x_1678:
[----:B------:R-:W-:Y:S01]  /*3b40*/  IMAD R3, R17, 0x8, R16 ;  /* 0x0000000811037824 */ /* 0x000fe200078e0210 */
[----:B------:R-:W-:Y:S01]  /*3b50*/  SHF.L.U32 R0, R167, 0x1f, RZ ;  /* 0x0000001fa7007819 */ /* 0x000fe200000006ff */
[----:B------:R-:W-:Y:S03]  /*3b60*/  BSSY B1, `(.L_x_1679) ;  /* 0x0000003000017945 */ /* 0x000fe60003800000 */
[----:B------:R-:W1:Y:S02]  /*3b70*/  SYNCS.PHASECHK.TRANS64.TRYWAIT P5, [R3+URZ+0x2a890], R0 ;  /* 0x02a89000030075a7 */ /* 0x000e6400080a017f */
[----:B-1----:R-:W-:Y:S05]  /*3b80*/  @!P5 BRA `(.L_x_1680) ;  /* 0x0000025400e0d947 */ /* 0x002fea0003800000 */
.L_x_2117:
[----:B------:R-:W-:Y:S05]  /*3b90*/  BSYNC B1 ;  /* 0x0000000000017941 */ /* 0x000fea0003800000 */
.L_x_1679:
        /* <DEDUP_REMOVED lines=9> */
[----:B------:R-:W-:Y:S01]  /*3c30*/  SHF.R.U64 R126, R126, 0x10, R127 ;  /* 0x000000107e7e7819 */ /* 0x000fe2000000127f */
[----:B--2---:R-:W-:Y:S01]  /*3c40*/  IMAD.U32 R200, R29, 0x10000, RZ ;  /* 0x000100001dc87824 */ /* 0x004fe200078e00ff */
[----:B------:R-:W-:Y:S02]  /*3c50*/  SHF.R.U64 R124, R124, 0x10, R125 ;  /* 0x000000107c7c7819 */ /* 0x000fe4000000127d */
[----:B------:R-:W-:Y:S02]  /*3c60*/  PRMT R126, R137, 0x5432, R126 ;  /* 0x00005432897e7816 */ /* 0x000fe4000000007e */
[----:B------:R-:W-:Y:S02]  /*3c70*/  PRMT R124, R78, 0x5432, R124 ;  /* 0x000054324e7c7816 */ /* 0x000fe4000000007c */
[----:B------:R-:W-:Y:S02]  /*3c80*/  LOP3.LUT R198, R29, 0xffff0000, RZ, 0xc0, !PT ;  /* 0xffff00001dc67812 */ /* 0x000fe400078ec0ff */
[C---:B------:R-:W-:Y:S01]  /*3c90*/  LOP3.LUT R159, R126.reuse, 0xffff0000, RZ, 0xc0, !PT ;  /* 0xffff00007e9f7812 */ /* 0x040fe200078ec0ff */
[----:B------:R-:W-:Y:S01]  /*3ca0*/  IMAD.U32 R126, R126, 0x10000, RZ ;  /* 0x000100007e7e7824 */ /* 0x000fe200078e00ff */
[C---:B------:R-:W-:Y:S01]  /*3cb0*/  LOP3.LUT R179, R124.reuse, 0xffff0000, RZ, 0xc0, !PT ;  /* 0xffff00007cb37812 */ /* 0x040fe200078ec0ff */
[----:B------:R-:W-:Y:S01]  /*3cc0*/  IMAD.U32 R124, R124, 0x10000, RZ ;  /* 0x000100007c7c7824 */ /* 0x000fe200078e00ff */
[----:B------:R-:W-:Y:S01]  /*3cd0*/  SHF.R.U32.HI R127, RZ, 0x10, R127 ;  /* 0x00000010ff7f7819 */ /* 0x000fe2000001167f */
[C---:B------:R-:W-:Y:S01]  /*3ce0*/  FMUL.FTZ R29, R198.reuse, R159 ;  /* 0x0000009fc61d7220 */ /* 0x040fe20000410000 */
[----:B------:R-:W-:Y:S01]  /*3cf0*/  SHF.R.U32.HI R125, RZ, 0x10, R125 ;  /* 0x00000010ff7d7819 */ /* 0x000fe2000001167d */
[-C--:B------:R-:W-:Y:S01]  /*3d00*/  FMUL.FTZ R198, R198, R179.reuse ;  /* 0x000000b3c6c67220 */ /* 0x080fe20000410000 */
[----:B------:R-:W-:Y:S01]  /*3d10*/  PRMT R127, R212, 0x5410, R127 ;  /* 0x00005410d47f7816 */ /* 0x000fe2000000007f */
[C---:B------:R-:W-:Y:S01]  /*3d20*/  FFMA.FTZ R29, R200.reuse, R179, -R29 ;  /* 0x000000b3c81d7223 */ /* 0x040fe2000001081d */
[----:B------:R-:W-:Y:S01]  /*3d30*/  PRMT R125, R213, 0x5410, R125 ;  /* 0x00005410d57d7816 */ /* 0x000fe2000000007d */
[----:B------:R-:W-:Y:S01]  /*3d40*/  FFMA.FTZ R198, R200, R159, R198 ;  /* 0x0000009fc8c67223 */ /* 0x000fe200000100c6 */
[C---:B------:R-:W-:Y:S01]  /*3d50*/  LOP3.LUT R159, R30.reuse, 0xffff0000, RZ, 0xc0, !PT ;  /* 0xffff00001e9f7812 */ /* 0x040fe200078ec0ff */
[C---:B------:R-:W-:Y:S01]  /*3d60*/  IMAD.U32 R212, R127.reuse, 0x10000, RZ ;  /* 0x000100007fd47824 */ /* 0x040fe200078e00ff */
[----:B------:R-:W-:Y:S01]  /*3d70*/  LOP3.LUT R127, R127, 0xffff0000, RZ, 0xc0, !PT ;  /* 0xffff00007f7f7812 */ /* 0x000fe200078ec0ff */
[C---:B------:R-:W-:Y:S01]  /*3d80*/  IMAD.U32 R214, R125.reuse, 0x10000, RZ ;  /* 0x000100007dd67824 */ /* 0x040fe200078e00ff */
[----:B------:R-:W-:Y:S01]  /*3d90*/  LOP3.LUT R125, R125, 0xffff0000, RZ, 0xc0, !PT ;  /* 0xffff00007d7d7812 */ /* 0x000fe200078ec0ff */
[----:B------:R-:W-:Y:S01]  /*3da0*/  IMAD.U32 R179, R30, 0x10000, RZ ;  /* 0x000100001eb37824 */ /* 0x000fe200078e00ff */
[C---:B------:R-:W-:Y:S01]  /*3db0*/  LOP3.LUT R30, R31.reuse, 0xffff0000, RZ, 0xc0, !PT ;  /* 0xffff00001f1e7812 */ /* 0x040fe200078ec0ff */
[----:B------:R-:W-:-:S02]  /*3dc0*/  IMAD.U32 R200, R31, 0x10000, RZ ;  /* 0x000100001fc87824 */ /* 0x000fc400078e00ff */
[C---:B------:R-:W-:Y:S01]  /*3dd0*/  FMUL.FTZ R216, R159.reuse, R212 ;  /* 0x000000d49fd87220 */ /* 0x040fe20000410000 */
[C---:B------:R-:W-:Y:S02]  /*3de0*/  IMAD.U32 R31, R28.reuse, 0x10000, RZ ;  /* 0x000100001c1f7824 */ /* 0x040fe400078e00ff */
[-C--:B------:R-:W-:Y:S01]  /*3df0*/  FMUL.FTZ R218, R159, R214.reuse ;  /* 0x000000d69fda7220 */ /* 0x080fe20000410000 */
[----:B------:R-:W-:Y:S01]  /*3e00*/  LOP3.LUT R28, R28, 0xffff0000, RZ, 0xc0, !PT ;  /* 0xffff00001c1c7812 */ /* 0x000fe200078ec0ff */
        /* <DEDUP_REMOVED lines=14> */
[----:B------:R-:W-:-:S07]  /*3ef0*/  F2FP.BF16.F32.PACK_AB R31, R212, R159 ;  /* 0x0000009fd41f723e */ /* 0x000fce00000010ff */
.L_x_1686:
[----:B------:R-:W-:Y:S05]  /*3f00*/  BSYNC B3 ;  /* 0x0000000000037941 */ /* 0x000fea0003800000 */
.L_x_1685:
[----:B------:R-:W-:Y:S02]  /*3f10*/  ULDC.64 UR4, c[0x0][0x208] ;  /* 0x0000820000047ab9 */ /* 0x000fe40000000a00 */
[----:B--2---:R2:W-:Y:S03]  /*3f20*/  STG.E.128 desc[UR4][R40.64], R28 ;  /* 0x0000001c28007986 */ /* 0x0045e6000c101d04 */
.L_x_1684:
[----:B------:R-:W-:Y:S05]  /*3f30*/  BSYNC B2 ;  /* 0x0000000000027941 */ /* 0x000fea0003800000 */
.L_x_1683:
        /* <DEDUP_REMOVED lines=52> */
.L_x_1690:
[----:B------:R-:W-:Y:S05]  /*4280*/  BSYNC B3 ;  /* 0x0000000000037941 */ /* 0x000fea0003800000 */
.L_x_1689:
[----:B------:R-:W-:Y:S02]  /*4290*/  ULDC.64 UR4, c[0x0][0x208] ;  /* 0x0000820000047ab9 */ /* 0x000fe40000000a00 */
[----:B--2---:R3:W-:Y:S03]  /*42a0*/  STG.E.128 desc[UR4][R40.64+0x40], R28 ;  /* 0x0000401c28007986 */ /* 0x0047e6000c101d04 */
.L_x_1688:
[----:B------:R-:W-:Y:S05]  /*42b0*/  BSYNC B2 ;  /* 0x0000000000027941 */ /* 0x000fea0003800000 */
.L_x_1687:
        /* <DEDUP_REMOVED lines=52> */
.L_x_1694:
[----:B------:R-:W-:Y:S05]  /*4600*/  BSYNC B3 ;  /* 0x0000000000037941 */ /* 0x000fea0003800000 */
.L_x_1693:
[----:B------:R-:W-:Y:S02]  /*4610*/  ULDC.64 UR4, c[0x0][0x208] ;  /* 0x0000820000047ab9 */ /* 0x000fe40000000a00 */
[----:B--2---:R4:W-:Y:S03]  /*4620*/  STG.E.128 desc[UR4][R40.64+0x80], R28 ;  /* 0x0000801c28007986 */ /* 0x0049e6000c101d04 */
.L_x_1692:
[----:B------:R-:W-:Y:S05]  /*4630*/  BSYNC B2 ;  /* 0x0000000000027941 */ /* 0x000fea0003800000 */
.L_x_1691:
        /* <DEDUP_REMOVED lines=52> */
.L_x_1698:
[----:B------:R-:W-:Y:S05]  /*4980*/  BSYNC B3 ;  /* 0x0000000000037941 */ /* 0x000fea0003800000 */
.L_x_1697:
[----:B------:R-:W-:Y:S02]  /*4990*/  ULDC.64 UR4, c[0x0][0x208] ;  /* 0x0000820000047ab9 */ /* 0x000fe40000000a00 */
[----:B--2---:R0:W-:Y:S03]  /*49a0*/  STG.E.128 desc[UR4][R40.64+0xc0], R28 ;  /* 0x0000c01c28007986 */ /* 0x0041e6000c101d04 */
.L_x_1696:
[----:B------:R-:W-:Y:S05]  /*49b0*/  BSYNC B2 ;  /* 0x0000000000027941 */ /* 0x000fea0003800000 */
.L_x_1695:
[----:B------:R-:W-:Y:S01]  /*49c0*/  ISETP.NE.AND P3, PT, R7, RZ, PT ;  /* 0x000000ff0700720c */ /* 0x000fe20003f65270 */
[----:B------:R-:W-:-:S12]  /*49d0*/  BSSY B2, `(.L_x_1699) ;  /* 0x0000036000027945 */ /* 0x000fd80003800000 */
        /* <DEDUP_REMOVED lines=22> */
[----:B------:R-:W-:Y:S01]  /*4b40*/  FMUL.FTZ R80, R69, R74 ;  /* 0x0000004a45507220 */ /* 0x000fe20000410000 */
[----:B------:R-:W-:Y:S01]  /*4b50*/  LOP3.LUT R30, R31, 0xffff0000, RZ, 0xc0, !PT ;  /* 0xffff00001f1e7812 */ /* 0x000fe200078ec0ff */
[----:B------:R-:W-:Y:S01]  /*4b60*/  FMUL.FTZ R73, R69, R72 ;  /* 0x0000004845497220 */ /* 0x000fe20000410000 */
[----:B------:R-:W-:Y:S01]  /*4b70*/  LOP3.LUT R69, R28, 0xffff0000, RZ, 0xc0, !PT ;  /* 0xffff00001c457812 */ /* 0x000fe200078ec0ff */
[----:B------:R-:W-:Y:S01]  /*4b80*/  FMUL.FTZ R75, R67, R68 ;  /* 0x00000044434b7220 */ /* 0x000fe20000410000 */
[----:B------:R-:W-:Y:S01]  /*4b90*/  FFMA.FTZ R28, R71, R72, -R80 ;  /* 0x00000048471c7223 */ /* 0x000fe20000010850 */
[----:B------:R-:W-:Y:S01]  /*4ba0*/  FMUL.FTZ R67, R67, R70 ;  /* 0x0000004643437220 */ /* 0x000fe20000410000 */
[----:B------:R-:W-:Y:S01]  /*4bb0*/  LOP3.LUT R230, R230, 0xffff0000, RZ, 0xc0, !PT ;  /* 0xffff0000e6e67812 */ /* 0x000fe200078ec0ff */
[----:B------:R-:W-:Y:S01]  /*4bc0*/  FFMA.FTZ R71, R71, R74, R73 ;  /* 0x0000004a47477223 */ /* 0x000fe20000010049 */
[----:B------:R-:W-:Y:S01]  /*4bd0*/  LOP3.LUT R232, R232, 0xffff0000, RZ, 0xc0, !PT ;  /* 0xffff0000e8e87812 */ /* 0x000fe200078ec0ff */
[----:B------:R-:W-:-:S02]  /*4be0*/  IMAD.U32 R74, R231, 0x10000, RZ ;  /* 0x00010000e74a7824 */ /* 0x000fc400078e00ff */
[C---:B------:R-:W-:Y:S01]  /*4bf0*/  FFMA.FTZ R70, R66.reuse, R70, -R75 ;  /* 0x0000004642467223 */ /* 0x040fe2000001084b */
[----:B------:R-:W-:Y:S02]  /*4c00*/  IMAD.U32 R72, R233, 0x10000, RZ ;  /* 0x00010000e9487824 */ /* 0x000fe400078e00ff */
[----:B------:R-:W-:Y:S01]  /*4c10*/  FFMA.FTZ R67, R66, R68, R67 ;  /* 0x0000004442437223 */ /* 0x000fe20000010043 */
[C---:B------:R-:W-:Y:S01]  /*4c20*/  FMUL.FTZ R66, R30.reuse, R230 ;  /* 0x000000e61e427220 */ /* 0x040fe20000410000 */
[----:B------:R-:W-:Y:S01]  /*4c30*/  FMUL.FTZ R73, R30, R232 ;  /* 0x000000e81e497220 */ /* 0x000fe20000410000 */
[C---:B------:R-:W-:Y:S01]  /*4c40*/  FMUL.FTZ R30, R69.reuse, R74 ;  /* 0x0000004a451e7220 */ /* 0x040fe20000410000 */
[----:B------:R-:W-:Y:S01]  /*4c50*/  FMUL.FTZ R69, R69, R72 ;  /* 0x0000004845457220 */ /* 0x000fe20000410000 */
        /* <DEDUP_REMOVED lines=10> */
.L_x_1702:
[----:B------:R-:W-:Y:S05]  /*4d00*/  BSYNC B3 ;  /* 0x0000000000037941 */ /* 0x000fea0003800000 */
.L_x_1701:
[----:B------:R-:W-:Y:S02]  /*4d10*/  ULDC.64 UR4, c[0x0][0x208] ;  /* 0x0000820000047ab9 */ /* 0x000fe40000000a00 */
[----:B--2---:R0:W-:Y:S03]  /*4d20*/  STG.E.128 desc[UR4][R40.64+0x100], R28 ;  /* 0x0001001c28007986 */ /* 0x0041e6000c101d04 */
.L_x_1700:
[----:B------:R-:W-:Y:S05]  /*4d30*/  BSYNC B2 ;  /* 0x0000000000027941 */ /* 0x000fea0003800000 */
.L_x_1699:
[----:B------:R-:W-:-:S13]  /*4d40*/  ISETP.NE.AND P3, PT, R6, RZ, PT ;  /* 0x000000ff0600720c */ /* 0x000fda0003f65270 */
[----:B------:R-:W-:Y:S05]  /*4d50*/  @!P3 BRA `(.L_x_1682) ;  /* 0x0000000000d4b947 */ /* 0x000fea0003800000 */
[----:B0-234-:R0:W2:Y:S01]  /*4d60*/  LDS.128 R28, [R38+0x6000] ;  /* 0x00600000261c7984 */ /* 0x01d0a20000000c00 */
[----:B------:R-:W-:Y:S01]  /*4d70*/  ISETP.GE.AND P3, PT, R172, R119, PT ;  /* 0x00000077ac00720c */ /* 0x000fe20003f66270 */
[----:B------:R-:W-:-:S12]  /*4d80*/  BSSY B2, `(.L_x_1703) ;  /* 0x0000030000027945 */ /* 0x000fd80003800000 */
[----:B0-----:R-:W-:Y:S05]  /*4d90*/  @P3 BRA `(.L_x_1704) ;  /* 0x0000000000b83947 */ /* 0x001fea0003800000 */
[--C-:B------:R-:W-:Y:S02]  /*4da0*/  SHF.R.U64 R64, R64, 0x10, R65.reuse ;  /* 0x0000001040407819 */ /* 0x100fe40000001241 */
[----:B------:R-:W-:Y:S02]  /*4db0*/  SHF.R.U32.HI R65, RZ, 0x10, R65 ;  /* 0x00000010ff417819 */ /* 0x000fe40000011641 */
[--C-:B------:R-:W-:Y:S01]  /*4dc0*/  SHF.R.U64 R66, R62, 0x10, R63.reuse ;  /* 0x000000103e427819 */ /* 0x100fe2000000123f */
[----:B--2---:R-:W-:Y:S01]  /*4dd0*/  IMAD.U32 R62, R30, 0x10000, RZ ;  /* 0x000100001e3e7824 */ /* 0x004fe200078e00ff */
[----:B------:R-:W-:Y:S02]  /*4de0*/  SHF.R.U32.HI R67, RZ, 0x10, R63 ;  /* 0x00000010ff437819 */ /* 0x000fe4000001163f */
[----:B------:R-:W-:Y:S01]  /*4df0*/  PRMT R210, R210, 0x5410, R65 ;  /* 0x00005410d2d27816 */ /* 0x000fe20000000041 */
[----:B------:R-:W-:Y:S01]  /*4e00*/  IMAD.U32 R65, R29, 0x10000, RZ ;  /* 0x000100001d417824 */ /* 0x000fe200078e00ff */
[----:B------:R-:W-:-:S02]  /*4e10*/  PRMT R203, R203, 0x5410, R66 ;  /* 0x00005410cbcb7816 */ /* 0x000fc40000000042 */
[----:B------:R-:W-:Y:S01]  /*4e20*/  PRMT R208, R208, 0x5410, R67 ;  /* 0x00005410d0d07816 */ /* 0x000fe20000000043 */
[----:B------:R-:W-:Y:S01]  /*4e30*/  IMAD.U32 R69, R210, 0x10000, RZ ;  /* 0x00010000d2457824 */ /* 0x000fe200078e00ff */
[----:B------:R-:W-:Y:S02]  /*4e40*/  PRMT R209, R209, 0x5410, R64 ;  /* 0x00005410d1d17816 */ /* 0x000fe40000000040 */
[----:B------:R-:W-:Y:S01]  /*4e50*/  LOP3.LUT R63, R30, 0xffff0000, RZ, 0xc0, !PT ;  /* 0xffff00001e3f7812 */ /* 0x000fe200078ec0ff */
[----:B------:R-:W-:Y:S01]  /*4e60*/  IMAD.U32 R67, R208, 0x10000, RZ ;  /* 0x00010000d0437824 */ /* 0x000fe200078e00ff */
[----:B------:R-:W-:Y:S01]  /*4e70*/  LOP3.LUT R64, R29, 0xffff0000, RZ, 0xc0, !PT ;  /* 0xffff00001d407812 */ /* 0x000fe200078ec0ff */
[----:B------:R-:W-:Y:S01]  /*4e80*/  IMAD.U32 R29, R28, 0x10000, RZ ;  /* 0x000100001c1d7824 */ /* 0x000fe200078e00ff */
[----:B------:R-:W-:Y:S01]  /*4e90*/  LOP3.LUT R68, R209, 0xffff0000, RZ, 0xc0, !PT ;  /* 0xffff0000d1447812 */ /* 0x000fe200078ec0ff */
[----:B------:R-:W-:Y:S01]  /*4ea0*/  FMUL.FTZ R73, R63, R69 ;  /* 0x000000453f497220 */ /* 0x000fe20000410000 */
[----:B------:R-:W-:Y:S01]  /*4eb0*/  LOP3.LUT R66, R203, 0xffff0000, RZ, 0xc0, !PT ;  /* 0xffff0000cb427812 */ /* 0x000fe200078ec0ff */
[-C--:B------:R-:W-:Y:S01]  /*4ec0*/  FMUL.FTZ R63, R63, R67.reuse ;  /* 0x000000433f3f7220 */ /* 0x080fe20000410000 */
[----:B------:R-:W-:Y:S01]  /*4ed0*/  LOP3.LUT R30, R31, 0xffff0000, RZ, 0xc0, !PT ;  /* 0xffff00001f1e7812 */ /* 0x000fe200078ec0ff */
[----:B------:R-:W-:Y:S01]  /*4ee0*/  FMUL.FTZ R70, R64, R68 ;  /* 0x0000004440467220 */ /* 0x000fe20000410000 */
[----:B------:R-:W-:Y:S01]  /*4ef0*/  LOP3.LUT R210, R210, 0xffff0000, RZ, 0xc0, !PT ;  /* 0xffff0000d2d27812 */ /* 0x000fe200078ec0ff */
[----:B------:R-:W-:Y:S01]  /*4f00*/  FMUL.FTZ R71, R64, R66 ;  /* 0x0000004240477220 */ /* 0x000fe20000410000 */
[----:B------:R-:W-:Y:S01]  /*4f10*/  LOP3.LUT R208, R208, 0xffff0000, RZ, 0xc0, !PT ;  /* 0xffff0000d0d07812 */ /* 0x000fe200078ec0ff */
[----:B------:R-:W-:Y:S01]  /*4f20*/  IMAD.U32 R209, R209, 0x10000, RZ ;  /* 0x00010000d1d17824 */ /* 0x000fe200078e00ff */
[----:B------:R-:W-:Y:S01]  /*4f30*/  LOP3.LUT R64, R28, 0xffff0000, RZ, 0xc0, !PT ;  /* 0xffff00001c407812 */ /* 0x000fe200078ec0ff */
[----:B------:R-:W-:Y:S01]  /*4f40*/  FFMA.FTZ R73, R62, R67, -R73 ;  /* 0x000000433e497223 */ /* 0x000fe20000010849 */
[----:B------:R-:W-:-:S02]  /*4f50*/  IMAD.U32 R203, R203, 0x10000, RZ ;  /* 0x00010000cbcb7824 */ /* 0x000fc400078e00ff */
[C---:B------:R-:W-:Y:S01]  /*4f60*/  FFMA.FTZ R28, R65.reuse, R66, -R70 ;  /* 0x00000042411c7223 */ /* 0x040fe20000010846 */
[----:B------:R-:W-:Y:S01]  /*4f70*/  FFMA.FTZ R62, R62, R69, R63 ;  /* 0x000000453e3e7223 */ /* 0x000fe2000001003f */
[C---:B------:R-:W-:Y:S01]  /*4f80*/  FMUL.FTZ R66, R30.reuse, R210 ;  /* 0x000000d21e427220 */ /* 0x040fe20000410000 */
[----:B------:R-:W-:Y:S01]  /*4f90*/  FMUL.FTZ R63, R30, R208 ;  /* 0x000000d01e3f7220 */ /* 0x000fe20000410000 */
[C---:B------:R-:W-:Y:S01]  /*4fa0*/  FMUL.FTZ R30, R64.reuse, R209 ;  /* 0x000000d1401e7220 */ /* 0x040fe20000410000 */
[----:B------:R-:W-:Y:S01]  /*4fb0*/  FFMA.FTZ R71, R65, R68, R71 ;  /* 0x0000004441477223 */ /* 0x000fe20000010047 */
[-C--:B------:R-:W-:Y:S01]  /*4fc0*/  FMUL.FTZ R64, R64, R203.reuse ;  /* 0x000000cb40407220 */ /* 0x080fe20000410000 */
[----:B------:R-:W-:Y:S02]  /*4fd0*/  IMAD.U32 R31, R31, 0x10000, RZ ;  /* 0x000100001f1f7824 */ /* 0x000fe400078e00ff */
[C---:B------:R-:W-:Y:S01]  /*4fe0*/  FFMA.FTZ R30, R29.reuse, R203, -R30 ;  /* 0x000000cb1d1e7223 */ /* 0x040fe2000001081e */
        /* <DEDUP_REMOVED lines=9> */
.L_x_1704:
[----:B------:R-:W-:Y:S05]  /*5080*/  BSYNC B2 ;  /* 0x0000000000027941 */ /* 0x000fea0003800000 */
.L_x_1703:
[----:B------:R-:W-:Y:S02]  /*5090*/  ULDC.64 UR4, c[0x0][0x208] ;  /* 0x0000820000047ab9 */ /* 0x000fe40000000a00 */
[----:B--2---:R0:W-:Y:S03]  /*50a0*/  STG.E.128 desc[UR4][R40.64+0x140], R28 ;  /* 0x0001401c28007986 */ /* 0x0041e6000c101d04 */
.L_x_1682:
[----:B------:R-:W-:Y:S05]  /*50b0*/  BSYNC B1 ;  /* 0x0000000000017941 */ /* 0x000fea0003800000 */
.L_x_1681:
        /* <DEDUP_REMOVED lines=19> */
[C---:B------:R-:W-:Y:S01]  /*51f0*/  LOP3.LUT R62, R222.reuse, 0xffff0000, RZ, 0xc0, !PT ;  /* 0xffff0000de3e7812 */ /* 0x040fe200078ec0ff */
[----:B------:R-:W-:Y:S01]  /*5200*/  IMAD.U32 R61, R217, 0x10000, RZ ;  /* 0x00010000d93d7824 */ /* 0x000fe200078e00ff */
[----:B------:R-:W-:Y:S01]  /*5210*/  LOP3.LUT R60, R211, 0xffff0000, RZ, 0xc0, !PT ;  /* 0xffff0000d33c7812 */ /* 0x000fe200078ec0ff */
[----:B------:R-:W-:Y:S01]  /*5220*/  IMAD.U32 R222, R222, 0x10000, RZ ;  /* 0x00010000dede7824 */ /* 0x000fe200078e00ff */
[----:B------:R-:W-:Y:S01]  /*5230*/  LOP3.LUT R58, R30, 0xffff0000, RZ, 0xc0, !PT ;  /* 0xffff00001e3a7812 */ /* 0x000fe200078ec0ff */
[C---:B------:R-:W-:Y:S01]  /*5240*/  FMUL.FTZ R64, R40.reuse, R62 ;  /* 0x0000003e28407220 */ /* 0x040fe20000410000 */
[C---:B------:R-:W-:Y:S01]  /*5250*/  LOP3.LUT R59, R31.reuse, 0xffff0000, RZ, 0xc0, !PT ;  /* 0xffff00001f3b7812 */ /* 0x040fe200078ec0ff */
[----:B------:R-:W-:Y:S01]  /*5260*/  FMUL.FTZ R65, R40, R60 ;  /* 0x0000003c28417220 */ /* 0x000fe20000410000 */
[----:B------:R-:W-:-:S02]  /*5270*/  IMAD.U32 R30, R31, 0x10000, RZ ;  /* 0x000100001f1e7824 */ /* 0x000fc400078e00ff */
[C---:B------:R-:W-:Y:S01]  /*5280*/  FMUL.FTZ R40, R58.reuse, R63 ;  /* 0x0000003f3a287220 */ /* 0x040fe20000410000 */
[----:B------:R-:W-:Y:S02]  /*5290*/  IMAD.U32 R31, R29, 0x10000, RZ ;  /* 0x000100001d1f7824 */ /* 0x000fe400078e00ff */
[-C--:B------:R-:W-:Y:S01]  /*52a0*/  FMUL.FTZ R58, R58, R61.reuse ;  /* 0x0000003d3a3a7220 */ /* 0x080fe20000410000 */
[----:B------:R-:W-:Y:S01]  /*52b0*/  LOP3.LUT R229, R229, 0xffff0000, RZ, 0xc0, !PT ;  /* 0xffff0000e5e57812 */ /* 0x000fe200078ec0ff */
[C---:B------:R-:W-:Y:S01]  /*52c0*/  IMAD.U32 R29, R28.reuse, 0x10000, RZ ;  /* 0x000100001c1d7824 */ /* 0x040fe200078e00ff */
[----:B------:R-:W-:Y:S01]  /*52d0*/  LOP3.LUT R217, R217, 0xffff0000, RZ, 0xc0, !PT ;  /* 0xffff0000d9d97812 */ /* 0x000fe200078ec0ff */
[----:B------:R-:W-:Y:S01]  /*52e0*/  FFMA.FTZ R64, R31, R60, -R64 ;  /* 0x0000003c1f407223 */ /* 0x000fe20000010840 */
[----:B------:R-:W-:Y:S01]  /*52f0*/  LOP3.LUT R28, R28, 0xffff0000, RZ, 0xc0, !PT ;  /* 0xffff00001c1c7812 */ /* 0x000fe200078ec0ff */
[C---:B------:R-:W-:Y:S01]  /*5300*/  FFMA.FTZ R61, R41.reuse, R61, -R40 ;  /* 0x0000003d293d7223 */ /* 0x040fe20000010828 */
[----:B------:R-:W-:Y:S01]  /*5310*/  FFMA.FTZ R58, R41, R63, R58 ;  /* 0x0000003f293a7223 */ /* 0x000fe2000001003a */
[----:B------:R-:W-:-:S02]  /*5320*/  IMAD.U32 R211, R211, 0x10000, RZ ;  /* 0x00010000d3d37824 */ /* 0x000fc400078e00ff */
[C---:B------:R-:W-:Y:S01]  /*5330*/  FMUL.FTZ R41, R59.reuse, R229 ;  /* 0x000000e53b297220 */ /* 0x040fe20000410000 */
[----:B------:R-:W-:Y:S01]  /*5340*/  FMUL.FTZ R60, R59, R217 ;  /* 0x000000d93b3c7220 */ /* 0x000fe20000410000 */
[----:B------:R-:W-:Y:S01]  /*5350*/  FFMA.FTZ R65, R31, R62, R65 ;  /* 0x0000003e1f417223 */ /* 0x000fe20000010041 */
[CC--:B------:R-:W-:Y:S01]  /*5360*/  FMUL.FTZ R40, R28.reuse, R222.reuse ;  /* 0x000000de1c287220 */ /* 0x0c0fe20000410000 */
[----:B------:R-:W-:Y:S01]  /*5370*/  FMUL.FTZ R31, R28, R211 ;  /* 0x000000d31c1f7220 */ /* 0x000fe20000410000 */
[C---:B------:R-:W-:Y:S01]  /*5380*/  FFMA.FTZ R41, R30.reuse, R217, -R41 ;  /* 0x000000d91e297223 */ /* 0x040fe20000010829 */
[----:B------:R-:W-:Y:S01]  /*5390*/  FFMA.FTZ R60, R30, R229, R60 ;  /* 0x000000e51e3c7223 */ /* 0x000fe2000001003c */
[C---:B------:R-:W-:Y:S01]  /*53a0*/  FFMA.FTZ R40, R29.reuse, R211, -R40 ;  /* 0x000000d31d287223 */ /* 0x040fe20000010828 */
[----:B------:R-:W-:Y:S01]  /*53b0*/  FFMA.FTZ R31, R29, R222, R31 ;  /* 0x000000de1d1f7223 */ /* 0x000fe2000001001f */
[----:B------:R-:W-:Y:S02]  /*53c0*/  F2FP.BF16.F32.PACK_AB R29, R65, R64 ;  /* 0x00000040411d723e */ /* 0x000fe400000010ff */
[----:B------:R-:W-:-:S02]  /*53d0*/  F2FP.BF16.F32.PACK_AB R41, R60, R41 ;  /* 0x000000293c29723e */ /* 0x000fc400000010ff */
[----:B------:R-:W-:Y:S02]  /*53e0*/  F2FP.BF16.F32.PACK_AB R28, R31, R40 ;  /* 0x000000281f1c723e */ /* 0x000fe400000010ff */
[----:B------:R-:W-:Y:S01]  /*53f0*/  F2FP.BF16.F32.PACK_AB R30, R58, R61 ;  /* 0x0000003d3a1e723e */ /* 0x000fe200000010ff */
[----:B------:R-:W-:-:S07]  /*5400*/  IMAD.MOV.U32 R31, RZ, RZ, R41 ;  /* 0x000000ffff1f7224 */ /* 0x000fce00078e0029 */
.L_x_1709:
[----:B------:R-:W-:Y:S05]  /*5410*/  BSYNC B2 ;  /* 0x0000000000027941 */ /* 0x000fea0003800000 */
.L_x_1708:
[----:B------:R-:W-:Y:S02]  /*5420*/  ULDC.64 UR4, c[0x0][0x208] ;  /* 0x0000820000047ab9 */ /* 0x000fe40000000a00 */
[----:B--2---:R0:W-:Y:S03]  /*5430*/  STG.E.128 desc[UR4][R36.64], R28 ;  /* 0x0000001c24007986 */ /* 0x0041e6000c101d04 */
.L_x_1707:
[----:B------:R-:W-:Y:S05]  /*5440*/  BSYNC B1 ;  /* 0x0000000000017941 */ /* 0x000fea0003800000 */
.L_x_1706:
        /* <DEDUP_REMOVED lines=53> */
.L_x_1713:
[----:B------:R-:W-:Y:S05]  /*57a0*/  BSYNC B2 ;  /* 0x0000000000027941 */ /* 0x000fea0003800000 */
.L_x_1712:
[----:B------:R-:W-:Y:S02]  /*57b0*/  ULDC.64 UR4, c[0x0][0x208] ;  /* 0x0000820000047ab9 */ /* 0x000fe40000000a00 */
[----:B--2---:R0:W-:Y:S03]  /*57c0*/  STG.E.128 desc[UR4][R36.64+0x40], R28 ;  /* 0x0000401c24007986 */ /* 0x0041e6000c101d04 */
.L_x_1711:
[----:B------:R-:W-:Y:S05]  /*57d0*/  BSYNC B1 ;  /* 0x0000000000017941 */ /* 0x000fea0003800000 */
.L_x_1710:
        /* <DEDUP_REMOVED lines=9> */
[----:B------:R-:W-:Y:S01]  /*5870*/  SHF.R.U64 R56, R50, 0x10, R51 ;  /* 0x0000001032387819 */ /* 0x000fe20000001233 */
[----:B------:R-:W-:Y:S01]  /*5880*/  IMAD.U32 R50, R31, 0x10000, RZ ;  /* 0x000100001f327824 */ /* 0x000fe200078e00ff */
[----:B------:R-:W-:Y:S02]  /*5890*/  SHF.R.U32.HI R52, RZ, 0x10, R53 ;  /* 0x00000010ff347819 */ /* 0x000fe40000011635 */
[----:B------:R-:W-:Y:S02]  /*58a0*/  SHF.R.U32.HI R55, RZ, 0x10, R51 ;  /* 0x00000010ff377819 */ /* 0x000fe40000011633 */
[----:B------:R-:W-:Y:S02]  /*58b0*/  PRMT R215, R215, 0x5410, R54 ;  /* 0x00005410d7d77816 */ /* 0x000fe40000000036 */
[----:B------:R-:W-:-:S02]  /*58c0*/  PRMT R155, R155, 0x5410, R56 ;  /* 0x000054109b9b7816 */ /* 0x000fc40000000038 */
[----:B------:R-:W-:Y:S02]  /*58d0*/  PRMT R219, R219, 0x5410, R52 ;  /* 0x00005410dbdb7816 */ /* 0x000fe40000000034 */
[----:B------:R-:W-:Y:S02]  /*58e0*/  LOP3.LUT R51, R31, 0xffff0000, RZ, 0xc0, !PT ;  /* 0xffff00001f337812 */ /* 0x000fe400078ec0ff */
[----:B------:R-:W-:Y:S01]  /*58f0*/  PRMT R156, R156, 0x5410, R55 ;  /* 0x000054109c9c7816 */ /* 0x000fe20000000037 */
[----:B------:R-:W-:Y:S01]  /*5900*/  IMAD.U32 R55, R219, 0x10000, RZ ;  /* 0x00010000db377824 */ /* 0x000fe200078e00ff */
[----:B------:R-:W-:Y:S02]  /*5910*/  LOP3.LUT R31, R29, 0xffff0000, RZ, 0xc0, !PT ;  /* 0xffff00001d1f7812 */ /* 0x000fe400078ec0ff */
[----:B------:R-:W-:Y:S01]  /*5920*/  LOP3.LUT R54, R215, 0xffff0000, RZ, 0xc0, !PT ;  /* 0xffff0000d7367812 */ /* 0x000fe200078ec0ff */
[----:B------:R-:W-:Y:S01]  /*5930*/  IMAD.U32 R53, R156, 0x10000, RZ ;  /* 0x000100009c357824 */ /* 0x000fe200078e00ff */
[----:B------:R-:W-:Y:S01]  /*5940*/  LOP3.LUT R52, R155, 0xffff0000, RZ, 0xc0, !PT ;  /* 0xffff00009b347812 */ /* 0x000fe200078ec0ff */
        /* <DEDUP_REMOVED lines=10> */
[----:B------:R-:W-:Y:S01]  /*59f0*/  IMAD.U32 R155, R155, 0x10000, RZ ;  /* 0x000100009b9b7824 */ /* 0x000fe200078e00ff */
[----:B------:R-:W-:Y:S01]  /*5a00*/  LOP3.LUT R156, R156, 0xffff0000, RZ, 0xc0, !PT ;  /* 0xffff00009c9c7812 */ /* 0x000fe200078ec0ff */
[C---:B------:R-:W-:Y:S01]  /*5a10*/  FFMA.FTZ R57, R30.reuse, R52, -R57 ;  /* 0x000000341e397223 */ /* 0x040fe20000010839 */
[----:B------:R-:W-:Y:S01]  /*5a20*/  FFMA.FTZ R54, R30, R54, R31 ;  /* 0x000000361e367223 */ /* 0x000fe2000001001f */
[----:B------:R-:W-:Y:S01]  /*5a30*/  FFMA.FTZ R59, R40, R53, -R59 ;  /* 0x00000035283b7223 */ /* 0x000fe2000001083b */
[----:B------:R-:W-:Y:S01]  /*5a40*/  FMUL.FTZ R30, R28, R215 ;  /* 0x000000d71c1e7220 */ /* 0x000fe20000410000 */
[----:B------:R-:W-:Y:S01]  /*5a50*/  FFMA.FTZ R40, R40, R55, R41 ;  /* 0x0000003728287223 */ /* 0x000fe20000010029 */
[----:B------:R-:W-:Y:S01]  /*5a60*/  FMUL.FTZ R28, R28, R155 ;  /* 0x0000009b1c1c7220 */ /* 0x000fe20000410000 */
        /* <DEDUP_REMOVED lines=12> */
.L_x_1717:
[----:B------:R-:W-:Y:S05]  /*5b30*/  BSYNC B2 ;  /* 0x0000000000027941 */ /* 0x000fea0003800000 */
.L_x_1716:
[----:B------:R-:W-:Y:S02]  /*5b40*/  ULDC.64 UR4, c[0x0][0x208] ;  /* 0x0000820000047ab9 */ /* 0x000fe40000000a00 */
[----:B--2---:R0:W-:Y:S03]  /*5b50*/  STG.E.128 desc[UR4][R36.64+0x80], R28 ;  /* 0x0000801c24007986 */ /* 0x0041e6000c101d04 */
.L_x_1715:
[----:B------:R-:W-:Y:S05]  /*5b60*/  BSYNC B1 ;  /* 0x0000000000017941 */ /* 0x000fea0003800000 */
.L_x_1714:
        /* <DEDUP_REMOVED lines=53> */
.L_x_1721:
[----:B------:R-:W-:Y:S05]  /*5ec0*/  BSYNC B2 ;  /* 0x0000000000027941 */ /* 0x000fea0003800000 */
.L_x_1720:
[----:B------:R-:W-:Y:S02]  /*5ed0*/  ULDC.64 UR4, c[0x0][0x208] ;  /* 0x0000820000047ab9 */ /* 0x000fe40000000a00 */
[----:B--2---:R0:W-:Y:S03]  /*5ee0*/  STG.E.128 desc[UR4][R36.64+0xc0], R28 ;  /* 0x0000c01c24007986 */ /* 0x0041e6000c101d04 */
.L_x_1719:
[----:B------:R-:W-:Y:S05]  /*5ef0*/  BSYNC B1 ;  /* 0x0000000000017941 */ /* 0x000fea0003800000 */
.L_x_1718:
        /* <DEDUP_REMOVED lines=53> */
.L_x_1725:
[----:B------:R-:W-:Y:S05]  /*6250*/  BSYNC B2 ;  /* 0x0000000000027941 */ /* 0x000fea0003800000 */
.L_x_1724:
[----:B------:R-:W-:Y:S02]  /*6260*/  ULDC.64 UR4, c[0x0][0x208] ;  /* 0x0000820000047ab9 */ /* 0x000fe40000000a00 */
[----:B--2---:R0:W-:Y:S03]  /*6270*/  STG.E.128 desc[UR4][R36.64+0x100], R28 ;  /* 0x0001001c24007986 */ /* 0x0041e6000c101d04 */
.L_x_1723:
[----:B------:R-:W-:Y:S05]  /*6280*/  BSYNC B1 ;  /* 0x0000000000017941 */ /* 0x000fea0003800000 */
.L_x_1722:
        /* <DEDUP_REMOVED lines=52> */
.L_x_1727:
[----:B------:R-:W-:Y:S05]  /*65d0*/  BSYNC B1 ;  /* 0x0000000000017941 */ /* 0x000fea0003800000 */
.L_x_1726:
[----:B------:R-:W-:Y:S02]  /*65e0*/  ULDC.64 UR4, c[0x0][0x208] ;  /* 0x0000820000047ab9 */ /* 0x000fe40000000a00 */
[----:B--2---:R0:W-:Y:S01]  /*65f0*/  STG.E.128 desc[UR4][R36.64+0x140], R28 ;  /* 0x0001401c24007986 */ /* 0x0041e2000c101d04 */
[----:B------:R-:W-:Y:S05]  /*6600*/  BRA `(.L_x_1705) ;  /* 0x0000004000987947 */ /* 0x000fea0003800000 */
.L_x_1673:
        /* <DEDUP_REMOVED lines=24> */
[----:B------:R-:W-:Y:S01]  /*6790*/  CS2R R48, SRZ ;  /* 0x0000000000307805 */ /* 0x000fe2000001ff00 */
[----:B------:R-:W-:Y:S01]  /*67a0*/  ULDC.64 UR6, c[0x0][0x208] ;  /* 0x0000820000067ab9 */ /* 0x000fe20000000a00 */
        /* <DEDUP_REMOVED lines=22> */
.L_x_1729:
[----:B------:R-:W-:Y:S05]  /*6910*/  BSYNC B1 ;  /* 0x0000000000017941 */ /* 0x000fea0003800000 */
.L_x_1728:
        /* <DEDUP_REMOVED lines=24> */
[----:B------:R-:W-:Y:S01]  /*6aa0*/  CS2R R72, SRZ ;  /* 0x0000000000487805 */ /* 0x000fe2000001ff00 */
[----:B------:R-:W-:Y:S01]  /*6ab0*/  ULDC.64 UR8, c[0x0][0x208] ;  /* 0x0000820000087ab9 */ /* 0x000fe20000000a00 */
        /* <DEDUP_REMOVED lines=22> */
.L_x_1731:
[----:B------:R-:W-:Y:S05]  /*6c20*/  BSYNC B1 ;  /* 0x0000000000017941 */ /* 0x000fea0003800000 */
.L_x_1730:
[----:B------:R-:W-:Y:S01]  /*6c30*/  IMAD.MOV.U32 R0, RZ, RZ, R28 ;  /* 0x000000ffff007224 */ /* 0x000fe200078e001c */
[----:B------:R-:W-:Y:S01]  /*6c40*/  PRMT R222, R222, 0x5410, R81 ;  /* 0x00005410dede7816 */ /* 0x000fe20000000051 */
[----:B------:R-:W-:Y:S01]  /*6c50*/  IMAD.MOV.U32 R3, RZ, RZ, R29 ;  /* 0x000000ffff037224 */ /* 0x000fe200078e001d */
[----:B------:R-:W-:Y:S01]  /*6c60*/  ULOP3.LUT UR4, UR60, 0x1, URZ, 0xfc, !UPT ;  /* 0x000000013c047892 */ /* 0x000fe2000f8efc3f */
        /* <DEDUP_REMOVED lines=80> */
[----:B------:R-:W-:-:S02]  /*7170*/  IMAD.MOV.U32 R3, RZ, RZ, R72 ;  /* 0x000000ffff037224 */ /* 0x000fc400078e0048 */
[----:B------:R-:W-:Y:S01]  /*7180*/  IMAD.MOV.U32 R0, RZ, RZ, R73 ;  /* 0x000000ffff007224 */ /* 0x000fe200078e0049 */
[----:B------:R-:W-:-:S04]  /*7190*/  PRMT R217, R77, 0x5410, R76 ;  /* 0x000054104dd97816 */ /* 0x000fc8000000004c */
[----:B------:R-:W-:Y:S01]  /*71a0*/  PRMT R218, R3, 0x5410, R0 ;  /* 0x0000541003da7816 */ /* 0x000fe20000000000 */
[----:B------:R-:W-:Y:S06]  /*71b0*/  @!P2 BRA `(.L_x_1732) ;  /* 0x000000000004a947 */ /* 0x000fec0003800000 */
[----:B------:R-:W-:Y:S01]  /*71c0*/  BPT.TRAP 0x1 ;  /* 0x000000040000795c */ /* 0x000fe20000300000 */
.L_x_1732:
[----:B------:R-:W-:Y:S01]  /*71d0*/  IMAD R3, R17, 0x8, R16 ;  /* 0x0000000811037824 */ /* 0x000fe200078e0210 */
[----:B------:R-:W-:Y:S01]  /*71e0*/  SHF.L.U32 R0, R167, 0x1f, RZ ;  /* 0x0000001fa7007819 */ /* 0x000fe200000006ff */
[----:B------:R-:W0:Y:S01]  /*71f0*/  LDC R148, c[0x0][0x2f4] ;  /* 0x0000bd00ff947b82 */ /* 0x000e220000000800 */
[----:B------:R-:W-:Y:S02]  /*7200*/  BSSY B1, `(.L_x_1733) ;  /* 0x0000004000017945 */ /* 0x000fe40003800000 */
[----:B------:R-:W1:Y:S05]  /*7210*/  SYNCS.PHASECHK.TRANS64.TRYWAIT P5, [R3+URZ+0x2a890], R0 ;  /* 0x02a89000030075a7 */ /* 0x000e6a00080a017f */
[----:B------:R-:W2:Y:S01]  /*7220*/  LDC.64 R124, c[0x0][0x300] ;  /* 0x0000c000ff7c7b82 */ /* 0x000ea20000000a00 */
[----:B-1----:R-:W-:Y:S05]  /*7230*/  @!P5 BRA `(.L_x_1734) ;  /* 0x000002200048d947 */ /* 0x002fea0003800000 */
.L_x_2118:
[----:B------:R-:W-:Y:S05]  /*7240*/  BSYNC B1 ;  /* 0x0000000000017941 */ /* 0x000fea0003800000 */
.L_x_1733:
[----:B------:R-:W-:Y:S01]  /*7250*/  BSSY B1, `(.L_x_1735) ;  /* 0x0000196000017945 */ /* 0x000fe20003800000 */
[----:B0-----:R-:W-:Y:S02]  /*7260*/  IMAD.IADD R151, R148, 0x1, -R122 ;  /* 0x0000000194977824 */ /* 0x001fe400078e0a7a */
[----:B------:R-:W-:Y:S01]  /*7270*/  IMAD.MOV.U32 R127, RZ, RZ, R80 ;  /* 0x000000ffff7f7224 */ /* 0x000fe200078e0050 */
[----:B------:R-:W-:Y:S06]  /*7280*/  @P4 BRA `(.L_x_1736) ;  /* 0x0000001800484947 */ /* 0x000fec0003800000 */
        /* <DEDUP_REMOVED lines=8> */
[----:B------:R-:W-:Y:S03]  /*7310*/  BSSY B3, `(.L_x_1739) ;  /* 0x000007c000037945 */ /* 0x000fe60003800000 */
[----:B------:R-:W-:-:S04]  /*7320*/  SHF.R.S32.HI R77, RZ, 0x1f, R76 ;  /* 0x0000001fff4d7819 */ /* 0x000fc8000001144c */
[----:B------:R-:W-:-:S04]  /*7330*/  LEA.HI R77, R77, R76, RZ, 0x4 ;  /* 0x0000004c4d4d7211 */ /* 0x000fc800078f20ff */
[----:B------:R-:W-:-:S05]  /*7340*/  LEA.HI.SX32 R78, R77, R116, 0x1c ;  /* 0x000000744d4e7211 */ /* 0x000fca00078fe2ff */
[----:B------:R-:W-:-:S05]  /*7350*/  IMAD.SHL.U32 R77, R78, 0x8, RZ ;  /* 0x000000084e4d7824 */ /* 0x000fca00078e00ff */
[----:B------:R-:W-:-:S13]  /*7360*/  ISETP.GE.AND P4, PT, R77, R148, PT ;  /* 0x000000944d00720c */ /* 0x000fda0003f86270 */
[--C-:B------:R-:W-:Y:S02]  /*7370*/  @!P4 SHF.R.S32.HI R76, RZ, 0x1f, R77.reuse ;  /* 0x0000001fff4cc819 */ /* 0x100fe4000001144d */
[-CC-:B------:R-:W-:Y:S02]  /*7380*/  @!P4 IADD3 R79, P5, P6, R86, R130.reuse, R77.reuse ;  /* 0x00000082564fc210 */ /* 0x180fe40007ebe04d */
[----:B------:R-:W-:Y:S02]  /*7390*/  LOP3.LUT R77, R174, 0x38, R77, 0xf8, !PT ;  /* 0x00000038ae4d7812 */ /* 0x000fe400078ef84d */
[----:B------:R-:W-:Y:S02]  /*73a0*/  @!P4 IADD3.X R76, R84, R179, R76, P5, P6 ;  /* 0x000000b3544cc210 */ /* 0x000fe40002fec44c */
[----:B------:R-:W-:Y:S02]  /*73b0*/  IADD3 R80, P5, P6, R86, R130, R14 ;  /* 0x0000008256507210 */ /* 0x000fe40007ebe00e */
[----:B------:R-:W-:-:S02]  /*73c0*/  LOP3.LUT R77, R77, R175, RZ, 0x3c, !PT ;  /* 0x000000af4d4d7212 */ /* 0x000fc400078e3cff */
[----:B------:R-:W-:Y:S02]  /*73d0*/  IADD3.X R81, R84, R179, R111, P5, P6 ;  /* 0x000000b354517210 */ /* 0x000fe40002fec46f */
[----:B------:R-:W-:-:S04]  /*73e0*/  LEA R134, P5, R80, R114, 0x1 ;  /* 0x0000007250867211 */ /* 0x000fc800078a08ff */
[----:B------:R-:W-:Y:S02]  /*73f0*/  LEA.HI.X R135, R80, R115, R81, 0x1, P5 ;  /* 0x0000007350877211 */ /* 0x000fe400028f0c51 */
[----:B------:R-:W-:-:S04]  /*7400*/  @!P4 LEA R136, P5, R79, R114, 0x1 ;  /* 0x000000724f88c211 */ /* 0x000fc800078a08ff */
[----:B------:R-:W-:Y:S02]  /*7410*/  @!P4 LEA.HI.X R137, R79, R115, R76, 0x1, P5 ;  /* 0x000000734f89c211 */ /* 0x000fe400028f0c4c */
[----:B------:R-:W-:Y:S02]  /*7420*/  SHF.R.S32.HI R76, RZ, 0x1f, R78 ;  /* 0x0000001fff4c7819 */ /* 0x000fe4000001144e */
[----:B------:R-:W-:Y:S02]  /*7430*/  ISETP.GE.AND P5, PT, R18, R119, PT ;  /* 0x000000771200720c */ /* 0x000fe40003fa6270 */
[----:B------:R-:W-:-:S04]  /*7440*/  LEA.HI R76, R76, R78, RZ, 0x3 ;  /* 0x0000004e4c4c7211 */ /* 0x000fc800078f18ff */
[----:B------:R-:W-:-:S05]  /*7450*/  SHF.R.S32.HI R76, RZ, 0x3, R76 ;  /* 0x00000003ff4c7819 */ /* 0x000fca000001144c */
        /* <DEDUP_REMOVED lines=10> */
[----:B0-----:R-:W-:Y:S01]  /*7500*/  IMAD.U32 R211, R81, 0x10000, RZ ;  /* 0x0001000051d37824 */ /* 0x001fe200078e00ff */
[----:B------:R-:W-:Y:S02]  /*7510*/  SHF.R.U32.HI R209, RZ, 0x10, R37 ;  /* 0x00000010ffd17819 */ /* 0x000fe40000011625 */
[C---:B------:R-:W-:Y:S02]  /*7520*/  PRMT R208, R200.reuse, 0x5432, R208 ;  /* 0x00005432c8d07816 */ /* 0x040fe400000000d0 */
[----:B------:R-:W-:Y:S01]  /*7530*/  PRMT R209, R200, 0x5410, R209 ;  /* 0x00005410c8d17816 */ /* 0x000fe200000000d1 */
[----:B--2---:R-:W-:Y:S01]  /*7540*/  IMAD.U32 R200, R77, 0x10000, RZ ;  /* 0x000100004dc87824 */ /* 0x004fe200078e00ff */
[----:B------:R-:W-:Y:S01]  /*7550*/  SHF.R.U64 R36, R36, 0x10, R37 ;  /* 0x0000001024247819 */ /* 0x000fe20000001225 */
[----:B------:R-:W-:Y:S01]  /*7560*/  IMAD.U32 R210, R208, 0x10000, RZ ;  /* 0x00010000d0d27824 */ /* 0x000fe200078e00ff */
[----:B------:R-:W-:Y:S01]  /*7570*/  SHF.R.U64 R37, R48, 0x10, R49 ;  /* 0x0000001030257819 */ /* 0x000fe20000001231 */
[----:B------:R-:W-:Y:S01]  /*7580*/  IMAD.U32 R203, R209, 0x10000, RZ ;  /* 0x00010000d1cb7824 */ /* 0x000fe200078e00ff */
[----:B------:R-:W-:Y:S01]  /*7590*/  LOP3.LUT R208, R208, 0xffff0000, RZ, 0xc0, !PT ;  /* 0xffff0000d0d07812 */ /* 0x000fe200078ec0ff */
[----:B------:R-:W-:Y:S01]  /*75a0*/  FMUL.FTZ R212, R211, R210 ;  /* 0x000000d2d3d47220 */ /* 0x000fe20000410000 */
[----:B------:R-:W-:Y:S01]  /*75b0*/  LOP3.LUT R49, R81, 0xffff0000, RZ, 0xc0, !PT ;  /* 0xffff000051317812 */ /* 0x000fe200078ec0ff */
[-C--:B------:R-:W-:Y:S01]  /*75c0*/  FMUL.FTZ R211, R211, R203.reuse ;  /* 0x000000cbd3d37220 */ /* 0x080fe20000410000 */
[----:B------:R-:W-:Y:S01]  /*75d0*/  LOP3.LUT R209, R209, 0xffff0000, RZ, 0xc0, !PT ;  /* 0xffff0000d1d17812 */ /* 0x000fe200078ec0ff */
[C---:B------:R-:W-:Y:S01]  /*75e0*/  FFMA.FTZ R203, R200.reuse, R203, -R212 ;  /* 0x000000cbc8cb7223 */ /* 0x040fe200000108d4 */
[----:B------:R-:W-:Y:S01]  /*75f0*/  LOP3.LUT R48, R77, 0xffff0000, RZ, 0xc0, !PT ;  /* 0xffff00004d307812 */ /* 0x000fe200078ec0ff */
[C---:B------:R-:W-:Y:S01]  /*7600*/  FMUL.FTZ R77, R49.reuse, R208 ;  /* 0x000000d0314d7220 */ /* 0x040fe20000410000 */
[----:B------:R-:W-:Y:S01]  /*7610*/  FFMA.FTZ R200, R200, R210, R211 ;  /* 0x000000d2c8c87223 */ /* 0x000fe200000100d3 */
[----:B------:R-:W-:Y:S01]  /*7620*/  FMUL.FTZ R49, R49, R209 ;  /* 0x000000d131317220 */ /* 0x000fe20000410000 */
[----:B------:R-:W-:-:S02]  /*7630*/  IMAD.U32 R211, R83, 0x10000, RZ ;  /* 0x0001000053d37824 */ /* 0x000fc400078e00ff */
[C---:B------:R-:W-:Y:S01]  /*7640*/  FFMA.FTZ R77, R48.reuse, R209, -R77 ;  /* 0x000000d1304d7223 */ /* 0x040fe2000001084d */
[----:B------:R-:W-:Y:S01]  /*7650*/  PRMT R209, R235, 0x5432, R36 ;  /* 0x00005432ebd17816 */ /* 0x000fe20000000024 */
[----:B------:R-:W-:Y:S01]  /*7660*/  FFMA.FTZ R48, R48, R208, R49 ;  /* 0x000000d030307223 */ /* 0x000fe20000010031 */
[----:B------:R-:W-:Y:S01]  /*7670*/  SHF.R.U32.HI R36, RZ, 0x10, R51 ;  /* 0x00000010ff247819 */ /* 0x000fe20000011633 */
[----:B------:R-:W-:Y:S01]  /*7680*/  IMAD.U32 R81, R79, 0x10000, RZ ;  /* 0x000100004f517824 */ /* 0x000fe200078e00ff */
[----:B------:R-:W-:Y:S02]  /*7690*/  SHF.R.U32.HI R49, RZ, 0x10, R39 ;  /* 0x00000010ff317819 */ /* 0x000fe40000011627 */
[----:B------:R-:W-:Y:S02]  /*76a0*/  PRMT R36, R232, 0x5410, R36 ;  /* 0x00005410e8247816 */ /* 0x000fe40000000024 */
[----:B------:R-:W-:Y:S02]  /*76b0*/  PRMT R49, R230, 0x5410, R49 ;  /* 0x00005410e6317816 */ /* 0x000fe40000000031 */
[----:B------:R-:W-:Y:S01]  /*76c0*/  PRMT R37, R233, 0x5410, R37 ;  /* 0x00005410e9257816 */ /* 0x000fe20000000025 */
[----:B------:R-:W-:Y:S01]  /*76d0*/  IMAD.U32 R210, R36, 0x10000, RZ ;  /* 0x0001000024d27824 */ /* 0x000fe200078e00ff */
[----:B------:R-:W-:Y:S01]  /*76e0*/  SHF.R.U64 R38, R38, 0x10, R39 ;  /* 0x0000001026267819 */ /* 0x000fe20000001227 */
[C---:B------:R-:W-:Y:S01]  /*76f0*/  IMAD.U32 R208, R49.reuse, 0x10000, RZ ;  /* 0x0001000031d07824 */ /* 0x040fe200078e00ff */
[----:B------:R-:W-:Y:S01]  /*7700*/  LOP3.LUT R49, R49, 0xffff0000, RZ, 0xc0, !PT ;  /* 0xffff000031317812 */ /* 0x000fe200078ec0ff */
[----:B------:R-:W-:Y:S01]  /*7710*/  FMUL.FTZ R212, R211, R210 ;  /* 0x000000d2d3d47220 */ /* 0x000fe20000410000 */
[----:B------:R-:W-:Y:S01]  /*7720*/  LOP3.LUT R39, R37, 0xffff0000, RZ, 0xc0, !PT ;  /* 0xffff000025277812 */ /* 0x000fe200078ec0ff */
[-C--:B------:R-:W-:Y:S01]  /*7730*/  FMUL.FTZ R211, R211, R208.reuse ;  /* 0x000000d0d3d37220 */ /* 0x080fe20000410000 */
[----:B------:R-:W-:Y:S01]  /*7740*/  SHF.R.U64 R50, R50, 0x10, R51 ;  /* 0x0000001032327819 */ /* 0x000fe20000001233 */
[C---:B------:R-:W-:Y:S01]  /*7750*/  FFMA.FTZ R208, R81.reuse, R208, -R212 ;  /* 0x000000d051d07223 */ /* 0x040fe200000108d4 */
[----:B------:R-:W-:Y:S01]  /*7760*/  PRMT R38, R234, 0x5432, R38 ;  /* 0x00005432ea267816 */ /* 0x000fe20000000026 */
[----:B------:R-:W-:Y:S01]  /*7770*/  FFMA.FTZ R81, R81, R210, R211 ;  /* 0x000000d251517223 */ /* 0x000fe200000100d3 */
[----:B------:R-:W-:-:S02]  /*7780*/  LOP3.LUT R210, R36, 0xffff0000, RZ, 0xc0, !PT ;  /* 0xffff000024d27812 */ /* 0x000fc400078ec0ff */
[----:B------:R-:W-:Y:S02]  /*7790*/  LOP3.LUT R211, R83, 0xffff0000, RZ, 0xc0, !PT ;  /* 0xffff000053d37812 */ /* 0x000fe400078ec0ff */
[----:B------:R-:W-:Y:S02]  /*77a0*/  LOP3.LUT R36, R79, 0xffff0000, RZ, 0xc0, !PT ;  /* 0xffff00004f247812 */ /* 0x000fe400078ec0ff */
[----:B------:R-:W-:Y:S01]  /*77b0*/  PRMT R50, R231, 0x5410, R50 ;  /* 0x00005410e7327816 */ /* 0x000fe20000000032 */
[C---:B------:R-:W-:Y:S01]  /*77c0*/  FMUL.FTZ R83, R211.reuse, R210 ;  /* 0x000000d2d3537220 */ /* 0x040fe20000410000 */
[-C--:B------:R-:W-:Y:S01]  /*77d0*/  FMUL.FTZ R79, R211, R49.reuse ;  /* 0x00000031d34f7220 */ /* 0x080fe20000410000 */
[----:B------:R-:W-:Y:S01]  /*77e0*/  IMAD.U32 R211, R209, 0x10000, RZ ;  /* 0x00010000d1d37824 */ /* 0x000fe200078e00ff */
[----:B------:R-:W-:Y:S01]  /*77f0*/  F2FP.BF16.F32.PACK_AB R48, R48, R200 ;  /* 0x000000c83030723e */ /* 0x000fe200000010ff */
[C---:B------:R-:W-:Y:S01]  /*7800*/  FFMA.FTZ R49, R36.reuse, R49, -R83 ;  /* 0x0000003124317223 */ /* 0x040fe20000010853 */
[----:B------:R-:W-:Y:S01]  /*7810*/  FFMA.FTZ R36, R36, R210, R79 ;  /* 0x000000d224247223 */ /* 0x000fe2000001004f */
[C---:B------:R-:W-:Y:S01]  /*7820*/  IMAD.U32 R210, R80.reuse, 0x10000, RZ ;  /* 0x0001000050d27824 */ /* 0x040fe200078e00ff */
[----:B------:R-:W-:Y:S01]  /*7830*/  LOP3.LUT R80, R80, 0xffff0000, RZ, 0xc0, !PT ;  /* 0xffff000050507812 */ /* 0x000fe200078ec0ff */
[----:B------:R-:W-:Y:S01]  /*7840*/  IMAD.U32 R83, R37, 0x10000, RZ ;  /* 0x0001000025537824 */ /* 0x000fe200078e00ff */
[----:B------:R-:W-:Y:S01]  /*7850*/  LOP3.LUT R37, R209, 0xffff0000, RZ, 0xc0, !PT ;  /* 0xffff0000d1257812 */ /* 0x000fe200078ec0ff */
[C---:B------:R-:W-:Y:S01]  /*7860*/  IMAD.U32 R79, R76.reuse, 0x10000, RZ ;  /* 0x000100004c4f7824 */ /* 0x040fe200078e00ff */
[----:B------:R-:W-:Y:S01]  /*7870*/  LOP3.LUT R76, R76, 0xffff0000, RZ, 0xc0, !PT ;  /* 0xffff00004c4c7812 */ /* 0x000fe200078ec0ff */
[----:B------:R-:W-:Y:S01]  /*7880*/  FMUL.FTZ R212, R210, R83 ;  /* 0x00000053d2d47220 */ /* 0x000fe20000410000 */
[----:B------:R-:W-:Y:S01]  /*7890*/  FMUL.FTZ R51, R80, R39 ;  /* 0x0000002750337220 */ /* 0x000fe20000410000 */
        /* <DEDUP_REMOVED lines=20> */
[----:B------:R-:W-:Y:S02]  /*79e0*/  F2FP.BF16.F32.PACK_AB R49, R49, R208 ;  /* 0x000000d03131723e */ /* 0x000fe400000010ff */
[C---:B------:R-:W-:Y:S01]  /*79f0*/  FFMA.FTZ R51, R78.reuse, R38, -R51 ;  /* 0x000000264e337223 */ /* 0x040fe20000010833 */
[----:B------:R-:W-:Y:S01]  /*7a00*/  FFMA.FTZ R82, R78, R50, R82 ;  /* 0x000000324e527223 */ /* 0x000fe20000010052 */
[----:B------:R-:W-:Y:S01]  /*7a10*/  F2FP.BF16.F32.PACK_AB R36, R36, R81 ;  /* 0x000000512424723e */ /* 0x000fe200000010ff */
[----:B------:R-:W-:Y:S01]  /*7a20*/  IMAD.MOV.U32 R81, RZ, RZ, R48 ;  /* 0x000000ffff517224 */ /* 0x000fe200078e0030 */
        /* <DEDUP_REMOVED lines=8> */
[----:B------:R-:W-:Y:S02]  /*7ab0*/  IMAD.MOV.U32 R78, RZ, RZ, R51 ;  /* 0x000000ffff4e7224 */ /* 0x000fe400078e0033 */
[----:B------:R-:W-:-:S07]  /*7ac0*/  IMAD.MOV.U32 R83, RZ, RZ, R36 ;  /* 0x000000ffff537224 */ /* 0x000fce00078e0024 */
.L_x_1740:
[----:B------:R-:W-:Y:S05]  /*7ad0*/  BSYNC B3 ;  /* 0x0000000000037941 */ /* 0x000fea0003800000 */
.L_x_1739:
[----:B------:R-:W-:Y:S02]  /*7ae0*/  ULDC.64 UR4, c[0x0][0x208] ;  /* 0x0000820000047ab9 */ /* 0x000fe40000000a00 */
[----:B--2---:R2:W-:Y:S04]  /*7af0*/  STG.E.128 desc[UR4][R134.64], R76 ;  /* 0x0000004c86007986 */ /* 0x0045e8000c101d04 */
[----:B0-----:R2:W-:Y:S02]  /*7b00*/  @!P4 STG.E.128 desc[UR4][R136.64], R80 ;  /* 0x000000508800c986 */ /* 0x0015e4000c101d04 */
.L_x_1738:
[----:B------:R-:W-:Y:S05]  /*7b10*/  BSYNC B2 ;  /* 0x0000000000027941 */ /* 0x000fea0003800000 */
.L_x_1737:
[----:B------:R-:W-:Y:S01]  /*7b20*/  ISETP.NE.AND P4, PT, R10, RZ, PT ;  /* 0x000000ff0a00720c */ /* 0x000fe20003f85270 */
[----:B------:R-:W-:-:S12]  /*7b30*/  BSSY B2, `(.L_x_1741) ;  /* 0x0000082000027945 */ /* 0x000fd80003800000 */
[----:B------:R-:W-:Y:S05]  /*7b40*/  @!P4 BRA `(.L_x_1742) ;  /* 0x000000080000c947 */ /* 0x000fea0003800000 */
[----:B------:R-:W-:Y:S01]  /*7b50*/  SEL R36, R122, R151, !P1 ;  /* 0x000000977a247207 */ /* 0x000fe20004800000 */
        /* <DEDUP_REMOVED lines=12> */
[----:B--2---:R-:W-:Y:S02]  /*7c20*/  LEA R76, P5, R48, R114, 0x1 ;  /* 0x00000072304c7211 */ /* 0x004fe400078a08ff */
[----:B------:R-:W-:-:S02]  /*7c30*/  LOP3.LUT R37, R37, R175, RZ, 0x3c, !PT ;  /* 0x000000af25257212 */ /* 0x000fc400078e3cff */
        /* <DEDUP_REMOVED lines=20> */
[----:B------:R-:W-:Y:S01]  /*7d80*/  PRMT R80, R237, 0x5432, R80 ;  /* 0x00005432ed507816 */ /* 0x000fe20000000050 */
[----:B------:R-:W-:Y:S01]  /*7d90*/  IMAD.U32 R200, R51, 0x10000, RZ ;  /* 0x0001000033c87824 */ /* 0x000fe200078e00ff */
[----:B------:R-:W-:Y:S02]  /*7da0*/  PRMT R134, R233, 0x5432, R134 ;  /* 0x00005432e9867816 */ /* 0x000fe40000000086 */
[----:B------:R-:W-:Y:S01]  /*7db0*/  LOP3.LUT R37, R37, 0xffff0000, RZ, 0xc0, !PT ;  /* 0xffff000025257812 */ /* 0x000fe200078ec0ff */
[C---:B------:R-:W-:Y:S01]  /*7dc0*/  IMAD.U32 R83, R80.reuse, 0x10000, RZ ;  /* 0x0001000050537824 */ /* 0x040fe200078e00ff */
[----:B------:R-:W-:Y:S01]  /*7dd0*/  LOP3.LUT R80, R80, 0xffff0000, RZ, 0xc0, !PT ;  /* 0xffff000050507812 */ /* 0x000fe200078ec0ff */
[----:B------:R-:W-:Y:S01]  /*7de0*/  IMAD.U32 R82, R134, 0x10000, RZ ;  /* 0x0001000086527824 */ /* 0x000fe200078e00ff */
[----:B------:R-:W-:Y:S01]  /*7df0*/  SHF.R.U64 R46, R46, 0x10, R47 ;  /* 0x000000102e2e7819 */ /* 0x000fe2000000122f */
[CC--:B------:R-:W-:Y:S01]  /*7e00*/  FMUL.FTZ R136, R135.reuse, R83.reuse ;  /* 0x0000005387887220 */ /* 0x0c0fe20000410000 */
[----:B------:R-:W-:Y:S01]  /*7e10*/  SHF.R.U64 R44, R44, 0x10, R45 ;  /* 0x000000102c2c7819 */ /* 0x000fe2000000122d */
[-C--:B------:R-:W-:Y:S01]  /*7e20*/  FMUL.FTZ R135, R135, R82.reuse ;  /* 0x0000005287877220 */ /* 0x080fe20000410000 */
[----:B------:R-:W-:Y:S01]  /*7e30*/  LOP3.LUT R45, R39, 0xffff0000, RZ, 0xc0, !PT ;  /* 0xffff0000272d7812 */ /* 0x000fe200078ec0ff */
[C---:B------:R-:W-:Y:S01]  /*7e40*/  FFMA.FTZ R82, R81.reuse, R82, -R136 ;  /* 0x0000005251527223 */ /* 0x040fe20000010888 */
[----:B------:R-:W-:Y:S01]  /*7e50*/  SHF.R.U64 R32, R32, 0x10, R33 ;  /* 0x0000001020207819 */ /* 0x000fe20000001221 */
[----:B------:R-:W-:Y:S01]  /*7e60*/  FFMA.FTZ R81, R81, R83, R135 ;  /* 0x0000005351517223 */ /* 0x000fe20000010087 */
[----:B------:R-:W-:Y:S01]  /*7e70*/  LOP3.LUT R83, R49, 0xffff0000, RZ, 0xc0, !PT ;  /* 0xffff000031537812 */ /* 0x000fe200078ec0ff */
[----:B------:R-:W-:Y:S01]  /*7e80*/  IMAD.U32 R33, R36, 0x10000, RZ ;  /* 0x0001000024217824 */ /* 0x000fe200078e00ff */
[----:B------:R-:W-:-:S02]  /*7e90*/  LOP3.LUT R49, R134, 0xffff0000, RZ, 0xc0, !PT ;  /* 0xffff000086317812 */ /* 0x000fc400078ec0ff */
[----:B------:R-:W-:Y:S01]  /*7ea0*/  PRMT R44, R230, 0x5432, R44 ;  /* 0x00005432e62c7816 */ /* 0x000fe2000000002c */
[CC--:B------:R-:W-:Y:S01]  /*7eb0*/  FMUL.FTZ R134, R83.reuse, R80.reuse ;  /* 0x0000005053867220 */ /* 0x0c0fe20000410000 */
[----:B------:R-:W-:Y:S01]  /*7ec0*/  SHF.R.U64 R34, R34, 0x10, R35 ;  /* 0x0000001022227819 */ /* 0x000fe20000001223 */
[-C--:B------:R-:W-:Y:S01]  /*7ed0*/  FMUL.FTZ R83, R83, R49.reuse ;  /* 0x0000003153537220 */ /* 0x080fe20000410000 */
[----:B------:R-:W-:Y:S01]  /*7ee0*/  PRMT R32, R232, 0x5432, R32 ;  /* 0x00005432e8207816 */ /* 0x000fe20000000020 */
[----:B------:R-:W-:Y:S01]  /*7ef0*/  FFMA.FTZ R49, R37, R49, -R134 ;  /* 0x0000003125317223 */ /* 0x000fe20000010886 */
[----:B------:R-:W-:Y:S02]  /*7f00*/  IMAD.U32 R134, R39, 0x10000, RZ ;  /* 0x0001000027867824 */ /* 0x000fe400078e00ff */
[----:B------:R-:W-:Y:S01]  /*7f10*/  FFMA.FTZ R37, R37, R80, R83 ;  /* 0x0000005025257223 */ /* 0x000fe20000010053 */
[----:B------:R-:W-:Y:S01]  /*7f20*/  SHF.R.U32.HI R80, RZ, 0x10, R47 ;  /* 0x00000010ff507819 */ /* 0x000fe2000001162f */
[----:B------:R-:W-:Y:S01]  /*7f30*/  IMAD.U32 R39, R38, 0x10000, RZ ;  /* 0x0001000026277824 */ /* 0x000fe200078e00ff */
[----:B------:R-:W-:Y:S01]  /*7f40*/  SHF.R.U32.HI R83, RZ, 0x10, R35 ;  /* 0x00000010ff537819 */ /* 0x000fe20000011623 */
[----:B------:R-:W-:Y:S01]  /*7f50*/  IMAD.U32 R35, R48, 0x10000, RZ ;  /* 0x0001000030237824 */ /* 0x000fe200078e00ff */
[----:B------:R-:W-:-:S02]  /*7f60*/  PRMT R80, R236, 0x5432, R80 ;  /* 0x00005432ec507816 */ /* 0x000fc40000000050 */
[----:B------:R-:W-:Y:S02]  /*7f70*/  PRMT R83, R229, 0x5410, R83 ;  /* 0x00005410e5537816 */ /* 0x000fe40000000053 */
[----:B------:R-:W-:Y:S01]  /*7f80*/  LOP3.LUT R47, R51, 0xffff0000, RZ, 0xc0, !PT ;  /* 0xffff0000332f7812 */ /* 0x000fe200078ec0ff */
[C---:B------:R-:W-:Y:S01]  /*7f90*/  IMAD.U32 R135, R80.reuse, 0x10000, RZ ;  /* 0x0001000050877824 */ /* 0x040fe200078e00ff */
[----:B------:R-:W-:Y:S01]  /*7fa0*/  LOP3.LUT R80, R80, 0xffff0000, RZ, 0xc0, !PT ;  /* 0xffff000050507812 */ /* 0x000fe200078ec0ff */
[C---:B------:R-:W-:Y:S01]  /*7fb0*/  IMAD.U32 R136, R83.reuse, 0x10000, RZ ;  /* 0x0001000053887824 */ /* 0x040fe200078e00ff */
[----:B------:R-:W-:Y:S01]  /*7fc0*/  LOP3.LUT R83, R83, 0xffff0000, RZ, 0xc0, !PT ;  /* 0xffff000053537812 */ /* 0x000fe200078ec0ff */
[----:B------:R-:W-:Y:S01]  /*7fd0*/  FMUL.FTZ R137, R200, R135 ;  /* 0x00000087c8897220 */ /* 0x000fe20000410000 */
[----:B------:R-:W-:Y:S01]  /*7fe0*/  LOP3.LUT R48, R48, 0xffff0000, RZ, 0xc0, !PT ;  /* 0xffff000030307812 */ /* 0x000fe200078ec0ff */
[C---:B------:R-:W-:Y:S01]  /*7ff0*/  FMUL.FTZ R51, R47.reuse, R80 ;  /* 0x000000502f337220 */ /* 0x040fe20000410000 */
[----:B------:R-:W-:Y:S01]  /*8000*/  FMUL.FTZ R200, R200, R136 ;  /* 0x00000088c8c87220 */ /* 0x000fe20000410000 */
[-C--:B------:R-:W-:Y:S01]  /*8010*/  FMUL.FTZ R47, R47, R83.reuse ;  /* 0x000000532f2f7220 */ /* 0x080fe20000410000 */
[----:B------:R-:W-:Y:S01]  /*8020*/  LOP3.LUT R36, R36, 0xffff0000, RZ, 0xc0, !PT ;  /* 0xffff000024247812 */ /* 0x000fe200078ec0ff */
[----:B------:R-:W-:Y:S01]  /*8030*/  FFMA.FTZ R51, R45, R83, -R51 ;  /* 0x000000532d337223 */ /* 0x000fe20000010833 */
[----:B------:R-:W-:-:S02]  /*8040*/  IMAD.U32 R83, R44, 0x10000, RZ ;  /* 0x000100002c537824 */ /* 0x000fc400078e00ff */
[----:B------:R-:W-:Y:S01]  /*8050*/  FFMA.FTZ R47, R45, R80, R47 ;  /* 0x000000502d2f7223 */ /* 0x000fe2000001002f */
[----:B------:R-:W-:Y:S01]  /*8060*/  IMAD.U32 R45, R32, 0x10000, RZ ;  /* 0x00010000202d7824 */ /* 0x000fe200078e00ff */
[----:B------:R-:W-:Y:S01]  /*8070*/  LOP3.LUT R44, R44, 0xffff0000, RZ, 0xc0, !PT ;  /* 0xffff00002c2c7812 */ /* 0x000fe200078ec0ff */
[C---:B------:R-:W-:Y:S01]  /*8080*/  FMUL.FTZ R80, R35.reuse, R83 ;  /* 0x0000005323507220 */ /* 0x040fe20000410000 */
[----:B------:R-:W-:Y:S01]  /*8090*/  LOP3.LUT R32, R32, 0xffff0000, RZ, 0xc0, !PT ;  /* 0xffff000020207812 */ /* 0x000fe200078ec0ff */
[-C--:B------:R-:W-:Y:S01]  /*80a0*/  FMUL.FTZ R35, R35, R45.reuse ;  /* 0x0000002d23237220 */ /* 0x080fe20000410000 */
[----:B------:R-:W-:Y:S01]  /*80b0*/  PRMT R46, R229, 0x5432, R46 ;  /* 0x00005432e52e7816 */ /* 0x000fe2000000002e */
[----:B------:R-:W-:Y:S01]  /*80c0*/  FFMA.FTZ R80, R33, R45, -R80 ;  /* 0x0000002d21507223 */ /* 0x000fe20000010850 */
[----:B------:R-:W-:Y:S01]  /*80d0*/  FMUL.FTZ R45, R48, R44 ;  /* 0x0000002c302d7220 */ /* 0x000fe20000410000 */
[----:B------:R-:W-:Y:S01]  /*80e0*/  PRMT R34, R231, 0x5432, R34 ;  /* 0x00005432e7227816 */ /* 0x000fe20000000022 */
[C---:B------:R-:W-:Y:S01]  /*80f0*/  FFMA.FTZ R137, R134.reuse, R136, -R137 ;  /* 0x0000008886897223 */ /* 0x040fe20000010889 */
[----:B------:R-:W-:Y:S01]  /*8100*/  FFMA.FTZ R200, R134, R135, R200 ;  /* 0x0000008786c87223 */ /* 0x000fe200000100c8 */
[----:B------:R-:W-:Y:S01]  /*8110*/  LOP3.LUT R134, R38, 0xffff0000, RZ, 0xc0, !PT ;  /* 0xffff000026867812 */ /* 0x000fe200078ec0ff */
[-C--:B------:R-:W-:Y:S01]  /*8120*/  FMUL.FTZ R48, R48, R32.reuse ;  /* 0x0000002030307220 */ /* 0x080fe20000410000 */
[----:B------:R-:W-:Y:S01]  /*8130*/  FFMA.FTZ R45, R36, R32, -R45 ;  /* 0x00000020242d7223 */ /* 0x000fe2000001082d */
[----:B------:R-:W-:-:S02]  /*8140*/  IMAD.U32 R38, R50, 0x10000, RZ ;  /* 0x0001000032267824 */ /* 0x000fc400078e00ff */
[----:B------:R-:W-:Y:S01]  /*8150*/  FFMA.FTZ R35, R33, R83, R35 ;  /* 0x0000005321237223 */ /* 0x000fe20000010023 */
[----:B------:R-:W-:Y:S01]  /*8160*/  IMAD.U32 R32, R46, 0x10000, RZ ;  /* 0x000100002e207824 */ /* 0x000fe200078e00ff */
[----:B------:R-:W-:Y:S01]  /*8170*/  LOP3.LUT R50, R50, 0xffff0000, RZ, 0xc0, !PT ;  /* 0xffff000032327812 */ /* 0x000fe200078ec0ff */
[----:B------:R-:W-:Y:S01]  /*8180*/  IMAD.U32 R33, R34, 0x10000, RZ ;  /* 0x0001000022217824 */ /* 0x000fe200078e00ff */
[----:B------:R-:W-:Y:S01]  /*8190*/  LOP3.LUT R46, R46, 0xffff0000, RZ, 0xc0, !PT ;  /* 0xffff00002e2e7812 */ /* 0x000fe200078ec0ff */
[----:B------:R-:W-:Y:S01]  /*81a0*/  FFMA.FTZ R48, R36, R44, R48 ;  /* 0x0000002c24307223 */ /* 0x000fe20000010030 */
[----:B------:R-:W-:Y:S01]  /*81b0*/  LOP3.LUT R34, R34, 0xffff0000, RZ, 0xc0, !PT ;  /* 0xffff000022227812 */ /* 0x000fe200078ec0ff */
[C---:B------:R-:W-:Y:S01]  /*81c0*/  FMUL.FTZ R36, R38.reuse, R32 ;  /* 0x0000002026247220 */ /* 0x040fe20000410000 */
[-C--:B------:R-:W-:Y:S01]  /*81d0*/  FMUL.FTZ R44, R38, R33.reuse ;  /* 0x00000021262c7220 */ /* 0x080fe20000410000 */
[C---:B------:R-:W-:Y:S01]  /*81e0*/  FMUL.FTZ R38, R50.reuse, R46 ;  /* 0x0000002e32267220 */ /* 0x040fe20000410000 */
[----:B------:R-:W-:Y:S01]  /*81f0*/  F2FP.BF16.F32.PACK_AB R49, R49, R82 ;  /* 0x000000523131723e */ /* 0x000fe200000010ff */
[-C--:B------:R-:W-:Y:S01]  /*8200*/  FMUL.FTZ R50, R50, R34.reuse ;  /* 0x0000002232327220 */ /* 0x080fe20000410000 */
[----:B------:R-:W-:Y:S01]  /*8210*/  FFMA.FTZ R36, R39, R33, -R36 ;  /* 0x0000002127247223 */ /* 0x000fe20000010824 */
[C---:B------:R-:W-:Y:S01]  /*8220*/  FFMA.FTZ R38, R134.reuse, R34, -R38 ;  /* 0x0000002286267223 */ /* 0x040fe20000010826 */
[----:B------:R-:W-:Y:S01]  /*8230*/  F2FP.BF16.F32.PACK_AB R51, R51, R137 ;  /* 0x000000893333723e */ /* 0x000fe200000010ff */
[----:B------:R-:W-:Y:S01]  /*8240*/  FFMA.FTZ R44, R39, R32, R44 ;  /* 0x00000020272c7223 */ /* 0x000fe2000001002c */
[----:B------:R-:W-:Y:S01]  /*8250*/  FFMA.FTZ R50, R134, R46, R50 ;  /* 0x0000002e86327223 */ /* 0x000fe20000010032 */
[----:B------:R-:W-:Y:S01]  /*8260*/  F2FP.BF16.F32.PACK_AB R81, R37, R81 ;  /* 0x000000512551723e */ /* 0x000fe200000010ff */
[----:B------:R-:W-:Y:S01]  /*8270*/  IMAD.MOV.U32 R37, RZ, RZ, R49 ;  /* 0x000000ffff257224 */ /* 0x000fe200078e0031 */
        /* <DEDUP_REMOVED lines=8> */
[----:B------:R-:W-:-:S07]  /*8300*/  F2FP.BF16.F32.PACK_AB R50, R50, R44 ;  /* 0x0000002c3232723e */ /* 0x000fce00000010ff */
.L_x_1744:
[----:B------:R-:W-:Y:S05]  /*8310*/  BSYNC B3 ;  /* 0x0000000000037941 */ /* 0x000fea0003800000 */
.L_x_1743:
[----:B------:R-:W-:Y:S02]  /*8320*/  ULDC.64 UR4, c[0x0][0x208] ;  /* 0x0000820000047ab9 */ /* 0x000fe40000000a00 */
[----:B0-----:R0:W-:Y:S04]  /*8330*/  STG.E.128 desc[UR4][R76.64], R36 ;  /* 0x000000244c007986 */ /* 0x0011e8000c101d04 */
[----:B--2---:R0:W-:Y:S02]  /*8340*/  @!P4 STG.E.128 desc[UR4][R78.64], R48 ;  /* 0x000000304e00c986 */ /* 0x0041e4000c101d04 */
.L_x_1742:
[----:B------:R-:W-:Y:S05]  /*8350*/  BSYNC B2 ;  /* 0x0000000000027941 */ /* 0x000fea0003800000 */
.L_x_1741:
[----:B------:R-:W-:-:S13]  /*8360*/  ISETP.NE.AND P4, PT, R9, RZ, PT ;  /* 0x000000ff0900720c */ /* 0x000fda0003f85270 */
[----:B------:R-:W-:Y:S05]  /*8370*/  @!P4 BRA `(.L_x_1736) ;  /* 0x00000008000cc947 */ /* 0x000fea0003800000 */
[----:B------:R-:W3:Y:S01]  /*8380*/  LDL R32, [R1+0xc] ;  /* 0x00000c0001207983 */ /* 0x000ee20000100800 */
[----:B------:R-:W-:Y:S01]  /*8390*/  IADD3 R35, P4, P5, R86, R130, R12 ;  /* 0x0000008256237210 */ /* 0x000fe20007d9e00c */
[----:B------:R-:W-:Y:S01]  /*83a0*/  BSSY B2, `(.L_x_1745) ;  /* 0x000007d000027945 */ /* 0x000fe20003800000 */
[----:B---3--:R-:W-:Y:S02]  /*83b0*/  LOP3.LUT P6, RZ, R32, 0x1, RZ, 0xc0, !PT ;  /* 0x0000000120ff7812 */ /* 0x008fe400078cc0ff */
[----:B------:R-:W-:Y:S02]  /*83c0*/  IADD3.X R32, R84, R179, R109, P4, P5 ;  /* 0x000000b354207210 */ /* 0x000fe400027ea46d */
[----:B------:R-:W-:-:S04]  /*83d0*/  SEL R33, R122, R151, !P6 ;  /* 0x000000977a217207 */ /* 0x000fc80007000000 */
[----:B------:R-:W-:-:S04]  /*83e0*/  SHF.R.S32.HI R34, RZ, 0x1f, R33 ;  /* 0x0000001fff227819 */ /* 0x000fc80000011421 */
[----:B------:R-:W-:-:S04]  /*83f0*/  LEA.HI R33, R34, R33, RZ, 0x4 ;  /* 0x0000002122217211 */ /* 0x000fc800078f20ff */
[----:B------:R-:W-:-:S05]  /*8400*/  LEA.HI.SX32 R34, R33, R112, 0x1c ;  /* 0x0000007021227211 */ /* 0x000fca00078fe2ff */
[----:B------:R-:W-:-:S05]  /*8410*/  IMAD.SHL.U32 R33, R34, 0x8, RZ ;  /* 0x0000000822217824 */ /* 0x000fca00078e00ff */
[----:B------:R-:W-:-:S13]  /*8420*/  ISETP.GE.AND P4, PT, R33, R148, PT ;  /* 0x000000942100720c */ /* 0x000fda0003f86270 */
[--C-:B0-----:R-:W-:Y:S02]  /*8430*/  @!P4 SHF.R.S32.HI R36, RZ, 0x1f, R33.reuse ;  /* 0x0000001fff24c819 */ /* 0x101fe40000011421 */
[----:B------:R-:W-:-:S04]  /*8440*/  @!P4 IADD3 R130, P5, P6, R86, R130, R33 ;  /* 0x000000825682c210 */ /* 0x000fc80007ebe021 */
[----:B------:R-:W-:Y:S02]  /*8450*/  @!P4 IADD3.X R36, R84, R179, R36, P5, P6 ;  /* 0x000000b35424c210 */ /* 0x000fe40002fec424 */
[----:B------:R-:W-:-:S04]  /*8460*/  LEA R44, P5, R35, R114, 0x1 ;  /* 0x00000072232c7211 */ /* 0x000fc800078a08ff */
[----:B------:R-:W-:Y:S02]  /*8470*/  LEA.HI.X R45, R35, R115, R32, 0x1, P5 ;  /* 0x00000073232d7211 */ /* 0x000fe400028f0c20 */
[----:B------:R-:W-:Y:S02]  /*8480*/  SHF.R.S32.HI R35, RZ, 0x1f, R34 ;  /* 0x0000001fff237819 */ /* 0x000fe40000011422 */
[----:B------:R-:W-:Y:S01]  /*8490*/  LOP3.LUT R32, R174, 0x38, R33, 0xf8, !PT ;  /* 0x00000038ae207812 */ /* 0x000fe200078ef821 */
[----:B------:R-:W-:Y:S01]  /*84a0*/  IMAD R33, R17, 0x4800, R143 ;  /* 0x0000480011217824 */ /* 0x000fe200078e028f */
[----:B------:R-:W-:Y:S02]  /*84b0*/  LEA.HI R35, R35, R34, RZ, 0x3 ;  /* 0x0000002223237211 */ /* 0x000fe400078f18ff */
[----:B------:R-:W-:Y:S01]  /*84c0*/  LOP3.LUT R32, R32, R175, RZ, 0x3c, !PT ;  /* 0x000000af20207212 */ /* 0x000fe200078e3cff */
[----:B------:R-:W-:Y:S01]  /*84d0*/  IMAD R33, R33, 0x2, R16 ;  /* 0x0000000221217824 */ /* 0x000fe200078e0210 */
[----:B------:R-:W-:-:S02]  /*84e0*/  SHF.R.S32.HI R35, RZ, 0x3, R35 ;  /* 0x00000003ff237819 */ /* 0x000fc40000011423 */
[----:B------:R-:W-:-:S03]  /*84f0*/  @!P4 LEA R46, P5, R130, R114, 0x1 ;  /* 0x00000072822ec211 */ /* 0x000fc600078a08ff */
[----:B------:R-:W-:Y:S01]  /*8500*/  IMAD R35, R35, 0x1800, R176 ;  /* 0x0000180023237824 */ /* 0x000fe200078e02b0 */
[----:B------:R-:W-:Y:S02]  /*8510*/  @!P4 LEA.HI.X R47, R130, R115, R36, 0x1, P5 ;  /* 0x00000073822fc211 */ /* 0x000fe400028f0c24 */
[----:B------:R-:W-:Y:S01]  /*8520*/  ISETP.GE.AND P5, PT, R166, R119, PT ;  /* 0x00000077a600720c */ /* 0x000fe20003fa6270 */
[----:B------:R-:W-:-:S04]  /*8530*/  IMAD.IADD R32, R35, 0x1, R32 ;  /* 0x0000000123207824 */ /* 0x000fc800078e0220 */
[----:B------:R-:W-:-:S04]  /*8540*/  IMAD R35, R17, 0x4800, R32 ;  /* 0x0000480011237824 */ /* 0x000fc800078e0220 */
[----:B------:R-:W-:Y:S02]  /*8550*/  IMAD R36, R35, 0x2, R16 ;  /* 0x0000000223247824 */ /* 0x000fe400078e0210 */
[----:B------:R-:W0:Y:S04]  /*8560*/  LDS.128 R32, [R33+0x18400] ;  /* 0x0184000021207984 */ /* 0x000e280000000c00 */
[----:B------:R-:W3:Y:S01]  /*8570*/  LDS.128 R36, [R36+0x18400] ;  /* 0x0184000024247984 */ /* 0x000ee20000000c00 */
[----:B------:R-:W-:Y:S05]  /*8580*/  @P5 BRA `(.L_x_1746) ;  /* 0x0000000400785947 */ /* 0x000fea0003800000 */
[--C-:B------:R-:W-:Y:S01]  /*8590*/  SHF.R.U64 R30, R30, 0x10, R31.reuse ;  /* 0x000000101e1e7819 */ /* 0x100fe2000000121f */
[----:B---3--:R-:W-:Y:S01]  /*85a0*/  IMAD.U32 R50, R37, 0x10000, RZ ;  /* 0x0001000025327824 */ /* 0x008fe200078e00ff */
[----:B------:R-:W-:Y:S01]  /*85b0*/  SHF.R.U32.HI R48, RZ, 0x10, R31 ;  /* 0x00000010ff307819 */ /* 0x000fe2000001161f */
[----:B--2---:R-:W-:Y:S01]  /*85c0*/  IMAD.U32 R78, R39, 0x10000, RZ ;  /* 0x00010000274e7824 */ /* 0x004fe200078e00ff */
[----:B------:R-:W-:Y:S01]  /*85d0*/  SHF.R.U64 R31, R40, 0x10, R41 ;  /* 0x00000010281f7819 */ /* 0x000fe20000001229 */
[----:B0-----:R-:W-:Y:S01]  /*85e0*/  IMAD.U32 R77, R35, 0x10000, RZ ;  /* 0x00010000234d7824 */ /* 0x001fe200078e00ff */
[----:B------:R-:W-:Y:S01]  /*85f0*/  SHF.R.U64 R28, R28, 0x10, R29 ;  /* 0x000000101c1c7819 */ /* 0x000fe2000000121d */
[----:B------:R-:W-:Y:S01]  /*8600*/  IMAD.U32 R79, R38, 0x10000, RZ ;  /* 0x00010000264f7824 */ /* 0x000fe200078e00ff */
[----:B------:R-:W-:Y:S01]  /*8610*/  SHF.R.U32.HI R40, RZ, 0x10, R41 ;  /* 0x00000010ff287819 */ /* 0x000fe20000011629 */
[----:B------:R-:W-:Y:S01]  /*8620*/  IMAD.U32 R76, R34, 0x10000, RZ ;  /* 0x00010000224c7824 */ /* 0x000fe200078e00ff */
[----:B------:R-:W-:-:S02]  /*8630*/  SHF.R.U32.HI R29, RZ, 0x10, R29 ;  /* 0x00000010ff1d7819 */ /* 0x000fc4000001161d */
[----:B------:R-:W-:Y:S02]  /*8640*/  PRMT R40, R221, 0x5432, R40 ;  /* 0x00005432dd287816 */ /* 0x000fe40000000028 */
[----:B------:R-:W-:Y:S02]  /*8650*/  PRMT R29, R219, 0x5410, R29 ;  /* 0x00005410db1d7816 */ /* 0x000fe4000000001d */
[--C-:B------:R-:W-:Y:S01]  /*8660*/  SHF.R.U64 R41, R42, 0x10, R43.reuse ;  /* 0x000000102a297819 */ /* 0x100fe2000000122b */
[----:B------:R-:W-:Y:S01]  /*8670*/  IMAD.U32 R80, R40, 0x10000, RZ ;  /* 0x0001000028507824 */ /* 0x000fe200078e00ff */
[----:B------:R-:W-:Y:S01]  /*8680*/  SHF.R.U32.HI R42, RZ, 0x10, R43 ;  /* 0x00000010ff2a7819 */ /* 0x000fe2000001162b */
[----:B------:R-:W-:Y:S01]  /*8690*/  IMAD.U32 R81, R29, 0x10000, RZ ;  /* 0x000100001d517824 */ /* 0x000fe200078e00ff */
[C---:B------:R-:W-:Y:S01]  /*86a0*/  PRMT R31, R220.reuse, 0x5432, R31 ;  /* 0x00005432dc1f7816 */ /* 0x040fe2000000001f */
[----:B------:R-:W-:Y:S01]  /*86b0*/  IMAD.U32 R43, R33, 0x10000, RZ ;  /* 0x00010000212b7824 */ /* 0x000fe200078e00ff */
[----:B------:R-:W-:Y:S01]  /*86c0*/  PRMT R220, R220, 0x5410, R41 ;  /* 0x00005410dcdc7816 */ /* 0x000fe20000000029 */
[CC--:B------:R-:W-:Y:S01]  /*86d0*/  FMUL.FTZ R41, R50.reuse, R80.reuse ;  /* 0x0000005032297220 */ /* 0x0c0fe20000410000 */
[----:B------:R-:W-:Y:S01]  /*86e0*/  LOP3.LUT R51, R37, 0xffff0000, RZ, 0xc0, !PT ;  /* 0xffff000025337812 */ /* 0x000fe200078ec0ff */
[-C--:B------:R-:W-:Y:S01]  /*86f0*/  FMUL.FTZ R50, R50, R81.reuse ;  /* 0x0000005132327220 */ /* 0x080fe20000410000 */
[----:B------:R-:W-:Y:S01]  /*8700*/  LOP3.LUT R40, R40, 0xffff0000, RZ, 0xc0, !PT ;  /* 0xffff000028287812 */ /* 0x000fe200078ec0ff */
[----:B------:R-:W-:Y:S01]  /*8710*/  FFMA.FTZ R41, R43, R81, -R41 ;  /* 0x000000512b297223 */ /* 0x000fe20000010829 */
[----:B------:R-:W-:Y:S01]  /*8720*/  PRMT R48, R219, 0x5432, R48 ;  /* 0x00005432db307816 */ /* 0x000fe20000000030 */
[----:B------:R-:W-:Y:S01]  /*8730*/  FFMA.FTZ R50, R43, R80, R50 ;  /* 0x000000502b327223 */ /* 0x000fe20000010032 */
[----:B------:R-:W-:Y:S01]  /*8740*/  PRMT R42, R221, 0x5410, R42 ;  /* 0x00005410dd2a7816 */ /* 0x000fe2000000002a */
[-C--:B------:R-:W-:Y:S01]  /*8750*/  FMUL.FTZ R82, R51, R40.reuse ;  /* 0x0000002833527220 */ /* 0x080fe20000410000 */
[----:B------:R-:W-:Y:S01]  /*8760*/  LOP3.LUT R29, R29, 0xffff0000, RZ, 0xc0, !PT ;  /* 0xffff00001d1d7812 */ /* 0x000fe200078ec0ff */
[----:B------:R-:W-:Y:S01]  /*8770*/  IMAD.U32 R43, R48, 0x10000, RZ ;  /* 0x00010000302b7824 */ /* 0x000fe200078e00ff */
[----:B------:R-:W-:Y:S01]  /*8780*/  LOP3.LUT R49, R33, 0xffff0000, RZ, 0xc0, !PT ;  /* 0xffff000021317812 */ /* 0x000fe200078ec0ff */
[----:B------:R-:W-:Y:S01]  /*8790*/  IMAD.U32 R81, R42, 0x10000, RZ ;  /* 0x000100002a517824 */ /* 0x000fe200078e00ff */
[----:B------:R-:W-:Y:S01]  /*87a0*/  PRMT R28, R222, 0x5410, R28 ;  /* 0x00005410de1c7816 */ /* 0x000fe2000000001c */
[-C--:B------:R-:W-:Y:S01]  /*87b0*/  FMUL.FTZ R51, R51, R29.reuse ;  /* 0x0000001d33337220 */ /* 0x080fe20000410000 */
[----:B------:R-:W-:Y:S01]  /*87c0*/  LOP3.LUT R39, R39, 0xffff0000, RZ, 0xc0, !PT ;  /* 0xffff000027277812 */ /* 0x000fe200078ec0ff */
[----:B------:R-:W-:Y:S01]  /*87d0*/  IMAD.U32 R37, R36, 0x10000, RZ ;  /* 0x0001000024257824 */ /* 0x000fe200078e00ff */
[----:B------:R-:W-:Y:S01]  /*87e0*/  LOP3.LUT R42, R42, 0xffff0000, RZ, 0xc0, !PT ;  /* 0xffff00002a2a7812 */ /* 0x000fe200078ec0ff */
[C---:B------:R-:W-:Y:S01]  /*87f0*/  FFMA.FTZ R82, R49.reuse, R29, -R82 ;  /* 0x0000001d31527223 */ /* 0x040fe20000010852 */
[----:B------:R-:W-:Y:S01]  /*8800*/  LOP3.LUT R48, R48, 0xffff0000, RZ, 0xc0, !PT ;  /* 0xffff000030307812 */ /* 0x000fe200078ec0ff */
[----:B------:R-:W-:Y:S01]  /*8810*/  FFMA.FTZ R51, R49, R40, R51 ;  /* 0x0000002831337223 */ /* 0x000fe20000010033 */
[C---:B------:R-:W-:Y:S01]  /*8820*/  IMAD.U32 R80, R31.reuse, 0x10000, RZ ;  /* 0x000100001f507824 */ /* 0x040fe200078e00ff */
[----:B------:R-:W-:Y:S01]  /*8830*/  LOP3.LUT R36, R36, 0xffff0000, RZ, 0xc0, !PT ;  /* 0xffff000024247812 */ /* 0x000fe200078ec0ff */
[----:B------:R-:W-:Y:S01]  /*8840*/  FMUL.FTZ R29, R78, R81 ;  /* 0x000000514e1d7220 */ /* 0x000fe20000410000 */
[C---:B------:R-:W-:Y:S01]  /*8850*/  IMAD.U32 R40, R28.reuse, 0x10000, RZ ;  /* 0x000100001c287824 */ /* 0x040fe200078e00ff */
[----:B------:R-:W-:Y:S01]  /*8860*/  LOP3.LUT R31, R31, 0xffff0000, RZ, 0xc0, !PT ;  /* 0xffff00001f1f7812 */ /* 0x000fe200078ec0ff */
[C---:B------:R-:W-:Y:S01]  /*8870*/  FMUL.FTZ R130, R39.reuse, R42 ;  /* 0x0000002a27827220 */ /* 0x040fe20000410000 */
[----:B------:R-:W-:Y:S01]  /*8880*/  FMUL.FTZ R134, R39, R48 ;  /* 0x0000003027867220 */ /* 0x000fe20000410000 */
[----:B------:R-:W-:Y:S01]  /*8890*/  LOP3.LUT R39, R28, 0xffff0000, RZ, 0xc0, !PT ;  /* 0xffff00001c277812 */ /* 0x000fe200078ec0ff */
[----:B------:R-:W-:-:S02]  /*88a0*/  IMAD.U32 R33, R32, 0x10000, RZ ;  /* 0x0001000020217824 */ /* 0x000fc400078e00ff */
[----:B------:R-:W-:Y:S01]  /*88b0*/  FMUL.FTZ R28, R37, R80 ;  /* 0x00000050251c7220 */ /* 0x000fe20000410000 */
[----:B------:R-:W-:Y:S01]  /*88c0*/  LOP3.LUT R32, R32, 0xffff0000, RZ, 0xc0, !PT ;  /* 0xffff000020207812 */ /* 0x000fe200078ec0ff */
[-C--:B------:R-:W-:Y:S01]  /*88d0*/  FMUL.FTZ R78, R78, R43.reuse ;  /* 0x0000002b4e4e7220 */ /* 0x080fe20000410000 */
[----:B------:R-:W-:Y:S01]  /*88e0*/  FFMA.FTZ R29, R77, R43, -R29 ;  /* 0x0000002b4d1d7223 */ /* 0x000fe2000001081d */
[-C--:B------:R-:W-:Y:S01]  /*88f0*/  FMUL.FTZ R37, R37, R40.reuse ;  /* 0x0000002825257220 */ /* 0x080fe20000410000 */
[----:B------:R-:W-:Y:S01]  /*8900*/  FMUL.FTZ R43, R36, R31 ;  /* 0x0000001f242b7220 */ /* 0x000fe20000410000 */
[----:B------:R-:W-:Y:S01]  /*8910*/  PRMT R30, R222, 0x5432, R30 ;  /* 0x00005432de1e7816 */ /* 0x000fe2000000001e */
[C---:B------:R-:W-:Y:S01]  /*8920*/  FFMA.FTZ R28, R33.reuse, R40, -R28 ;  /* 0x00000028211c7223 */ /* 0x040fe2000001081c */
[----:B------:R-:W-:Y:S01]  /*8930*/  FFMA.FTZ R37, R33, R80, R37 ;  /* 0x0000005021257223 */ /* 0x000fe20000010025 */
[-C--:B------:R-:W-:Y:S01]  /*8940*/  FMUL.FTZ R33, R36, R39.reuse ;  /* 0x0000002724217220 */ /* 0x080fe20000410000 */
[----:B------:R-:W-:Y:S01]  /*8950*/  FFMA.FTZ R43, R32, R39, -R43 ;  /* 0x00000027202b7223 */ /* 0x000fe2000001082b */
[----:B------:R-:W-:Y:S01]  /*8960*/  LOP3.LUT R35, R35, 0xffff0000, RZ, 0xc0, !PT ;  /* 0xffff000023237812 */ /* 0x000fe200078ec0ff */
[----:B------:R-:W-:Y:S01]  /*8970*/  IMAD.U32 R36, R220, 0x10000, RZ ;  /* 0x00010000dc247824 */ /* 0x000fe200078e00ff */
[----:B------:R-:W-:Y:S01]  /*8980*/  LOP3.LUT R38, R38, 0xffff0000, RZ, 0xc0, !PT ;  /* 0xffff000026267812 */ /* 0x000fe200078ec0ff */
[----:B------:R-:W-:Y:S01]  /*8990*/  IMAD.U32 R40, R30, 0x10000, RZ ;  /* 0x000100001e287824 */ /* 0x000fe200078e00ff */
[----:B------:R-:W-:Y:S01]  /*89a0*/  LOP3.LUT R39, R220, 0xffff0000, RZ, 0xc0, !PT ;  /* 0xffff0000dc277812 */ /* 0x000fe200078ec0ff */
[----:B------:R-:W-:Y:S01]  /*89b0*/  FFMA.FTZ R32, R32, R31, R33 ;  /* 0x0000001f20207223 */ /* 0x000fe20000010021 */
[----:B------:R-:W-:Y:S01]  /*89c0*/  LOP3.LUT R49, R30, 0xffff0000, RZ, 0xc0, !PT ;  /* 0xffff00001e317812 */ /* 0x000fe200078ec0ff */
[----:B------:R-:W-:Y:S01]  /*89d0*/  FFMA.FTZ R130, R35, R48, -R130 ;  /* 0x0000003023827223 */ /* 0x000fe20000010882 */
[----:B------:R-:W-:Y:S01]  /*89e0*/  LOP3.LUT R34, R34, 0xffff0000, RZ, 0xc0, !PT ;  /* 0xffff000022227812 */ /* 0x000fe200078ec0ff */
[----:B------:R-:W-:Y:S01]  /*89f0*/  FMUL.FTZ R31, R79, R36 ;  /* 0x000000244f1f7220 */ /* 0x000fe20000410000 */
[C---:B------:R-:W-:Y:S01]  /*8a00*/  FMUL.FTZ R33, R38.reuse, R39 ;  /* 0x0000002726217220 */ /* 0x040fe20000410000 */
[----:B------:R-:W-:Y:S01]  /*8a10*/  FFMA.FTZ R78, R77, R81, R78 ;  /* 0x000000514d4e7223 */ /* 0x000fe2000001004e */
        /* <DEDUP_REMOVED lines=10> */
[----:B------:R-:W-:Y:S01]  /*8ac0*/  F2FP.BF16.F32.PACK_AB R78, R35, R78 ;  /* 0x0000004e234e723e */ /* 0x000fe200000010ff */
[----:B------:R-:W-:Y:S01]  /*8ad0*/  IMAD.MOV.U32 R35, RZ, RZ, R29 ;  /* 0x000000ffff237224 */ /* 0x000fe200078e001d */
[----:B------:R-:W-:Y:S02]  /*8ae0*/  F2FP.BF16.F32.PACK_AB R28, R43, R28 ;  /* 0x0000001c2b1c723e */ /* 0x000fe400000010ff */
        /* <DEDUP_REMOVED lines=8> */
.L_x_1746:
[----:B------:R-:W-:Y:S05]  /*8b70*/  BSYNC B2 ;  /* 0x0000000000027941 */ /* 0x000fea0003800000 */
.L_x_1745:
[----:B------:R-:W-:Y:S02]  /*8b80*/  ULDC.64 UR4, c[0x0][0x208] ;  /* 0x0000820000047ab9 */ /* 0x000fe40000000a00 */
[----:B0-----:R4:W-:Y:S04]  /*8b90*/  STG.E.128 desc[UR4][R44.64], R32 ;  /* 0x000000202c007986 */ /* 0x0019e8000c101d04 */
[----:B---3--:R4:W-:Y:S02]  /*8ba0*/  @!P4 STG.E.128 desc[UR4][R46.64], R36 ;  /* 0x000000242e00c986 */ /* 0x0089e4000c101d04 */
.L_x_1736:
[----:B------:R-:W-:Y:S05]  /*8bb0*/  BSYNC B1 ;  /* 0x0000000000017941 */ /* 0x000fea0003800000 */
.L_x_1735:
        /* <DEDUP_REMOVED lines=10> */
[----:B----4-:R-:W-:Y:S02]  /*8c60*/  IADD3 R32, P3, P4, R86, R126, R14 ;  /* 0x0000007e56207210 */ /* 0x010fe40007c7e00e */
[----:B------:R-:W-:Y:S02]  /*8c70*/  SHF.R.S32.HI R29, RZ, 0x1f, R28 ;  /* 0x0000001fff1d7819 */ /* 0x000fe4000001141c */
[----:B------:R-:W-:Y:S02]  /*8c80*/  IADD3.X R34, R84, R40, R111, P3, P4 ;  /* 0x0000002854227210 */ /* 0x000fe40001fe846f */
[----:B------:R-:W-:-:S04]  /*8c90*/  LEA.HI R29, R29, R28, RZ, 0x4 ;  /* 0x0000001c1d1d7211 */ /* 0x000fc800078f20ff */
[----:B------:R-:W-:-:S04]  /*8ca0*/  LEA.HI.SX32 R29, R29, R116, 0x1c ;  /* 0x000000741d1d7211 */ /* 0x000fc800078fe2ff */
[----:B------:R-:W-:Y:S01]  /*8cb0*/  SHF.R.S32.HI R28, RZ, 0x1f, R29 ;  /* 0x0000001fff1c7819 */ /* 0x000fe2000001141d */
[----:B------:R-:W-:-:S03]  /*8cc0*/  IMAD.SHL.U32 R31, R29, 0x8, RZ ;  /* 0x000000081d1f7824 */ /* 0x000fc600078e00ff */
[----:B------:R-:W-:Y:S02]  /*8cd0*/  LEA.HI R28, R28, R29, RZ, 0x3 ;  /* 0x0000001d1c1c7211 */ /* 0x000fe400078f18ff */
[----:B------:R-:W-:Y:S02]  /*8ce0*/  ISETP.GE.AND P3, PT, R31, R148, PT ;  /* 0x000000941f00720c */ /* 0x000fe40003f66270 */
[----:B------:R-:W-:Y:S02]  /*8cf0*/  SHF.R.S32.HI R29, RZ, 0x3, R28 ;  /* 0x00000003ff1d7819 */ /* 0x000fe4000001141c */
[----:B------:R-:W-:-:S03]  /*8d00*/  LOP3.LUT R28, R173, 0x38, R31, 0xf8, !PT ;  /* 0x00000038ad1c7812 */ /* 0x000fc600078ef81f */
[----:B------:R-:W-:Y:S01]  /*8d10*/  IMAD R29, R29, 0x1800, R178 ;  /* 0x000018001d1d7824 */ /* 0x000fe200078e02b2 */
[----:B------:R-:W-:-:S05]  /*8d20*/  LOP3.LUT R28, R28, R223, RZ, 0x3c, !PT ;  /* 0x000000df1c1c7212 */ /* 0x000fca00078e3cff */
[--C-:B------:R-:W-:Y:S01]  /*8d30*/  @!P3 SHF.R.S32.HI R33, RZ, 0x1f, R31.reuse ;  /* 0x0000001fff21b819 */ /* 0x100fe2000001141f */
[----:B------:R-:W-:Y:S01]  /*8d40*/  IMAD.IADD R28, R29, 0x1, R28 ;  /* 0x000000011d1c7824 */ /* 0x000fe200078e021c */
[----:B------:R-:W-:Y:S01]  /*8d50*/  @!P3 IADD3 R30, P4, P5, R86, R126, R31 ;  /* 0x0000007e561eb210 */ /* 0x000fe20007d9e01f */
[C---:B------:R-:W-:Y:S02]  /*8d60*/  IMAD R29, R17.reuse, 0x4800, R144 ;  /* 0x00004800111d7824 */ /* 0x040fe400078e0290 */
[----:B------:R-:W-:Y:S01]  /*8d70*/  IMAD R31, R17, 0x4800, R28 ;  /* 0x00004800111f7824 */ /* 0x000fe200078e021c */
[----:B------:R-:W-:Y:S01]  /*8d80*/  @!P3 IADD3.X R33, R84, R40, R33, P4, P5 ;  /* 0x000000285421b210 */ /* 0x000fe200027ea421 */
[----:B------:R-:W-:Y:S01]  /*8d90*/  IMAD R29, R29, 0x2, R16 ;  /* 0x000000021d1d7824 */ /* 0x000fe200078e0210 */
[----:B0-----:R-:W-:-:S04]  /*8da0*/  LEA R36, P4, R32, R114, 0x1 ;  /* 0x0000007220247211 */ /* 0x001fc800078808ff */
[----:B------:R-:W-:Y:S01]  /*8db0*/  LEA.HI.X R37, R32, R115, R34, 0x1, P4 ;  /* 0x0000007320257211 */ /* 0x000fe200020f0c22 */
[----:B------:R-:W-:Y:S01]  /*8dc0*/  IMAD R32, R31, 0x2, R16 ;  /* 0x000000021f207824 */ /* 0x000fe200078e0210 */
[----:B------:R-:W-:-:S04]  /*8dd0*/  @!P3 LEA R38, P4, R30, R114, 0x1 ;  /* 0x000000721e26b211 */ /* 0x000fc800078808ff */
        /* <DEDUP_REMOVED lines=13> */
[----:B------:R-:W-:Y:S01]  /*8eb0*/  SHF.R.U64 R42, R62, 0x10, R63 ;  /* 0x000000103e2a7819 */ /* 0x000fe2000000123f */
[----:B------:R-:W-:Y:S01]  /*8ec0*/  IMAD.U32 R48, R30, 0x10000, RZ ;  /* 0x000100001e307824 */ /* 0x000fe200078e00ff */
[----:B------:R-:W-:-:S02]  /*8ed0*/  PRMT R73, R218, 0x5432, R73 ;  /* 0x00005432da497816 */ /* 0x000fc40000000049 */
[----:B------:R-:W-:Y:S02]  /*8ee0*/  SHF.R.U32.HI R62, RZ, 0x10, R63 ;  /* 0x00000010ff3e7819 */ /* 0x000fe4000001163f */
[----:B------:R-:W-:Y:S01]  /*8ef0*/  PRMT R61, R216, 0x5432, R61 ;  /* 0x00005432d83d7816 */ /* 0x000fe2000000003d */
[----:B------:R-:W-:Y:S01]  /*8f00*/  IMAD.U32 R72, R73, 0x10000, RZ ;  /* 0x0001000049487824 */ /* 0x000fe200078e00ff */
[--C-:B------:R-:W-:Y:S02]  /*8f10*/  SHF.R.U64 R44, R74, 0x10, R75.reuse ;  /* 0x000000104a2c7819 */ /* 0x100fe4000000124b */
[----:B------:R-:W-:Y:S01]  /*8f20*/  SHF.R.U32.HI R74, RZ, 0x10, R75 ;  /* 0x00000010ff4a7819 */ /* 0x000fe2000001164b */
[----:B------:R-:W-:Y:S01]  /*8f30*/  FMUL.FTZ R76, R51, R72 ;  /* 0x00000048334c7220 */ /* 0x000fe20000410000 */
[C---:B------:R-:W-:Y:S02]  /*8f40*/  PRMT R42, R215.reuse, 0x5410, R42 ;  /* 0x00005410d72a7816 */ /* 0x040fe4000000002a */
[----:B------:R-:W-:Y:S01]  /*8f50*/  PRMT R215, R215, 0x5432, R62 ;  /* 0x00005432d7d77816 */ /* 0x000fe2000000003e */
[----:B------:R-:W-:Y:S01]  /*8f60*/  IMAD.U32 R62, R61, 0x10000, RZ ;  /* 0x000100003d3e7824 */ /* 0x000fe200078e00ff */
[----:B------:R-:W-:-:S02]  /*8f70*/  PRMT R74, R217, 0x5432, R74 ;  /* 0x00005432d94a7816 */ /* 0x000fc4000000004a */
[----:B------:R-:W-:Y:S01]  /*8f80*/  LOP3.LUT R47, R33, 0xffff0000, RZ, 0xc0, !PT ;  /* 0xffff0000212f7812 */ /* 0x000fe200078ec0ff */
[-C--:B------:R-:W-:Y:S01]  /*8f90*/  FMUL.FTZ R78, R51, R62.reuse ;  /* 0x0000003e334e7220 */ /* 0x080fe20000410000 */
[----:B------:R-:W-:Y:S01]  /*8fa0*/  PRMT R218, R218, 0x5410, R43 ;  /* 0x00005410dada7816 */ /* 0x000fe2000000002b */
[C---:B------:R-:W-:Y:S01]  /*8fb0*/  IMAD.U32 R63, R74.reuse, 0x10000, RZ ;  /* 0x000100004a3f7824 */ /* 0x040fe200078e00ff */
[----:B------:R-:W-:Y:S01]  /*8fc0*/  LOP3.LUT R73, R73, 0xffff0000, RZ, 0xc0, !PT ;  /* 0xffff000049497812 */ /* 0x000fe200078ec0ff */
[----:B------:R-:W-:Y:S02]  /*8fd0*/  IMAD.U32 R51, R215, 0x10000, RZ ;  /* 0x00010000d7337824 */ /* 0x000fe400078e00ff */
[----:B------:R-:W-:Y:S01]  /*8fe0*/  FFMA.FTZ R43, R45, R62, -R76 ;  /* 0x0000003e2d2b7223 */ /* 0x000fe2000001084c */
[----:B------:R-:W-:Y:S01]  /*8ff0*/  LOP3.LUT R61, R61, 0xffff0000, RZ, 0xc0, !PT ;  /* 0xffff00003d3d7812 */ /* 0x000fe200078ec0ff */
[----:B------:R-:W-:Y:S01]  /*9000*/  FFMA.FTZ R45, R45, R72, R78 ;  /* 0x000000482d2d7223 */ /* 0x000fe2000001004e */
[----:B------:R-:W-:Y:S01]  /*9010*/  LOP3.LUT R72, R74, 0xffff0000, RZ, 0xc0, !PT ;  /* 0xffff00004a487812 */ /* 0x000fe200078ec0ff */
[C---:B------:R-:W-:Y:S01]  /*9020*/  FMUL.FTZ R76, R60.reuse, R63 ;  /* 0x0000003f3c4c7220 */ /* 0x040fe20000410000 */
[----:B------:R-:W-:Y:S01]  /*9030*/  LOP3.LUT R46, R29, 0xffff0000, RZ, 0xc0, !PT ;  /* 0xffff00001d2e7812 */ /* 0x000fe200078ec0ff */
[----:B------:R-:W-:Y:S01]  /*9040*/  FMUL.FTZ R74, R60, R51 ;  /* 0x000000333c4a7220 */ /* 0x000fe20000410000 */
[----:B------:R-:W-:Y:S01]  /*9050*/  LOP3.LUT R35, R35, 0xffff0000, RZ, 0xc0, !PT ;  /* 0xffff000023237812 */ /* 0x000fe200078ec0ff */
[----:B------:R-:W-:Y:S01]  /*9060*/  FMUL.FTZ R75, R47, R73 ;  /* 0x000000492f4b7220 */ /* 0x000fe20000410000 */
[----:B------:R-:W-:Y:S01]  /*9070*/  LOP3.LUT R60, R215, 0xffff0000, RZ, 0xc0, !PT ;  /* 0xffff0000d73c7812 */ /* 0x000fe200078ec0ff */
[-C--:B------:R-:W-:Y:S01]  /*9080*/  FMUL.FTZ R47, R47, R61.reuse ;  /* 0x0000003d2f2f7220 */ /* 0x080fe20000410000 */
[----:B------:R-:W-:Y:S01]  /*9090*/  PRMT R41, R216, 0x5410, R41 ;  /* 0x00005410d8297816 */ /* 0x000fe20000000029 */
[----:B------:R-:W-:Y:S01]  /*90a0*/  FFMA.FTZ R62, R46, R61, -R75 ;  /* 0x0000003d2e3e7223 */ /* 0x000fe2000001084b */
[----:B------:R-:W-:-:S02]  /*90b0*/  IMAD.U32 R33, R32, 0x10000, RZ ;  /* 0x0001000020217824 */ /* 0x000fc400078e00ff */
[----:B------:R-:W-:Y:S01]  /*90c0*/  FFMA.FTZ R46, R46, R73, R47 ;  /* 0x000000492e2e7223 */ /* 0x000fe2000001002f */
[C---:B------:R-:W-:Y:S01]  /*90d0*/  FMUL.FTZ R78, R35.reuse, R72 ;  /* 0x00000048234e7220 */ /* 0x040fe20000410000 */
[----:B------:R-:W-:Y:S01]  /*90e0*/  FMUL.FTZ R80, R35, R60 ;  /* 0x0000003c23507220 */ /* 0x000fe20000410000 */
[----:B------:R-:W-:Y:S01]  /*90f0*/  LOP3.LUT R32, R32, 0xffff0000, RZ, 0xc0, !PT ;  /* 0xffff000020207812 */ /* 0x000fe200078ec0ff */
[C---:B------:R-:W-:Y:S01]  /*9100*/  FFMA.FTZ R47, R49.reuse, R51, -R76 ;  /* 0x00000033312f7223 */ /* 0x040fe2000001084c */
[----:B------:R-:W-:Y:S01]  /*9110*/  LOP3.LUT R35, R218, 0xffff0000, RZ, 0xc0, !PT ;  /* 0xffff0000da237812 */ /* 0x000fe200078ec0ff */
[----:B------:R-:W-:Y:S01]  /*9120*/  FFMA.FTZ R49, R49, R63, R74 ;  /* 0x0000003f31317223 */ /* 0x000fe2000001004a */
[----:B------:R-:W-:Y:S01]  /*9130*/  LOP3.LUT R31, R31, 0xffff0000, RZ, 0xc0, !PT ;  /* 0xffff00001f1f7812 */ /* 0x000fe200078ec0ff */
[C---:B------:R-:W-:Y:S01]  /*9140*/  IMAD.U32 R74, R41.reuse, 0x10000, RZ ;  /* 0x00010000294a7824 */ /* 0x040fe200078e00ff */
[----:B------:R-:W-:Y:S01]  /*9150*/  LOP3.LUT R41, R41, 0xffff0000, RZ, 0xc0, !PT ;  /* 0xffff000029297812 */ /* 0x000fe200078ec0ff */
[C---:B------:R-:W-:Y:S01]  /*9160*/  IMAD.U32 R29, R28.reuse, 0x10000, RZ ;  /* 0x000100001c1d7824 */ /* 0x040fe200078e00ff */
[----:B------:R-:W-:Y:S01]  /*9170*/  LOP3.LUT R28, R28, 0xffff0000, RZ, 0xc0, !PT ;  /* 0xffff00001c1c7812 */ /* 0x000fe200078ec0ff */
[----:B------:R-:W-:-:S02]  /*9180*/  IMAD.U32 R76, R218, 0x10000, RZ ;  /* 0x00010000da4c7824 */ /* 0x000fc400078e00ff */
[----:B------:R-:W-:Y:S01]  /*9190*/  FMUL.FTZ R51, R32, R35 ;  /* 0x0000002320337220 */ /* 0x000fe20000410000 */
[----:B------:R-:W-:Y:S01]  /*91a0*/  PRMT R44, R217, 0x5410, R44 ;  /* 0x00005410d92c7816 */ /* 0x000fe2000000002c */
[----:B------:R-:W-:Y:S01]  /*91b0*/  FFMA.FTZ R60, R31, R60, -R78 ;  /* 0x0000003c1f3c7223 */ /* 0x000fe2000001084e */
[----:B------:R-:W-:Y:S01]  /*91c0*/  LOP3.LUT R50, R30, 0xffff0000, RZ, 0xc0, !PT ;  /* 0xffff00001e327812 */ /* 0x000fe200078ec0ff */
[C---:B------:R-:W-:Y:S01]  /*91d0*/  FMUL.FTZ R78, R33.reuse, R76 ;  /* 0x0000004c214e7220 */ /* 0x040fe20000410000 */
[-C--:B------:R-:W-:Y:S01]  /*91e0*/  FMUL.FTZ R61, R32, R41.reuse ;  /* 0x00000029203d7220 */ /* 0x080fe20000410000 */
[----:B------:R-:W-:Y:S02]  /*91f0*/  IMAD.U32 R30, R34, 0x10000, RZ ;  /* 0x00010000221e7824 */ /* 0x000fe400078e00ff */
[----:B------:R-:W-:Y:S01]  /*9200*/  FMUL.FTZ R33, R33, R74 ;  /* 0x0000004a21217220 */ /* 0x000fe20000410000 */
[----:B------:R-:W-:Y:S01]  /*9210*/  FFMA.FTZ R32, R28, R41, -R51 ;  /* 0x000000291c207223 */ /* 0x000fe20000010833 */
[----:B------:R-:W-:Y:S01]  /*9220*/  LOP3.LUT R34, R34, 0xffff0000, RZ, 0xc0, !PT ;  /* 0xffff000022227812 */ /* 0x000fe200078ec0ff */
[C---:B------:R-:W-:Y:S01]  /*9230*/  IMAD.U32 R41, R44.reuse, 0x10000, RZ ;  /* 0x000100002c297824 */ /* 0x040fe200078e00ff */
[----:B------:R-:W-:Y:S01]  /*9240*/  LOP3.LUT R51, R44, 0xffff0000, RZ, 0xc0, !PT ;  /* 0xffff00002c337812 */ /* 0x000fe200078ec0ff */
[----:B------:R-:W-:Y:S01]  /*9250*/  FFMA.FTZ R72, R31, R72, R80 ;  /* 0x000000481f487223 */ /* 0x000fe20000010050 */
[C---:B------:R-:W-:Y:S01]  /*9260*/  FFMA.FTZ R76, R29.reuse, R76, R33 ;  /* 0x0000004c1d4c7223 */ /* 0x040fe20000010021 */
[----:B------:R-:W-:Y:S01]  /*9270*/  FFMA.FTZ R31, R29, R74, -R78 ;  /* 0x0000004a1d1f7223 */ /* 0x000fe2000001084e */
[----:B------:R-:W-:Y:S01]  /*9280*/  LOP3.LUT R33, R42, 0xffff0000, RZ, 0xc0, !PT ;  /* 0xffff00002a217812 */ /* 0x000fe200078ec0ff */
[----:B------:R-:W-:Y:S01]  /*9290*/  FFMA.FTZ R61, R28, R35, R61 ;  /* 0x000000231c3d7223 */ /* 0x000fe2000001003d */
[----:B------:R-:W-:-:S02]  /*92a0*/  IMAD.U32 R29, R42, 0x10000, RZ ;  /* 0x000100002a1d7824 */ /* 0x000fc400078e00ff */
[----:B------:R-:W-:Y:S01]  /*92b0*/  FMUL.FTZ R35, R30, R41 ;  /* 0x000000291e237220 */ /* 0x000fe20000410000 */
[C---:B------:R-:W-:Y:S01]  /*92c0*/  FMUL.FTZ R63, R34.reuse, R51 ;  /* 0x00000033223f7220 */ /* 0x040fe20000410000 */
[----:B------:R-:W-:Y:S01]  /*92d0*/  FMUL.FTZ R34, R34, R33 ;  /* 0x0000002122227220 */ /* 0x000fe20000410000 */
[-C--:B------:R-:W-:Y:S01]  /*92e0*/  FMUL.FTZ R30, R30, R29.reuse ;  /* 0x0000001d1e1e7220 */ /* 0x080fe20000410000 */
[----:B------:R-:W-:Y:S01]  /*92f0*/  FFMA.FTZ R35, R48, R29, -R35 ;  /* 0x0000001d30237223 */ /* 0x000fe20000010823 */
[C---:B------:R-:W-:Y:S01]  /*9300*/  FFMA.FTZ R28, R50.reuse, R33, -R63 ;  /* 0x00000021321c7223 */ /* 0x040fe2000001083f */
[----:B------:R-:W-:Y:S01]  /*9310*/  FFMA.FTZ R51, R50, R51, R34 ;  /* 0x0000003332337223 */ /* 0x000fe20000010022 */
[----:B------:R-:W-:Y:S01]  /*9320*/  FFMA.FTZ R30, R48, R41, R30 ;  /* 0x00000029301e7223 */ /* 0x000fe2000001001e */
[----:B------:R-:W-:Y:S02]  /*9330*/  F2FP.BF16.F32.PACK_AB R33, R46, R45 ;  /* 0x0000002d2e21723e */ /* 0x000fe400000010ff */
        /* <DEDUP_REMOVED lines=11> */
[----:B------:R-:W-:-:S07]  /*93f0*/  IMAD.MOV.U32 R35, RZ, RZ, R49 ;  /* 0x000000ffff237224 */ /* 0x000fce00078e0031 */
.L_x_1750:
[----:B------:R-:W-:Y:S05]  /*9400*/  BSYNC B2 ;  /* 0x0000000000027941 */ /* 0x000fea0003800000 */
.L_x_1749:
[----:B------:R-:W-:Y:S02]  /*9410*/  ULDC.64 UR4, c[0x0][0x208] ;  /* 0x0000820000047ab9 */ /* 0x000fe40000000a00 */
[----:B0-----:R3:W-:Y:S04]  /*9420*/  STG.E.128 desc[UR4][R36.64], R28 ;  /* 0x0000001c24007986 */ /* 0x0017e8000c101d04 */
[----:B--2---:R3:W-:Y:S02]  /*9430*/  @!P3 STG.E.128 desc[UR4][R38.64], R32 ;  /* 0x000000202600b986 */ /* 0x0047e4000c101d04 */
.L_x_1748:
[----:B------:R-:W-:Y:S05]  /*9440*/  BSYNC B1 ;  /* 0x0000000000017941 */ /* 0x000fea0003800000 */
.L_x_1747:
[----:B------:R-:W-:Y:S01]  /*9450*/  ISETP.NE.AND P3, PT, R10, RZ, PT ;  /* 0x000000ff0a00720c */ /* 0x000fe20003f65270 */
[----:B------:R-:W-:-:S12]  /*9460*/  BSSY B1, `(.L_x_1751) ;  /* 0x0000082000017945 */ /* 0x000fd80003800000 */
[----:B------:R-:W-:Y:S05]  /*9470*/  @!P3 BRA `(.L_x_1752) ;  /* 0x000000080000b947 */ /* 0x000fea0003800000 */
[----:B---3--:R-:W-:Y:S01]  /*9480*/  SEL R28, R122, R151, !P1 ;  /* 0x000000977a1c7207 */ /* 0x008fe20004800000 */
        /* <DEDUP_REMOVED lines=11> */
[----:B------:R-:W-:-:S04]  /*9540*/  LOP3.LUT R28, R173, 0x38, R29, 0xf8, !PT ;  /* 0x00000038ad1c7812 */ /* 0x000fc800078ef81d */
[----:B------:R-:W-:-:S05]  /*9550*/  LOP3.LUT R28, R28, R223, RZ, 0x3c, !PT ;  /* 0x000000df1c1c7212 */ /* 0x000fca00078e3cff */
[--C-:B------:R-:W-:Y:S02]  /*9560*/  @!P3 SHF.R.S32.HI R33, RZ, 0x1f, R29.reuse ;  /* 0x0000001fff21b819 */ /* 0x100fe4000001141d */
[----:B------:R-:W-:Y:S01]  /*9570*/  @!P3 IADD3 R30, P4, P5, R86, R126, R29 ;  /* 0x0000007e561eb210 */ /* 0x000fe20007d9e01d */
[----:B------:R-:W-:-:S03]  /*9580*/  IMAD R29, R31, 0x1800, R178 ;  /* 0x000018001f1d7824 */ /* 0x000fc600078e02b2 */
[----:B------:R-:W-:Y:S01]  /*9590*/  @!P3 IADD3.X R33, R84, R40, R33, P4, P5 ;  /* 0x000000285421b210 */ /* 0x000fe200027ea421 */
[----:B------:R-:W-:Y:S01]  /*95a0*/  IMAD.IADD R28, R29, 0x1, R28 ;  /* 0x000000011d1c7824 */ /* 0x000fe200078e021c */
[CC--:B0-----:R-:W-:Y:S01]  /*95b0*/  LEA R36, P4, R32.reuse, R114.reuse, 0x1 ;  /* 0x0000007220247211 */ /* 0x0c1fe200078808ff */
[C---:B------:R-:W-:Y:S02]  /*95c0*/  IMAD R29, R17.reuse, 0x4800, R142 ;  /* 0x00004800111d7824 */ /* 0x040fe400078e028e */
[----:B------:R-:W-:Y:S01]  /*95d0*/  IMAD R31, R17, 0x4800, R28 ;  /* 0x00004800111f7824 */ /* 0x000fe200078e021c */
[----:B------:R-:W-:Y:S01]  /*95e0*/  LEA.HI.X R37, R32, R115, R34, 0x1, P4 ;  /* 0x0000007320257211 */ /* 0x000fe200020f0c22 */
[--C-:B------:R-:W-:Y:S01]  /*95f0*/  IMAD R29, R29, 0x2, R16.reuse ;  /* 0x000000021d1d7824 */ /* 0x100fe200078e0210 */
        /* <DEDUP_REMOVED lines=15> */
[----:B------:R-:W-:Y:S01]  /*96f0*/  PRMT R57, R214, 0x5432, R57 ;  /* 0x00005432d6397816 */ /* 0x000fe20000000039 */
[----:B------:R-:W-:Y:S01]  /*9700*/  IMAD.U32 R42, R32, 0x10000, RZ ;  /* 0x00010000202a7824 */ /* 0x000fe200078e00ff */
[----:B------:R-:W-:Y:S01]  /*9710*/  PRMT R198, R198, 0x5432, R61 ;  /* 0x00005432c6c67816 */ /* 0x000fe2000000003d */
[----:B------:R-:W-:Y:S01]  /*9720*/  IMAD.U32 R41, R28, 0x10000, RZ ;  /* 0x000100001c297824 */ /* 0x000fe200078e00ff */
[----:B------:R-:W-:-:S02]  /*9730*/  SHF.R.U64 R62, R58, 0x10, R59 ;  /* 0x000000103a3e7819 */ /* 0x000fc4000000123b */
[----:B------:R-:W-:Y:S02]  /*9740*/  SHF.R.U64 R45, R68, 0x10, R69 ;  /* 0x00000010442d7819 */ /* 0x000fe40000001245 */
[----:B------:R-:W-:Y:S01]  /*9750*/  SHF.R.U32.HI R60, RZ, 0x10, R59 ;  /* 0x00000010ff3c7819 */ /* 0x000fe2000001163b */
[----:B------:R-:W-:Y:S01]  /*9760*/  IMAD.U32 R59, R57, 0x10000, RZ ;  /* 0x00010000393b7824 */ /* 0x000fe200078e00ff */
[--C-:B------:R-:W-:Y:S02]  /*9770*/  SHF.R.U64 R58, R70, 0x10, R71.reuse ;  /* 0x00000010463a7819 */ /* 0x100fe40000001247 */
[----:B------:R-:W-:Y:S01]  /*9780*/  LOP3.LUT R47, R35, 0xffff0000, RZ, 0xc0, !PT ;  /* 0xffff0000232f7812 */ /* 0x000fe200078ec0ff */
[----:B------:R-:W-:Y:S01]  /*9790*/  IMAD.U32 R35, R198, 0x10000, RZ ;  /* 0x00010000c6237824 */ /* 0x000fe200078e00ff */
[----:B------:R-:W-:Y:S01]  /*97a0*/  SHF.R.U32.HI R70, RZ, 0x10, R71 ;  /* 0x00000010ff467819 */ /* 0x000fe20000011647 */
[----:B------:R-:W-:Y:S01]  /*97b0*/  FMUL.FTZ R61, R46, R59 ;  /* 0x0000003b2e3d7220 */ /* 0x000fe20000410000 */
[----:B------:R-:W-:-:S02]  /*97c0*/  PRMT R214, R214, 0x5410, R45 ;  /* 0x00005410d6d67816 */ /* 0x000fc4000000002d */
[----:B------:R-:W-:Y:S02]  /*97d0*/  LOP3.LUT R51, R33, 0xffff0000, RZ, 0xc0, !PT ;  /* 0xffff000021337812 */ /* 0x000fe400078ec0ff */
[----:B------:R-:W-:Y:S02]  /*97e0*/  PRMT R45, R213, 0x5410, R58 ;  /* 0x00005410d52d7816 */ /* 0x000fe4000000003a */
[----:B------:R-:W-:Y:S02]  /*97f0*/  PRMT R33, R159, 0x5410, R62 ;  /* 0x000054109f217816 */ /* 0x000fe4000000003e */
[----:B------:R-:W-:Y:S01]  /*9800*/  LOP3.LUT R58, R57, 0xffff0000, RZ, 0xc0, !PT ;  /* 0xffff0000393a7812 */ /* 0x000fe200078ec0ff */
[-C--:B------:R-:W-:Y:S01]  /*9810*/  FMUL.FTZ R57, R46, R35.reuse ;  /* 0x000000232e397220 */ /* 0x080fe20000410000 */
[----:B------:R-:W-:Y:S01]  /*9820*/  PRMT R159, R159, 0x5432, R60 ;  /* 0x000054329f9f7816 */ /* 0x000fe2000000003c */
[C---:B------:R-:W-:Y:S01]  /*9830*/  FFMA.FTZ R35, R44.reuse, R35, -R61 ;  /* 0x000000232c237223 */ /* 0x040fe2000001083d */
[----:B------:R-:W-:Y:S01]  /*9840*/  PRMT R213, R213, 0x5432, R70 ;  /* 0x00005432d5d57816 */ /* 0x000fe20000000046 */
[----:B------:R-:W-:Y:S01]  /*9850*/  FFMA.FTZ R44, R44, R59, R57 ;  /* 0x0000003b2c2c7223 */ /* 0x000fe20000010039 */
[----:B------:R-:W-:Y:S01]  /*9860*/  LOP3.LUT R46, R198, 0xffff0000, RZ, 0xc0, !PT ;  /* 0xffff0000c62e7812 */ /* 0x000fe200078ec0ff */
[----:B------:R-:W-:Y:S01]  /*9870*/  IMAD.U32 R57, R159, 0x10000, RZ ;  /* 0x000100009f397824 */ /* 0x000fe200078e00ff */
[----:B------:R-:W-:Y:S01]  /*9880*/  LOP3.LUT R49, R29, 0xffff0000, RZ, 0xc0, !PT ;  /* 0xffff00001d317812 */ /* 0x000fe200078ec0ff */
[----:B------:R-:W-:-:S02]  /*9890*/  IMAD.U32 R61, R213, 0x10000, RZ ;  /* 0x00010000d53d7824 */ /* 0x000fc400078e00ff */
[C---:B------:R-:W-:Y:S01]  /*98a0*/  FMUL.FTZ R60, R51.reuse, R58 ;  /* 0x0000003a333c7220 */ /* 0x040fe20000410000 */
[-C--:B------:R-:W-:Y:S01]  /*98b0*/  FMUL.FTZ R62, R51, R46.reuse ;  /* 0x0000002e333e7220 */ /* 0x080fe20000410000 */
[C---:B------:R-:W-:Y:S01]  /*98c0*/  FMUL.FTZ R68, R56.reuse, R57 ;  /* 0x0000003938447220 */ /* 0x040fe20000410000 */
[----:B------:R-:W-:Y:S01]  /*98d0*/  FMUL.FTZ R51, R56, R61 ;  /* 0x0000003d38337220 */ /* 0x000fe20000410000 */
[----:B------:R-:W-:Y:S01]  /*98e0*/  FFMA.FTZ R46, R49, R46, -R60 ;  /* 0x0000002e312e7223 */ /* 0x000fe2000001083c */
[----:B------:R-:W-:Y:S01]  /*98f0*/  LOP3.LUT R60, R213, 0xffff0000, RZ, 0xc0, !PT ;  /* 0xffff0000d53c7812 */ /* 0x000fe200078ec0ff */
[----:B------:R-:W-:Y:S01]  /*9900*/  FFMA.FTZ R59, R49, R58, R62 ;  /* 0x0000003a313b7223 */ /* 0x000fe2000001003e */
[----:B------:R-:W-:Y:S01]  /*9910*/  LOP3.LUT R56, R159, 0xffff0000, RZ, 0xc0, !PT ;  /* 0xffff00009f387812 */ /* 0x000fe200078ec0ff */
[C---:B------:R-:W-:Y:S01]  /*9920*/  FFMA.FTZ R58, R50.reuse, R57, -R51 ;  /* 0x00000039323a7223 */ /* 0x040fe20000010833 */
[----:B------:R-:W-:Y:S01]  /*9930*/  FFMA.FTZ R68, R50, R61, R68 ;  /* 0x0000003d32447223 */ /* 0x000fe20000010044 */
[----:B------:R-:W-:-:S02]  /*9940*/  IMAD.U32 R49, R48, 0x10000, RZ ;  /* 0x0001000030317824 */ /* 0x000fc400078e00ff */
[C---:B------:R-:W-:Y:S01]  /*9950*/  FMUL.FTZ R62, R47.reuse, R60 ;  /* 0x0000003c2f3e7220 */ /* 0x040fe20000410000 */
[----:B------:R-:W-:Y:S02]  /*9960*/  IMAD.U32 R50, R214, 0x10000, RZ ;  /* 0x00010000d6327824 */ /* 0x000fe400078e00ff */
[----:B------:R-:W-:Y:S01]  /*9970*/  FMUL.FTZ R70, R47, R56 ;  /* 0x000000382f467220 */ /* 0x000fe20000410000 */
[----:B------:R-:W-:Y:S01]  /*9980*/  LOP3.LUT R47, R48, 0xffff0000, RZ, 0xc0, !PT ;  /* 0xffff0000302f7812 */ /* 0x000fe200078ec0ff */
[CC--:B------:R-:W-:Y:S01]  /*9990*/  FMUL.FTZ R57, R42.reuse, R49.reuse ;  /* 0x000000312a397220 */ /* 0x0c0fe20000410000 */
[-C--:B------:R-:W-:Y:S01]  /*99a0*/  FMUL.FTZ R48, R42, R50.reuse ;  /* 0x000000322a307220 */ /* 0x080fe20000410000 */
[----:B------:R-:W-:Y:S01]  /*99b0*/  LOP3.LUT R43, R31, 0xffff0000, RZ, 0xc0, !PT ;  /* 0xffff00001f2b7812 */ /* 0x000fe200078ec0ff */
[----:B------:R-:W-:Y:S01]  /*99c0*/  IMAD.U32 R29, R30, 0x10000, RZ ;  /* 0x000100001e1d7824 */ /* 0x000fe200078e00ff */
[----:B------:R-:W-:Y:S01]  /*99d0*/  LOP3.LUT R32, R32, 0xffff0000, RZ, 0xc0, !PT ;  /* 0xffff000020207812 */ /* 0x000fe200078ec0ff */
[C---:B------:R-:W-:Y:S01]  /*99e0*/  FFMA.FTZ R48, R41.reuse, R49, -R48 ;  /* 0x0000003129307223 */ /* 0x040fe20000010830 */
[----:B------:R-:W-:Y:S01]  /*99f0*/  LOP3.LUT R51, R214, 0xffff0000, RZ, 0xc0, !PT ;  /* 0xffff0000d6337812 */ /* 0x000fe200078ec0ff */
[----:B------:R-:W-:Y:S01]  /*9a00*/  FFMA.FTZ R57, R41, R50, R57 ;  /* 0x0000003229397223 */ /* 0x000fe20000010039 */
[----:B------:R-:W-:Y:S01]  /*9a10*/  LOP3.LUT R31, R30, 0xffff0000, RZ, 0xc0, !PT ;  /* 0xffff00001e1f7812 */ /* 0x000fe200078ec0ff */
[C---:B------:R-:W-:Y:S01]  /*9a20*/  IMAD.U32 R30, R34.reuse, 0x10000, RZ ;  /* 0x00010000221e7824 */ /* 0x040fe200078e00ff */
[----:B------:R-:W-:Y:S01]  /*9a30*/  LOP3.LUT R34, R34, 0xffff0000, RZ, 0xc0, !PT ;  /* 0xffff000022227812 */ /* 0x000fe200078ec0ff */
[----:B------:R-:W-:-:S02]  /*9a40*/  IMAD.U32 R41, R45, 0x10000, RZ ;  /* 0x000100002d297824 */ /* 0x000fc400078e00ff */
[C---:B------:R-:W-:Y:S01]  /*9a50*/  FFMA.FTZ R61, R43.reuse, R56, -R62 ;  /* 0x000000382b3d7223 */ /* 0x040fe2000001083e */
[----:B------:R-:W-:Y:S01]  /*9a60*/  FFMA.FTZ R63, R43, R60, R70 ;  /* 0x0000003c2b3f7223 */ /* 0x000fe20000010046 */
[----:B------:R-:W-:Y:S01]  /*9a70*/  LOP3.LUT R45, R45, 0xffff0000, RZ, 0xc0, !PT ;  /* 0xffff00002d2d7812 */ /* 0x000fe200078ec0ff */
[C---:B------:R-:W-:Y:S01]  /*9a80*/  FMUL.FTZ R43, R32.reuse, R51 ;  /* 0x00000033202b7220 */ /* 0x040fe20000410000 */
[----:B------:R-:W-:Y:S01]  /*9a90*/  FMUL.FTZ R49, R32, R47 ;  /* 0x0000002f20317220 */ /* 0x000fe20000410000 */
[C---:B------:R-:W-:Y:S01]  /*9aa0*/  IMAD.U32 R32, R33.reuse, 0x10000, RZ ;  /* 0x0001000021207824 */ /* 0x040fe200078e00ff */
[----:B------:R-:W-:Y:S01]  /*9ab0*/  LOP3.LUT R33, R33, 0xffff0000, RZ, 0xc0, !PT ;  /* 0xffff000021217812 */ /* 0x000fe200078ec0ff */
[----:B------:R-:W-:Y:S01]  /*9ac0*/  FMUL.FTZ R42, R30, R41 ;  /* 0x000000291e2a7220 */ /* 0x000fe20000410000 */
[----:B------:R-:W-:Y:S01]  /*9ad0*/  LOP3.LUT R28, R28, 0xffff0000, RZ, 0xc0, !PT ;  /* 0xffff00001c1c7812 */ /* 0x000fe200078ec0ff */
[----:B------:R-:W-:Y:S01]  /*9ae0*/  FMUL.FTZ R50, R34, R45 ;  /* 0x0000002d22327220 */ /* 0x000fe20000410000 */
[-C--:B------:R-:W-:Y:S01]  /*9af0*/  FMUL.FTZ R30, R30, R32.reuse ;  /* 0x000000201e1e7220 */ /* 0x080fe20000410000 */
[-C--:B------:R-:W-:Y:S01]  /*9b00*/  FMUL.FTZ R34, R34, R33.reuse ;  /* 0x0000002122227220 */ /* 0x080fe20000410000 */
[----:B------:R-:W-:Y:S01]  /*9b10*/  FFMA.FTZ R42, R29, R32, -R42 ;  /* 0x000000201d2a7223 */ /* 0x000fe2000001082a */
[----:B------:R-:W-:Y:S01]  /*9b20*/  FFMA.FTZ R33, R31, R33, -R50 ;  /* 0x000000211f217223 */ /* 0x000fe20000010832 */
[----:B------:R-:W-:Y:S01]  /*9b30*/  FFMA.FTZ R43, R28, R47, -R43 ;  /* 0x0000002f1c2b7223 */ /* 0x000fe2000001082b */
[----:B------:R-:W-:Y:S01]  /*9b40*/  FFMA.FTZ R30, R29, R41, R30 ;  /* 0x000000291d1e7223 */ /* 0x000fe2000001001e */
        /* <DEDUP_REMOVED lines=15> */
.L_x_1754:
[----:B------:R-:W-:Y:S05]  /*9c40*/  BSYNC B2 ;  /* 0x0000000000027941 */ /* 0x000fea0003800000 */
.L_x_1753:
[----:B------:R-:W-:Y:S02]  /*9c50*/  ULDC.64 UR4, c[0x0][0x208] ;  /* 0x0000820000047ab9 */ /* 0x000fe40000000a00 */
[----:B0-----:R0:W-:Y:S04]  /*9c60*/  STG.E.128 desc[UR4][R36.64], R28 ;  /* 0x0000001c24007986 */ /* 0x0011e8000c101d04 */
[----:B--2---:R0:W-:Y:S02]  /*9c70*/  @!P3 STG.E.128 desc[UR4][R38.64], R32 ;  /* 0x000000202600b986 */ /* 0x0041e4000c101d04 */
.L_x_1752:
[----:B------:R-:W-:Y:S05]  /*9c80*/  BSYNC B1 ;  /* 0x0000000000017941 */ /* 0x000fea0003800000 */
.L_x_1751:
[----:B------:R-:W-:-:S13]  /*9c90*/  ISETP.NE.AND P3, PT, R9, RZ, PT ;  /* 0x000000ff0900720c */ /* 0x000fda0003f65270 */
[----:B------:R-:W-:Y:S05]  /*9ca0*/  @!P3 BRA `(.L_x_1705) ;  /* 0x0000000800f0b947 */ /* 0x000fea0003800000 */
[----:B0--3--:R-:W2:Y:S01]  /*9cb0*/  LDL R28, [R1+0xc] ;  /* 0x00000c00011c7983 */ /* 0x009ea20000100800 */
[----:B------:R-:W-:Y:S01]  /*9cc0*/  BSSY B1, `(.L_x_1755) ;  /* 0x0000075000017945 */ /* 0x000fe20003800000 */
[----:B--2---:R-:W-:-:S04]  /*9cd0*/  LOP3.LUT P4, RZ, R28, 0x1, RZ, 0xc0, !PT ;  /* 0x000000011cff7812 */ /* 0x004fc8000788c0ff */
[----:B------:R-:W-:Y:S02]  /*9ce0*/  SEL R151, R122, R151, !P4 ;  /* 0x000000977a977207 */ /* 0x000fe40006000000 */
[----:B----4-:R-:W-:Y:S02]  /*9cf0*/  IADD3 R37, P3, P4, R86, R126, R12 ;  /* 0x0000007e56257210 */ /* 0x010fe40007c7e00c */
        /* <DEDUP_REMOVED lines=9> */
[----:B------:R-:W-:-:S04]  /*9d90*/  LEA.HI R28, R28, R151, RZ, 0x3 ;  /* 0x000000971c1c7211 */ /* 0x000fc800078f18ff */
[----:B------:R-:W-:Y:S02]  /*9da0*/  SHF.R.S32.HI R29, RZ, 0x3, R28 ;  /* 0x00000003ff1d7819 */ /* 0x000fe4000001141c */
[----:B------:R-:W-:-:S03]  /*9db0*/  LOP3.LUT R28, R173, 0x38, R39, 0xf8, !PT ;  /* 0x00000038ad1c7812 */ /* 0x000fc600078ef827 */
[----:B------:R-:W-:Y:S01]  /*9dc0*/  IMAD R29, R29, 0x1800, R178 ;  /* 0x000018001d1d7824 */ /* 0x000fe200078e02b2 */
[----:B------:R-:W-:-:S05]  /*9dd0*/  LOP3.LUT R28, R28, R223, RZ, 0x3c, !PT ;  /* 0x000000df1c1c7212 */ /* 0x000fca00078e3cff */
        /* <DEDUP_REMOVED lines=8> */
[----:B------:R-:W-:Y:S01]  /*9e60*/  SHF.R.U64 R57, R52, 0x10, R53 ;  /* 0x0000001034397819 */ /* 0x000fe20000001235 */
[----:B--2---:R-:W-:Y:S01]  /*9e70*/  IMAD.U32 R45, R33, 0x10000, RZ ;  /* 0x00010000212d7824 */ /* 0x004fe200078e00ff */
[----:B------:R-:W-:Y:S01]  /*9e80*/  SHF.R.U32.HI R51, RZ, 0x10, R65 ;  /* 0x00000010ff337819 */ /* 0x000fe20000011641 */
[----:B0-----:R-:W-:Y:S01]  /*9e90*/  IMAD.U32 R41, R29, 0x10000, RZ ;  /* 0x000100001d297824 */ /* 0x001fe200078e00ff */
[----:B------:R-:W-:Y:S01]  /*9ea0*/  SHF.R.U32.HI R49, RZ, 0x10, R53 ;  /* 0x00000010ff317819 */ /* 0x000fe20000011635 */
[----:B------:R-:W-:Y:S01]  /*9eb0*/  IMAD.U32 R47, R35, 0x10000, RZ ;  /* 0x00010000232f7824 */ /* 0x000fe200078e00ff */
[----:B------:R-:W-:Y:S01]  /*9ec0*/  SHF.R.U64 R52, R54, 0x10, R55 ;  /* 0x0000001036347819 */ /* 0x000fe20000001237 */
[----:B------:R-:W-:Y:S01]  /*9ed0*/  IMAD.U32 R43, R32, 0x10000, RZ ;  /* 0x00010000202b7824 */ /* 0x000fe200078e00ff */
[----:B------:R-:W-:Y:S01]  /*9ee0*/  PRMT R48, R156, 0x5410, R57 ;  /* 0x000054109c307816 */ /* 0x000fe20000000039 */
[----:B------:R-:W-:Y:S01]  /*9ef0*/  IMAD.U32 R38, R28, 0x10000, RZ ;  /* 0x000100001c267824 */ /* 0x000fe200078e00ff */
[----:B------:R-:W-:-:S02]  /*9f00*/  PRMT R51, R158, 0x5432, R51 ;  /* 0x000054329e337816 */ /* 0x000fc40000000033 */
[----:B------:R-:W-:Y:S02]  /*9f10*/  SHF.R.U32.HI R50, RZ, 0x10, R55 ;  /* 0x00000010ff327819 */ /* 0x000fe40000011637 */
[----:B------:R-:W-:Y:S02]  /*9f20*/  PRMT R156, R156, 0x5432, R49 ;  /* 0x000054329c9c7816 */ /* 0x000fe40000000031 */
[----:B------:R-:W-:Y:S02]  /*9f30*/  SHF.R.U64 R53, R64, 0x10, R65 ;  /* 0x0000001040357819 */ /* 0x000fe40000001241 */
[--C-:B------:R-:W-:Y:S02]  /*9f40*/  SHF.R.U64 R54, R66, 0x10, R67.reuse ;  /* 0x0000001042367819 */ /* 0x100fe40000001243 */
[----:B------:R-:W-:Y:S01]  /*9f50*/  PRMT R49, R155, 0x5410, R52 ;  /* 0x000054109b317816 */ /* 0x000fe20000000034 */
[----:B------:R-:W-:Y:S01]  /*9f60*/  IMAD.U32 R52, R51, 0x10000, RZ ;  /* 0x0001000033347824 */ /* 0x000fe200078e00ff */
[----:B------:R-:W-:-:S02]  /*9f70*/  SHF.R.U32.HI R66, RZ, 0x10, R67 ;  /* 0x00000010ff427819 */ /* 0x000fc40000011643 */
[----:B------:R-:W-:Y:S01]  /*9f80*/  PRMT R155, R155, 0x5432, R50 ;  /* 0x000054329b9b7816 */ /* 0x000fe20000000032 */
[----:B------:R-:W-:Y:S01]  /*9f90*/  IMAD.U32 R50, R156, 0x10000, RZ ;  /* 0x000100009c327824 */ /* 0x000fe200078e00ff */
[----:B------:R-:W-:Y:S02]  /*9fa0*/  PRMT R158, R158, 0x5410, R53 ;  /* 0x000054109e9e7816 */ /* 0x000fe40000000035 */
[----:B------:R-:W-:Y:S01]  /*9fb0*/  LOP3.LUT R46, R33, 0xffff0000, RZ, 0xc0, !PT ;  /* 0xffff0000212e7812 */ /* 0x000fe200078ec0ff */
[----:B------:R-:W-:Y:S01]  /*9fc0*/  FMUL.FTZ R56, R45, R50 ;  /* 0x000000322d387220 */ /* 0x000fe20000410000 */
[----:B------:R-:W-:Y:S01]  /*9fd0*/  PRMT R53, R157, 0x5410, R54 ;  /* 0x000054109d357816 */ /* 0x000fe20000000036 */
[-C--:B------:R-:W-:Y:S01]  /*9fe0*/  FMUL.FTZ R54, R45, R52.reuse ;  /* 0x000000342d367220 */ /* 0x080fe20000410000 */
[----:B------:R-:W-:Y:S01]  /*9ff0*/  LOP3.LUT R51, R51, 0xffff0000, RZ, 0xc0, !PT ;  /* 0xffff000033337812 */ /* 0x000fe200078ec0ff */
[----:B------:R-:W-:Y:S01]  /*a000*/  FFMA.FTZ R56, R41, R52, R56 ;  /* 0x0000003429387223 */ /* 0x000fe20000010038 */
[----:B------:R-:W-:Y:S01]  /*a010*/  PRMT R157, R157, 0x5432, R66 ;  /* 0x000054329d9d7816 */ /* 0x000fe20000000042 */
[----:B------:R-:W-:Y:S01]  /*a020*/  FFMA.FTZ R54, R41, R50, -R54 ;  /* 0x0000003229367223 */ /* 0x000fe20000010836 */
        /* <DEDUP_REMOVED lines=8> */
[----:B------:R-:W-:Y:S02]  /*a0b0*/  IMAD.U32 R32, R31, 0x10000, RZ ;  /* 0x000100001f207824 */ /* 0x000fe400078e00ff */
[-C--:B------:R-:W-:Y:S01]  /*a0c0*/  FMUL.FTZ R45, R47, R50.reuse ;  /* 0x000000322f2d7220 */ /* 0x080fe20000410000 */
[----:B------:R-:W-:Y:S01]  /*a0d0*/  FFMA.FTZ R57, R42, R51, R57 ;  /* 0x000000332a397223 */ /* 0x000fe20000010039 */
[----:B------:R-:W-:Y:S01]  /*a0e0*/  LOP3.LUT R35, R35, 0xffff0000, RZ, 0xc0, !PT ;  /* 0xffff000023237812 */ /* 0x000fe200078ec0ff */
[-C--:B------:R-:W-:Y:S01]  /*a0f0*/  FMUL.FTZ R47, R47, R41.reuse ;  /* 0x000000292f2f7220 */ /* 0x080fe20000410000 */
[----:B------:R-:W-:Y:S01]  /*a100*/  LOP3.LUT R46, R157, 0xffff0000, RZ, 0xc0, !PT ;  /* 0xffff00009d2e7812 */ /* 0x000fe200078ec0ff */
[----:B------:R-:W-:Y:S01]  /*a110*/  FFMA.FTZ R45, R32, R41, -R45 ;  /* 0x00000029202d7223 */ /* 0x000fe2000001082d */
[----:B------:R-:W-:Y:S01]  /*a120*/  LOP3.LUT R42, R155, 0xffff0000, RZ, 0xc0, !PT ;  /* 0xffff00009b2a7812 */ /* 0x000fe200078ec0ff */
[----:B------:R-:W-:Y:S01]  /*a130*/  IMAD.U32 R41, R158, 0x10000, RZ ;  /* 0x000100009e297824 */ /* 0x000fe200078e00ff */
[----:B------:R-:W-:Y:S01]  /*a140*/  LOP3.LUT R33, R31, 0xffff0000, RZ, 0xc0, !PT ;  /* 0xffff00001f217812 */ /* 0x000fe200078ec0ff */
[----:B------:R-:W-:Y:S01]  /*a150*/  FFMA.FTZ R47, R32, R50, R47 ;  /* 0x00000032202f7223 */ /* 0x000fe2000001002f */
[C---:B------:R-:W-:Y:S01]  /*a160*/  FMUL.FTZ R50, R35.reuse, R46 ;  /* 0x0000002e23327220 */ /* 0x040fe20000410000 */
[----:B------:R-:W-:Y:S01]  /*a170*/  FMUL.FTZ R52, R35, R42 ;  /* 0x0000002a23347220 */ /* 0x000fe20000410000 */
[----:B------:R-:W-:-:S02]  /*a180*/  IMAD.U32 R32, R48, 0x10000, RZ ;  /* 0x0001000030207824 */ /* 0x000fc400078e00ff */
[-C--:B------:R-:W-:Y:S01]  /*a190*/  FMUL.FTZ R35, R43, R41.reuse ;  /* 0x000000292b237220 */ /* 0x080fe20000410000 */
[----:B------:R-:W-:Y:S01]  /*a1a0*/  LOP3.LUT R158, R158, 0xffff0000, RZ, 0xc0, !PT ;  /* 0xffff00009e9e7812 */ /* 0x000fe200078ec0ff */
[C---:B------:R-:W-:Y:S01]  /*a1b0*/  FFMA.FTZ R50, R33.reuse, R42, -R50 ;  /* 0x0000002a21327223 */ /* 0x040fe20000010832 */
[----:B------:R-:W-:Y:S01]  /*a1c0*/  FFMA.FTZ R52, R33, R46, R52 ;  /* 0x0000002e21347223 */ /* 0x000fe20000010034 */
[----:B------:R-:W-:Y:S02]  /*a1d0*/  IMAD.U32 R31, R34, 0x10000, RZ ;  /* 0x00010000221f7824 */ /* 0x000fe400078e00ff */
[-C--:B------:R-:W-:Y:S01]  /*a1e0*/  FMUL.FTZ R42, R43, R32.reuse ;  /* 0x000000202b2a7220 */ /* 0x080fe20000410000 */
[----:B------:R-:W-:Y:S01]  /*a1f0*/  FFMA.FTZ R35, R38, R32, -R35 ;  /* 0x0000002026237223 */ /* 0x000fe20000010823 */
[----:B------:R-:W-:Y:S01]  /*a200*/  IMAD.U32 R33, R53, 0x10000, RZ ;  /* 0x0001000035217824 */ /* 0x000fe200078e00ff */
[----:B------:R-:W-:Y:S01]  /*a210*/  LOP3.LUT R29, R28, 0xffff0000, RZ, 0xc0, !PT ;  /* 0xffff00001c1d7812 */ /* 0x000fe200078ec0ff */
[----:B------:R-:W-:Y:S01]  /*a220*/  IMAD.U32 R32, R49, 0x10000, RZ ;  /* 0x0001000031207824 */ /* 0x000fe200078e00ff */
[----:B------:R-:W-:Y:S01]  /*a230*/  LOP3.LUT R34, R34, 0xffff0000, RZ, 0xc0, !PT ;  /* 0xffff000022227812 */ /* 0x000fe200078ec0ff */
[----:B------:R-:W-:Y:S01]  /*a240*/  FMUL.FTZ R46, R44, R158 ;  /* 0x0000009e2c2e7220 */ /* 0x000fe20000410000 */
[----:B------:R-:W-:Y:S01]  /*a250*/  LOP3.LUT R48, R48, 0xffff0000, RZ, 0xc0, !PT ;  /* 0xffff000030307812 */ /* 0x000fe200078ec0ff */
[----:B------:R-:W-:Y:S01]  /*a260*/  IMAD.U32 R28, R30, 0x10000, RZ ;  /* 0x000100001e1c7824 */ /* 0x000fe200078e00ff */
[----:B------:R-:W-:Y:S01]  /*a270*/  LOP3.LUT R53, R53, 0xffff0000, RZ, 0xc0, !PT ;  /* 0xffff000035357812 */ /* 0x000fe200078ec0ff */
[----:B------:R-:W-:Y:S01]  /*a280*/  FFMA.FTZ R42, R38, R41, R42 ;  /* 0x00000029262a7223 */ /* 0x000fe2000001002a */
[----:B------:R-:W-:Y:S01]  /*a290*/  LOP3.LUT R49, R49, 0xffff0000, RZ, 0xc0, !PT ;  /* 0xffff000031317812 */ /* 0x000fe200078ec0ff */
[C---:B------:R-:W-:Y:S01]  /*a2a0*/  FMUL.FTZ R41, R31.reuse, R33 ;  /* 0x000000211f297220 */ /* 0x040fe20000410000 */
[----:B------:R-:W-:Y:S01]  /*a2b0*/  LOP3.LUT R30, R30, 0xffff0000, RZ, 0xc0, !PT ;  /* 0xffff00001e1e7812 */ /* 0x000fe200078ec0ff */
[----:B------:R-:W-:Y:S01]  /*a2c0*/  FMUL.FTZ R38, R31, R32 ;  /* 0x000000201f267220 */ /* 0x000fe20000410000 */
[CC--:B------:R-:W-:Y:S01]  /*a2d0*/  FFMA.FTZ R46, R29.reuse, R48.reuse, -R46 ;  /* 0x000000301d2e7223 */ /* 0x0c0fe2000001082e */
[----:B------:R-:W-:Y:S01]  /*a2e0*/  FMUL.FTZ R31, R34, R53 ;  /* 0x00000035221f7220 */ /* 0x000fe20000410000 */
[----:B------:R-:W-:Y:S01]  /*a2f0*/  FMUL.FTZ R44, R44, R48 ;  /* 0x000000302c2c7220 */ /* 0x000fe20000410000 */
[----:B------:R-:W-:Y:S01]  /*a300*/  FMUL.FTZ R34, R34, R49 ;  /* 0x0000003122227220 */ /* 0x000fe20000410000 */
[C---:B------:R-:W-:Y:S01]  /*a310*/  FFMA.FTZ R41, R28.reuse, R32, -R41 ;  /* 0x000000201c297223 */ /* 0x040fe20000010829 */
[----:B------:R-:W-:Y:S01]  /*a320*/  FFMA.FTZ R38, R28, R33, R38 ;  /* 0x000000211c267223 */ /* 0x000fe20000010026 */
[----:B------:R-:W-:Y:S01]  /*a330*/  FFMA.FTZ R28, R30, R49, -R31 ;  /* 0x000000311e1c7223 */ /* 0x000fe2000001081f */
[----:B------:R-:W-:Y:S01]  /*a340*/  FFMA.FTZ R29, R29, R158, R44 ;  /* 0x0000009e1d1d7223 */ /* 0x000fe2000001002c */
[----:B------:R-:W-:Y:S01]  /*a350*/  F2FP.BF16.F32.PACK_AB R35, R46, R35 ;  /* 0x000000232e23723e */ /* 0x000fe200000010ff */
        /* <DEDUP_REMOVED lines=10> */
[----:B------:R-:W-:-:S07]  /*a400*/  F2FP.BF16.F32.PACK_AB R34, R53, R38 ;  /* 0x000000263522723e */ /* 0x000fce00000010ff */
.L_x_1756:
[----:B------:R-:W-:Y:S05]  /*a410*/  BSYNC B1 ;  /* 0x0000000000017941 */ /* 0x000fea0003800000 */
.L_x_1755:
[----:B------:R-:W-:Y:S01]  /*a420*/  ISETP.GE.AND P3, PT, R39, R148, PT ;  /* 0x000000942700720c */ /* 0x000fe20003f66270 */
[----:B------:R-:W-:Y:S02]  /*a430*/  ULDC.64 UR4, c[0x0][0x208] ;  /* 0x0000820000047ab9 */ /* 0x000fe40000000a00 */
[----:B0-----:R0:W-:Y:S10]  /*a440*/  STG.E.128 desc[UR4][R36.64], R28 ;  /* 0x0000001c24007986 */ /* 0x0011f4000c101d04 */
[----:B------:R-:W-:Y:S05]  /*a450*/  @P3 BRA `(.L_x_1705) ;  /* 0x0000000400043947 */ /* 0x000fea0003800000 */
[--C-:B------:R-:W-:Y:S01]  /*a460*/  IADD3 R126, P3, P4, R86, R126, R39.reuse ;  /* 0x0000007e567e7210 */ /* 0x100fe20007c7e027 */
[----:B------:R-:W-:Y:S01]  /*a470*/  ULDC.64 UR4, c[0x0][0x208] ;  /* 0x0000820000047ab9 */ /* 0x000fe20000000a00 */
[----:B------:R-:W-:-:S04]  /*a480*/  SHF.R.S32.HI R39, RZ, 0x1f, R39 ;  /* 0x0000001fff277819 */ /* 0x000fc80000011427 */
[----:B------:R-:W-:Y:S02]  /*a490*/  IADD3.X R40, R84, R40, R39, P3, P4 ;  /* 0x0000002854287210 */ /* 0x000fe40001fe8427 */
[----:B------:R-:W-:-:S04]  /*a4a0*/  LEA R114, P3, R126, R114, 0x1 ;  /* 0x000000727e727211 */ /* 0x000fc800078608ff */
[----:B------:R-:W-:-:S05]  /*a4b0*/  LEA.HI.X R115, R126, R115, R40, 0x1, P3 ;  /* 0x000000737e737211 */ /* 0x000fca00018f0c28 */
[----:B--2---:R2:W-:Y:S01]  /*a4c0*/  STG.E.128 desc[UR4][R114.64], R32 ;  /* 0x0000002072007986 */ /* 0x0045e2000c101d04 */
[----:B------:R-:W-:Y:S05]  /*a4d0*/  BRA `(.L_x_1705) ;  /* 0x0000000000e47947 */ /* 0x000fea0003800000 */
.L_x_1672:
[----:B------:R-:W-:-:S04]  /*a4e0*/  ULOP3.LUT UR4, UR60, 0x1, URZ, 0xfc, !UPT ;  /* 0x000000013c047892 */ /* 0x000fc8000f8efc3f */
[----:B------:R-:W-:-:S06]  /*a4f0*/  UISETP.NE.AND UP0, UPT, UR4, 0x3, UPT ;  /* 0x000000030400788c */ /* 0x000fcc000bf05270 */
[----:B------:R-:W-:-:S13]  /*a500*/  PLOP3.LUT P2, PT, PT, PT, UP0, 0x80, 0x0 ;  /* 0x000000000000781c */ /* 0x000fda0003f4f008 */
[----:B------:R-:W-:Y:S05]  /*a510*/  @!P2 BRA `(.L_x_1757) ;  /* 0x000000000004a947 */ /* 0x000fea0003800000 */
[----:B------:R-:W-:Y:S01]  /*a520*/  BPT.TRAP 0x1 ;  /* 0x000000040000795c */ /* 0x000fe20000300000 */
.L_x_1757:
        /* <DEDUP_REMOVED lines=8> */
.L_x_2119:
[----:B------:R-:W-:Y:S05]  /*a5b0*/  BSYNC B1 ;  /* 0x0000000000017941 */ /* 0x000fea0003800000 */
.L_x_1758:
[----:B------:R-:W-:Y:S04]  /*a5c0*/  BSSY B1, `(.L_x_1760) ;  /* 0x0000015000017945 */ /* 0x000fe80003800000 */
[----:B------:R-:W-:Y:S05]  /*a5d0*/  @P3 BRA `(.L_x_1761) ;  /* 0x00000000004c3947 */ /* 0x000fea0003800000 */
[----:B------:R-:W-:Y:S01]  /*a5e0*/  ISETP.NE.AND P4, PT, R11, RZ, PT ;  /* 0x000000ff0b00720c */ /* 0x000fe20003f85270 */
[----:B------:R-:W-:Y:S01]  /*a5f0*/  ULDC.64 UR4, c[0x0][0x208] ;  /* 0x0000820000047ab9 */ /* 0x000fe20000000a00 */
        /* <DEDUP_REMOVED lines=17> */
.L_x_1761:
[----:B------:R-:W-:Y:S05]  /*a710*/  BSYNC B1 ;  /* 0x0000000000017941 */ /* 0x000fea0003800000 */
.L_x_1760:
[----:B------:R-:W-:-:S13]  /*a720*/  ISETP.GE.AND P3, PT, R188, R4, PT ;  /* 0x00000004bc00720c */ /* 0x000fda0003f66270 */
[----:B------:R-:W-:Y:S05]  /*a730*/  @P3 BRA `(.L_x_1705) ;  /* 0x00000000004c3947 */ /* 0x000fea0003800000 */
[----:B------:R-:W-:Y:S01]  /*a740*/  ISETP.NE.AND P4, PT, R11, RZ, PT ;  /* 0x000000ff0b00720c */ /* 0x000fe20003f85270 */
[----:B------:R-:W-:Y:S01]  /*a750*/  ULDC.64 UR4, c[0x0][0x208] ;  /* 0x0000820000047ab9 */ /* 0x000fe20000000a00 */
        /* <DEDUP_REMOVED lines=17> */
.L_x_1705:
[----:B------:R-:W-:Y:S05]  /*a870*/  BSYNC B0 ;  /* 0x0000000000007941 */ /* 0x000fea0003800000 */
.L_x_1671:
        /* <DEDUP_REMOVED lines=17> */
.L_x_1763:
[----:B------:R-:W-:Y:S05]  /*a990*/  BSYNC B0 ;  /* 0x0000000000007941 */ /* 0x000fea0003800000 */
.L_x_1762:
        /* <DEDUP_REMOVED lines=9> */
.L_x_2120:
[----:B------:R-:W-:Y:S05]  /*aa30*/  BSYNC B0 ;  /* 0x0000000000007941 */ /* 0x000fea0003800000 */
.L_x_1764:
[----:B------:R-:W-:Y:S01]  /*aa40*/  BSSY B0, `(.L_x_1766) ;  /* 0x000001a000007945 */ /* 0x000fe20003800000 */
[----:B01----:R-:W-:Y:S02]  /*aa50*/  IMAD R0, R28, 0x2, R117 ;  /* 0x000000021c007824 */ /* 0x003fe400078e0275 */
[----:B------:R-:W-:-:S04]  /*aa60*/  IMAD.WIDE R36, R2, 0x60, R120 ;  /* 0x0000006002247825 */ /* 0x000fc800078e0278 */
[----:B------:R-:W-:Y:S01]  /*aa70*/  IMAD R40, R30, 0x2, R117 ;  /* 0x000000021e287824 */ /* 0x000fe200078e0275 */
[----:B------:R-:W-:Y:S06]  /*aa80*/  @P2 BRA `(.L_x_1767) ;  /* 0x0000000000542947 */ /* 0x000fec0003800000 */
[----:B------:R-:W-:Y:S01]  /*aa90*/  IMAD R31, R37, UR56, RZ ;  /* 0x00000038251f7c24 */ /* 0x000fe2000f8e02ff */
[----:B------:R-:W-:Y:S01]  /*aaa0*/  ISETP.GE.AND P4, PT, R18, UR61, PT ;  /* 0x0000003d12007c0c */ /* 0x000fe2000bf86270 */
[----:B------:R-:W-:Y:S01]  /*aab0*/  IMAD.MOV.U32 R28, RZ, RZ, R88 ;  /* 0x000000ffff1c7224 */ /* 0x000fe200078e0058 */
[----:B------:R-:W-:Y:S01]  /*aac0*/  ULDC.64 UR4, c[0x0][0x208] ;  /* 0x0000820000047ab9 */ /* 0x000fe20000000a00 */
        /* <DEDUP_REMOVED lines=17> */
.L_x_1767:
[----:B------:R-:W-:Y:S05]  /*abe0*/  BSYNC B0 ;  /* 0x0000000000007941 */ /* 0x000fea0003800000 */
.L_x_1766:
[----:B------:R-:W-:Y:S01]  /*abf0*/  ISETP.GE.AND P2, PT, R188, R4, PT ;  /* 0x00000004bc00720c */ /* 0x000fe20003f46270 */
[----:B------:R-:W-:-:S12]  /*ac00*/  BSSY B0, `(.L_x_1768) ;  /* 0x0000018000007945 */ /* 0x000fd80003800000 */
[----:B------:R-:W-:Y:S05]  /*ac10*/  @P2 BRA `(.L_x_1769) ;  /* 0x0000000000582947 */ /* 0x000fea0003800000 */
[----:B0-----:R-:W-:Y:S01]  /*ac20*/  IADD3 R31, P2, R36, 0x40, RZ ;  /* 0x00000040241f7810 */ /* 0x001fe20007f5e0ff */
[----:B------:R-:W-:Y:S01]  /*ac30*/  IMAD.MOV.U32 R4, RZ, RZ, R88 ;  /* 0x000000ffff047224 */ /* 0x000fe200078e0058 */
[----:B------:R-:W-:Y:S01]  /*ac40*/  ISETP.GE.AND P4, PT, R18, UR61, PT ;  /* 0x0000003d12007c0c */ /* 0x000fe2000bf86270 */
[----:B------:R-:W-:Y:S02]  /*ac50*/  ULDC.64 UR4, c[0x0][0x208] ;  /* 0x0000820000047ab9 */ /* 0x000fe40000000a00 */
        /* <DEDUP_REMOVED lines=18> */
.L_x_1769:
[----:B------:R-:W-:Y:S05]  /*ad80*/  BSYNC B0 ;  /* 0x0000000000007941 */ /* 0x000fea0003800000 */
.L_x_1768:
        /* <DEDUP_REMOVED lines=15> */
[----:B---3--:R-:W-:Y:S02]  /*ae80*/  LOP3.LUT P4, RZ, R0, 0x2, RZ, 0xc0, !PT ;  /* 0x0000000200ff7812 */ /* 0x008fe4000788c0ff */
[----:B------:R-:W-:-:S04]  /*ae90*/  SEL R0, RZ, 0x1, P3 ;  /* 0x00000001ff007807 */ /* 0x000fc80001800000 */
[----:B------:R-:W-:-:S07]  /*aea0*/  LOP3.LUT R167, R167, R0, RZ, 0x3c, !PT ;  /* 0x00000000a7a77212 */ /* 0x000fce00078e3cff */
[----:B-1----:R-:W-:Y:S05]  /*aeb0*/  @P4 BRA `(.L_x_1770) ;  /* 0xffffff7c00184947 */ /* 0x002fea000383ffff */
.L_x_1666:
[----:B------:R-:W1:Y:S01]  /*aec0*/  LDC R0, c[0x0][0x448] ;  /* 0x00011200ff007b82 */ /* 0x000e620000000800 */
[----:B------:R-:W-:Y:S01]  /*aed0*/  IADD3 R5, R164, 0x1, -R163 ;  /* 0x00000001a4057810 */ /* 0x000fe20007ffe8a3 */
[----:B------:R-:W-:Y:S06]  /*aee0*/  BSSY B0, `(.L_x_1771) ;  /* 0x000000d000007945 */ /* 0x000fec0003800000 */
[----:B------:R-:W3:Y:S01]  /*aef0*/  LDC.64 R6, c[0x0][0x9e0] ;  /* 0x00027800ff067b82 */ /* 0x000ee20000000a00 */
[----:B-1----:R-:W-:Y:S01]  /*af00*/  ISETP.NE.AND P1, PT, R0, 0x1, PT ;  /* 0x000000010000780c */ /* 0x002fe20003f25270 */
[----:B------:R-:W-:Y:S01]  /*af10*/  VIADD R0, R177, 0x7f ;  /* 0x0000007fb1007836 */ /* 0x000fe20000000000 */
[----:B---3--:R-:W-:-:S11]  /*af20*/  ISETP.GE.AND P3, PT, R7, 0x1, PT ;  /* 0x000000010700780c */ /* 0x008fd60003f66270 */
[----:B------:R-:W1:Y:S08]  /*af30*/  @P1 LDC R3, c[0x0][0x44c] ;  /* 0x00011300ff031b82 */ /* 0x000e700000000800 */
[----:B------:R-:W3:Y:S01]  /*af40*/  @P1 LDC R2, c[0x0][0x450] ;  /* 0x00011400ff021b82 */ /* 0x000ee20000000800 */
[----:B-1----:R-:W-:-:S05]  /*af50*/  @P1 IMAD.HI.U32 R3, R0, R3, RZ ;  /* 0x0000000300031227 */ /* 0x002fca00078e00ff */
[----:B---3--:R-:W-:-:S05]  /*af60*/  @P1 SHF.R.U32.HI R0, RZ, R2, R3 ;  /* 0x00000002ff001219 */ /* 0x008fca0000011603 */
[----:B------:R-:W-:Y:S01]  /*af70*/  IMAD.IADD R3, R5, 0x1, R0 ;  /* 0x0000000105037824 */ /* 0x000fe200078e0200 */
[----:B------:R-:W-:Y:S06]  /*af80*/  @P2 BRA `(.L_x_1772) ;  /* 0x0000000000082947 */ /* 0x000fec0003800000 */
[----:B------:R-:W1:Y:S02]  /*af90*/  FENCE.VIEW.ASYNC.G ;  /* 0x00000000000073c6 */ /* 0x000e640000000100 */
[----:B-1----:R-:W-:Y:S06]  /*afa0*/  BAR.ARV 0xc, 0x180 ;  /* 0x0306000000007b1d */ /* 0x002fec0000002000 */
.L_x_1772:
[----:B------:R-:W-:Y:S05]  /*afb0*/  BSYNC B0 ;  /* 0x0000000000007941 */ /* 0x000fea0003800000 */
.L_x_1771:
[----:B------:R-:W-:Y:S01]  /*afc0*/  IMAD.IADD R0, R3, 0x1, R6 ;  /* 0x0000000103007824 */ /* 0x000fe200078e0206 */
[----:B------:R-:W-:Y:S06]  /*afd0*/  @!P3 BRA `(.L_x_1773) ;  /* 0x000000000048b947 */ /* 0x000fec0003800000 */
[C---:B------:R-:W-:Y:S01]  /*afe0*/  ISETP.GT.AND P0, PT, R3.reuse, RZ, PT ;  /* 0x000000ff0300720c */ /* 0x040fe20003f04270 */
[----:B------:R-:W-:Y:S01]  /*aff0*/  BSSY B0, `(.L_x_1774) ;  /* 0x000000e000007945 */ /* 0x000fe20003800000 */
[----:B------:R-:W-:-:S11]  /*b000*/  VIADD R2, R3, 0xffffffff ;  /* 0xffffffff03027836 */ /* 0x000fd60000000000 */
[----:B------:R-:W-:Y:S05]  /*b010*/  @P0 BRA `(.L_x_1775) ;  /* 0x00000000001c0947 */ /* 0x000fea0003800000 */
[----:B------:R-:W-:Y:S01]  /*b020*/  ISETP.NE.AND P0, PT, R7, 0x1, PT ;  /* 0x000000010700780c */ /* 0x000fe20003f05270 */
[----:B------:R-:W-:-:S12]  /*b030*/  IMAD.MOV R3, RZ, RZ, -R3 ;  /* 0x000000ffff037224 */ /* 0x000fd800078e0a03 */
[----:B------:R-:W1:Y:S02]  /*b040*/  @P0 LDC.64 R4, c[0x0][0x9e8] ;  /* 0x00027a00ff040b82 */ /* 0x000e640000000a00 */
[----:B-1----:R-:W-:-:S05]  /*b050*/  @P0 IMAD.HI.U32 R2, R3, R4, RZ ;  /* 0x0000000403020227 */ /* 0x002fca00078e00ff */
[----:B------:R-:W-:-:S04]  /*b060*/  @P0 SHF.R.U32.HI R3, RZ, R5, R2 ;  /* 0x00000005ff030219 */ /* 0x000fc80000011602 */
[----:B------:R-:W-:Y:S01]  /*b070*/  LOP3.LUT R2, RZ, R3, RZ, 0x33, !PT ;  /* 0x00000003ff027212 */ /* 0x000fe200078e33ff */
[----:B------:R-:W-:Y:S06]  /*b080*/  BRA `(.L_x_1776) ;  /* 0x0000000000107947 */ /* 0x000fec0003800000 */
.L_x_1775:
[----:B------:R-:W-:-:S13]  /*b090*/  ISETP.NE.AND P0, PT, R7, 0x1, PT ;  /* 0x000000010700780c */ /* 0x000fda0003f05270 */
[----:B------:R-:W1:Y:S02]  /*b0a0*/  @P0 LDC.64 R4, c[0x0][0x9e8] ;  /* 0x00027a00ff040b82 */ /* 0x000e640000000a00 */
[----:B-1----:R-:W-:-:S05]  /*b0b0*/  @P0 IMAD.HI.U32 R4, R2, R4, RZ ;  /* 0x0000000402040227 */ /* 0x002fca00078e00ff */
[----:B------:R-:W-:-:S07]  /*b0c0*/  @P0 SHF.R.U32.HI R2, RZ, R5, R4 ;  /* 0x00000005ff020219 */ /* 0x000fce0000011604 */
.L_x_1776:
[----:B------:R-:W-:Y:S05]  /*b0d0*/  BSYNC B0 ;  /* 0x0000000000007941 */ /* 0x000fea0003800000 */
.L_x_1774:
[----:B------:R-:W-:-:S05]  /*b0e0*/  IMAD R3, R2, R7, R7 ;  /* 0x0000000702037224 */ /* 0x000fca00078e0207 */
[----:B------:R-:W-:-:S07]  /*b0f0*/  VIMNMX R0, R0, R3, PT ;  /* 0x0000000300007248 */ /* 0x000fce0003fe0100 */
.L_x_1773:
[----:B------:R-:W1:Y:S01]  /*b100*/  @P1 LDC R2, c[0x0][0x44c] ;  /* 0x00011300ff021b82 */ /* 0x000e620000000800 */
[----:B------:R-:W-:Y:S01]  /*b110*/  VIADD R0, R0, 0x5f ;  /* 0x0000005f00007836 */ /* 0x000fe20000000000 */
[----:B------:R-:W-:Y:S01]  /*b120*/  ULDC UR4, c[0x0][0x9dc] ;  /* 0x0002770000047ab9 */ /* 0x000fe20000000800 */
[----:B------:R-:W-:Y:S02]  /*b130*/  IMAD.MOV.U32 R5, RZ, RZ, R177 ;  /* 0x000000ffff057224 */ /* 0x000fe400078e00b1 */
[----:B------:R-:W-:-:S03]  /*b140*/  IMAD.HI R0, R0, 0x2aaaaaab, RZ ;  /* 0x2aaaaaab00007827 */ /* 0x000fc600078e02ff */
[----:B------:R-:W3:Y:S02]  /*b150*/  @P1 LDC R9, c[0x0][0x450] ;  /* 0x00011400ff091b82 */ /* 0x000ee40000000800 */
[----:B------:R-:W-:Y:S01]  /*b160*/  SHF.R.U32.HI R3, RZ, 0x1f, R0 ;  /* 0x0000001fff037819 */ /* 0x000fe20000011600 */
[----:B-1----:R-:W-:-:S05]  /*b170*/  @P1 IMAD.HI.U32 R2, R177, R2, RZ ;  /* 0x00000002b1021227 */ /* 0x002fca00078e00ff */
[----:B---3--:R-:W-:Y:S02]  /*b180*/  @P1 SHF.R.U32.HI R5, RZ, R9, R2 ;  /* 0x00000009ff051219 */ /* 0x008fe40000011602 */
[----:B------:R-:W-:-:S03]  /*b190*/  LEA.HI.SX32 R2, R0, R3, 0x1c ;  /* 0x0000000300027211 */ /* 0x000fc600078fe2ff */
[----:B------:R-:W-:Y:S01]  /*b1a0*/  IMAD.IADD R0, R152, 0x1, R5 ;  /* 0x0000000198007824 */ /* 0x000fe200078e0205 */
[----:B------:R-:W-:-:S03]  /*b1b0*/  VIMNMX R2, R153, R2, PT ;  /* 0x0000000299027248 */ /* 0x000fc60003fe0100 */
[----:B------:R-:W-:Y:S01]  /*b1c0*/  VIADD R3, R0, -UR4 ;  /* 0x8000000400037c36 */ /* 0x000fe20008000000 */
[----:B------:R-:W-:Y:S06]  /*b1d0*/  @!P3 BRA `(.L_x_1777) ;  /* 0x000000000044b947 */ /* 0x000fec0003800000 */
[----:B------:R-:W-:Y:S01]  /*b1e0*/  ISETP.GT.AND P0, PT, R0, -0x1, PT ;  /* 0xffffffff0000780c */ /* 0x000fe20003f04270 */
[----:B------:R-:W-:-:S12]  /*b1f0*/  BSSY B0, `(.L_x_1778) ;  /* 0x000000d000007945 */ /* 0x000fd80003800000 */
[----:B------:R-:W-:Y:S05]  /*b200*/  @P0 BRA `(.L_x_1779) ;  /* 0x00000000001c0947 */ /* 0x000fea0003800000 */
[----:B------:R-:W-:Y:S02]  /*b210*/  ISETP.NE.AND P0, PT, R7, 0x1, PT ;  /* 0x000000010700780c */ /* 0x000fe40003f05270 */
[----:B------:R-:W-:-:S11]  /*b220*/  LOP3.LUT R5, RZ, R0, RZ, 0x33, !PT ;  /* 0x00000000ff057212 */ /* 0x000fd600078e33ff */
[----:B------:R-:W1:Y:S02]  /*b230*/  @P0 LDC.64 R8, c[0x0][0x9e8] ;  /* 0x00027a00ff080b82 */ /* 0x000e640000000a00 */
[----:B-1----:R-:W-:-:S05]  /*b240*/  @P0 IMAD.HI.U32 R0, R5, R8, RZ ;  /* 0x0000000805000227 */ /* 0x002fca00078e00ff */
[----:B------:R-:W-:-:S04]  /*b250*/  @P0 SHF.R.U32.HI R5, RZ, R9, R0 ;  /* 0x00000009ff050219 */ /* 0x000fc80000011600 */
[----:B------:R-:W-:Y:S01]  /*b260*/  LOP3.LUT R0, RZ, R5, RZ, 0x33, !PT ;  /* 0x00000005ff007212 */ /* 0x000fe200078e33ff */
[----:B------:R-:W-:Y:S06]  /*b270*/  BRA `(.L_x_1780) ;  /* 0x0000000000107947 */ /* 0x000fec0003800000 */
.L_x_1779:
[----:B------:R-:W-:-:S13]  /*b280*/  ISETP.NE.AND P0, PT, R7, 0x1, PT ;  /* 0x000000010700780c */ /* 0x000fda0003f05270 */
[----:B------:R-:W1:Y:S02]  /*b290*/  @P0 LDC.64 R4, c[0x0][0x9e8] ;  /* 0x00027a00ff040b82 */ /* 0x000e640000000a00 */
[----:B-1----:R-:W-:-:S05]  /*b2a0*/  @P0 IMAD.HI.U32 R4, R0, R4, RZ ;  /* 0x0000000400040227 */ /* 0x002fca00078e00ff */
[----:B------:R-:W-:-:S07]  /*b2b0*/  @P0 SHF.R.U32.HI R0, RZ, R5, R4 ;  /* 0x00000005ff000219 */ /* 0x000fce0000011604 */
.L_x_1780:
[----:B------:R-:W-:Y:S05]  /*b2c0*/  BSYNC B0 ;  /* 0x0000000000007941 */ /* 0x000fea0003800000 */
.L_x_1778:
[----:B------:R-:W-:-:S05]  /*b2d0*/  IMAD R0, R0, R7, RZ ;  /* 0x0000000700007224 */ /* 0x000fca00078e02ff */
[----:B------:R-:W-:-:S07]  /*b2e0*/  VIMNMX R3, R3, R0, !PT ;  /* 0x0000000003037248 */ /* 0x000fce0007fe0100 */
.L_x_1777:
        /* <DEDUP_REMOVED lines=8> */
[----:B0-----:R-:W-:Y:S01]  /*b370*/  IMAD.MOV.U32 R39, RZ, RZ, RZ ;  /* 0x000000ffff277224 */ /* 0x001fe200078e00ff */
[----:B------:R-:W-:Y:S01]  /*b380*/  LEA.HI.SX32 R179, R3, R0, 0x1c ;  /* 0x0000000003b37211 */ /* 0x000fe200078fe2ff */
[----:B------:R-:W-:Y:S01]  /*b390*/  IMAD.MOV.U32 R0, RZ, RZ, RZ ;  /* 0x000000ffff007224 */ /* 0x000fe200078e00ff */
[----:B------:R-:W-:Y:S01]  /*b3a0*/  CS2R R76, SRZ ;  /* 0x00000000004c7805 */ /* 0x000fe2000001ff00 */
[----:B------:R-:W-:Y:S01]  /*b3b0*/  IMAD.MOV.U32 R78, RZ, RZ, RZ ;  /* 0x000000ffff4e7224 */ /* 0x000fe200078e00ff */
[----:B------:R-:W-:Y:S02]  /*b3c0*/  VIMNMX R179, RZ, R179, !PT ;  /* 0x000000b3ffb37248 */ /* 0x000fe40007fe0100 */
[----:B--2---:R-:W-:Y:S01]  /*b3d0*/  CS2R R36, SRZ ;  /* 0x0000000000247805 */ /* 0x004fe2000001ff00 */
[----:B------:R-:W-:Y:S01]  /*b3e0*/  IMAD.MOV.U32 R74, RZ, RZ, RZ ;  /* 0x000000ffff4a7224 */ /* 0x000fe200078e00ff */
[----:B------:R-:W-:-:S02]  /*b3f0*/  CS2R R72, SRZ ;  /* 0x0000000000487805 */ /* 0x000fc4000001ff00 */
[----:B------:R-:W-:Y:S02]  /*b400*/  ISETP.GT.AND P1, PT, R2, R179, PT ;  /* 0x000000b30200720c */ /* 0x000fe40003f24270 */
[----:B------:R-:W-:Y:S01]  /*b410*/  CS2R R34, SRZ ;  /* 0x0000000000227805 */ /* 0x000fe2000001ff00 */
[----:B------:R-:W-:Y:S01]  /*b420*/  IMAD.MOV.U32 R70, RZ, RZ, RZ ;  /* 0x000000ffff467224 */ /* 0x000fe200078e00ff */
        /* <DEDUP_REMOVED lines=15> */
[----:B------:R-:W-:Y:S01]  /*b520*/  IMAD.MOV.U32 R93, RZ, RZ, RZ ;  /* 0x000000ffff5d7224 */ /* 0x000fe200078e00ff */
[----:B------:R-:W-:Y:S01]  /*b530*/  CS2R R90, SRZ ;  /* 0x00000000005a7805 */ /* 0x000fe2000001ff00 */
[----:B------:R-:W-:Y:S01]  /*b540*/  IMAD.MOV.U32 R95, RZ, RZ, RZ ;  /* 0x000000ffff5f7224 */ /* 0x000fe200078e00ff */
[----:B------:R-:W-:Y:S01]  /*b550*/  CS2R R88, SRZ ;  /* 0x0000000000587805 */ /* 0x000fe2000001ff00 */
[----:B------:R-:W-:Y:S01]  /*b560*/  IMAD.MOV.U32 R30, RZ, RZ, RZ ;  /* 0x000000ffff1e7224 */ /* 0x000fe200078e00ff */
[----:B------:R-:W-:Y:S01]  /*b570*/  CS2R R6, SRZ ;  /* 0x0000000000067805 */ /* 0x000fe2000001ff00 */
[----:B------:R-:W-:-:S02]  /*b580*/  IMAD.MOV.U32 R97, RZ, RZ, RZ ;  /* 0x000000ffff617224 */ /* 0x000fc400078e00ff */
[----:B------:R-:W-:Y:S02]  /*b590*/  IMAD.MOV.U32 R28, RZ, RZ, RZ ;  /* 0x000000ffff1c7224 */ /* 0x000fe400078e00ff */
[----:B------:R-:W-:Y:S02]  /*b5a0*/  IMAD.MOV.U32 R32, RZ, RZ, RZ ;  /* 0x000000ffff207224 */ /* 0x000fe400078e00ff */
[----:B------:R-:W-:Y:S01]  /*b5b0*/  IMAD.MOV.U32 R99, RZ, RZ, RZ ;  /* 0x000000ffff637224 */ /* 0x000fe200078e00ff */
[----:B------:R-:W-:Y:S06]  /*b5c0*/  @!P1 BRA `(.L_x_1781) ;  /* 0x00000138005c9947 */ /* 0x000fec0003800000 */
[----:B------:R-:W2:Y:S04]  /*b5d0*/  LDL R4, [R1+0x8] ;  /* 0x0000080001047983 */ /* 0x000ea80000100800 */
[----:B------:R-:W0:Y:S02]  /*b5e0*/  SHFL.IDX PT, R0, R224, RZ, 0x1f ;  /* 0x00001fffe0007589 */ /* 0x000e2400000e0000 */
[----:B0-----:R-:W-:-:S04]  /*b5f0*/  LEA.HI R3, R0, R0, RZ, 0x1 ;  /* 0x0000000000037211 */ /* 0x001fc800078f08ff */
[----:B------:R-:W-:-:S05]  /*b600*/  LOP3.LUT R3, R3, 0x1e, RZ, 0xc0, !PT ;  /* 0x0000001e03037812 */ /* 0x000fca00078ec0ff */
[----:B------:R-:W-:Y:S01]  /*b610*/  IMAD.IADD R3, R0, 0x1, -R3 ;  /* 0x0000000100037824 */ /* 0x000fe200078e0a03 */
[----:B--2---:R-:W-:-:S13]  /*b620*/  R2UR UR4, R4 ;  /* 0x00000000040472ca */ /* 0x004fda00000e0000 */
[----:B------:R-:W-:Y:S02]  /*b630*/  ULOP3.LUT UP0, URZ, UR4, 0x1bf, URZ, 0xc0, !UPT ;  /* 0x000001bf043f7892 */ /* 0x000fe4000f80c03f */
[----:B------:R-:W-:-:S04]  /*b640*/  LEA R3, R3, UR4, 0xd ;  /* 0x0000000403037c11 */ /* 0x000fc8000f8e68ff */
[----:B------:R-:W-:Y:S02]  /*b650*/  SHF.R.U32.HI R3, RZ, 0x4, R3 ;  /* 0x00000004ff037819 */ /* 0x000fe40000011603 */
[----:B------:R-:W-:Y:S02]  /*b660*/  PLOP3.LUT P0, PT, PT, PT, UP0, 0x80, 0x0 ;  /* 0x000000000000781c */ /* 0x000fe40003f0f008 */
[----:B------:R-:W-:-:S11]  /*b670*/  LOP3.LUT R68, R3, 0x3fff, RZ, 0xc0, !PT ;  /* 0x00003fff03447812 */ /* 0x000fd600078ec0ff */
        /* <DEDUP_REMOVED lines=17> */
.L_x_1782:
        /* <DEDUP_REMOVED lines=12> */
.L_x_1786:
[----:B-1----:R1:W2:Y:S02]  /*b850*/  SYNCS.PHASECHK.TRANS64.TRYWAIT P0, [R16+URZ+0x2a800], R3 ;  /* 0x02a80003100075a7 */ /* 0x0022a4000800017f */
[----:B--2---:R-:W-:Y:S05]  /*b860*/  @!P0 NANOSLEEP.SYNCS 0x989680 ;  /* 0x009896800000895d */ /* 0x004fea0003900000 */
[----:B------:R-:W2:Y:S02]  /*b870*/  @!P0 SYNCS.PHASECHK.TRANS64 P0, [R16+URZ+0x2a800], R3 ;  /* 0x02a80003100085a7 */ /* 0x000ea4000800007f */
[----:B--2---:R-:W-:Y:S05]  /*b880*/  @!P0 BRA `(.L_x_1786) ;  /* 0xfffffffc00f08947 */ /* 0x004fea000383ffff */
.L_x_1785:
[----:B------:R-:W-:Y:S05]  /*b890*/  BSYNC B0 ;  /* 0x0000000000007941 */ /* 0x000fea0003800000 */
.L_x_1784:
[----:B------:R-:W-:Y:S05]  /*b8a0*/  BRA `(.L_x_1787) ;  /* 0x00000074001c7947 */ /* 0x000fea0003800000 */
.L_x_1783:
[----:B------:R-:W2:Y:S01]  /*b8b0*/  LDL R0, [R1+0x8] ;  /* 0x0000080001007983 */ /* 0x000ea20000100800 */
[----:B------:R-:W-:Y:S02]  /*b8c0*/  ULDC.64 UR6, c[0x0][0x408] ;  /* 0x0001020000067ab9 */ /* 0x000fe40000000a00 */
[----:B-----5:R-:W-:Y:S01]  /*b8d0*/  IMAD.WIDE.U32 R26, R147, UR6, RZ ;  /* 0x00000006931a7c25 */ /* 0x020fe2000f8e00ff */
[----:B--2---:R-:W-:Y:S02]  /*b8e0*/  R2UR UR4, R0 ;  /* 0x00000000000472ca */ /* 0x004fe400000e0000 */
[----:B------:R-:W-:-:S11]  /*b8f0*/  SHF.R.S32.HI R0, RZ, 0x1f, R147 ;  /* 0x0000001fff007819 */ /* 0x000fd60000011493 */
[----:B------:R-:W-:-:S03]  /*b900*/  ULOP3.LUT UP0, URZ, UR4, 0x3ff, URZ, 0xc0, !UPT ;  /* 0x000003ff043f7892 */ /* 0x000fc6000f80c03f */
[----:B------:R-:W-:Y:S02]  /*b910*/  ULDC.64 UR4, c[0x0][0x3f8] ;  /* 0x0000fe0000047ab9 */ /* 0x000fe40000000a00 */
[C---:B------:R-:W-:Y:S01]  /*b920*/  IMAD R4, R0.reuse, UR4, RZ ;  /* 0x0000000400047c24 */ /* 0x040fe2000f8e02ff */
[----:B------:R-:W-:Y:S01]  /*b930*/  PLOP3.LUT P0, PT, PT, PT, UP0, 0x80, 0x0 ;  /* 0x000000000000781c */ /* 0x000fe20003f0f008 */
[----:B------:R-:W-:Y:S02]  /*b940*/  IMAD R0, R0, UR6, RZ ;  /* 0x0000000600007c24 */ /* 0x000fe4000f8e02ff */
[----:B------:R-:W-:-:S04]  /*b950*/  IMAD.WIDE.U32 R24, R147, UR4, RZ ;  /* 0x0000000493187c25 */ /* 0x000fc8000f8e00ff */
[C---:B------:R-:W-:Y:S02]  /*b960*/  IMAD R29, R147.reuse, UR5, R4 ;  /* 0x00000005931d7c24 */ /* 0x040fe4000f8e0204 */
[----:B------:R-:W-:Y:S02]  /*b970*/  IMAD R31, R147, UR7, R0 ;  /* 0x00000007931f7c24 */ /* 0x000fe4000f8e0200 */
[----:B------:R-:W-:Y:S02]  /*b980*/  IMAD.IADD R29, R29, 0x1, R25 ;  /* 0x000000011d1d7824 */ /* 0x000fe400078e0219 */
[----:B------:R-:W-:Y:S01]  /*b990*/  IMAD.IADD R31, R31, 0x1, R27 ;  /* 0x000000011f1f7824 */ /* 0x000fe200078e021b */
        /* <DEDUP_REMOVED lines=17> */
.L_x_1788:
[----:B------:R-:W-:Y:S01]  /*bab0*/  ULDC.U8 UR4, c[0x0][0x410] ;  /* 0x0001040000047ab9 */ /* 0x000fe20000000000 */
[----:B------:R-:W-:Y:S01]  /*bac0*/  BSSY B0, `(.L_x_1789) ;  /* 0x000071d000007945 */ /* 0x000fe20003800000 */
[----:B------:R-:W-:Y:S01]  /*bad0*/  ISETP.NE.AND P0, PT, RZ, UR4, PT ;  /* 0x00000004ff007c0c */ /* 0x000fe2000bf05270 */
[----:B------:R-:W-:-:S12]  /*bae0*/  IMAD.IADD R10, R162, 0x1, R177 ;  /* 0x00000001a20a7824 */ /* 0x000fd800078e02b1 */
[----:B------:R-:W-:Y:S05]  /*baf0*/  @!P0 BRA `(.L_x_1790) ;  /* 0x0000003800748947 */ /* 0x000fea0003800000 */
[----:B------:R-:W0:Y:S01]  /*bb00*/  LDC R20, c[0x0][0x448] ;  /* 0x00011200ff147b82 */ /* 0x000e220000000800 */
[----:B------:R-:W-:Y:S01]  /*bb10*/  IMAD R3, R189, 0x40, R10 ;  /* 0x00000040bd037824 */ /* 0x000fe200078e020a */
[----:B------:R-:W-:Y:S01]  /*bb20*/  ULDC.64 UR4, c[0x0][0x3f8] ;  /* 0x0000fe0000047ab9 */ /* 0x000fe20000000a00 */
[----:B------:R-:W-:Y:S01]  /*bb30*/  ULDC.64 UR6, c[0x0][0x408] ;  /* 0x0001020000067ab9 */ /* 0x000fe20000000a00 */
[----:B------:R-:W-:Y:S02]  /*bb40*/  IMAD.MOV.U32 R8, RZ, RZ, R24 ;  /* 0x000000ffff087224 */ /* 0x000fe400078e0018 */
[----:B------:R-:W-:Y:S02]  /*bb50*/  IMAD.MOV.U32 R9, RZ, RZ, R29 ;  /* 0x000000ffff097224 */ /* 0x000fe400078e001d */
[----:B------:R-:W-:Y:S02]  /*bb60*/  IMAD.MOV.U32 R12, RZ, RZ, R26 ;  /* 0x000000ffff0c7224 */ /* 0x000fe400078e001a */
[----:B------:R-:W-:Y:S01]  /*bb70*/  IMAD.MOV.U32 R13, RZ, RZ, R31 ;  /* 0x000000ffff0d7224 */ /* 0x000fe200078e001f */
[----:B0-----:R-:W-:-:S13]  /*bb80*/  ISETP.NE.AND P0, PT, R20, 0x1, PT ;  /* 0x000000011400780c */ /* 0x001fda0003f05270 */
[----:B------:R-:W0:Y:S08]  /*bb90*/  @P0 LDC R0, c[0x0][0x44c] ;  /* 0x00011300ff000b82 */ /* 0x000e300000000800 */
[----:B------:R-:W1:Y:S01]  /*bba0*/  @P0 LDC R5, c[0x0][0x450] ;  /* 0x00011400ff050b82 */ /* 0x000e620000000800 */
[----:B0-----:R-:W-:-:S05]  /*bbb0*/  @P0 IMAD.HI.U32 R0, R3, R0, RZ ;  /* 0x0000000003000227 */ /* 0x001fca00078e00ff */
[----:B-1----:R-:W-:-:S04]  /*bbc0*/  @P0 SHF.R.U32.HI R3, RZ, R5, R0 ;  /* 0x00000005ff030219 */ /* 0x002fc80000011600 */
[----:B------:R-:W-:Y:S01]  /*bbd0*/  SHF.R.S32.HI R0, RZ, 0x1f, R3 ;  /* 0x0000001fff007819 */ /* 0x000fe20000011403 */
[----:B------:R-:W-:-:S04]  /*bbe0*/  IMAD.WIDE.U32 R8, R3, UR4, R8 ;  /* 0x0000000403087c25 */ /* 0x000fc8000f8e0008 */
[C---:B------:R-:W-:Y:S02]  /*bbf0*/  IMAD R4, R0.reuse, UR4, RZ ;  /* 0x0000000400047c24 */ /* 0x040fe4000f8e02ff */
[----:B------:R-:W-:Y:S02]  /*bc00*/  IMAD R0, R0, UR6, RZ ;  /* 0x0000000600007c24 */ /* 0x000fe4000f8e02ff */
[C---:B------:R-:W-:Y:S01]  /*bc10*/  IMAD R7, R3.reuse, UR5, R4 ;  /* 0x0000000503077c24 */ /* 0x040fe2000f8e0204 */
[----:B------:R-:W-:Y:S01]  /*bc20*/  ULDC.64 UR4, c[0x0][0x3e8] ;  /* 0x0000fa0000047ab9 */ /* 0x000fe20000000a00 */
[C---:B------:R-:W-:Y:S01]  /*bc30*/  IMAD.WIDE.U32 R12, R3.reuse, UR6, R12 ;  /* 0x00000006030c7c25 */ /* 0x040fe2000f8e000c */
[----:B------:R-:W-:Y:S01]  /*bc40*/  LEA R6, P0, R8, UR4, 0x1 ;  /* 0x0000000408067c11 */ /* 0x000fe2000f8008ff */
[----:B------:R-:W-:Y:S02]  /*bc50*/  UMOV UR4, 0xffffffff ;  /* 0xffffffff00047882 */ /* 0x000fe40000000000 */
[----:B------:R-:W-:Y:S01]  /*bc60*/  IMAD R3, R3, UR7, R0 ;  /* 0x0000000703037c24 */ /* 0x000fe2000f8e0200 */
[----:B------:R-:W-:Y:S01]  /*bc70*/  ULDC.64 UR6, c[0x0][0x400] ;  /* 0x0001000000067ab9 */ /* 0x000fe20000000a00 */
[----:B------:R-:W-:Y:S01]  /*bc80*/  IMAD.IADD R7, R9, 0x1, R7 ;  /* 0x0000000109077824 */ /* 0x000fe200078e0207 */
[----:B------:R-:W-:Y:S01]  /*bc90*/  LEA R4, P1, R12, UR6, 0x1 ;  /* 0x000000060c047c11 */ /* 0x000fe2000f8208ff */
[----:B------:R-:W-:-:S03]  /*bca0*/  IMAD.IADD R3, R13, 0x1, R3 ;  /* 0x000000010d037824 */ /* 0x000fc600078e0203 */
[----:B------:R-:W-:Y:S02]  /*bcb0*/  LEA.HI.X R7, R8, UR5, R7, 0x1, P0 ;  /* 0x0000000508077c11 */ /* 0x000fe400080f0c07 */
[----:B------:R-:W-:Y:S01]  /*bcc0*/  LEA.HI.X R8, R12, UR7, R3, 0x1, P1 ;  /* 0x000000070c087c11 */ /* 0x000fe200088f0c03 */
[----:B------:R-:W-:Y:S06]  /*bcd0*/  BRA.DIV UR4, `(.L_x_1791) ;  /* 0x000001d604dc7947 */ /* 0x000fec000b800000 */
[----:B------:R0:W1:Y:S04]  /*bce0*/  SHFL.IDX PT, R3, R7, RZ, 0x1c1f ;  /* 0x001c1fff07037589 */ /* 0x00006800000e0000 */
[----:B------:R0:W2:Y:S04]  /*bcf0*/  SHFL.IDX PT, R0, R6, RZ, 0x1c1f ;  /* 0x001c1fff06007589 */ /* 0x0000a800000e0000 */
[----:B------:R0:W3:Y:S04]  /*bd00*/  SHFL.IDX PT, R5, R8, RZ, 0x1c1f ;  /* 0x001c1fff08057589 */ /* 0x0000e800000e0000 */
[----:B------:R0:W4:Y:S02]  /*bd10*/  SHFL.IDX PT, R14, R4, RZ, 0x1c1f ;  /* 0x001c1fff040e7589 */ /* 0x00012400000e0000 */
.L_x_2126:
[----:B------:R-:W-:Y:S01]  /*bd20*/  IMAD R81, R163, R20, RZ ;  /* 0x00000014a3517224 */ /* 0x000fe200078e02ff */
[----:B------:R-:W-:Y:S01]  /*bd30*/  BSSY B1, `(.L_x_1792) ;  /* 0x0000052000017945 */ /* 0x000fe20003800000 */
[----:B------:R-:W-:Y:S02]  /*bd40*/  CS2R R58, SRZ ;  /* 0x00000000003a7805 */ /* 0x000fe4000001ff00 */
[----:B------:R-:W-:Y:S02]  /*bd50*/  CS2R R54, SRZ ;  /* 0x0000000000367805 */ /* 0x000fe4000001ff00 */
[----:B------:R-:W-:Y:S02]  /*bd60*/  CS2R R50, SRZ ;  /* 0x0000000000327805 */ /* 0x000fe4000001ff00 */
[----:B------:R-:W-:Y:S02]  /*bd70*/  ISETP.GE.AND P0, PT, R10, R81, PT ;  /* 0x000000510a00720c */ /* 0x000fe40003f06270 */
        /* <DEDUP_REMOVED lines=10> */
[----:B------:R-:W-:Y:S01]  /*be20*/  ULDC UR4, c[0x0][0x3f4] ;  /* 0x0000fd0000047ab9 */ /* 0x000fe20000000800 */
[----:B------:R-:W-:Y:S02]  /*be30*/  CS2R R60, SRZ ;  /* 0x00000000003c7805 */ /* 0x000fe4000001ff00 */
[----:B------:R-:W-:Y:S02]  /*be40*/  ISETP.GE.AND P3, PT, R171, UR4, PT ;  /* 0x00000004ab007c0c */ /* 0x000fe4000bf66270 */
[----:B------:R-:W-:Y:S02]  /*be50*/  CS2R R58, SRZ ;  /* 0x00000000003a7805 */ /* 0x000fe4000001ff00 */
[----:B------:R-:W-:Y:S01]  /*be60*/  ISETP.GE.AND P2, PT, R169, UR4, PT ;  /* 0x00000004a9007c0c */ /* 0x000fe2000bf46270 */
[----:B------:R-:W-:Y:S01]  /*be70*/  ULDC.64 UR6, c[0x0][0x208] ;  /* 0x0000820000067ab9 */ /* 0x000fe20000000a00 */
[----:B------:R-:W-:Y:S02]  /*be80*/  ISETP.GE.AND P1, PT, R170, UR4, PT ;  /* 0x00000004aa007c0c */ /* 0x000fe4000bf26270 */
[----:B------:R-:W-:-:S02]  /*be90*/  ISETP.GE.AND P0, PT, R168, UR4, PT ;  /* 0x00000004a8007c0c */ /* 0x000fc4000bf06270 */
[----:B------:R-:W-:-:S03]  /*bea0*/  ISETP.GE.AND P4, PT, R160, UR4, PT ;  /* 0x00000004a0007c0c */ /* 0x000fc6000bf86270 */
[C---:B------:R-:W-:Y:S01]  /*beb0*/  @!P3 IMAD.SHL.U32 R27, R171.reuse, 0x2, RZ ;  /* 0x00000002ab1bb824 */ /* 0x040fe200078e00ff */
[----:B------:R-:W-:-:S03]  /*bec0*/  @!P3 SHF.L.U64.HI R20, R171, 0x1, R197 ;  /* 0x00000001ab14b819 */ /* 0x000fc600000102c5 */
[C---:B------:R-:W-:Y:S01]  /*bed0*/  @!P2 IMAD.SHL.U32 R35, R169.reuse, 0x2, RZ ;  /* 0x00000002a923a824 */ /* 0x040fe200078e00ff */
[----:B------:R-:W-:Y:S01]  /*bee0*/  @!P2 SHF.L.U64.HI R12, R169, 0x1, R196 ;  /* 0x00000001a90ca819 */ /* 0x000fe200000102c4 */
[----:B------:R-:W-:Y:S01]  /*bef0*/  @!P1 IMAD.SHL.U32 R43, R170, 0x2, RZ ;  /* 0x00000002aa2b9824 */ /* 0x000fe200078e00ff */
[-C--:B--2---:R-:W-:Y:S01]  /*bf00*/  @!P3 IADD3 R24, P6, R0, R27.reuse, RZ ;  /* 0x0000001b0018b210 */ /* 0x084fe20007fde0ff */
[----:B------:R-:W-:Y:S01]  /*bf10*/  @!P0 IMAD.SHL.U32 R63, R168, 0x2, RZ ;  /* 0x00000002a83f8824 */ /* 0x000fe200078e00ff */
[----:B----4-:R-:W-:Y:S01]  /*bf20*/  @!P3 IADD3 R26, P5, R14, R27, RZ ;  /* 0x0000001b0e1ab210 */ /* 0x010fe20007fbe0ff */
[----:B-1----:R-:W-:Y:S01]  /*bf30*/  @!P4 IMAD.MOV.U32 R13, RZ, RZ, R3 ;  /* 0x000000ffff0dc224 */ /* 0x002fe200078e0003 */
[----:B------:R-:W-:Y:S01]  /*bf40*/  @!P0 SHF.L.U64.HI R30, R168, 0x1, R194 ;  /* 0x00000001a81e8819 */ /* 0x000fe200000102c2 */
[--C-:B------:R-:W-:Y:S01]  /*bf50*/  @!P3 IMAD.X R25, R3, 0x1, R20.reuse, P6 ;  /* 0x000000010319b824 */ /* 0x100fe200030e0614 */
[-C--:B------:R-:W-:Y:S01]  /*bf60*/  @!P2 IADD3 R32, P6, R0, R35.reuse, RZ ;  /* 0x000000230020a210 */ /* 0x080fe20007fde0ff */
[----:B---3--:R-:W-:Y:S01]  /*bf70*/  @!P3 IMAD.X R27, R5, 0x1, R20, P5 ;  /* 0x00000001051bb824 */ /* 0x008fe200028e0614 */
[----:B------:R-:W-:Y:S01]  /*bf80*/  @!P2 IADD3 R34, P5, R14, R35, RZ ;  /* 0x000000230e22a210 */ /* 0x000fe20007fbe0ff */
[----:B------:R-:W-:Y:S01]  /*bf90*/  @!P4 IMAD.MOV.U32 R15, RZ, RZ, R5 ;  /* 0x000000ffff0fc224 */ /* 0x000fe200078e0005 */
[----:B------:R-:W-:Y:S01]  /*bfa0*/  @!P1 SHF.L.U64.HI R20, R170, 0x1, R195 ;  /* 0x00000001aa149819 */ /* 0x000fe200000102c3 */
[--C-:B------:R-:W-:Y:S01]  /*bfb0*/  @!P2 IMAD.X R33, R3, 0x1, R12.reuse, P6 ;  /* 0x000000010321a824 */ /* 0x100fe200030e060c */
[----:B------:R-:W-:Y:S01]  /*bfc0*/  @!P1 IADD3 R40, P6, R0, R43, RZ ;  /* 0x0000002b00289210 */ /* 0x000fe20007fde0ff */
[----:B------:R-:W-:Y:S01]  /*bfd0*/  @!P2 IMAD.X R35, R5, 0x1, R12, P5 ;  /* 0x000000010523a824 */ /* 0x000fe200028e060c */
[----:B------:R-:W-:Y:S01]  /*bfe0*/  ISETP.GE.AND P5, PT, R172, UR4, PT ;  /* 0x00000004ac007c0c */ /* 0x000fe2000bfa6270 */
[----:B------:R-:W-:-:S02]  /*bff0*/  @!P4 IMAD.MOV.U32 R12, RZ, RZ, R0 ;  /* 0x000000ffff0cc224 */ /* 0x000fc400078e0000 */
[----:B------:R-:W-:Y:S01]  /*c000*/  @!P1 IMAD.X R41, R3, 0x1, R20, P6 ;  /* 0x0000000103299824 */ /* 0x000fe200030e0614 */
[----:B------:R-:W-:Y:S01]  /*c010*/  @!P1 IADD3 R42, P6, R14, R43, RZ ;  /* 0x0000002b0e2a9210 */ /* 0x000fe20007fde0ff */
[----:B------:R-:W-:-:S04]  /*c020*/  @!P4 IMAD.WIDE R12, R160, 0x2, R12 ;  /* 0x00000002a00cc825 */ /* 0x000fc800078e020c */
[----:B------:R-:W-:Y:S01]  /*c030*/  @!P1 IMAD.X R43, R5, 0x1, R20, P6 ;  /* 0x00000001052b9824 */ /* 0x000fe200030e0614 */
[-C--:B------:R-:W-:Y:S01]  /*c040*/  @!P0 IADD3 R48, P6, R0, R63.reuse, RZ ;  /* 0x0000003f00308210 */ /* 0x080fe20007fde0ff */
[----:B------:R-:W-:Y:S01]  /*c050*/  @!P4 IMAD.WIDE R20, R160, 0x2, R14 ;  /* 0x00000002a014c825 */ /* 0x000fe200078e020e */
[----:B------:R1:W5:Y:S03]  /*c060*/  @!P4 LD.E.64 R60, desc[UR6][R12.64] ;  /* 0x000000060c3cc980 */ /* 0x000366000c101b00 */
[----:B------:R-:W-:Y:S01]  /*c070*/  @!P0 IMAD.X R49, R3, 0x1, R30, P6 ;  /* 0x0000000103318824 */ /* 0x000fe200030e061e */
[----:B------:R-:W-:Y:S01]  /*c080*/  @!P0 IADD3 R62, P6, R14, R63, RZ ;  /* 0x0000003f0e3e8210 */ /* 0x000fe20007fde0ff */
[C---:B------:R-:W-:Y:S01]  /*c090*/  @!P5 IMAD.SHL.U32 R15, R172.reuse, 0x2, RZ ;  /* 0x00000002ac0fd824 */ /* 0x040fe200078e00ff */
[----:B------:R1:W5:Y:S01]  /*c0a0*/  @!P4 LD.E.64 R58, desc[UR6][R20.64] ;  /* 0x00000006143ac980 */ /* 0x000362000c101b00 */
[----:B------:R-:W-:-:S02]  /*c0b0*/  @!P5 SHF.L.U64.HI R28, R172, 0x1, R193 ;  /* 0x00000001ac1cd819 */ /* 0x000fc400000102c1 */
[----:B------:R-:W-:Y:S01]  /*c0c0*/  CS2R R56, SRZ ;  /* 0x0000000000387805 */ /* 0x000fe2000001ff00 */
[----:B------:R-:W-:Y:S01]  /*c0d0*/  @!P0 IMAD.X R63, R5, 0x1, R30, P6 ;  /* 0x00000001053f8824 */ /* 0x000fe200030e061e */
[-C--:B------:R-:W-:Y:S02]  /*c0e0*/  @!P5 IADD3 R64, P4, R0, R15.reuse, RZ ;  /* 0x0000000f0040d210 */ /* 0x080fe40007f9e0ff */
[----:B------:R-:W-:Y:S02]  /*c0f0*/  CS2R R54, SRZ ;  /* 0x0000000000367805 */ /* 0x000fe4000001ff00 */
[----:B------:R-:W-:Y:S02]  /*c100*/  @!P5 IADD3 R14, P6, R14, R15, RZ ;  /* 0x0000000f0e0ed210 */ /* 0x000fe40007fde0ff */
[----:B------:R-:W-:Y:S02]  /*c110*/  CS2R R52, SRZ ;  /* 0x0000000000347805 */ /* 0x000fe4000001ff00 */
[----:B------:R-:W-:Y:S01]  /*c120*/  CS2R R50, SRZ ;  /* 0x0000000000327805 */ /* 0x000fe2000001ff00 */
[--C-:B------:R-:W-:Y:S01]  /*c130*/  @!P5 IMAD.X R65, R3, 0x1, R28.reuse, P4 ;  /* 0x000000010341d824 */ /* 0x100fe200020e061c */
[----:B------:R-:W-:Y:S01]  /*c140*/  CS2R R46, SRZ ;  /* 0x00000000002e7805 */ /* 0x000fe2000001ff00 */
[----:B------:R-:W-:Y:S01]  /*c150*/  @!P5 IMAD.X R15, R5, 0x1, R28, P6 ;  /* 0x00000001050fd824 */ /* 0x000fe200030e061c */
[----:B------:R-:W-:-:S02]  /*c160*/  CS2R R44, SRZ ;  /* 0x00000000002c7805 */ /* 0x000fc4000001ff00 */
[----:B------:R-:W-:Y:S02]  /*c170*/  CS2R R36, SRZ ;  /* 0x0000000000247805 */ /* 0x000fe4000001ff00 */
[----:B------:R-:W-:Y:S02]  /*c180*/  CS2R R38, SRZ ;  /* 0x0000000000267805 */ /* 0x000fe4000001ff00 */
[----:B------:R-:W-:Y:S02]  /*c190*/  CS2R R28, SRZ ;  /* 0x00000000001c7805 */ /* 0x000fe4000001ff00 */
[----:B------:R-:W-:Y:S01]  /*c1a0*/  CS2R R30, SRZ ;  /* 0x00000000001e7805 */ /* 0x000fe2000001ff00 */
[----:B------:R1:W5:Y:S04]  /*c1b0*/  @!P3 LD.E.64 R56, desc[UR6][R24.64] ;  /* 0x000000061838b980 */ /* 0x000368000c101b00 */
        /* <DEDUP_REMOVED lines=8> */
[----:B------:R1:W5:Y:S02]  /*c240*/  @!P5 LD.E.64 R30, desc[UR6][R14.64] ;  /* 0x000000060e1ed980 */ /* 0x000364000c101b00 */
.L_x_1793:
[----:B------:R-:W-:Y:S05]  /*c250*/  BSYNC B1 ;  /* 0x0000000000017941 */ /* 0x000fea0003800000 */
.L_x_1792:
[----:B--2--5:R-:W-:Y:S01]  /*c260*/  IMAD.MOV.U32 R0, RZ, RZ, R58 ;  /* 0x000000ffff007224 */ /* 0x024fe200078e003a */
[----:B------:R-:W-:Y:S01]  /*c270*/  UMOV UR4, 0xffffffff ;  /* 0xffffffff00047882 */ /* 0x000fe20000000000 */
[----:B-1----:R-:W-:Y:S01]  /*c280*/  IMAD.MOV.U32 R3, RZ, RZ, R59 ;  /* 0x000000ffff037224 */ /* 0x002fe200078e003b */
[----:B------:R-:W-:Y:S01]  /*c290*/  CS2R R26, SRZ ;  /* 0x00000000001a7805 */ /* 0x000fe2000001ff00 */
[----:B---3--:R-:W-:Y:S01]  /*c2a0*/  IMAD.MOV.U32 R5, RZ, RZ, R54 ;  /* 0x000000ffff057224 */ /* 0x008fe200078e0036 */
        /* <DEDUP_REMOVED lines=44> */
[----:B------:R-:W-:Y:S01]  /*c570*/  PRMT R80, R9, 0x7610, R80 ;  /* 0x0000761009507816 */ /* 0x000fe20000000050 */
[----:B------:R-:W-:Y:S06]  /*c580*/  BRA.DIV UR4, `(.L_x_1794) ;  /* 0x000001d204207947 */ /* 0x000fec000b800000 */
[----:B------:R1:W2:Y:S04]  /*c590*/  SHFL.IDX PT, R3, R7, 0x1, 0x1c1f ;  /* 0x003c1f0007037f89 */ /* 0x0002a800000e0000 */
[----:B------:R1:W3:Y:S04]  /*c5a0*/  SHFL.IDX PT, R0, R6, 0x1, 0x1c1f ;  /* 0x003c1f0006007f89 */ /* 0x0002e800000e0000 */
[----:B------:R1:W1:Y:S04]  /*c5b0*/  SHFL.IDX PT, R5, R8, 0x1, 0x1c1f ;  /* 0x003c1f0008057f89 */ /* 0x00026800000e0000 */
[----:B0-----:R-:W0:Y:S02]  /*c5c0*/  SHFL.IDX PT, R4, R4, 0x1, 0x1c1f ;  /* 0x003c1f0004047f89 */ /* 0x001e2400000e0000 */
.L_x_2132:
[----:B------:R-:W-:Y:S01]  /*c5d0*/  VIADD R10, R10, 0x40 ;  /* 0x000000400a0a7836 */ /* 0x000fe20000000000 */
[----:B-1----:R-:W-:Y:S01]  /*c5e0*/  LOP3.LUT R6, R174, 0x18, R18, 0xf8, !PT ;  /* 0x00000018ae067812 */ /* 0x002fe200078ef812 */
[----:B------:R-:W-:Y:S01]  /*c5f0*/  BSSY B1, `(.L_x_1795) ;  /* 0x0000054000017945 */ /* 0x000fe20003800000 */
[----:B------:R-:W-:Y:S02]  /*c600*/  LOP3.LUT P0, RZ, R199, 0x4, RZ, 0xc0, !PT ;  /* 0x00000004c7ff7812 */ /* 0x000fe4000780c0ff */
[----:B------:R-:W-:Y:S02]  /*c610*/  CS2R R40, SRZ ;  /* 0x0000000000287805 */ /* 0x000fe4000001ff00 */
[----:B------:R-:W-:Y:S02]  /*c620*/  ISETP.GE.AND P1, PT, R10, R81, PT ;  /* 0x000000510a00720c */ /* 0x000fe40003f26270 */
[----:B------:R-:W-:Y:S02]  /*c630*/  CS2R R32, SRZ ;  /* 0x0000000000207805 */ /* 0x000fe4000001ff00 */
[----:B------:R-:W-:-:S02]  /*c640*/  LOP3.LUT R7, R6, R175, RZ, 0x3c, !PT ;  /* 0x000000af06077212 */ /* 0x000fc400078e3cff */
[----:B------:R-:W-:Y:S02]  /*c650*/  CS2R R20, SRZ ;  /* 0x0000000000147805 */ /* 0x000fe4000001ff00 */
[----:B------:R-:W-:Y:S02]  /*c660*/  CS2R R12, SRZ ;  /* 0x00000000000c7805 */ /* 0x000fe4000001ff00 */
[----:B------:R-:W-:Y:S02]  /*c670*/  CS2R R8, SRZ ;  /* 0x0000000000087805 */ /* 0x000fe4000001ff00 */
[----:B------:R-:W-:Y:S01]  /*c680*/  CS2R R48, SRZ ;  /* 0x0000000000307805 */ /* 0x000fe2000001ff00 */
[----:B------:R-:W-:Y:S01]  /*c690*/  IMAD.IADD R7, R176, 0x1, R7 ;  /* 0x00000001b0077824 */ /* 0x000fe200078e0207 */
[----:B------:R-:W-:Y:S02]  /*c6a0*/  CS2R R42, SRZ ;  /* 0x00000000002a7805 */ /* 0x000fe4000001ff00 */
[----:B------:R-:W-:-:S02]  /*c6b0*/  CS2R R34, SRZ ;  /* 0x0000000000227805 */ /* 0x000fc4000001ff00 */
[----:B------:R-:W-:Y:S02]  /*c6c0*/  CS2R R24, SRZ ;  /* 0x0000000000187805 */ /* 0x000fe4000001ff00 */
[----:B----4-:R-:W-:Y:S01]  /*c6d0*/  CS2R R14, SRZ ;  /* 0x00000000000e7805 */ /* 0x010fe2000001ff00 */
[----:B------:R-:W-:Y:S01]  /*c6e0*/  IMAD R62, R7, 0x2, R16 ;  /* 0x00000002073e7824 */ /* 0x000fe200078e0210 */
        /* <DEDUP_REMOVED lines=9> */
[----:B------:R-:W-:-:S05]  /*c780*/  ISETP.GE.AND P1, PT, R168, UR4, PT ;  /* 0x00000004a8007c0c */ /* 0x000fca000bf26270 */
[C---:B------:R-:W-:Y:S01]  /*c790*/  @!P4 IMAD.SHL.U32 R9, R171.reuse, 0x2, RZ ;  /* 0x00000002ab09c824 */ /* 0x040fe200078e00ff */
[----:B------:R-:W-:-:S03]  /*c7a0*/  @!P4 SHF.L.U64.HI R6, R171, 0x1, R197 ;  /* 0x00000001ab06c819 */ /* 0x000fc600000102c5 */
[C---:B------:R-:W-:Y:S01]  /*c7b0*/  @!P3 IMAD.SHL.U32 R73, R169.reuse, 0x2, RZ ;  /* 0x00000002a949b824 */ /* 0x040fe200078e00ff */
[----:B------:R-:W-:Y:S01]  /*c7c0*/  @!P3 SHF.L.U64.HI R12, R169, 0x1, R196 ;  /* 0x00000001a90cb819 */ /* 0x000fe200000102c4 */
[----:B------:R-:W-:Y:S01]  /*c7d0*/  @!P2 IMAD.SHL.U32 R67, R170, 0x2, RZ ;  /* 0x00000002aa43a824 */ /* 0x000fe200078e00ff */
[-C--:B---3--:R-:W-:Y:S01]  /*c7e0*/  @!P4 IADD3 R10, P5, R0, R9.reuse, RZ ;  /* 0x00000009000ac210 */ /* 0x088fe20007fbe0ff */
[----:B------:R-:W-:Y:S01]  /*c7f0*/  @!P1 IMAD.SHL.U32 R7, R168, 0x2, RZ ;  /* 0x00000002a8079824 */ /* 0x000fe200078e00ff */
[----:B0-----:R-:W-:Y:S02]  /*c800*/  @!P4 IADD3 R8, P6, R4, R9, RZ ;  /* 0x000000090408c210 */ /* 0x001fe40007fde0ff */
[----:B------:R-:W-:Y:S01]  /*c810*/  @!P2 SHF.L.U64.HI R14, R170, 0x1, R195 ;  /* 0x00000001aa0ea819 */ /* 0x000fe200000102c3 */
[--C-:B--2---:R-:W-:Y:S01]  /*c820*/  @!P4 IMAD.X R11, R3, 0x1, R6.reuse, P5 ;  /* 0x00000001030bc824 */ /* 0x104fe200028e0606 */
[-C--:B------:R-:W-:Y:S01]  /*c830*/  @!P3 IADD3 R76, P5, R0, R73.reuse, RZ ;  /* 0x00000049004cb210 */ /* 0x080fe20007fbe0ff */
[----:B------:R-:W-:Y:S01]  /*c840*/  @!P4 IMAD.X R9, R5, 0x1, R6, P6 ;  /* 0x000000010509c824 */ /* 0x000fe200030e0606 */
[----:B------:R-:W-:-:S02]  /*c850*/  @!P3 IADD3 R72, P6, R4, R73, RZ ;  /* 0x000000490448b210 */ /* 0x000fc40007fde0ff */
[----:B------:R-:W-:Y:S01]  /*c860*/  @!P1 SHF.L.U64.HI R20, R168, 0x1, R194 ;  /* 0x00000001a8149819 */ /* 0x000fe200000102c2 */
[--C-:B------:R-:W-:Y:S01]  /*c870*/  @!P3 IMAD.X R77, R3, 0x1, R12.reuse, P5 ;  /* 0x00000001034db824 */ /* 0x100fe200028e060c */
[-C--:B------:R-:W-:Y:S01]  /*c880*/  @!P2 IADD3 R70, P5, R0, R67.reuse, RZ ;  /* 0x000000430046a210 */ /* 0x080fe20007fbe0ff */
[----:B------:R-:W-:Y:S01]  /*c890*/  @!P3 IMAD.X R73, R5, 0x1, R12, P6 ;  /* 0x000000010549b824 */ /* 0x000fe200030e060c */
[----:B------:R-:W-:-:S03]  /*c8a0*/  @!P2 IADD3 R66, P6, R4, R67, RZ ;  /* 0x000000430442a210 */ /* 0x000fc60007fde0ff */
[--C-:B------:R-:W-:Y:S01]  /*c8b0*/  @!P2 IMAD.X R71, R3, 0x1, R14.reuse, P5 ;  /* 0x000000010347a824 */ /* 0x100fe200028e060e */
[----:B------:R-:W-:Y:S01]  /*c8c0*/  @!P1 IADD3 R64, P5, R0, R7, RZ ;  /* 0x0000000700409210 */ /* 0x000fe20007fbe0ff */
[----:B------:R-:W-:Y:S01]  /*c8d0*/  @!P2 IMAD.X R67, R5, 0x1, R14, P6 ;  /* 0x000000010543a824 */ /* 0x000fe200030e060e */
[----:B------:R-:W-:-:S03]  /*c8e0*/  ISETP.GE.AND P6, PT, R160, UR4, PT ;  /* 0x00000004a0007c0c */ /* 0x000fc6000bfc6270 */
[----:B------:R-:W-:Y:S01]  /*c8f0*/  @!P1 IMAD.X R65, R3, 0x1, R20, P5 ;  /* 0x0000000103419824 */ /* 0x000fe200028e0614 */
[----:B------:R-:W-:-:S05]  /*c900*/  @!P1 IADD3 R6, P5, R4, R7, RZ ;  /* 0x0000000704069210 */ /* 0x000fca0007fbe0ff */
[----:B------:R-:W-:Y:S01]  /*c910*/  @!P1 IMAD.X R7, R5, 0x1, R20, P5 ;  /* 0x0000000105079824 */ /* 0x000fe200028e0614 */
[----:B------:R-:W-:-:S03]  /*c920*/  ISETP.GE.AND P5, PT, R172, UR4, PT ;  /* 0x00000004ac007c0c */ /* 0x000fc6000bfa6270 */
[----:B------:R-:W-:Y:S02]  /*c930*/  @!P6 IMAD.MOV.U32 R12, RZ, RZ, R0 ;  /* 0x000000ffff0ce224 */ /* 0x000fe400078e0000 */
[----:B------:R-:W-:Y:S02]  /*c940*/  @!P6 IMAD.MOV.U32 R13, RZ, RZ, R3 ;  /* 0x000000ffff0de224 */ /* 0x000fe400078e0003 */
[----:B------:R-:W-:-:S04]  /*c950*/  @!P6 IMAD.WIDE R14, R160, 0x2, R4 ;  /* 0x00000002a00ee825 */ /* 0x000fc800078e0204 */
[----:B------:R-:W-:Y:S01]  /*c960*/  @!P6 IMAD.WIDE R12, R160, 0x2, R12 ;  /* 0x00000002a00ce825 */ /* 0x000fe200078e020c */
[----:B------:R0:W5:Y:S03]  /*c970*/  @!P6 LD.E.64 R26, desc[UR6][R14.64] ;  /* 0x000000060e1ae980 */ /* 0x000166000c101b00 */
[C---:B------:R-:W-:Y:S01]  /*c980*/  @!P5 IMAD.SHL.U32 R21, R172.reuse, 0x2, RZ ;  /* 0x00000002ac15d824 */ /* 0x040fe200078e00ff */
[----:B------:R1:W5:Y:S01]  /*c990*/  @!P6 LD.E.64 R48, desc[UR6][R12.64] ;  /* 0x000000060c30e980 */ /* 0x000362000c101b00 */
[----:B------:R-:W-:-:S03]  /*c9a0*/  @!P5 SHF.L.U64.HI R20, R172, 0x1, R193 ;  /* 0x00000001ac14d819 */ /* 0x000fc600000102c1 */
[-C--:B------:R-:W-:Y:S02]  /*c9b0*/  @!P5 IADD3 R74, P6, R0, R21.reuse, RZ ;  /* 0x00000015004ad210 */ /* 0x080fe40007fde0ff */
[----:B------:R-:W-:Y:S02]  /*c9c0*/  CS2R R42, SRZ ;  /* 0x00000000002a7805 */ /* 0x000fe4000001ff00 */
[----:B------:R-:W-:Y:S01]  /*c9d0*/  CS2R R40, SRZ ;  /* 0x0000000000287805 */ /* 0x000fe2000001ff00 */
[----:B------:R-:W-:Y:S01]  /*c9e0*/  @!P5 IMAD.X R75, R3, 0x1, R20, P6 ;  /* 0x00000001034bd824 */ /* 0x000fe200030e0614 */
[----:B------:R-:W-:Y:S02]  /*c9f0*/  @!P5 IADD3 R4, P6, R4, R21, RZ ;  /* 0x000000150404d210 */ /* 0x000fe40007fde0ff */
[----:B------:R2:W5:Y:S01]  /*ca00*/  @!P4 LD.E.64 R42, desc[UR6][R10.64] ;  /* 0x000000060a2ac980 */ /* 0x000562000c101b00 */
[----:B------:R-:W-:Y:S02]  /*ca10*/  CS2R R34, SRZ ;  /* 0x0000000000227805 */ /* 0x000fe4000001ff00 */
[----:B------:R-:W-:-:S02]  /*ca20*/  CS2R R32, SRZ ;  /* 0x0000000000207805 */ /* 0x000fc4000001ff00 */
[----:B------:R-:W-:Y:S01]  /*ca30*/  CS2R R24, SRZ ;  /* 0x0000000000187805 */ /* 0x000fe2000001ff00 */
[----:B------:R-:W-:Y:S01]  /*ca40*/  @!P5 IMAD.X R5, R5, 0x1, R20, P6 ;  /* 0x000000010505d824 */ /* 0x000fe200030e0614 */
[----:B------:R3:W5:Y:S01]  /*ca50*/  @!P4 LD.E.64 R40, desc[UR6][R8.64] ;  /* 0x000000060828c980 */ /* 0x000762000c101b00 */
[----:B------:R-:W-:Y:S02]  /*ca60*/  CS2R R20, SRZ ;  /* 0x0000000000147805 */ /* 0x000fe4000001ff00 */
[----:B0-----:R-:W-:Y:S02]  /*ca70*/  CS2R R14, SRZ ;  /* 0x00000000000e7805 */ /* 0x001fe4000001ff00 */
[----:B-1----:R-:W-:Y:S01]  /*ca80*/  CS2R R12, SRZ ;  /* 0x00000000000c7805 */ /* 0x002fe2000001ff00 */
[----:B------:R1:W5:Y:S01]  /*ca90*/  @!P3 LD.E.64 R34, desc[UR6][R76.64] ;  /* 0x000000064c22b980 */ /* 0x000362000c101b00 */
[----:B--2---:R-:W-:-:S03]  /*caa0*/  CS2R R10, SRZ ;  /* 0x00000000000a7805 */ /* 0x004fc6000001ff00 */
[----:B------:R1:W5:Y:S01]  /*cab0*/  @!P3 LD.E.64 R32, desc[UR6][R72.64] ;  /* 0x000000064820b980 */ /* 0x000362000c101b00 */
[----:B---3--:R-:W-:-:S03]  /*cac0*/  CS2R R8, SRZ ;  /* 0x0000000000087805 */ /* 0x008fc6000001ff00 */
[----:B------:R1:W5:Y:S04]  /*cad0*/  @!P2 LD.E.64 R24, desc[UR6][R70.64] ;  /* 0x000000064618a980 */ /* 0x000368000c101b00 */
[----:B------:R1:W5:Y:S04]  /*cae0*/  @!P2 LD.E.64 R20, desc[UR6][R66.64] ;  /* 0x000000064214a980 */ /* 0x000368000c101b00 */
[----:B------:R1:W5:Y:S04]  /*caf0*/  @!P1 LD.E.64 R14, desc[UR6][R64.64] ;  /* 0x00000006400e9980 */ /* 0x000368000c101b00 */
[----:B------:R1:W5:Y:S04]  /*cb00*/  @!P1 LD.E.64 R12, desc[UR6][R6.64] ;  /* 0x00000006060c9980 */ /* 0x000368000c101b00 */
[----:B------:R1:W5:Y:S04]  /*cb10*/  @!P5 LD.E.64 R10, desc[UR6][R74.64] ;  /* 0x000000064a0ad980 */ /* 0x000368000c101b00 */
[----:B------:R1:W5:Y:S02]  /*cb20*/  @!P5 LD.E.64 R8, desc[UR6][R4.64] ;  /* 0x000000060408d980 */ /* 0x000364000c101b00 */
.L_x_1796:
[----:B------:R-:W-:Y:S05]  /*cb30*/  BSYNC B1 ;  /* 0x0000000000017941 */ /* 0x000fea0003800000 */
.L_x_1795:
[----:B01---5:R-:W-:Y:S01]  /*cb40*/  IMAD.MOV.U32 R4, RZ, RZ, R26 ;  /* 0x000000ffff047224 */ /* 0x023fe200078e001a */
[----:B--2---:R-:W-:Y:S01]  /*cb50*/  LEA.HI R3, R187, R187, RZ, 0x1 ;  /* 0x000000bbbb037211 */ /* 0x004fe200078f08ff */
[C---:B------:R-:W-:Y:S01]  /*cb60*/  VIADD R5, R62.reuse, 0xc400 ;  /* 0x0000c4003e057836 */ /* 0x040fe20000000000 */
[----:B------:R-:W-:Y:S01]  /*cb70*/  VIADDMNMX R81, R81, -R177, 0x80, PT ;  /* 0x0000008051517446 */ /* 0x000fe200038009b1 */
[----:B---3--:R-:W-:Y:S01]  /*cb80*/  VIADD R0, R62, 0xc440 ;  /* 0x0000c4403e007836 */ /* 0x008fe20000000000 */
[----:B------:R-:W-:Y:S01]  /*cb90*/  PRMT R104, R4, 0x7610, R104 ;  /* 0x0000761004687816 */ /* 0x000fe20000000068 */
[----:B------:R-:W-:Y:S01]  /*cba0*/  @P0 VIADD R0, R5, 0xffffffc0 ;  /* 0xffffffc005000836 */ /* 0x000fe20000000000 */
[----:B------:R-:W-:Y:S01]  /*cbb0*/  LOP3.LUT R4, R3, 0xfffffffe, RZ, 0xc0, !PT ;  /* 0xfffffffe03047812 */ /* 0x000fe200078ec0ff */
[----:B------:R-:W-:Y:S01]  /*cbc0*/  IMAD.MOV.U32 R5, RZ, RZ, R27 ;  /* 0x000000ffff057224 */ /* 0x000fe200078e001b */
[----:B------:R-:W-:Y:S01]  /*cbd0*/  BSSY B1, `(.L_x_1797) ;  /* 0x0000031000017945 */ /* 0x000fe20003800000 */
[----:B------:R-:W-:Y:S01]  /*cbe0*/  IMAD.MOV.U32 R6, RZ, RZ, R40 ;  /* 0x000000ffff067224 */ /* 0x000fe200078e0028 */
[----:B------:R-:W-:Y:S01]  /*cbf0*/  ISETP.GE.AND P1, PT, R162, R81, PT ;  /* 0x00000051a200720c */ /* 0x000fe20003f26270 */
[----:B------:R-:W-:Y:S01]  /*cc00*/  IMAD.IADD R4, R187, 0x1, -R4 ;  /* 0x00000001bb047824 */ /* 0x000fe200078e0a04 */
[----:B------:R-:W-:Y:S01]  /*cc10*/  PRMT R105, R5, 0x7610, R105 ;  /* 0x0000761005697816 */ /* 0x000fe20000000069 */
[----:B------:R-:W-:Y:S01]  /*cc20*/  IMAD.MOV.U32 R7, RZ, RZ, R41 ;  /* 0x000000ffff077224 */ /* 0x000fe200078e0029 */
[----:B------:R-:W-:Y:S01]  /*cc30*/  PRMT R96, R6, 0x7610, R96 ;  /* 0x0000761006607816 */ /* 0x000fe20000000060 */
[----:B------:R-:W-:Y:S01]  /*cc40*/  IMAD.MOV.U32 R3, RZ, RZ, R32 ;  /* 0x000000ffff037224 */ /* 0x000fe200078e0020 */
[----:B------:R-:W-:Y:S01]  /*cc50*/  SHF.L.U32 R5, R4, 0x1f, RZ ;  /* 0x0000001f04057819 */ /* 0x000fe200000006ff */
[----:B------:R-:W-:Y:S01]  /*cc60*/  IMAD.MOV.U32 R6, RZ, RZ, R33 ;  /* 0x000000ffff067224 */ /* 0x000fe200078e0021 */
[----:B------:R-:W-:Y:S01]  /*cc70*/  PRMT R97, R7, 0x7610, R97 ;  /* 0x0000761007617816 */ /* 0x000fe20000000061 */
[----:B------:R-:W-:Y:S01]  /*cc80*/  IMAD.MOV.U32 R7, RZ, RZ, R20 ;  /* 0x000000ffff077224 */ /* 0x000fe200078e0014 */
[----:B------:R-:W0:Y:S01]  /*cc90*/  SYNCS.PHASECHK.TRANS64.TRYWAIT P0, [R16+URZ+0x2a800], R5 ;  /* 0x02a80005100075a7 */ /* 0x000e22000800017f */
        /* <DEDUP_REMOVED lines=35> */
[----:B0-----:R-:W-:Y:S06]  /*ced0*/  @!P0 BRA `(.L_x_1798) ;  /* 0x000001c800408947 */ /* 0x001fec0003800000 */
.L_x_2133:
[----:B------:R-:W-:Y:S05]  /*cee0*/  BSYNC B1 ;  /* 0x0000000000017941 */ /* 0x000fea0003800000 */
.L_x_1797:
[----:B------:R-:W-:Y:S01]  /*cef0*/  BSSY B1, `(.L_x_1799) ;  /* 0x000012f000017945 */ /* 0x000fe20003800000 */
        /* <DEDUP_REMOVED lines=13> */
[--C-:B------:R-:W-:Y:S02]  /*cfd0*/  SHF.R.U64 R113, R60, 0x10, R61.reuse ;  /* 0x000000103c717819 */ /* 0x100fe4000000123d */
[----:B------:R-:W-:Y:S02]  /*cfe0*/  SHF.R.U32.HI R60, RZ, 0x10, R61 ;  /* 0x00000010ff3c7819 */ /* 0x000fe4000001163d */
[--C-:B------:R-:W-:Y:S02]  /*cff0*/  SHF.R.U64 R61, R58, 0x10, R59.reuse ;  /* 0x000000103a3d7819 */ /* 0x100fe4000000123b */
[----:B------:R-:W-:Y:S02]  /*d000*/  SHF.R.U32.HI R58, RZ, 0x10, R59 ;  /* 0x00000010ff3a7819 */ /* 0x000fe4000001163b */
[----:B------:R-:W-:Y:S02]  /*d010*/  PRMT R111, R111, 0x5410, R60 ;  /* 0x000054106f6f7816 */ /* 0x000fe4000000003c */
[----:B------:R-:W-:-:S02]  /*d020*/  PRMT R109, R109, 0x5410, R58 ;  /* 0x000054106d6d7816 */ /* 0x000fc4000000003a */
[----:B------:R-:W-:Y:S02]  /*d030*/  PRMT R110, R110, 0x5410, R113 ;  /* 0x000054106e6e7816 */ /* 0x000fe40000000071 */
[----:B------:R-:W-:Y:S01]  /*d040*/  PRMT R112, R108, 0x5410, R61 ;  /* 0x000054106c707816 */ /* 0x000fe2000000003d */
[C---:B------:R-:W-:Y:S01]  /*d050*/  IMAD.U32 R113, R109.reuse, 0x10000, RZ ;  /* 0x000100006d717824 */ /* 0x040fe200078e00ff */
[----:B------:R-:W-:Y:S01]  /*d060*/  LOP3.LUT R109, R109, 0xffff0000, RZ, 0xc0, !PT ;  /* 0xffff00006d6d7812 */ /* 0x000fe200078ec0ff */
[C---:B------:R-:W-:Y:S01]  /*d070*/  IMAD.U32 R108, R111.reuse, 0x10000, RZ ;  /* 0x000100006f6c7824 */ /* 0x040fe200078e00ff */
[----:B------:R-:W-:Y:S02]  /*d080*/  LOP3.LUT R111, R111, 0xffff0000, RZ, 0xc0, !PT ;  /* 0xffff00006f6f7812 */ /* 0x000fe400078ec0ff */
[C---:B0-----:R-:W-:Y:S01]  /*d090*/  LOP3.LUT R59, R6.reuse, 0xffff0000, RZ, 0xc0, !PT ;  /* 0xffff0000063b7812 */ /* 0x041fe200078ec0ff */
[----:B------:R-:W-:Y:S01]  /*d0a0*/  IMAD.U32 R58, R6, 0x10000, RZ ;  /* 0x00010000063a7824 */ /* 0x000fe200078e00ff */
[C---:B------:R-:W-:Y:S01]  /*d0b0*/  LOP3.LUT R61, R7.reuse, 0xffff0000, RZ, 0xc0, !PT ;  /* 0xffff0000073d7812 */ /* 0x040fe200078ec0ff */
[----:B------:R-:W-:-:S02]  /*d0c0*/  IMAD.U32 R60, R7, 0x10000, RZ ;  /* 0x00010000073c7824 */ /* 0x000fc400078e00ff */
[C---:B------:R-:W-:Y:S01]  /*d0d0*/  FMUL.FTZ R115, R59.reuse, R113 ;  /* 0x000000713b737220 */ /* 0x040fe20000410000 */
[-C--:B------:R-:W-:Y:S01]  /*d0e0*/  FMUL.FTZ R114, R59, R108.reuse ;  /* 0x0000006c3b727220 */ /* 0x080fe20000410000 */
[C---:B------:R-:W-:Y:S01]  /*d0f0*/  FMUL.FTZ R59, R61.reuse, R109 ;  /* 0x0000006d3d3b7220 */ /* 0x040fe20000410000 */
[----:B------:R-:W-:Y:S02]  /*d100*/  IMAD.U32 R6, R4, 0x10000, RZ ;  /* 0x0001000004067824 */ /* 0x000fe400078e00ff */
[C---:B------:R-:W-:Y:S01]  /*d110*/  FFMA.FTZ R115, R58.reuse, R108, -R115 ;  /* 0x0000006c3a737223 */ /* 0x040fe20000010873 */
[----:B------:R-:W-:Y:S01]  /*d120*/  FFMA.FTZ R114, R58, R113, R114 ;  /* 0x000000713a727223 */ /* 0x000fe20000010072 */
[-C--:B------:R-:W-:Y:S01]  /*d130*/  FMUL.FTZ R113, R61, R111.reuse ;  /* 0x0000006f3d717220 */ /* 0x080fe20000410000 */
[----:B------:R-:W-:Y:S01]  /*d140*/  FFMA.FTZ R108, R60, R111, -R59 ;  /* 0x0000006f3c6c7223 */ /* 0x000fe2000001083b */
[C---:B------:R-:W-:Y:S01]  /*d150*/  IMAD.U32 R7, R5.reuse, 0x10000, RZ ;  /* 0x0001000005077824 */ /* 0x040fe200078e00ff */
[----:B------:R-:W-:Y:S01]  /*d160*/  LOP3.LUT R4, R4, 0xffff0000, RZ, 0xc0, !PT ;  /* 0xffff000004047812 */ /* 0x000fe200078ec0ff */
[----:B------:R-:W-:Y:S01]  /*d170*/  IMAD.U32 R61, R112, 0x10000, RZ ;  /* 0x00010000703d7824 */ /* 0x000fe200078e00ff */
[----:B------:R-:W-:Y:S01]  /*d180*/  LOP3.LUT R5, R5, 0xffff0000, RZ, 0xc0, !PT ;  /* 0xffff000005057812 */ /* 0x000fe200078ec0ff */
[----:B------:R-:W-:Y:S01]  /*d190*/  IMAD.U32 R59, R110, 0x10000, RZ ;  /* 0x000100006e3b7824 */ /* 0x000fe200078e00ff */
[----:B------:R-:W-:Y:S01]  /*d1a0*/  LOP3.LUT R112, R112, 0xffff0000, RZ, 0xc0, !PT ;  /* 0xffff000070707812 */ /* 0x000fe200078ec0ff */
[----:B------:R-:W-:Y:S01]  /*d1b0*/  FFMA.FTZ R113, R60, R109, R113 ;  /* 0x0000006d3c717223 */ /* 0x000fe20000010071 */
[----:B------:R-:W-:Y:S01]  /*d1c0*/  LOP3.LUT R110, R110, 0xffff0000, RZ, 0xc0, !PT ;  /* 0xffff00006e6e7812 */ /* 0x000fe200078ec0ff */
[C---:B------:R-:W-:Y:S01]  /*d1d0*/  FMUL.FTZ R109, R4.reuse, R61 ;  /* 0x0000003d046d7220 */ /* 0x040fe20000410000 */
[----:B------:R-:W-:Y:S01]  /*d1e0*/  FMUL.FTZ R58, R4, R59 ;  /* 0x0000003b043a7220 */ /* 0x000fe20000410000 */
[----:B------:R-:W-:-:S02]  /*d1f0*/  FMUL.FTZ R60, R5, R112 ;  /* 0x00000070053c7220 */ /* 0x000fc40000410000 */
[-C--:B------:R-:W-:Y:S01]  /*d200*/  FMUL.FTZ R111, R5, R110.reuse ;  /* 0x0000006e056f7220 */ /* 0x080fe20000410000 */
[C---:B------:R-:W-:Y:S01]  /*d210*/  FFMA.FTZ R4, R6.reuse, R59, -R109 ;  /* 0x0000003b06047223 */ /* 0x040fe2000001086d */
[----:B------:R-:W-:Y:S01]  /*d220*/  FFMA.FTZ R61, R6, R61, R58 ;  /* 0x0000003d063d7223 */ /* 0x000fe2000001003a */
[C---:B------:R-:W-:Y:S01]  /*d230*/  FFMA.FTZ R5, R7.reuse, R110, -R60 ;  /* 0x0000006e07057223 */ /* 0x040fe2000001083c */
[----:B------:R-:W-:Y:S01]  /*d240*/  FFMA.FTZ R112, R7, R112, R111 ;  /* 0x0000007007707223 */ /* 0x000fe2000001006f */
[----:B------:R-:W-:Y:S02]  /*d250*/  F2FP.BF16.F32.PACK_AB R6, R114, R115 ;  /* 0x000000737206723e */ /* 0x000fe400000010ff */
[----:B------:R-:W-:Y:S02]  /*d260*/  F2FP.BF16.F32.PACK_AB R7, R113, R108 ;  /* 0x0000006c7107723e */ /* 0x000fe400000010ff */
[----:B------:R-:W-:Y:S02]  /*d270*/  F2FP.BF16.F32.PACK_AB R4, R61, R4 ;  /* 0x000000043d04723e */ /* 0x000fe400000010ff */
[----:B------:R-:W-:-:S05]  /*d280*/  F2FP.BF16.F32.PACK_AB R5, R112, R5 ;  /* 0x000000057005723e */ /* 0x000fca00000010ff */
[----:B------:R0:W-:Y:S02]  /*d290*/  STS.128 [R62+0xc400], R4 ;  /* 0x00c400043e007388 */ /* 0x0001e40000000c00 */
.L_x_1802:
[----:B------:R-:W-:Y:S05]  /*d2a0*/  BSYNC B2 ;  /* 0x0000000000027941 */ /* 0x000fea0003800000 */
.L_x_1801:
[----:B------:R-:W-:Y:S04]  /*d2b0*/  BSSY B2, `(.L_x_1803) ;  /* 0x0000030000027945 */ /* 0x000fe80003800000 */
[----:B------:R-:W-:Y:S05]  /*d2c0*/  @P1 BRA `(.L_x_1804) ;  /* 0x0000000000b81947 */ /* 0x000fea0003800000 */
[----:B0-----:R-:W0:Y:S01]  /*d2d0*/  LDS.128 R4, [R0] ;  /* 0x0000000000047984 */ /* 0x001e220000000c00 */
[--C-:B------:R-:W-:Y:S02]  /*d2e0*/  SHF.R.U64 R59, R56, 0x10, R57.reuse ;  /* 0x00000010383b7819 */ /* 0x100fe40000001239 */
[----:B------:R-:W-:Y:S02]  /*d2f0*/  SHF.R.U32.HI R56, RZ, 0x10, R57 ;  /* 0x00000010ff387819 */ /* 0x000fe40000011639 */
[--C-:B------:R-:W-:Y:S02]  /*d300*/  SHF.R.U64 R57, R54, 0x10, R55.reuse ;  /* 0x0000001036397819 */ /* 0x100fe40000001237 */
[----:B------:R-:W-:Y:S02]  /*d310*/  SHF.R.U32.HI R54, RZ, 0x10, R55 ;  /* 0x00000010ff367819 */ /* 0x000fe40000011637 */
[----:B------:R-:W-:Y:S02]  /*d320*/  PRMT R103, R103, 0x5410, R56 ;  /* 0x0000541067677816 */ /* 0x000fe40000000038 */
[----:B------:R-:W-:-:S02]  /*d330*/  PRMT R101, R101, 0x5410, R54 ;  /* 0x0000541065657816 */ /* 0x000fc40000000036 */
[----:B------:R-:W-:Y:S01]  /*d340*/  PRMT R102, R102, 0x5410, R59 ;  /* 0x0000541066667816 */ /* 0x000fe2000000003b */
[----:B------:R-:W-:Y:S01]  /*d350*/  IMAD.U32 R58, R103, 0x10000, RZ ;  /* 0x00010000673a7824 */ /* 0x000fe200078e00ff */
[----:B------:R-:W-:Y:S01]  /*d360*/  PRMT R100, R100, 0x5410, R57 ;  /* 0x0000541064647816 */ /* 0x000fe20000000039 */
[C---:B------:R-:W-:Y:S01]  /*d370*/  IMAD.U32 R59, R101.reuse, 0x10000, RZ ;  /* 0x00010000653b7824 */ /* 0x040fe200078e00ff */
[----:B------:R-:W-:Y:S02]  /*d380*/  LOP3.LUT R101, R101, 0xffff0000, RZ, 0xc0, !PT ;  /* 0xffff000065657812 */ /* 0x000fe400078ec0ff */
[----:B------:R-:W-:Y:S02]  /*d390*/  LOP3.LUT R103, R103, 0xffff0000, RZ, 0xc0, !PT ;  /* 0xffff000067677812 */ /* 0x000fe400078ec0ff */
[C---:B0-----:R-:W-:Y:S01]  /*d3a0*/  LOP3.LUT R55, R6.reuse, 0xffff0000, RZ, 0xc0, !PT ;  /* 0xffff000006377812 */ /* 0x041fe200078ec0ff */
[----:B------:R-:W-:Y:S01]  /*d3b0*/  IMAD.U32 R54, R6, 0x10000, RZ ;  /* 0x0001000006367824 */ /* 0x000fe200078e00ff */
[C---:B------:R-:W-:Y:S01]  /*d3c0*/  LOP3.LUT R57, R7.reuse, 0xffff0000, RZ, 0xc0, !PT ;  /* 0xffff000007397812 */ /* 0x040fe200078ec0ff */
[----:B------:R-:W-:-:S02]  /*d3d0*/  IMAD.U32 R56, R7, 0x10000, RZ ;  /* 0x0001000007387824 */ /* 0x000fc400078e00ff */
[CC--:B------:R-:W-:Y:S01]  /*d3e0*/  FMUL.FTZ R60, R55.reuse, R58.reuse ;  /* 0x0000003a373c7220 */ /* 0x0c0fe20000410000 */
[----:B------:R-:W-:Y:S01]  /*d3f0*/  FMUL.FTZ R61, R55, R59 ;  /* 0x0000003b373d7220 */ /* 0x000fe20000410000 */
[C---:B------:R-:W-:Y:S01]  /*d400*/  FMUL.FTZ R55, R57.reuse, R101 ;  /* 0x0000006539377220 */ /* 0x040fe20000410000 */
[----:B------:R-:W-:Y:S02]  /*d410*/  IMAD.U32 R6, R4, 0x10000, RZ ;  /* 0x0001000004067824 */ /* 0x000fe400078e00ff */
        /* <DEDUP_REMOVED lines=9> */
[----:B------:R-:W-:Y:S01]  /*d4b0*/  FFMA.FTZ R58, R54, R58, -R61 ;  /* 0x0000003a363a7223 */ /* 0x000fe2000001083d */
[----:B------:R-:W-:Y:S01]  /*d4c0*/  LOP3.LUT R102, R102, 0xffff0000, RZ, 0xc0, !PT ;  /* 0xffff000066667812 */ /* 0x000fe200078ec0ff */
        /* <DEDUP_REMOVED lines=14> */
.L_x_1804:
[----:B------:R-:W-:Y:S05]  /*d5b0*/  BSYNC B2 ;  /* 0x0000000000027941 */ /* 0x000fea0003800000 */
.L_x_1803:
[----:B------:R-:W-:Y:S04]  /*d5c0*/  BSSY B2, `(.L_x_1805) ;  /* 0x0000030000027945 */ /* 0x000fe80003800000 */
[----:B------:R-:W-:Y:S05]  /*d5d0*/  @P2 BRA `(.L_x_1806) ;  /* 0x0000000000b82947 */ /* 0x000fea0003800000 */
[----:B01----:R-:W0:Y:S01]  /*d5e0*/  LDS.128 R4, [R62+0x10400] ;  /* 0x010400003e047984 */ /* 0x003e220000000c00 */
        /* <DEDUP_REMOVED lines=45> */
.L_x_1806:
[----:B------:R-:W-:Y:S05]  /*d8c0*/  BSYNC B2 ;  /* 0x0000000000027941 */ /* 0x000fea0003800000 */
.L_x_1805:
[----:B------:R-:W-:Y:S04]  /*d8d0*/  BSSY B2, `(.L_x_1807) ;  /* 0x0000030000027945 */ /* 0x000fe80003800000 */
[----:B------:R-:W-:Y:S05]  /*d8e0*/  @P3 BRA `(.L_x_1808) ;  /* 0x0000000000b83947 */ /* 0x000fea0003800000 */
[----:B012---:R-:W0:Y:S01]  /*d8f0*/  LDS.128 R4, [R0+0x4000] ;  /* 0x0040000000047984 */ /* 0x007e220000000c00 */
        /* <DEDUP_REMOVED lines=45> */
.L_x_1808:
[----:B------:R-:W-:Y:S05]  /*dbd0*/  BSYNC B2 ;  /* 0x0000000000027941 */ /* 0x000fea0003800000 */
.L_x_1807:
[----:B------:R-:W-:Y:S04]  /*dbe0*/  BSSY B2, `(.L_x_1809) ;  /* 0x0000030000027945 */ /* 0x000fe80003800000 */
[----:B------:R-:W-:Y:S05]  /*dbf0*/  @P4 BRA `(.L_x_1810) ;  /* 0x0000000000b84947 */ /* 0x000fea0003800000 */
[----:B0123--:R-:W0:Y:S01]  /*dc00*/  LDS.128 R4, [R62+0x14400] ;  /* 0x014400003e047984 */ /* 0x00fe220000000c00 */
        /* <DEDUP_REMOVED lines=45> */
.L_x_1810:
[----:B------:R-:W-:Y:S05]  /*dee0*/  BSYNC B2 ;  /* 0x0000000000027941 */ /* 0x000fea0003800000 */
.L_x_1809:
[----:B------:R-:W-:Y:S05]  /*def0*/  @P5 BRA `(.L_x_1800) ;  /* 0x0000000000b85947 */ /* 0x000fea0003800000 */
[----:B01234-:R-:W0:Y:S01]  /*df00*/  LDS.128 R4, [R0+0x8000] ;  /* 0x0080000000047984 */ /* 0x01fe220000000c00 */
[----:B------:R-:W-:Y:S02]  /*df10*/  SHF.R.U64 R36, R28, 0x10, R29 ;  /* 0x000000101c247819 */ /* 0x000fe4000000121d */
[----:B------:R-:W-:Y:S02]  /*df20*/  SHF.R.U64 R28, R30, 0x10, R31 ;  /* 0x000000101e1c7819 */ /* 0x000fe4000000121f */
[----:B------:R-:W-:Y:S02]  /*df30*/  SHF.R.U32.HI R29, RZ, 0x10, R29 ;  /* 0x00000010ff1d7819 */ /* 0x000fe4000001161d */
        /* <DEDUP_REMOVED lines=13> */
[C---:B------:R-:W-:Y:S01]  /*e010*/  FMUL.FTZ R38, R29.reuse, R36 ;  /* 0x000000241d267220 */ /* 0x040fe20000410000 */
[-C--:B------:R-:W-:Y:S01]  /*e020*/  FMUL.FTZ R39, R29, R37.reuse ;  /* 0x000000251d277220 */ /* 0x080fe20000410000 */
[----:B------:R-:W-:Y:S01]  /*e030*/  FMUL.FTZ R29, R31, R78 ;  /* 0x0000004e1f1d7220 */ /* 0x000fe20000410000 */
[----:B------:R-:W-:Y:S02]  /*e040*/  IMAD.U32 R6, R4, 0x10000, RZ ;  /* 0x0001000004067824 */ /* 0x000fe400078e00ff */
[C---:B------:R-:W-:Y:S01]  /*e050*/  FFMA.FTZ R45, R28.reuse, R37, R38 ;  /* 0x000000251c2d7223 */ /* 0x040fe20000010026 */
[----:B------:R-:W-:Y:S02]  /*e060*/  IMAD.U32 R7, R5, 0x10000, RZ ;  /* 0x0001000005077824 */ /* 0x000fe400078e00ff */
[----:B------:R-:W-:Y:S01]  /*e070*/  FFMA.FTZ R44, R28, R36, -R39 ;  /* 0x000000241c2c7223 */ /* 0x000fe20000010827 */
[-C--:B------:R-:W-:Y:S01]  /*e080*/  FMUL.FTZ R37, R31, R80.reuse ;  /* 0x000000501f257220 */ /* 0x080fe20000410000 */
[----:B------:R-:W-:Y:S01]  /*e090*/  LOP3.LUT R4, R4, 0xffff0000, RZ, 0xc0, !PT ;  /* 0xffff000004047812 */ /* 0x000fe200078ec0ff */
[C---:B------:R-:W-:Y:S01]  /*e0a0*/  FFMA.FTZ R80, R30.reuse, R80, -R29 ;  /* 0x000000501e507223 */ /* 0x040fe2000001081d */
[----:B------:R-:W-:Y:S01]  /*e0b0*/  LOP3.LUT R5, R5, 0xffff0000, RZ, 0xc0, !PT ;  /* 0xffff000005057812 */ /* 0x000fe200078ec0ff */
[C---:B------:R-:W-:Y:S01]  /*e0c0*/  IMAD.U32 R31, R69.reuse, 0x10000, RZ ;  /* 0x00010000451f7824 */ /* 0x040fe200078e00ff */
[----:B------:R-:W-:Y:S01]  /*e0d0*/  LOP3.LUT R36, R69, 0xffff0000, RZ, 0xc0, !PT ;  /* 0xffff000045247812 */ /* 0x000fe200078ec0ff */
[C---:B------:R-:W-:Y:S01]  /*e0e0*/  IMAD.U32 R29, R79.reuse, 0x10000, RZ ;  /* 0x000100004f1d7824 */ /* 0x040fe200078e00ff */
        /* <DEDUP_REMOVED lines=15> */
.L_x_1800:
[----:B------:R-:W-:Y:S05]  /*e1e0*/  BSYNC B1 ;  /* 0x0000000000017941 */ /* 0x000fea0003800000 */
.L_x_1799:
        /* <DEDUP_REMOVED lines=57> */
.L_x_1813:
[----:B------:R-:W-:Y:S05]  /*e580*/  BSYNC B1 ;  /* 0x0000000000017941 */ /* 0x000fea0003800000 */
.L_x_1812:
[----:B------:R-:W-:Y:S04]  /*e590*/  BSSY B1, `(.L_x_1814) ;  /* 0x0000030000017945 */ /* 0x000fe80003800000 */
[----:B------:R-:W-:Y:S05]  /*e5a0*/  @P1 BRA `(.L_x_1815) ;  /* 0x0000000000b81947 */ /* 0x000fea0003800000 */
[----:B0-----:R-:W0:Y:S01]  /*e5b0*/  LDS.128 R4, [R0+0x2000] ;  /* 0x0020000000047984 */ /* 0x001e220000000c00 */
        /* <DEDUP_REMOVED lines=45> */
.L_x_1815:
[----:B------:R-:W-:Y:S05]  /*e890*/  BSYNC B1 ;  /* 0x0000000000017941 */ /* 0x000fea0003800000 */
.L_x_1814:
[----:B------:R-:W-:Y:S04]  /*e8a0*/  BSSY B1, `(.L_x_1816) ;  /* 0x0000030000017945 */ /* 0x000fe80003800000 */
[----:B------:R-:W-:Y:S05]  /*e8b0*/  @P2 BRA `(.L_x_1817) ;  /* 0x0000000000b82947 */ /* 0x000fea0003800000 */
[----:B01----:R-:W0:Y:S01]  /*e8c0*/  LDS.128 R4, [R62+0x12400] ;  /* 0x012400003e047984 */ /* 0x003e220000000c00 */
        /* <DEDUP_REMOVED lines=45> */
.L_x_1817:
[----:B------:R-:W-:Y:S05]  /*eba0*/  BSYNC B1 ;  /* 0x0000000000017941 */ /* 0x000fea0003800000 */
.L_x_1816:
        /* <DEDUP_REMOVED lines=48> */
.L_x_1819:
[----:B------:R-:W-:Y:S05]  /*eeb0*/  BSYNC B1 ;  /* 0x0000000000017941 */ /* 0x000fea0003800000 */
.L_x_1818:
        /* <DEDUP_REMOVED lines=48> */
.L_x_1821:
[----:B------:R-:W-:Y:S05]  /*f1c0*/  BSYNC B1 ;  /* 0x0000000000017941 */ /* 0x000fea0003800000 */
.L_x_1820:
        /* <DEDUP_REMOVED lines=9> */
[C---:B------:R-:W-:Y:S01]  /*f260*/  IMAD.U32 R13, R63.reuse, 0x10000, RZ ;  /* 0x000100003f0d7824 */ /* 0x040fe200078e00ff */
[----:B------:R-:W-:Y:S01]  /*f270*/  LOP3.LUT R63, R63, 0xffff0000, RZ, 0xc0, !PT ;  /* 0xffff00003f3f7812 */ /* 0x000fe200078ec0ff */
[C---:B------:R-:W-:Y:S01]  /*f280*/  IMAD.U32 R11, R65.reuse, 0x10000, RZ ;  /* 0x00010000410b7824 */ /* 0x040fe200078e00ff */
[----:B------:R-:W-:Y:S02]  /*f290*/  LOP3.LUT R65, R65, 0xffff0000, RZ, 0xc0, !PT ;  /* 0xffff000041417812 */ /* 0x000fe400078ec0ff */
[----:B------:R-:W-:Y:S02]  /*f2a0*/  PRMT R12, R3, 0x5410, R12 ;  /* 0x00005410030c7816 */ /* 0x000fe4000000000c */
[C---:B0-----:R-:W-:Y:S01]  /*f2b0*/  LOP3.LUT R9, R6.reuse, 0xffff0000, RZ, 0xc0, !PT ;  /* 0xffff000006097812 */ /* 0x041fe200078ec0ff */
[C---:B------:R-:W-:Y:S01]  /*f2c0*/  IMAD.U32 R10, R7.reuse, 0x10000, RZ ;  /* 0x00010000070a7824 */ /* 0x040fe200078e00ff */
[----:B------:R-:W-:Y:S01]  /*f2d0*/  LOP3.LUT R7, R7, 0xffff0000, RZ, 0xc0, !PT ;  /* 0xffff000007077812 */ /* 0x000fe200078ec0ff */
[----:B------:R-:W-:-:S02]  /*f2e0*/  IMAD.U32 R8, R6, 0x10000, RZ ;  /* 0x0001000006087824 */ /* 0x000fc400078e00ff */
[C---:B------:R-:W-:Y:S01]  /*f2f0*/  FMUL.FTZ R15, R9.reuse, R13 ;  /* 0x0000000d090f7220 */ /* 0x040fe20000410000 */
[----:B------:R-:W-:Y:S01]  /*f300*/  FMUL.FTZ R14, R9, R11 ;  /* 0x0000000b090e7220 */ /* 0x000fe20000410000 */
[C---:B------:R-:W-:Y:S01]  /*f310*/  FMUL.FTZ R9, R7.reuse, R63 ;  /* 0x0000003f07097220 */ /* 0x040fe20000410000 */
[----:B------:R-:W-:Y:S02]  /*f320*/  IMAD.U32 R3, R4, 0x10000, RZ ;  /* 0x0001000004037824 */ /* 0x000fe400078e00ff */
[C---:B------:R-:W-:Y:S01]  /*f330*/  FFMA.FTZ R15, R8.reuse, R11, -R15 ;  /* 0x0000000b080f7223 */ /* 0x040fe2000001080f */
[----:B------:R-:W-:Y:S01]  /*f340*/  FFMA.FTZ R14, R8, R13, R14 ;  /* 0x0000000d080e7223 */ /* 0x000fe2000001000e */
[-C--:B------:R-:W-:Y:S01]  /*f350*/  FMUL.FTZ R11, R7, R65.reuse ;  /* 0x00000041070b7220 */ /* 0x080fe20000410000 */
        /* <DEDUP_REMOVED lines=21> */
[----:B------:R0:W-:Y:S01]  /*f4b0*/  STS.128 [R0+0xa000], R4 ;  /* 0x00a0000400007388 */ /* 0x0001e20000000c00 */
[----:B------:R-:W-:Y:S05]  /*f4c0*/  BRA `(.L_x_1811) ;  /* 0x0000003400f07947 */ /* 0x000fea0003800000 */
.L_x_1790:
[----:B------:R-:W0:Y:S01]  /*f4d0*/  LDC R28, c[0x0][0x448] ;  /* 0x00011200ff1c7b82 */ /* 0x000e220000000800 */
[----:B------:R-:W-:Y:S01]  /*f4e0*/  IMAD R3, R189, 0x40, R10 ;  /* 0x00000040bd037824 */ /* 0x000fe200078e020a */
[----:B------:R-:W-:Y:S01]  /*f4f0*/  ULDC.64 UR4, c[0x0][0x3f8] ;  /* 0x0000fe0000047ab9 */ /* 0x000fe20000000a00 */
[----:B------:R-:W-:Y:S01]  /*f500*/  ULDC.64 UR6, c[0x0][0x408] ;  /* 0x0001020000067ab9 */ /* 0x000fe20000000a00 */
[----:B------:R-:W-:Y:S02]  /*f510*/  IMAD.MOV.U32 R8, RZ, RZ, R24 ;  /* 0x000000ffff087224 */ /* 0x000fe400078e0018 */
[----:B------:R-:W-:Y:S02]  /*f520*/  IMAD.MOV.U32 R9, RZ, RZ, R29 ;  /* 0x000000ffff097224 */ /* 0x000fe400078e001d */
[----:B------:R-:W-:Y:S01]  /*f530*/  IMAD.MOV.U32 R4, RZ, RZ, R26 ;  /* 0x000000ffff047224 */ /* 0x000fe200078e001a */
[----:B0-----:R-:W-:-:S13]  /*f540*/  ISETP.NE.AND P0, PT, R28, 0x1, PT ;  /* 0x000000011c00780c */ /* 0x001fda0003f05270 */
[----:B------:R-:W0:Y:S08]  /*f550*/  @P0 LDC R0, c[0x0][0x44c] ;  /* 0x00011300ff000b82 */ /* 0x000e300000000800 */
[----:B------:R-:W1:Y:S01]  /*f560*/  @P0 LDC R5, c[0x0][0x450] ;  /* 0x00011400ff050b82 */ /* 0x000e620000000800 */
[----:B0-----:R-:W-:-:S05]  /*f570*/  @P0 IMAD.HI.U32 R0, R3, R0, RZ ;  /* 0x0000000003000227 */ /* 0x001fca00078e00ff */
[----:B-1----:R-:W-:Y:S01]  /*f580*/  @P0 SHF.R.U32.HI R3, RZ, R5, R0 ;  /* 0x00000005ff030219 */ /* 0x002fe20000011600 */
[----:B------:R-:W-:-:S03]  /*f590*/  IMAD.MOV.U32 R5, RZ, RZ, R31 ;  /* 0x000000ffff057224 */ /* 0x000fc600078e001f */
        /* <DEDUP_REMOVED lines=17> */
[----:B------:R-:W0:Y:S04]  /*f6b0*/  SHFL.IDX PT, R3, R8, RZ, 0x1c1f ;  /* 0x001c1fff08037589 */ /* 0x000e2800000e0000 */
[----:B------:R-:W1:Y:S04]  /*f6c0*/  SHFL.IDX PT, R0, R6, RZ, 0x1c1f ;  /* 0x001c1fff06007589 */ /* 0x000e6800000e0000 */
[----:B------:R2:W3:Y:S04]  /*f6d0*/  SHFL.IDX PT, R5, R7, RZ, 0x1c1f ;  /* 0x001c1fff07057589 */ /* 0x0004e800000e0000 */
[----:B------:R2:W4:Y:S01]  /*f6e0*/  SHFL.IDX PT, R14, R9, RZ, 0x1c1f ;  /* 0x001c1fff090e7589 */ /* 0x00052200000e0000 */
[----:B0-----:R-:W-:-:S02]  /*f6f0*/  IMAD.MOV.U32 R21, RZ, RZ, R3 ;  /* 0x000000ffff157224 */ /* 0x001fc400078e0003 */
[----:B-12---:R-:W-:-:S07]  /*f700*/  IMAD.MOV.U32 R20, RZ, RZ, R0 ;  /* 0x000000ffff147224 */ /* 0x006fce00078e0000 */
.L_x_2139:
[----:B------:R-:W-:Y:S01]  /*f710*/  IMAD R81, R163, R28, RZ ;  /* 0x0000001ca3517224 */ /* 0x000fe200078e02ff */
[----:B------:R-:W-:Y:S01]  /*f720*/  BSSY B1, `(.L_x_1823) ;  /* 0x0000030000017945 */ /* 0x000fe20003800000 */
[----:B----4-:R-:W-:Y:S01]  /*f730*/  IMAD.MOV.U32 R50, RZ, RZ, R14 ;  /* 0x000000ffff327224 */ /* 0x010fe200078e000e */
[----:B------:R-:W-:Y:S01]  /*f740*/  CS2R R44, SRZ ;  /* 0x00000000002c7805 */ /* 0x000fe2000001ff00 */
[----:B---3--:R-:W-:Y:S01]  /*f750*/  IMAD.MOV.U32 R51, RZ, RZ, R5 ;  /* 0x000000ffff337224 */ /* 0x008fe200078e0005 */
        /* <DEDUP_REMOVED lines=20> */
[----:B------:R-:W-:-:S02]  /*f8a0*/  CS2R R44, SRZ ;  /* 0x00000000002c7805 */ /* 0x000fc4000001ff00 */
        /* <DEDUP_REMOVED lines=14> */
[----:B------:R-:W-:Y:S01]  /*f990*/  CS2R R38, SRZ ;  /* 0x0000000000267805 */ /* 0x000fe2000001ff00 */
[----:B------:R1:W5:Y:S01]  /*f9a0*/  @!P1 LD.E.128 R28, desc[UR6][R12.64] ;  /* 0x000000060c1c9980 */ /* 0x000362000c101d00 */
[----:B------:R-:W-:-:S03]  /*f9b0*/  @!P1 IMAD.WIDE R14, R15, 0x2, R50 ;  /* 0x000000020f0e9825 */ /* 0x000fc600078e0232 */
[----:B------:R1:W5:Y:S01]  /*f9c0*/  @!P2 LD.E.128 R24, desc[UR6][R20.64] ;  /* 0x000000061418a980 */ /* 0x000362000c101d00 */
[----:B------:R-:W-:-:S03]  /*f9d0*/  @!P2 IMAD.WIDE R48, R49, 0x2, R50 ;  /* 0x000000023130a825 */ /* 0x000fc600078e0232 */
[----:B------:R1:W5:Y:S01]  /*f9e0*/  @!P1 LD.E.128 R40, desc[UR6][R14.64] ;  /* 0x000000060e289980 */ /* 0x000362000c101d00 */
[----:B0-----:R-:W-:-:S03]  /*f9f0*/  @!P0 IMAD.WIDE R4, R18, 0x2, R50 ;  /* 0x0000000212048825 */ /* 0x001fc600078e0232 */
[----:B------:R1:W5:Y:S04]  /*fa00*/  @!P2 LD.E.128 R36, desc[UR6][R48.64] ;  /* 0x000000063024a980 */ /* 0x000368000c101d00 */
[----:B------:R1:W5:Y:S02]  /*fa10*/  @!P0 LD.E.128 R44, desc[UR6][R4.64] ;  /* 0x00000006042c8980 */ /* 0x000364000c101d00 */
.L_x_1824:
[----:B------:R-:W-:Y:S05]  /*fa20*/  BSYNC B1 ;  /* 0x0000000000017941 */ /* 0x000fea0003800000 */
.L_x_1823:
[----:B-1---5:R-:W-:Y:S01]  /*fa30*/  IMAD.MOV.U32 R4, RZ, RZ, R46 ;  /* 0x000000ffff047224 */ /* 0x022fe200078e002e */
[----:B------:R-:W-:Y:S01]  /*fa40*/  UMOV UR4, 0xffffffff ;  /* 0xffffffff00047882 */ /* 0x000fe20000000000 */
        /* <DEDUP_REMOVED lines=45> */
[----:B------:R-:W-:Y:S02]  /*fd20*/  CS2R R4, SRZ ;  /* 0x0000000000047805 */ /* 0x000fe4000001ff00 */
[----:B------:R-:W-:Y:S02]  /*fd30*/  PRMT R86, R0, 0x7610, R86 ;  /* 0x0000761000567816 */ /* 0x000fe40000000056 */
[----:B------:R-:W-:Y:S01]  /*fd40*/  PRMT R87, R3, 0x7610, R87 ;  /* 0x0000761003577816 */ /* 0x000fe20000000057 */
[----:B------:R-:W-:Y:S06]  /*fd50*/  BRA.DIV UR4, `(.L_x_1825) ;  /* 0x0000019e042c7947 */ /* 0x000fec000b800000 */
[----:B------:R-:W0:Y:S04]  /*fd60*/  SHFL.IDX PT, R3, R8, 0x1, 0x1c1f ;  /* 0x003c1f0008037f89 */ /* 0x000e2800000e0000 */
[----:B------:R-:W1:Y:S04]  /*fd70*/  SHFL.IDX PT, R0, R6, 0x1, 0x1c1f ;  /* 0x003c1f0006007f89 */ /* 0x000e6800000e0000 */
[----:B------:R-:W2:Y:S04]  /*fd80*/  SHFL.IDX PT, R7, R7, 0x1, 0x1c1f ;  /* 0x003c1f0007077f89 */ /* 0x000ea800000e0000 */
[----:B------:R3:W4:Y:S01]  /*fd90*/  SHFL.IDX PT, R14, R9, 0x1, 0x1c1f ;  /* 0x003c1f00090e7f89 */ /* 0x00072200000e0000 */
[----:B0-----:R-:W-:-:S02]  /*fda0*/  IMAD.MOV.U32 R61, RZ, RZ, R3 ;  /* 0x000000ffff3d7224 */ /* 0x001fc400078e0003 */
[----:B-1-3--:R-:W-:-:S07]  /*fdb0*/  IMAD.MOV.U32 R60, RZ, RZ, R0 ;  /* 0x000000ffff3c7224 */ /* 0x00afce00078e0000 */
.L_x_2145:
[----:B------:R-:W-:Y:S01]  /*fdc0*/  VIADD R10, R10, 0x40 ;  /* 0x000000400a0a7836 */ /* 0x000fe20000000000 */
[----:B------:R-:W-:Y:S01]  /*fdd0*/  BSSY B1, `(.L_x_1826) ;  /* 0x000002f000017945 */ /* 0x000fe20003800000 */
[----:B----4-:R-:W-:Y:S01]  /*fde0*/  IMAD.MOV.U32 R62, RZ, RZ, R14 ;  /* 0x000000ffff3e7224 */ /* 0x010fe200078e000e */
[----:B------:R-:W-:Y:S01]  /*fdf0*/  CS2R R8, SRZ ;  /* 0x0000000000087805 */ /* 0x000fe2000001ff00 */
[----:B--2---:R-:W-:Y:S01]  /*fe00*/  IMAD.MOV.U32 R63, RZ, RZ, R7 ;  /* 0x000000ffff3f7224 */ /* 0x004fe200078e0007 */
        /* <DEDUP_REMOVED lines=43> */
.L_x_1827:
[----:B------:R-:W-:Y:S05]  /*100c0*/  BSYNC B1 ;  /* 0x0000000000017941 */ /* 0x000fea0003800000 */
.L_x_1826:
[----:B------:R-:W-:Y:S01]  /*100d0*/  LEA.HI R0, R187, R187, RZ, 0x1 ;  /* 0x000000bbbb007211 */ /* 0x000fe200078f08ff */
[----:B-----5:R-:W-:Y:S01]  /*100e0*/  IMAD.MOV.U32 R3, RZ, RZ, R4 ;  /* 0x000000ffff037224 */ /* 0x020fe200078e0004 */
[----:B------:R-:W-:Y:S01]  /*100f0*/  VIADDMNMX R81, R81, -R177, 0x80, PT ;  /* 0x0000008051517446 */ /* 0x000fe200038009b1 */
[----:B0-----:R-:W-:Y:S01]  /*10100*/  IMAD.MOV.U32 R20, RZ, RZ, R5 ;  /* 0x000000ffff147224 */ /* 0x001fe200078e0005 */
[----:B------:R-:W-:Y:S01]  /*10110*/  LOP3.LUT R0, R0, 0xfffffffe, RZ, 0xc0, !PT ;  /* 0xfffffffe00007812 */ /* 0x000fe200078ec0ff */
[----:B------:R-:W-:Y:S01]  /*10120*/  IMAD.MOV.U32 R21, RZ, RZ, R7 ;  /* 0x000000ffff157224 */ /* 0x000fe200078e0007 */
[----:B------:R-:W-:Y:S01]  /*10130*/  PRMT R90, R3, 0x7610, R90 ;  /* 0x00007610035a7816 */ /* 0x000fe2000000005a */
[----:B------:R-:W-:Y:S01]  /*10140*/  IMAD.MOV.U32 R3, RZ, RZ, R6 ;  /* 0x000000ffff037224 */ /* 0x000fe200078e0006 */
[----:B------:R-:W-:Y:S01]  /*10150*/  PRMT R91, R20, 0x7610, R91 ;  /* 0x00007610145b7816 */ /* 0x000fe2000000005b */
        /* <DEDUP_REMOVED lines=31> */
[----:B------:R-:W-:Y:S01]  /*10350*/  BSSY B1, `(.L_x_1828) ;  /* 0x000000e000017945 */ /* 0x000fe20003800000 */
        /* <DEDUP_REMOVED lines=9> */
[----:B------:R-:W-:-:S02]  /*103f0*/  ISETP.GE.AND P1, PT, R162, R81, PT ;  /* 0x00000051a200720c */ /* 0x000fc40003f26270 */
[----:B------:R-:W-:Y:S02]  /*10400*/  PRMT R69, R63, 0x7610, R69 ;  /* 0x000076103f457816 */ /* 0x000fe40000000045 */
[----:B------:R-:W-:Y:S01]  /*10410*/  PRMT R70, R64, 0x7610, R70 ;  /* 0x0000761040467816 */ /* 0x000fe20000000046 */
[----:B0-----:R-:W-:Y:S08]  /*10420*/  @!P0 BRA `(.L_x_1829) ;  /* 0x0000019400f08947 */ /* 0x001ff00003800000 */
.L_x_2146:
[----:B------:R-:W-:Y:S05]  /*10430*/  BSYNC B1 ;  /* 0x0000000000017941 */ /* 0x000fea0003800000 */
.L_x_1828:
[----:B------:R-:W-:Y:S01]  /*10440*/  BSSY B1, `(.L_x_1830) ;  /* 0x0000145000017945 */ /* 0x000fe20003800000 */
[----:B------:R-:W-:Y:S02]  /*10450*/  PRMT R71, R60, 0x7610, R71 ;  /* 0x000076103c477816 */ /* 0x000fe40000000047 */
[----:B------:R-:W-:Y:S01]  /*10460*/  PRMT R72, R62, 0x7610, R72 ;  /* 0x000076103e487816 */ /* 0x000fe20000000048 */
[----:B------:R-:W-:Y:S06]  /*10470*/  @P1 BRA `(.L_x_1831) ;  /* 0x0000001400041947 */ /* 0x000fec0003800000 */
[----:B------:R-:W1:Y:S01]  /*10480*/  LDC R98, c[0x0][0x3f4] ;  /* 0x0000fd00ff627b82 */ /* 0x000e620000000800 */
[----:B------:R-:W-:Y:S01]  /*10490*/  BSSY B2, `(.L_x_1832) ;  /* 0x000006f000027945 */ /* 0x000fe20003800000 */
[-C--:B-1----:R-:W-:Y:S02]  /*104a0*/  ISETP.GE.AND P0, PT, R18, R98.reuse, PT ;  /* 0x000000621200720c */ /* 0x082fe40003f06270 */
[-C--:B------:R-:W-:Y:S02]  /*104b0*/  ISETP.GE.AND P1, PT, R165, R98.reuse, PT ;  /* 0x00000062a500720c */ /* 0x080fe40003f26270 */
[----:B------:R-:W-:-:S09]  /*104c0*/  ISETP.GE.AND P2, PT, R166, R98, PT ;  /* 0x00000062a600720c */ /* 0x000fd20003f46270 */
[----:B------:R-:W-:Y:S05]  /*104d0*/  @P0 BRA `(.L_x_1833) ;  /* 0x0000000400a80947 */ /* 0x000fea0003800000 */
[----:B------:R-:W-:Y:S02]  /*104e0*/  LEA.HI R62, R98, R189, RZ, 0x1d ;  /* 0x000000bd623e7211 */ /* 0x000fe400078fe8ff */
[----:B------:R-:W-:Y:S02]  /*104f0*/  LOP3.LUT R60, R174, 0x38, R18, 0xf8, !PT ;  /* 0x00000038ae3c7812 */ /* 0x000fe400078ef812 */
[----:B------:R-:W-:Y:S01]  /*10500*/  SHF.R.S32.HI R65, RZ, 0x1f, R62 ;  /* 0x0000001fff417819 */ /* 0x000fe2000001143e */
[----:B------:R-:W-:Y:S01]  /*10510*/  IMAD.SHL.U32 R63, R62, 0x8, RZ ;  /* 0x000000083e3f7824 */ /* 0x000fe200078e00ff */
[-C--:B0-----:R-:W-:Y:S02]  /*10520*/  LOP3.LUT R61, R60, R175.reuse, RZ, 0x3c, !PT ;  /* 0x000000af3c3d7212 */ /* 0x081fe400078e3cff */
[----:B------:R-:W-:Y:S02]  /*10530*/  LEA.HI R65, R65, R62, RZ, 0x3 ;  /* 0x0000003e41417211 */ /* 0x000fe400078f18ff */
[----:B------:R-:W-:Y:S01]  /*10540*/  LOP3.LUT R60, R174, 0x38, R63, 0xf8, !PT ;  /* 0x00000038ae3c7812 */ /* 0x000fe200078ef83f */
[----:B------:R-:W-:Y:S01]  /*10550*/  IMAD.IADD R61, R176, 0x1, R61 ;  /* 0x00000001b03d7824 */ /* 0x000fe200078e023d */
[----:B------:R-:W-:Y:S01]  /*10560*/  SHF.R.U64 R116, R32, 0x10, R33 ;  /* 0x0000001020747819 */ /* 0x000fe20000001221 */
[----:B------:R-:W-:Y:S01]  /*10570*/  IMAD.SHL.U32 R65, R65, 0x400, RZ ;  /* 0x0000040041417824 */ /* 0x000fe200078e00ff */
[----:B------:R-:W-:Y:S01]  /*10580*/  LOP3.LUT R60, R60, R175, RZ, 0x3c, !PT ;  /* 0x000000af3c3c7212 */ /* 0x000fe200078e3cff */
[----:B------:R-:W-:Y:S01]  /*10590*/  IMAD R107, R61, 0x2, R16 ;  /* 0x000000023d6b7824 */ /* 0x000fe200078e0210 */
[----:B------:R-:W-:-:S02]  /*105a0*/  SHF.R.U64 R32, R34, 0x10, R35 ;  /* 0x0000001022207819 */ /* 0x000fc40000001223 */
[----:B------:R-:W-:Y:S02]  /*105b0*/  LOP3.LUT R65, R65, 0x7fffe000, RZ, 0xc0, !PT ;  /* 0x7fffe00041417812 */ /* 0x000fe400078ec0ff */
[----:B------:R-:W-:Y:S02]  /*105c0*/  SHF.R.U32.HI R33, RZ, 0x10, R33 ;  /* 0x00000010ff217819 */ /* 0x000fe40000011621 */
[----:B------:R-:W-:Y:S02]  /*105d0*/  IADD3 R65, R60, R65, R176 ;  /* 0x000000413c417210 */ /* 0x000fe40007ffe0b0 */
[----:B------:R-:W0:Y:S01]  /*105e0*/  LDS.128 R60, [R107+0xc400] ;  /* 0x00c400006b3c7984 */ /* 0x000e220000000c00 */
[----:B------:R-:W-:Y:S02]  /*105f0*/  SHF.R.U64 R34, R44, 0x10, R45 ;  /* 0x000000102c227819 */ /* 0x000fe4000000122d */
[----:B------:R-:W-:Y:S01]  /*10600*/  IMAD R108, R65, 0x2, R16 ;  /* 0x00000002416c7824 */ /* 0x000fe200078e0210 */
[----:B------:R-:W-:-:S02]  /*10610*/  SHF.R.U32.HI R35, RZ, 0x10, R35 ;  /* 0x00000010ff237819 */ /* 0x000fc40000011623 */
[----:B------:R-:W-:Y:S02]  /*10620*/  SHF.R.U32.HI R119, RZ, 0x10, R47 ;  /* 0x00000010ff777819 */ /* 0x000fe4000001162f */
[----:B------:R-:W1:Y:S01]  /*10630*/  LDS.128 R64, [R108+0xc400] ;  /* 0x00c400006c407984 */ /* 0x000e620000000c00 */
[----:B------:R-:W-:Y:S02]  /*10640*/  PRMT R114, R114, 0x5410, R33 ;  /* 0x0000541072727816 */ /* 0x000fe40000000021 */
[----:B------:R-:W-:Y:S02]  /*10650*/  PRMT R115, R109, 0x5410, R34 ;  /* 0x000054106d737816 */ /* 0x000fe40000000022 */
[----:B------:R-:W-:Y:S02]  /*10660*/  SHF.R.U64 R118, R46, 0x10, R47 ;  /* 0x000000102e767819 */ /* 0x000fe4000000122f */
[----:B------:R-:W-:Y:S02]  /*10670*/  PRMT R113, R113, 0x5410, R116 ;  /* 0x0000541071717816 */ /* 0x000fe40000000074 */
[----:B------:R-:W-:-:S02]  /*10680*/  PRMT R33, R69, 0x5432, R32 ;  /* 0x0000543245217816 */ /* 0x000fc40000000020 */
[----:B------:R-:W-:Y:S02]  /*10690*/  PRMT R32, R70, 0x5432, R35 ;  /* 0x0000543246207816 */ /* 0x000fe40000000023 */
[----:B------:R-:W-:Y:S01]  /*106a0*/  PRMT R119, R112, 0x5410, R119 ;  /* 0x0000541070777816 */ /* 0x000fe20000000077 */
[----:B------:R-:W-:Y:S01]  /*106b0*/  IMAD.U32 R112, R115, 0x10000, RZ ;  /* 0x0001000073707824 */ /* 0x000fe200078e00ff */
[----:B------:R-:W-:Y:S01]  /*106c0*/  PRMT R118, R111, 0x5410, R118 ;  /* 0x000054106f767816 */ /* 0x000fe20000000076 */
[----:B------:R-:W-:Y:S01]  /*106d0*/  IMAD.U32 R111, R113, 0x10000, RZ ;  /* 0x00010000716f7824 */ /* 0x000fe200078e00ff */
[----:B------:R-:W-:-:S04]  /*106e0*/  SHF.R.U32.HI R45, RZ, 0x10, R45 ;  /* 0x00000010ff2d7819 */ /* 0x000fc8000001162d */
[----:B------:R-:W-:-:S05]  /*106f0*/  PRMT R116, R110, 0x5410, R45 ;  /* 0x000054106e747816 */ /* 0x000fca000000002d */
[----:B------:R-:W-:Y:S02]  /*10700*/  IMAD.U32 R117, R116, 0x10000, RZ ;  /* 0x0001000074757824 */ /* 0x000fe400078e00ff */
[C---:B0-----:R-:W-:Y:S01]  /*10710*/  IMAD.U32 R34, R60.reuse, 0x10000, RZ ;  /* 0x000100003c227824 */ /* 0x041fe200078e00ff */
[----:B------:R-:W-:Y:S01]  /*10720*/  LOP3.LUT R35, R60, 0xffff0000, RZ, 0xc0, !PT ;  /* 0xffff00003c237812 */ /* 0x000fe200078ec0ff */
[C---:B------:R-:W-:Y:S01]  /*10730*/  IMAD.U32 R44, R61.reuse, 0x10000, RZ ;  /* 0x000100003d2c7824 */ /* 0x040fe200078e00ff */
[----:B------:R-:W-:Y:S01]  /*10740*/  LOP3.LUT R60, R61, 0xffff0000, RZ, 0xc0, !PT ;  /* 0xffff00003d3c7812 */ /* 0x000fe200078ec0ff */
[C---:B------:R-:W-:Y:S01]  /*10750*/  IMAD.U32 R47, R63.reuse, 0x10000, RZ ;  /* 0x000100003f2f7824 */ /* 0x040fe200078e00ff */
[C---:B------:R-:W-:Y:S01]  /*10760*/  LOP3.LUT R46, R62.reuse, 0xffff0000, RZ, 0xc0, !PT ;  /* 0xffff00003e2e7812 */ /* 0x040fe200078ec0ff */
[----:B------:R-:W-:Y:S01]  /*10770*/  IMAD.U32 R45, R62, 0x10000, RZ ;  /* 0x000100003e2d7824 */ /* 0x000fe200078e00ff */
[----:B------:R-:W-:Y:S01]  /*10780*/  LOP3.LUT R62, R63, 0xffff0000, RZ, 0xc0, !PT ;  /* 0xffff00003f3e7812 */ /* 0x000fe200078ec0ff */
[C---:B-1----:R-:W-:Y:S01]  /*10790*/  IMAD.U32 R61, R64.reuse, 0x10000, RZ ;  /* 0x00010000403d7824 */ /* 0x042fe200078e00ff */
[----:B------:R-:W-:Y:S01]  /*107a0*/  LOP3.LUT R63, R64, 0xffff0000, RZ, 0xc0, !PT ;  /* 0xffff0000403f7812 */ /* 0x000fe200078ec0ff */
[----:B------:R-:W-:Y:S01]  /*107b0*/  IMAD.U32 R110, R67, 0x10000, RZ ;  /* 0x00010000436e7824 */ /* 0x000fe200078e00ff */
[----:B------:R-:W-:Y:S01]  /*107c0*/  LOP3.LUT R64, R65, 0xffff0000, RZ, 0xc0, !PT ;  /* 0xffff000041407812 */ /* 0x000fe200078ec0ff */
[C---:B------:R-:W-:Y:S01]  /*107d0*/  FMUL.FTZ R121, R61.reuse, R112 ;  /* 0x000000703d797220 */ /* 0x040fe20000410000 */
[-C--:B------:R-:W-:Y:S01]  /*107e0*/  FMUL.FTZ R123, R61, R111.reuse ;  /* 0x0000006f3d7b7220 */ /* 0x080fe20000410000 */
[----:B------:R-:W-:Y:S01]  /*107f0*/  IMAD.U32 R109, R65, 0x10000, RZ ;  /* 0x00010000416d7824 */ /* 0x000fe200078e00ff */
[----:B------:R-:W-:Y:S01]  /*10800*/  LOP3.LUT R67, R67, 0xffff0000, RZ, 0xc0, !PT ;  /* 0xffff000043437812 */ /* 0x000fe200078ec0ff */
[----:B------:R-:W-:Y:S01]  /*10810*/  FFMA.FTZ R121, R34, R111, -R121 ;  /* 0x0000006f22797223 */ /* 0x000fe20000010879 */
[----:B------:R-:W-:-:S02]  /*10820*/  IMAD.U32 R111, R119, 0x10000, RZ ;  /* 0x00010000776f7824 */ /* 0x000fc400078e00ff */
[----:B------:R-:W-:Y:S01]  /*10830*/  FFMA.FTZ R123, R34, R112, R123 ;  /* 0x00000070227b7223 */ /* 0x000fe2000001007b */
[----:B------:R-:W-:Y:S02]  /*10840*/  IMAD.U32 R34, R32, 0x10000, RZ ;  /* 0x0001000020227824 */ /* 0x000fe400078e00ff */
[----:B------:R-:W-:Y:S01]  /*10850*/  FMUL.FTZ R125, R109, R117 ;  /* 0x000000756d7d7220 */ /* 0x000fe20000410000 */
[----:B------:R-:W-:Y:S02]  /*10860*/  IMAD.U32 R61, R114, 0x10000, RZ ;  /* 0x00010000723d7824 */ /* 0x000fe400078e00ff */
[C---:B------:R-:W-:Y:S01]  /*10870*/  FMUL.FTZ R120, R110.reuse, R111 ;  /* 0x0000006f6e787220 */ /* 0x040fe20000410000 */
[-C--:B------:R-:W-:Y:S01]  /*10880*/  FMUL.FTZ R110, R110, R34.reuse ;  /* 0x000000226e6e7220 */ /* 0x080fe20000410000 */
[----:B------:R-:W-:Y:S01]  /*10890*/  LOP3.LUT R112, R115, 0xffff0000, RZ, 0xc0, !PT ;  /* 0xffff000073707812 */ /* 0x000fe200078ec0ff */
[-C--:B------:R-:W-:Y:S01]  /*108a0*/  FMUL.FTZ R109, R109, R61.reuse ;  /* 0x0000003d6d6d7220 */ /* 0x080fe20000410000 */
[----:B------:R-:W-:Y:S01]  /*108b0*/  FFMA.FTZ R120, R47, R34, -R120 ;  /* 0x000000222f787223 */ /* 0x000fe20000010878 */
[C---:B------:R-:W-:Y:S01]  /*108c0*/  FFMA.FTZ R125, R44.reuse, R61, -R125 ;  /* 0x0000003d2c7d7223 */ /* 0x040fe2000001087d */
[----:B------:R-:W-:Y:S01]  /*108d0*/  LOP3.LUT R34, R113, 0xffff0000, RZ, 0xc0, !PT ;  /* 0xffff000071227812 */ /* 0x000fe200078ec0ff */
[----:B------:R-:W-:Y:S01]  /*108e0*/  FFMA.FTZ R111, R47, R111, R110 ;  /* 0x0000006f2f6f7223 */ /* 0x000fe2000001006e */
[----:B------:R-:W-:Y:S01]  /*108f0*/  FFMA.FTZ R109, R44, R117, R109 ;  /* 0x000000752c6d7223 */ /* 0x000fe2000001006d */
[----:B------:R-:W-:Y:S01]  /*10900*/  LOP3.LUT R47, R114, 0xffff0000, RZ, 0xc0, !PT ;  /* 0xffff0000722f7812 */ /* 0x000fe200078ec0ff */
[C---:B------:R-:W-:Y:S01]  /*10910*/  FMUL.FTZ R44, R63.reuse, R112 ;  /* 0x000000703f2c7220 */ /* 0x040fe20000410000 */
[----:B------:R-:W-:Y:S01]  /*10920*/  LOP3.LUT R61, R116, 0xffff0000, RZ, 0xc0, !PT ;  /* 0xffff0000743d7812 */ /* 0x000fe200078ec0ff */
[----:B------:R-:W-:Y:S01]  /*10930*/  FMUL.FTZ R114, R63, R34 ;  /* 0x000000223f727220 */ /* 0x000fe20000410000 */
[----:B------:R-:W-:-:S02]  /*10940*/  IMAD.U32 R65, R66, 0x10000, RZ ;  /* 0x0001000042417824 */ /* 0x000fc400078e00ff */
[C---:B------:R-:W-:Y:S01]  /*10950*/  FFMA.FTZ R110, R35.reuse, R34, -R44 ;  /* 0x00000022236e7223 */ /* 0x040fe2000001082c */
[C---:B------:R-:W-:Y:S01]  /*10960*/  FMUL.FTZ R116, R64.reuse, R47 ;  /* 0x0000002f40747220 */ /* 0x040fe20000410000 */
[----:B------:R-:W-:Y:S01]  /*10970*/  FMUL.FTZ R63, R64, R61 ;  /* 0x0000003d403f7220 */ /* 0x000fe20000410000 */
[----:B------:R-:W-:Y:S02]  /*10980*/  IMAD.U32 R44, R118, 0x10000, RZ ;  /* 0x00010000762c7824 */ /* 0x000fe400078e00ff */
[----:B------:R-:W-:Y:S01]  /*10990*/  FFMA.FTZ R114, R35, R112, R114 ;  /* 0x0000007023727223 */ /* 0x000fe20000010072 */
[----:B------:R-:W-:Y:S02]  /*109a0*/  IMAD.U32 R34, R33, 0x10000, RZ ;  /* 0x0001000021227824 */ /* 0x000fe400078e00ff */
[C---:B------:R-:W-:Y:S01]  /*109b0*/  FFMA.FTZ R64, R60.reuse, R47, -R63 ;  /* 0x0000002f3c407223 */ /* 0x040fe2000001083f */
[----:B------:R-:W-:Y:S01]  /*109c0*/  FFMA.FTZ R116, R60, R61, R116 ;  /* 0x0000003d3c747223 */ /* 0x000fe20000010074 */
[----:B------:R-:W-:Y:S01]  /*109d0*/  LOP3.LUT R66, R66, 0xffff0000, RZ, 0xc0, !PT ;  /* 0xffff000042427812 */ /* 0x000fe200078ec0ff */
[C---:B------:R-:W-:Y:S01]  /*109e0*/  FMUL.FTZ R112, R65.reuse, R44 ;  /* 0x0000002c41707220 */ /* 0x040fe20000410000 */
[----:B------:R-:W-:Y:S01]  /*109f0*/  FMUL.FTZ R60, R65, R34 ;  /* 0x00000022413c7220 */ /* 0x000fe20000410000 */
[----:B------:R-:W-:-:S02]  /*10a00*/  LOP3.LUT R35, R118, 0xffff0000, RZ, 0xc0, !PT ;  /* 0xffff000076237812 */ /* 0x000fc400078ec0ff */
[----:B------:R-:W-:Y:S01]  /*10a10*/  LOP3.LUT R33, R33, 0xffff0000, RZ, 0xc0, !PT ;  /* 0xffff000021217812 */ /* 0x000fe200078ec0ff */
[----:B------:R-:W-:Y:S01]  /*10a20*/  FFMA.FTZ R34, R45, R34, -R112 ;  /* 0x000000222d227223 */ /* 0x000fe20000010870 */
[----:B------:R-:W-:Y:S01]  /*10a30*/  LOP3.LUT R119, R119, 0xffff0000, RZ, 0xc0, !PT ;  /* 0xffff000077777812 */ /* 0x000fe200078ec0ff */
[----:B------:R-:W-:Y:S01]  /*10a40*/  FFMA.FTZ R60, R45, R44, R60 ;  /* 0x0000002c2d3c7223 */ /* 0x000fe2000001003c */
[----:B------:R-:W-:Y:S01]  /*10a50*/  LOP3.LUT R32, R32, 0xffff0000, RZ, 0xc0, !PT ;  /* 0xffff000020207812 */ /* 0x000fe200078ec0ff */
[C---:B------:R-:W-:Y:S01]  /*10a60*/  FMUL.FTZ R45, R66.reuse, R35 ;  /* 0x00000023422d7220 */ /* 0x040fe20000410000 */
[----:B------:R-:W-:Y:S01]  /*10a70*/  FMUL.FTZ R66, R66, R33 ;  /* 0x0000002142427220 */ /* 0x000fe20000410000 */
[C---:B------:R-:W-:Y:S02]  /*10a80*/  FMUL.FTZ R61, R67.reuse, R119 ;  /* 0x00000077433d7220 */ /* 0x040fe40000410000 */
[-C--:B------:R-:W-:Y:S01]  /*10a90*/  FMUL.FTZ R44, R67, R32.reuse ;  /* 0x00000020432c7220 */ /* 0x080fe20000410000 */
[C---:B------:R-:W-:Y:S01]  /*10aa0*/  FFMA.FTZ R35, R46.reuse, R35, R66 ;  /* 0x000000232e237223 */ /* 0x040fe20000010042 */
[----:B------:R-:W-:Y:S01]  /*10ab0*/  FFMA.FTZ R47, R46, R33, -R45 ;  /* 0x000000212e2f7223 */ /* 0x000fe2000001082d */
[C---:B------:R-:W-:Y:S01]  /*10ac0*/  FFMA.FTZ R61, R62.reuse, R32, -R61 ;  /* 0x000000203e3d7223 */ /* 0x040fe2000001083d */
[----:B------:R-:W-:Y:S01]  /*10ad0*/  FFMA.FTZ R62, R62, R119, R44 ;  /* 0x000000773e3e7223 */ /* 0x000fe2000001002c */
[----:B------:R-:W-:-:S02]  /*10ae0*/  F2FP.BF16.F32.PACK_AB R32, R110, R121 ;  /* 0x000000796e20723e */ /* 0x000fc400000010ff */
[----:B------:R-:W-:Y:S02]  /*10af0*/  F2FP.BF16.F32.PACK_AB R46, R35, R60 ;  /* 0x0000003c232e723e */ /* 0x000fe400000010ff */
[----:B------:R-:W-:Y:S02]  /*10b00*/  F2FP.BF16.F32.PACK_AB R33, R64, R125 ;  /* 0x0000007d4021723e */ /* 0x000fe400000010ff */
[----:B------:R-:W-:Y:S02]  /*10b10*/  F2FP.BF16.F32.PACK_AB R34, R47, R34 ;  /* 0x000000222f22723e */ /* 0x000fe400000010ff */
[----:B------:R-:W-:Y:S02]  /*10b20*/  F2FP.BF16.F32.PACK_AB R35, R61, R120 ;  /* 0x000000783d23723e */ /* 0x000fe400000010ff */
[----:B------:R-:W-:Y:S02]  /*10b30*/  F2FP.BF16.F32.PACK_AB R44, R114, R123 ;  /* 0x0000007b722c723e */ /* 0x000fe400000010ff */
[----:B------:R-:W-:Y:S01]  /*10b40*/  F2FP.BF16.F32.PACK_AB R45, R116, R109 ;  /* 0x0000006d742d723e */ /* 0x000fe200000010ff */
[----:B------:R1:W-:Y:S01]  /*10b50*/  STS.128 [R107+0xc400], R32 ;  /* 0x00c400206b007388 */ /* 0x0003e20000000c00 */
[----:B------:R-:W-:-:S05]  /*10b60*/  F2FP.BF16.F32.PACK_AB R47, R62, R111 ;  /* 0x0000006f3e2f723e */ /* 0x000fca00000010ff */
[----:B------:R1:W-:Y:S02]  /*10b70*/  STS.128 [R108+0xc400], R44 ;  /* 0x00c4002c6c007388 */ /* 0x0003e40000000c00 */
.L_x_1833:
[----:B------:R-:W-:Y:S05]  /*10b80*/  BSYNC B2 ;  /* 0x0000000000027941 */ /* 0x000fea0003800000 */
.L_x_1832:
[----:B------:R-:W-:Y:S04]  /*10b90*/  BSSY B2, `(.L_x_1834) ;  /* 0x0000068000027945 */ /* 0x000fe80003800000 */
[----:B------:R-:W-:Y:S05]  /*10ba0*/  @P1 BRA `(.L_x_1835) ;  /* 0x0000000400981947 */ /* 0x000fea0003800000 */
[----:B-1----:R-:W-:Y:S02]  /*10bb0*/  LEA.HI R32, R98, R191, RZ, 0x1d ;  /* 0x000000bf62207211 */ /* 0x002fe400078fe8ff */
[----:B------:R-:W-:Y:S02]  /*10bc0*/  SHF.R.U64 R64, R28, 0x10, R29 ;  /* 0x000000101c407819 */ /* 0x000fe4000000121d */
[----:B------:R-:W-:Y:S01]  /*10bd0*/  SHF.R.S32.HI R35, RZ, 0x1f, R32 ;  /* 0x0000001fff237819 */ /* 0x000fe20000011420 */
[----:B------:R-:W-:Y:S01]  /*10be0*/  IMAD.SHL.U32 R33, R32, 0x8, RZ ;  /* 0x0000000820217824 */ /* 0x000fe200078e00ff */
[----:B------:R-:W-:Y:S02]  /*10bf0*/  SHF.R.U64 R62, R30, 0x10, R31 ;  /* 0x000000101e3e7819 */ /* 0x000fe4000000121f */
[----:B------:R-:W-:Y:S02]  /*10c00*/  LEA.HI R35, R35, R32, RZ, 0x3 ;  /* 0x0000002023237211 */ /* 0x000fe400078f18ff */
[----:B------:R-:W-:-:S02]  /*10c10*/  LOP3.LUT R32, R174, 0x38, R33, 0xf8, !PT ;  /* 0x00000038ae207812 */ /* 0x000fc400078ef821 */
[----:B------:R-:W-:Y:S01]  /*10c20*/  SHF.R.U32.HI R29, RZ, 0x10, R29 ;  /* 0x00000010ff1d7819 */ /* 0x000fe2000001161d */
[----:B------:R-:W-:Y:S01]  /*10c30*/  IMAD.SHL.U32 R35, R35, 0x400, RZ ;  /* 0x0000040023237824 */ /* 0x000fe200078e00ff */
[----:B------:R-:W-:Y:S02]  /*10c40*/  LOP3.LUT R32, R32, R175, RZ, 0x3c, !PT ;  /* 0x000000af20207212 */ /* 0x000fe400078e3cff */
[----:B------:R-:W-:Y:S02]  /*10c50*/  SHF.R.U64 R30, R40, 0x10, R41 ;  /* 0x00000010281e7819 */ /* 0x000fe40000001229 */
[----:B------:R-:W-:Y:S02]  /*10c60*/  LOP3.LUT R35, R35, 0x7fffe000, RZ, 0xc0, !PT ;  /* 0x7fffe00023237812 */ /* 0x000fe400078ec0ff */
[----:B------:R-:W-:Y:S02]  /*10c70*/  SHF.R.U64 R28, R42, 0x10, R43 ;  /* 0x000000102a1c7819 */ /* 0x000fe4000000122b */
[----:B------:R-:W-:-:S02]  /*10c80*/  IADD3 R45, R32, R35, R176 ;  /* 0x00000023202d7210 */ /* 0x000fc40007ffe0b0 */
[----:B------:R-:W1:Y:S01]  /*10c90*/  LDS.128 R32, [R207] ;  /* 0x00000000cf207984 */ /* 0x000e620000000c00 */
[----:B------:R-:W-:Y:S02]  /*10ca0*/  SHF.R.U32.HI R31, RZ, 0x10, R31 ;  /* 0x00000010ff1f7819 */ /* 0x000fe4000001161f */
[----:B------:R-:W-:Y:S01]  /*10cb0*/  IMAD R60, R45, 0x2, R16 ;  /* 0x000000022d3c7824 */ /* 0x000fe200078e0210 */
[----:B------:R-:W-:Y:S02]  /*10cc0*/  SHF.R.U32.HI R41, RZ, 0x10, R41 ;  /* 0x00000010ff297819 */ /* 0x000fe40000011629 */
[----:B------:R-:W-:Y:S02]  /*10cd0*/  PRMT R104, R104, 0x5410, R29 ;  /* 0x0000541068687816 */ /* 0x000fe4000000001d */
[----:B------:R-:W2:Y:S01]  /*10ce0*/  LDS.128 R44, [R60+0xc400] ;  /* 0x00c400003c2c7984 */ /* 0x000ea20000000c00 */
[----:B------:R-:W-:Y:S02]  /*10cf0*/  PRMT R99, R99, 0x5410, R30 ;  /* 0x0000541063637816 */ /* 0x000fe4000000001e */
[----:B------:R-:W-:-:S02]  /*10d00*/  PRMT R101, R101, 0x5410, R28 ;  /* 0x0000541065657816 */ /* 0x000fc4000000001c */
[----:B------:R-:W-:Y:S01]  /*10d10*/  SHF.R.U32.HI R43, RZ, 0x10, R43 ;  /* 0x00000010ff2b7819 */ /* 0x000fe2000001162b */
[----:B------:R-:W-:Y:S01]  /*10d20*/  IMAD.U32 R63, R99, 0x10000, RZ ;  /* 0x00010000633f7824 */ /* 0x000fe200078e00ff */
[----:B------:R-:W-:Y:S02]  /*10d30*/  PRMT R106, R106, 0x5410, R31 ;  /* 0x000054106a6a7816 */ /* 0x000fe4000000001f */
[----:B------:R-:W-:Y:S02]  /*10d40*/  PRMT R103, R103, 0x5410, R64 ;  /* 0x0000541067677816 */ /* 0x000fe40000000040 */
[----:B------:R-:W-:Y:S02]  /*10d50*/  PRMT R100, R100, 0x5410, R41 ;  /* 0x0000541064647816 */ /* 0x000fe40000000029 */
[----:B------:R-:W-:Y:S02]  /*10d60*/  PRMT R102, R102, 0x5410, R43 ;  /* 0x0000541066667816 */ /* 0x000fe4000000002b */
[----:B------:R-:W-:Y:S01]  /*10d70*/  PRMT R105, R105, 0x5410, R62 ;  /* 0x0000541069697816 */ /* 0x000fe2000000003e */
[----:B------:R-:W-:-:S02]  /*10d80*/  IMAD.U32 R62, R103, 0x10000, RZ ;  /* 0x00010000673e7824 */ /* 0x000fc400078e00ff */
[C---:B-1----:R-:W-:Y:S01]  /*10d90*/  IMAD.U32 R28, R32.reuse, 0x10000, RZ ;  /* 0x00010000201c7824 */ /* 0x042fe200078e00ff */
[----:B------:R-:W-:Y:S01]  /*10da0*/  LOP3.LUT R29, R32, 0xffff0000, RZ, 0xc0, !PT ;  /* 0xffff0000201d7812 */ /* 0x000fe200078ec0ff */
[C---:B------:R-:W-:Y:S01]  /*10db0*/  IMAD.U32 R30, R33.reuse, 0x10000, RZ ;  /* 0x00010000211e7824 */ /* 0x040fe200078e00ff */
[----:B------:R-:W-:Y:S01]  /*10dc0*/  LOP3.LUT R32, R33, 0xffff0000, RZ, 0xc0, !PT ;  /* 0xffff000021207812 */ /* 0x000fe200078ec0ff */
[C---:B------:R-:W-:Y:S01]  /*10dd0*/  IMAD.U32 R31, R34.reuse, 0x10000, RZ ;  /* 0x00010000221f7824 */ /* 0x040fe200078e00ff */
[----:B------:R-:W-:Y:S01]  /*10de0*/  LOP3.LUT R33, R34, 0xffff0000, RZ, 0xc0, !PT ;  /* 0xffff000022217812 */ /* 0x000fe200078ec0ff */
[C---:B------:R-:W-:Y:S01]  /*10df0*/  IMAD.U32 R40, R35.reuse, 0x10000, RZ ;  /* 0x0001000023287824 */ /* 0x040fe200078e00ff */
[----:B------:R-:W-:Y:S01]  /*10e00*/  LOP3.LUT R34, R35, 0xffff0000, RZ, 0xc0, !PT ;  /* 0xffff000023227812 */ /* 0x000fe200078ec0ff */
[C---:B--2---:R-:W-:Y:S01]  /*10e10*/  IMAD.U32 R35, R44.reuse, 0x10000, RZ ;  /* 0x000100002c237824 */ /* 0x044fe200078e00ff */
[----:B------:R-:W-:Y:S01]  /*10e20*/  LOP3.LUT R41, R44, 0xffff0000, RZ, 0xc0, !PT ;  /* 0xffff00002c297812 */ /* 0x000fe200078ec0ff */
[C---:B------:R-:W-:Y:S01]  /*10e30*/  IMAD.U32 R42, R45.reuse, 0x10000, RZ ;  /* 0x000100002d2a7824 */ /* 0x040fe200078e00ff */
[----:B------:R-:W-:Y:S01]  /*10e40*/  LOP3.LUT R44, R45, 0xffff0000, RZ, 0xc0, !PT ;  /* 0xffff00002d2c7812 */ /* 0x000fe200078ec0ff */
[C---:B------:R-:W-:Y:S01]  /*10e50*/  IMAD.U32 R43, R46.reuse, 0x10000, RZ ;  /* 0x000100002e2b7824 */ /* 0x040fe200078e00ff */
[----:B------:R-:W-:Y:S01]  /*10e60*/  LOP3.LUT R45, R46, 0xffff0000, RZ, 0xc0, !PT ;  /* 0xffff00002e2d7812 */ /* 0x000fe200078ec0ff */
[C---:B0-----:R-:W-:Y:S01]  /*10e70*/  IMAD.U32 R61, R47.reuse, 0x10000, RZ ;  /* 0x000100002f3d7824 */ /* 0x041fe200078e00ff */
[----:B------:R-:W-:Y:S01]  /*10e80*/  LOP3.LUT R46, R47, 0xffff0000, RZ, 0xc0, !PT ;  /* 0xffff00002f2e7812 */ /* 0x000fe200078ec0ff */
[----:B------:R-:W-:Y:S01]  /*10e90*/  FMUL.FTZ R65, R35, R63 ;  /* 0x0000003f23417220 */ /* 0x000fe20000410000 */
[----:B------:R-:W-:-:S02]  /*10ea0*/  IMAD.U32 R47, R100, 0x10000, RZ ;  /* 0x00010000642f7824 */ /* 0x000fc400078e00ff */
[-C--:B------:R-:W-:Y:S01]  /*10eb0*/  FMUL.FTZ R67, R35, R62.reuse ;  /* 0x0000003e23437220 */ /* 0x080fe20000410000 */
[----:B------:R-:W-:Y:S02]  /*10ec0*/  IMAD.U32 R35, R104, 0x10000, RZ ;  /* 0x0001000068237824 */ /* 0x000fe400078e00ff */
[----:B------:R-:W-:Y:S01]  /*10ed0*/  FFMA.FTZ R65, R28, R62, -R65 ;  /* 0x0000003e1c417223 */ /* 0x000fe20000010841 */
[----:B------:R-:W-:Y:S01]  /*10ee0*/  FMUL.FTZ R107, R42, R47 ;  /* 0x0000002f2a6b7220 */ /* 0x000fe20000410000 */
[----:B------:R-:W-:Y:S02]  /*10ef0*/  IMAD.U32 R62, R102, 0x10000, RZ ;  /* 0x00010000663e7824 */ /* 0x000fe400078e00ff */
[----:B------:R-:W-:Y:S01]  /*10f00*/  FFMA.FTZ R67, R28, R63, R67 ;  /* 0x0000003f1c437223 */ /* 0x000fe20000010043 */
[----:B------:R-:W-:Y:S02]  /*10f10*/  IMAD.U32 R28, R106, 0x10000, RZ ;  /* 0x000100006a1c7824 */ /* 0x000fe400078e00ff */
[-C--:B------:R-:W-:Y:S01]  /*10f20*/  FMUL.FTZ R63, R42, R35.reuse ;  /* 0x000000232a3f7220 */ /* 0x080fe20000410000 */
[C---:B------:R-:W-:Y:S01]  /*10f30*/  FFMA.FTZ R107, R30.reuse, R35, -R107 ;  /* 0x000000231e6b7223 */ /* 0x040fe2000001086b */
[----:B------:R-:W-:Y:S01]  /*10f40*/  FMUL.FTZ R35, R61, R62 ;  /* 0x0000003e3d237220 */ /* 0x000fe20000410000 */
[----:B------:R-:W-:Y:S01]  /*10f50*/  LOP3.LUT R42, R99, 0xffff0000, RZ, 0xc0, !PT ;  /* 0xffff0000632a7812 */ /* 0x000fe200078ec0ff */
[-C--:B------:R-:W-:Y:S01]  /*10f60*/  FMUL.FTZ R99, R61, R28.reuse ;  /* 0x0000001c3d637220 */ /* 0x080fe20000410000 */
[----:B------:R-:W-:Y:S01]  /*10f70*/  FFMA.FTZ R63, R30, R47, R63 ;  /* 0x0000002f1e3f7223 */ /* 0x000fe2000001003f */
[----:B------:R-:W-:Y:S01]  /*10f80*/  FFMA.FTZ R61, R40, R28, -R35 ;  /* 0x0000001c283d7223 */ /* 0x000fe20000010823 */
[----:B------:R-:W-:Y:S01]  /*10f90*/  LOP3.LUT R28, R103, 0xffff0000, RZ, 0xc0, !PT ;  /* 0xffff0000671c7812 */ /* 0x000fe200078ec0ff */
[----:B------:R-:W-:Y:S01]  /*10fa0*/  FMUL.FTZ R30, R41, R42 ;  /* 0x0000002a291e7220 */ /* 0x000fe20000410000 */
[----:B------:R-:W-:Y:S01]  /*10fb0*/  LOP3.LUT R47, R100, 0xffff0000, RZ, 0xc0, !PT ;  /* 0xffff0000642f7812 */ /* 0x000fe200078ec0ff */
[----:B------:R-:W-:Y:S01]  /*10fc0*/  FFMA.FTZ R99, R40, R62, R99 ;  /* 0x0000003e28637223 */ /* 0x000fe20000010063 */
[----:B------:R-:W-:Y:S01]  /*10fd0*/  LOP3.LUT R35, R104, 0xffff0000, RZ, 0xc0, !PT ;  /* 0xffff000068237812 */ /* 0x000fe200078ec0ff */
[-C--:B------:R-:W-:Y:S01]  /*10fe0*/  FFMA.FTZ R40, R29, R28.reuse, -R30 ;  /* 0x0000001c1d287223 */ /* 0x080fe2000001081e */
[----:B------:R-:W-:Y:S01]  /*10ff0*/  FMUL.FTZ R62, R41, R28 ;  /* 0x0000001c293e7220 */ /* 0x000fe20000410000 */
[----:B------:R-:W-:-:S02]  /*11000*/  IMAD.U32 R30, R101, 0x10000, RZ ;  /* 0x00010000651e7824 */ /* 0x000fc400078e00ff */
[C---:B------:R-:W-:Y:S01]  /*11010*/  FMUL.FTZ R41, R44.reuse, R47 ;  /* 0x0000002f2c297220 */ /* 0x040fe20000410000 */
[-C--:B------:R-:W-:Y:S01]  /*11020*/  FMUL.FTZ R44, R44, R35.reuse ;  /* 0x000000232c2c7220 */ /* 0x080fe20000410000 */
[----:B------:R-:W-:Y:S02]  /*11030*/  IMAD.U32 R28, R105, 0x10000, RZ ;  /* 0x00010000691c7824 */ /* 0x000fe400078e00ff */
[----:B------:R-:W-:Y:S01]  /*11040*/  FMUL.FTZ R64, R43, R30 ;  /* 0x0000001e2b407220 */ /* 0x000fe20000410000 */
[----:B------:R-:W-:Y:S01]  /*11050*/  FFMA.FTZ R62, R29, R42, R62 ;  /* 0x0000002a1d3e7223 */ /* 0x000fe2000001003e */
[C---:B------:R-:W-:Y:S01]  /*11060*/  FFMA.FTZ R42, R32.reuse, R35, -R41 ;  /* 0x00000023202a7223 */ /* 0x040fe20000010829 */
[----:B------:R-:W-:Y:S01]  /*11070*/  FFMA.FTZ R44, R32, R47, R44 ;  /* 0x0000002f202c7223 */ /* 0x000fe2000001002c */
[-C--:B------:R-:W-:Y:S01]  /*11080*/  FMUL.FTZ R66, R43, R28.reuse ;  /* 0x0000001c2b427220 */ /* 0x080fe20000410000 */
[----:B------:R-:W-:Y:S01]  /*11090*/  LOP3.LUT R32, R101, 0xffff0000, RZ, 0xc0, !PT ;  /* 0xffff000065207812 */ /* 0x000fe200078ec0ff */
[C---:B------:R-:W-:Y:S01]  /*110a0*/  FFMA.FTZ R64, R31.reuse, R28, -R64 ;  /* 0x0000001c1f407223 */ /* 0x040fe20000010840 */
[----:B------:R-:W-:Y:S01]  /*110b0*/  LOP3.LUT R35, R102, 0xffff0000, RZ, 0xc0, !PT ;  /* 0xffff000066237812 */ /* 0x000fe200078ec0ff */
[----:B------:R-:W-:Y:S01]  /*110c0*/  FFMA.FTZ R66, R31, R30, R66 ;  /* 0x0000001e1f427223 */ /* 0x000fe20000010042 */
[----:B------:R-:W-:Y:S01]  /*110d0*/  LOP3.LUT R28, R105, 0xffff0000, RZ, 0xc0, !PT ;  /* 0xffff0000691c7812 */ /* 0x000fe200078ec0ff */
[----:B------:R-:W-:Y:S01]  /*110e0*/  FMUL.FTZ R30, R45, R32 ;  /* 0x000000202d1e7220 */ /* 0x000fe20000410000 */
[----:B------:R-:W-:Y:S01]  /*110f0*/  LOP3.LUT R29, R106, 0xffff0000, RZ, 0xc0, !PT ;  /* 0xffff00006a1d7812 */ /* 0x000fe200078ec0ff */
[----:B------:R-:W-:-:S02]  /*11100*/  FMUL.FTZ R41, R46, R35 ;  /* 0x000000232e297220 */ /* 0x000fc40000410000 */
[-C--:B------:R-:W-:Y:S01]  /*11110*/  FMUL.FTZ R45, R45, R28.reuse ;  /* 0x0000001c2d2d7220 */ /* 0x080fe20000410000 */
[C---:B------:R-:W-:Y:S01]  /*11120*/  FFMA.FTZ R31, R33.reuse, R28, -R30 ;  /* 0x0000001c211f7223 */ /* 0x040fe2000001081e */
[-C--:B------:R-:W-:Y:S01]  /*11130*/  FMUL.FTZ R100, R46, R29.reuse ;  /* 0x0000001d2e647220 */ /* 0x080fe20000410000 */
[----:B------:R-:W-:Y:S01]  /*11140*/  FFMA.FTZ R46, R34, R29, -R41 ;  /* 0x0000001d222e7223 */ /* 0x000fe20000010829 */
[----:B------:R-:W-:Y:S01]  /*11150*/  FFMA.FTZ R45, R33, R32, R45 ;  /* 0x00000020212d7223 */ /* 0x000fe2000001002d */
[----:B------:R-:W-:Y:S01]  /*11160*/  F2FP.BF16.F32.PACK_AB R28, R40, R65 ;  /* 0x00000041281c723e */ /* 0x000fe200000010ff */
[----:B------:R-:W-:Y:S01]  /*11170*/  FFMA.FTZ R100, R34, R35, R100 ;  /* 0x0000002322647223 */ /* 0x000fe20000010064 */
        /* <DEDUP_REMOVED lines=9> */
.L_x_1835:
[----:B------:R-:W-:Y:S05]  /*11210*/  BSYNC B2 ;  /* 0x0000000000027941 */ /* 0x000fea0003800000 */
.L_x_1834:
[----:B------:R-:W-:Y:S05]  /*11220*/  @P2 BRA `(.L_x_1831) ;  /* 0x0000000400982947 */ /* 0x000fea0003800000 */
[----:B------:R-:W-:Y:S02]  /*11230*/  LEA.HI R98, R98, R192, RZ, 0x1d ;  /* 0x000000c062627211 */ /* 0x000fe400078fe8ff */
[----:B------:R-:W-:Y:S02]  /*11240*/  SHF.R.U64 R43, R24, 0x10, R25 ;  /* 0x00000010182b7819 */ /* 0x000fe40000001219 */
[----:B--2---:R-:W-:Y:S01]  /*11250*/  SHF.R.S32.HI R31, RZ, 0x1f, R98 ;  /* 0x0000001fff1f7819 */ /* 0x004fe20000011462 */
[----:B------:R-:W-:Y:S01]  /*11260*/  IMAD.SHL.U32 R29, R98, 0x8, RZ ;  /* 0x00000008621d7824 */ /* 0x000fe200078e00ff */
[----:B------:R-:W-:Y:S02]  /*11270*/  SHF.R.U64 R41, R26, 0x10, R27 ;  /* 0x000000101a297819 */ /* 0x000fe4000000121b */
[----:B------:R-:W-:Y:S02]  /*11280*/  LEA.HI R31, R31, R98, RZ, 0x3 ;  /* 0x000000621f1f7211 */ /* 0x000fe400078f18ff */
[----:B------:R-:W-:-:S02]  /*11290*/  LOP3.LUT R28, R174, 0x38, R29, 0xf8, !PT ;  /* 0x00000038ae1c7812 */ /* 0x000fc400078ef81d */
[----:B------:R-:W-:Y:S01]  /*112a0*/  SHF.R.U32.HI R24, RZ, 0x10, R25 ;  /* 0x00000010ff187819 */ /* 0x000fe20000011619 */
[----:B------:R-:W-:Y:S01]  /*112b0*/  IMAD.SHL.U32 R31, R31, 0x400, RZ ;  /* 0x000004001f1f7824 */ /* 0x000fe200078e00ff */
[----:B------:R-:W-:Y:S02]  /*112c0*/  LOP3.LUT R28, R28, R175, RZ, 0x3c, !PT ;  /* 0x000000af1c1c7212 */ /* 0x000fe400078e3cff */
[----:B------:R-:W-:Y:S02]  /*112d0*/  SHF.R.U32.HI R26, RZ, 0x10, R27 ;  /* 0x00000010ff1a7819 */ /* 0x000fe4000001161b */
[----:B------:R-:W-:Y:S02]  /*112e0*/  LOP3.LUT R31, R31, 0x7fffe000, RZ, 0xc0, !PT ;  /* 0x7fffe0001f1f7812 */ /* 0x000fe400078ec0ff */
[----:B------:R-:W-:Y:S02]  /*112f0*/  SHF.R.U64 R27, R36, 0x10, R37 ;  /* 0x00000010241b7819 */ /* 0x000fe40000001225 */
[----:B-1----:R-:W-:-:S02]  /*11300*/  IADD3 R33, R28, R31, R176 ;  /* 0x0000001f1c217210 */ /* 0x002fc40007ffe0b0 */
[----:B------:R-:W1:Y:S01]  /*11310*/  LDS.128 R28, [R205] ;  /* 0x00000000cd1c7984 */ /* 0x000e620000000c00 */
[----:B------:R-:W-:Y:S02]  /*11320*/  SHF.R.U64 R25, R38, 0x10, R39 ;  /* 0x0000001026197819 */ /* 0x000fe40000001227 */
[----:B------:R-:W-:Y:S01]  /*11330*/  IMAD R40, R33, 0x2, R16 ;  /* 0x0000000221287824 */ /* 0x000fe200078e0210 */
[----:B------:R-:W-:Y:S02]  /*11340*/  SHF.R.U32.HI R36, RZ, 0x10, R37 ;  /* 0x00000010ff247819 */ /* 0x000fe40000011625 */
[----:B------:R-:W-:Y:S02]  /*11350*/  PRMT R87, R87, 0x5410, R24 ;  /* 0x0000541057577816 */ /* 0x000fe40000000018 */
[----:B------:R-:W2:Y:S01]  /*11360*/  LDS.128 R32, [R40+0xc400] ;  /* 0x00c4000028207984 */ /* 0x000ea20000000c00 */
[----:B------:R-:W-:Y:S02]  /*11370*/  PRMT R82, R82, 0x5410, R27 ;  /* 0x0000541052527816 */ /* 0x000fe4000000001b */
[----:B------:R-:W-:-:S02]  /*11380*/  PRMT R84, R84, 0x5410, R25 ;  /* 0x0000541054547816 */ /* 0x000fc40000000019 */
[----:B------:R-:W-:Y:S01]  /*11390*/  PRMT R89, R89, 0x5410, R26 ;  /* 0x0000541059597816 */ /* 0x000fe2000000001a */
[----:B------:R-:W-:Y:S01]  /*113a0*/  IMAD.U32 R42, R82, 0x10000, RZ ;  /* 0x00010000522a7824 */ /* 0x000fe200078e00ff */
[----:B------:R-:W-:Y:S02]  /*113b0*/  PRMT R86, R86, 0x5410, R43 ;  /* 0x0000541056567816 */ /* 0x000fe4000000002b */
[----:B------:R-:W-:Y:S02]  /*113c0*/  PRMT R83, R83, 0x5410, R36 ;  /* 0x0000541053537816 */ /* 0x000fe40000000024 */
[----:B------:R-:W-:Y:S02]  /*113d0*/  SHF.R.U32.HI R38, RZ, 0x10, R39 ;  /* 0x00000010ff267819 */ /* 0x000fe40000011627 */
[----:B------:R-:W-:Y:S01]  /*113e0*/  PRMT R88, R88, 0x5410, R41 ;  /* 0x0000541058587816 */ /* 0x000fe20000000029 */
[----:B------:R-:W-:Y:S01]  /*113f0*/  IMAD.U32 R41, R86, 0x10000, RZ ;  /* 0x0001000056297824 */ /* 0x000fe200078e00ff */
[----:B------:R-:W-:Y:S01]  /*11400*/  PRMT R85, R85, 0x5410, R38 ;  /* 0x0000541055557816 */ /* 0x000fe20000000026 */
[----:B------:R-:W-:Y:S01]  /*11410*/  IMAD.U32 R43, R83, 0x10000, RZ ;  /* 0x00010000532b7824 */ /* 0x000fe200078e00ff */
[----:B------:R-:W-:-:S02]  /*11420*/  LOP3.LUT R82, R82, 0xffff0000, RZ, 0xc0, !PT ;  /* 0xffff000052527812 */ /* 0x000fc400078ec0ff */
[----:B------:R-:W-:Y:S02]  /*11430*/  LOP3.LUT R86, R86, 0xffff0000, RZ, 0xc0, !PT ;  /* 0xffff000056567812 */ /* 0x000fe400078ec0ff */
[----:B------:R-:W-:Y:S01]  /*11440*/  LOP3.LUT R83, R83, 0xffff0000, RZ, 0xc0, !PT ;  /* 0xffff000053537812 */ /* 0x000fe200078ec0ff */
        /* <DEDUP_REMOVED lines=12> */
[C---:B------:R-:W-:Y:S01]  /*11510*/  FMUL.FTZ R45, R31.reuse, R42 ;  /* 0x0000002a1f2d7220 */ /* 0x040fe20000410000 */
[----:B------:R-:W-:Y:S01]  /*11520*/  FMUL.FTZ R47, R31, R41 ;  /* 0x000000291f2f7220 */ /* 0x000fe20000410000 */
[----:B------:R-:W-:-:S02]  /*11530*/  IMAD.U32 R31, R87, 0x10000, RZ ;  /* 0x00010000571f7824 */ /* 0x000fc400078e00ff */
[----:B0-----:R-:W-:Y:S01]  /*11540*/  FMUL.FTZ R61, R37, R43 ;  /* 0x0000002b253d7220 */ /* 0x001fe20000410000 */
[C---:B------:R-:W-:Y:S01]  /*11550*/  FFMA.FTZ R45, R24.reuse, R41, -R45 ;  /* 0x00000029182d7223 */ /* 0x040fe2000001082d */
[----:B------:R-:W-:Y:S02]  /*11560*/  IMAD.U32 R39, R35, 0x10000, RZ ;  /* 0x0001000023277824 */ /* 0x000fe400078e00ff */
[----:B------:R-:W-:Y:S01]  /*11570*/  FFMA.FTZ R47, R24, R42, R47 ;  /* 0x0000002a182f7223 */ /* 0x000fe2000001002f */
[----:B------:R-:W-:Y:S02]  /*11580*/  IMAD.U32 R41, R85, 0x10000, RZ ;  /* 0x0001000055297824 */ /* 0x000fe400078e00ff */
[-C--:B------:R-:W-:Y:S01]  /*11590*/  FMUL.FTZ R37, R37, R31.reuse ;  /* 0x0000001f25257220 */ /* 0x080fe20000410000 */
[----:B------:R-:W-:Y:S02]  /*115a0*/  IMAD.U32 R24, R89, 0x10000, RZ ;  /* 0x0001000059187824 */ /* 0x000fe400078e00ff */
[C---:B------:R-:W-:Y:S01]  /*115b0*/  FFMA.FTZ R61, R26.reuse, R31, -R61 ;  /* 0x0000001f1a3d7223 */ /* 0x040fe2000001083d */
[C---:B------:R-:W-:Y:S01]  /*115c0*/  FMUL.FTZ R31, R39.reuse, R41 ;  /* 0x00000029271f7220 */ /* 0x040fe20000410000 */
[----:B------:R-:W-:Y:S01]  /*115d0*/  FFMA.FTZ R37, R26, R43, R37 ;  /* 0x0000002b1a257223 */ /* 0x000fe20000010025 */
[----:B------:R-:W-:Y:S01]  /*115e0*/  FMUL.FTZ R42, R39, R24 ;  /* 0x00000018272a7220 */ /* 0x000fe20000410000 */
[----:B------:R-:W-:-:S02]  /*115f0*/  IMAD.U32 R38, R34, 0x10000, RZ ;  /* 0x0001000022267824 */ /* 0x000fc400078e00ff */
[----:B------:R-:W-:Y:S01]  /*11600*/  FFMA.FTZ R39, R36, R24, -R31 ;  /* 0x0000001824277223 */ /* 0x000fe2000001081f */
[C---:B------:R-:W-:Y:S01]  /*11610*/  FMUL.FTZ R24, R32.reuse, R82 ;  /* 0x0000005220187220 */ /* 0x040fe20000410000 */
[-C--:B------:R-:W-:Y:S01]  /*11620*/  FMUL.FTZ R32, R32, R86.reuse ;  /* 0x0000005620207220 */ /* 0x080fe20000410000 */
[----:B------:R-:W-:Y:S01]  /*11630*/  IMAD.U32 R26, R84, 0x10000, RZ ;  /* 0x00010000541a7824 */ /* 0x000fe200078e00ff */
[----:B------:R-:W-:Y:S01]  /*11640*/  LOP3.LUT R34, R34, 0xffff0000, RZ, 0xc0, !PT ;  /* 0xffff000022227812 */ /* 0x000fe200078ec0ff */
[----:B------:R-:W-:Y:S01]  /*11650*/  FFMA.FTZ R86, R25, R86, -R24 ;  /* 0x0000005619567223 */ /* 0x000fe20000010818 */
[----:B------:R-:W-:Y:S01]  /*11660*/  IMAD.U32 R24, R88, 0x10000, RZ ;  /* 0x0001000058187824 */ /* 0x000fe200078e00ff */
[----:B------:R-:W-:Y:S01]  /*11670*/  LOP3.LUT R87, R87, 0xffff0000, RZ, 0xc0, !PT ;  /* 0xffff000057577812 */ /* 0x000fe200078ec0ff */
[----:B------:R-:W-:Y:S01]  /*11680*/  FMUL.FTZ R44, R38, R26 ;  /* 0x0000001a262c7220 */ /* 0x000fe20000410000 */
[----:B------:R-:W-:Y:S01]  /*11690*/  LOP3.LUT R84, R84, 0xffff0000, RZ, 0xc0, !PT ;  /* 0xffff000054547812 */ /* 0x000fe200078ec0ff */
[-C--:B------:R-:W-:Y:S01]  /*116a0*/  FMUL.FTZ R38, R38, R24.reuse ;  /* 0x0000001826267220 */ /* 0x080fe20000410000 */
[----:B------:R-:W-:Y:S01]  /*116b0*/  LOP3.LUT R35, R35, 0xffff0000, RZ, 0xc0, !PT ;  /* 0xffff000023237812 */ /* 0x000fe200078ec0ff */
[----:B------:R-:W-:Y:S01]  /*116c0*/  FFMA.FTZ R41, R36, R41, R42 ;  /* 0x0000002924297223 */ /* 0x000fe2000001002a */
[----:B------:R-:W-:Y:S01]  /*116d0*/  LOP3.LUT R88, R88, 0xffff0000, RZ, 0xc0, !PT ;  /* 0xffff000058587812 */ /* 0x000fe200078ec0ff */
[----:B------:R-:W-:Y:S01]  /*116e0*/  FFMA.FTZ R44, R27, R24, -R44 ;  /* 0x000000181b2c7223 */ /* 0x000fe2000001082c */
[----:B------:R-:W-:Y:S01]  /*116f0*/  LOP3.LUT R85, R85, 0xffff0000, RZ, 0xc0, !PT ;  /* 0xffff000055557812 */ /* 0x000fe200078ec0ff */
[----:B------:R-:W-:Y:S01]  /*11700*/  FMUL.FTZ R31, R33, R83 ;  /* 0x00000053211f7220 */ /* 0x000fe20000410000 */
[----:B------:R-:W-:Y:S01]  /*11710*/  LOP3.LUT R89, R89, 0xffff0000, RZ, 0xc0, !PT ;  /* 0xffff000059597812 */ /* 0x000fe200078ec0ff */
[----:B------:R-:W-:Y:S01]  /*11720*/  FMUL.FTZ R42, R33, R87 ;  /* 0x00000057212a7220 */ /* 0x000fe20000410000 */
[----:B------:R-:W-:Y:S01]  /*11730*/  FFMA.FTZ R32, R25, R82, R32 ;  /* 0x0000005219207223 */ /* 0x000fe20000010020 */
[C---:B------:R-:W-:Y:S01]  /*11740*/  FMUL.FTZ R24, R34.reuse, R84 ;  /* 0x0000005422187220 */ /* 0x040fe20000410000 */
[----:B------:R-:W-:Y:S01]  /*11750*/  FFMA.FTZ R38, R27, R26, R38 ;  /* 0x0000001a1b267223 */ /* 0x000fe20000010026 */
[-C--:B------:R-:W-:Y:S01]  /*11760*/  FMUL.FTZ R25, R34, R88.reuse ;  /* 0x0000005822197220 */ /* 0x080fe20000410000 */
[C---:B------:R-:W-:Y:S01]  /*11770*/  FMUL.FTZ R33, R35.reuse, R85 ;  /* 0x0000005523217220 */ /* 0x040fe20000410000 */
[----:B------:R-:W-:Y:S01]  /*11780*/  FMUL.FTZ R26, R35, R89 ;  /* 0x00000059231a7220 */ /* 0x000fe20000410000 */
[----:B------:R-:W-:Y:S01]  /*11790*/  FFMA.FTZ R36, R28, R87, -R31 ;  /* 0x000000571c247223 */ /* 0x000fe2000001081f */
[C---:B------:R-:W-:Y:S01]  /*117a0*/  FFMA.FTZ R27, R29.reuse, R88, -R24 ;  /* 0x000000581d1b7223 */ /* 0x040fe20000010818 */
[----:B------:R-:W-:Y:S01]  /*117b0*/  FFMA.FTZ R31, R29, R84, R25 ;  /* 0x000000541d1f7223 */ /* 0x000fe20000010019 */
        /* <DEDUP_REMOVED lines=10> */
[----:B------:R3:W-:Y:S01]  /*11860*/  STS.128 [R205], R24 ;  /* 0x00000018cd007388 */ /* 0x0007e20000000c00 */
[----:B------:R-:W-:-:S05]  /*11870*/  F2FP.BF16.F32.PACK_AB R31, R46, R41 ;  /* 0x000000292e1f723e */ /* 0x000fca00000010ff */
[----:B------:R3:W-:Y:S02]  /*11880*/  STS.128 [R40+0xc400], R28 ;  /* 0x00c4001c28007388 */ /* 0x0007e40000000c00 */
.L_x_1831:
[----:B------:R-:W-:Y:S05]  /*11890*/  BSYNC B1 ;  /* 0x0000000000017941 */ /* 0x000fea0003800000 */
.L_x_1830:
[----:B------:R-:W-:-:S13]  /*118a0*/  ISETP.GE.AND P0, PT, R188, R81, PT ;  /* 0x00000051bc00720c */ /* 0x000fda0003f06270 */
[----:B------:R-:W-:Y:S05]  /*118b0*/  @P0 BRA `(.L_x_1811) ;  /* 0x0000001000f40947 */ /* 0x000fea0003800000 */
[----:B-12---:R-:W1:Y:S01]  /*118c0*/  LDC R32, c[0x0][0x3f4] ;  /* 0x0000fd00ff207b82 */ /* 0x006e620000000800 */
[----:B------:R-:W-:Y:S01]  /*118d0*/  BSSY B1, `(.L_x_1836) ;  /* 0x000006b000017945 */ /* 0x000fe20003800000 */
[-C--:B-1----:R-:W-:Y:S02]  /*118e0*/  ISETP.GE.AND P0, PT, R18, R32.reuse, PT ;  /* 0x000000201200720c */ /* 0x082fe40003f06270 */
[-C--:B------:R-:W-:Y:S02]  /*118f0*/  ISETP.GE.AND P1, PT, R165, R32.reuse, PT ;  /* 0x00000020a500720c */ /* 0x080fe40003f26270 */
[----:B------:R-:W-:-:S09]  /*11900*/  ISETP.GE.AND P2, PT, R166, R32, PT ;  /* 0x00000020a600720c */ /* 0x000fd20003f46270 */
[----:B------:R-:W-:Y:S05]  /*11910*/  @P0 BRA `(.L_x_1837) ;  /* 0x0000000400980947 */ /* 0x000fea0003800000 */
[----:B---3--:R-:W-:Y:S02]  /*11920*/  LEA.HI R24, R32, R189, RZ, 0x1d ;  /* 0x000000bd20187211 */ /* 0x008fe400078fe8ff */
[--C-:B------:R-:W-:Y:S02]  /*11930*/  SHF.R.U64 R35, R4, 0x10, R5.reuse ;  /* 0x0000001004237819 */ /* 0x100fe40000001205 */
[----:B------:R-:W-:Y:S01]  /*11940*/  SHF.R.S32.HI R25, RZ, 0x1f, R24 ;  /* 0x0000001fff197819 */ /* 0x000fe20000011418 */
[----:B------:R-:W-:Y:S01]  /*11950*/  IMAD.SHL.U32 R26, R24, 0x8, RZ ;  /* 0x00000008181a7824 */ /* 0x000fe200078e00ff */
[----:B------:R-:W-:Y:S02]  /*11960*/  SHF.R.U32.HI R4, RZ, 0x10, R5 ;  /* 0x00000010ff047819 */ /* 0x000fe40000011605 */
[----:B------:R-:W-:Y:S02]  /*11970*/  LEA.HI R25, R25, R24, RZ, 0x3 ;  /* 0x0000001819197211 */ /* 0x000fe400078f18ff */
[----:B------:R-:W-:-:S02]  /*11980*/  LOP3.LUT R24, R173, 0x38, R26, 0xf8, !PT ;  /* 0x00000038ad187812 */ /* 0x000fc400078ef81a */
[--C-:B------:R-:W-:Y:S01]  /*11990*/  SHF.R.U64 R5, R6, 0x10, R7.reuse ;  /* 0x0000001006057819 */ /* 0x100fe20000001207 */
[----:B------:R-:W-:Y:S01]  /*119a0*/  IMAD.SHL.U32 R26, R25, 0x400, RZ ;  /* 0x00000400191a7824 */ /* 0x000fe200078e00ff */
[----:B------:R-:W-:Y:S02]  /*119b0*/  LOP3.LUT R25, R24, R223, RZ, 0x3c, !PT ;  /* 0x000000df18197212 */ /* 0x000fe400078e3cff */
[----:B------:R-:W-:Y:S02]  /*119c0*/  SHF.R.U32.HI R6, RZ, 0x10, R7 ;  /* 0x00000010ff067819 */ /* 0x000fe40000011607 */
[----:B------:R-:W-:Y:S02]  /*119d0*/  LOP3.LUT R26, R26, 0x7fffe000, RZ, 0xc0, !PT ;  /* 0x7fffe0001a1a7812 */ /* 0x000fe400078ec0ff */
[----:B------:R-:W-:Y:S02]  /*119e0*/  SHF.R.U64 R39, R48, 0x10, R49 ;  /* 0x0000001030277819 */ /* 0x000fe40000001231 */
[----:B------:R-:W-:-:S02]  /*119f0*/  IADD3 R29, R25, R26, R178 ;  /* 0x0000001a191d7210 */ /* 0x000fc40007ffe0b2 */
[----:B------:R-:W1:Y:S01]  /*11a00*/  LDS.128 R24, [R206] ;  /* 0x00000000ce187984 */ /* 0x000e620000000c00 */
[----:B------:R-:W-:Y:S02]  /*11a10*/  PRMT R90, R90, 0x5410, R35 ;  /* 0x000054105a5a7816 */ /* 0x000fe40000000023 */
[----:B------:R-:W-:Y:S01]  /*11a20*/  IMAD R33, R29, 0x2, R16 ;  /* 0x000000021d217824 */ /* 0x000fe200078e0210 */
[----:B------:R-:W-:Y:S02]  /*11a30*/  PRMT R91, R91, 0x5410, R4 ;  /* 0x000054105b5b7816 */ /* 0x000fe40000000004 */
[----:B------:R-:W-:Y:S02]  /*11a40*/  PRMT R92, R92, 0x5410, R5 ;  /* 0x000054105c5c7816 */ /* 0x000fe40000000005 */
[----:B------:R-:W2:Y:S01]  /*11a50*/  LDS.128 R28, [R33+0xc400] ;  /* 0x00c40000211c7984 */ /* 0x000ea20000000c00 */
[----:B------:R-:W-:Y:S01]  /*11a60*/  PRMT R93, R93, 0x5410, R6 ;  /* 0x000054105d5d7816 */ /* 0x000fe20000000006 */
[----:B------:R-:W-:Y:S01]  /*11a70*/  IMAD.U32 R40, R91, 0x10000, RZ ;  /* 0x000100005b287824 */ /* 0x000fe200078e00ff */
[----:B------:R-:W-:Y:S01]  /*11a80*/  PRMT R94, R94, 0x5410, R39 ;  /* 0x000054105e5e7816 */ /* 0x000fe20000000027 */
[----:B------:R-:W-:Y:S01]  /*11a90*/  IMAD.U32 R39, R90, 0x10000, RZ ;  /* 0x000100005a277824 */ /* 0x000fe200078e00ff */
[----:B------:R-:W-:-:S02]  /*11aa0*/  SHF.R.U32.HI R48, RZ, 0x10, R49 ;  /* 0x00000010ff307819 */ /* 0x000fc40000011631 */
[--C-:B------:R-:W-:Y:S01]  /*11ab0*/  SHF.R.U64 R37, R50, 0x10, R51.reuse ;  /* 0x0000001032257819 */ /* 0x100fe20000001233 */
[----:B------:R-:W-:Y:S01]  /*11ac0*/  IMAD.U32 R38, R94, 0x10000, RZ ;  /* 0x000100005e267824 */ /* 0x000fe200078e00ff */
[----:B------:R-:W-:Y:S02]  /*11ad0*/  SHF.R.U32.HI R50, RZ, 0x10, R51 ;  /* 0x00000010ff327819 */ /* 0x000fe40000011633 */
[----:B------:R-:W-:Y:S02]  /*11ae0*/  PRMT R95, R95, 0x5410, R48 ;  /* 0x000054105f5f7816 */ /* 0x000fe40000000030 */
[----:B------:R-:W-:Y:S02]  /*11af0*/  PRMT R97, R97, 0x5410, R50 ;  /* 0x0000541061617816 */ /* 0x000fe40000000032 */
[----:B------:R-:W-:Y:S02]  /*11b00*/  PRMT R96, R96, 0x5410, R37 ;  /* 0x0000541060607816 */ /* 0x000fe40000000025 */
        /* <DEDUP_REMOVED lines=40> */
[----:B------:R-:W-:Y:S01]  /*11d90*/  FMUL.FTZ R36, R36, R4 ;  /* 0x0000000424247220 */ /* 0x000fe20000410000 */
        /* <DEDUP_REMOVED lines=30> */
.L_x_1837:
[----:B------:R-:W-:Y:S05]  /*11f80*/  BSYNC B1 ;  /* 0x0000000000017941 */ /* 0x000fea0003800000 */
.L_x_1836:
[----:B------:R-:W-:Y:S04]  /*11f90*/  BSSY B1, `(.L_x_1838) ;  /* 0x0000068000017945 */ /* 0x000fe80003800000 */
[----:B------:R-:W-:Y:S05]  /*11fa0*/  @P1 BRA `(.L_x_1839) ;  /* 0x0000000400981947 */ /* 0x000fea0003800000 */
[----:B-1----:R-:W-:Y:S02]  /*11fb0*/  LEA.HI R4, R32, R191, RZ, 0x1d ;  /* 0x000000bf20047211 */ /* 0x002fe400078fe8ff */
[----:B---3--:R-:W-:Y:S02]  /*11fc0*/  SHF.R.U64 R30, R8, 0x10, R9 ;  /* 0x00000010081e7819 */ /* 0x008fe40000001209 */
[----:B------:R-:W-:Y:S01]  /*11fd0*/  SHF.R.S32.HI R5, RZ, 0x1f, R4 ;  /* 0x0000001fff057819 */ /* 0x000fe20000011404 */
[----:B------:R-:W-:Y:S01]  /*11fe0*/  IMAD.SHL.U32 R6, R4, 0x8, RZ ;  /* 0x0000000804067824 */ /* 0x000fe200078e00ff */
[----:B------:R-:W-:Y:S02]  /*11ff0*/  SHF.R.U64 R36, R52, 0x10, R53 ;  /* 0x0000001034247819 */ /* 0x000fe40000001235 */
[----:B------:R-:W-:Y:S02]  /*12000*/  LEA.HI R5, R5, R4, RZ, 0x3 ;  /* 0x0000000405057211 */ /* 0x000fe400078f18ff */
[----:B------:R-:W-:-:S02]  /*12010*/  LOP3.LUT R4, R173, 0x38, R6, 0xf8, !PT ;  /* 0x00000038ad047812 */ /* 0x000fc400078ef806 */
[----:B------:R-:W-:Y:S01]  /*12020*/  PRMT R73, R73, 0x5410, R30 ;  /* 0x0000541049497816 */ /* 0x000fe2000000001e */
[----:B------:R-:W-:Y:S01]  /*12030*/  IMAD.SHL.U32 R6, R5, 0x400, RZ ;  /* 0x0000040005067824 */ /* 0x000fe200078e00ff */
[----:B------:R-:W-:Y:S02]  /*12040*/  LOP3.LUT R5, R4, R223, RZ, 0x3c, !PT ;  /* 0x000000df04057212 */ /* 0x000fe400078e3cff */
[----:B------:R-:W-:Y:S01]  /*12050*/  SHF.R.U64 R34, R54, 0x10, R55 ;  /* 0x0000001036227819 */ /* 0x000fe20000001237 */
[----:B------:R-:W-:Y:S01]  /*12060*/  IMAD.U32 R35, R73, 0x10000, RZ ;  /* 0x0001000049237824 */ /* 0x000fe200078e00ff */
[----:B------:R-:W-:Y:S02]  /*12070*/  LOP3.LUT R6, R6, 0x7fffe000, RZ, 0xc0, !PT ;  /* 0x7fffe00006067812 */ /* 0x000fe400078ec0ff */
[----:B------:R-:W-:Y:S02]  /*12080*/  PRMT R77, R77, 0x5410, R36 ;  /* 0x000054104d4d7816 */ /* 0x000fe40000000024 */
[----:B------:R-:W-:-:S02]  /*12090*/  IADD3 R25, R5, R6, R178 ;  /* 0x0000000605197210 */ /* 0x000fc40007ffe0b2 */
[----:B------:R-:W1:Y:S01]  /*120a0*/  LDS.128 R4, [R204] ;  /* 0x00000000cc047984 */ /* 0x000e620000000c00 */
[----:B------:R-:W-:Y:S02]  /*120b0*/  SHF.R.U32.HI R9, RZ, 0x10, R9 ;  /* 0x00000010ff097819 */ /* 0x000fe40000011609 */
[----:B------:R-:W-:Y:S01]  /*120c0*/  IMAD R28, R25, 0x2, R16 ;  /* 0x00000002191c7824 */ /* 0x000fe200078e0210 */
[----:B------:R-:W-:Y:S02]  /*120d0*/  SHF.R.U32.HI R53, RZ, 0x10, R53 ;  /* 0x00000010ff357819 */ /* 0x000fe40000011635 */
[--C-:B------:R-:W-:Y:S02]  /*120e0*/  SHF.R.U64 R8, R10, 0x10, R11.reuse ;  /* 0x000000100a087819 */ /* 0x100fe4000000120b */
[----:B------:R-:W2:Y:S01]  /*120f0*/  LDS.128 R24, [R28+0xc400] ;  /* 0x00c400001c187984 */ /* 0x000ea20000000c00 */
[----:B------:R-:W-:Y:S02]  /*12100*/  SHF.R.U32.HI R11, RZ, 0x10, R11 ;  /* 0x00000010ff0b7819 */ /* 0x000fe4000001160b */
[----:B------:R-:W-:Y:S01]  /*12110*/  PRMT R79, R79, 0x5410, R34 ;  /* 0x000054104f4f7816 */ /* 0x000fe20000000022 */
[----:B------:R-:W-:Y:S01]  /*12120*/  IMAD.U32 R34, R77, 0x10000, RZ ;  /* 0x000100004d227824 */ /* 0x000fe200078e00ff */
[----:B------:R-:W-:-:S02]  /*12130*/  SHF.R.U32.HI R55, RZ, 0x10, R55 ;  /* 0x00000010ff377819 */ /* 0x000fc40000011637 */
[----:B------:R-:W-:Y:S02]  /*12140*/  PRMT R74, R74, 0x5410, R9 ;  /* 0x000054104a4a7816 */ /* 0x000fe40000000009 */
[----:B------:R-:W-:Y:S02]  /*12150*/  PRMT R78, R78, 0x5410, R53 ;  /* 0x000054104e4e7816 */ /* 0x000fe40000000035 */
[----:B------:R-:W-:Y:S01]  /*12160*/  PRMT R75, R75, 0x5410, R8 ;  /* 0x000054104b4b7816 */ /* 0x000fe20000000008 */
[----:B------:R-:W-:Y:S01]  /*12170*/  IMAD.U32 R36, R74, 0x10000, RZ ;  /* 0x000100004a247824 */ /* 0x000fe200078e00ff */
        /* <DEDUP_REMOVED lines=27> */
[----:B------:R-:W-:Y:S01]  /*12330*/  FFMA.FTZ R38, R9, R29, -R38 ;  /* 0x0000001d09267223 */ /* 0x000fe20000010826 */
[----:B------:R-:W-:Y:S01]  /*12340*/  FMUL.FTZ R40, R33, R34 ;  /* 0x0000002221287220 */ /* 0x000fe20000410000 */
[----:B------:R-:W-:Y:S01]  /*12350*/  FFMA.FTZ R36, R9, R36, R30 ;  /* 0x0000002409247223 */ /* 0x000fe2000001001e */
[-C--:B------:R-:W-:Y:S01]  /*12360*/  FMUL.FTZ R33, R33, R8.reuse ;  /* 0x0000000821217220 */ /* 0x080fe20000410000 */
[----:B------:R-:W-:Y:S01]  /*12370*/  FMUL.FTZ R9, R24, R73 ;  /* 0x0000004918097220 */ /* 0x000fe20000410000 */
[C---:B------:R-:W-:Y:S01]  /*12380*/  FFMA.FTZ R40, R11.reuse, R8, -R40 ;  /* 0x000000080b287223 */ /* 0x040fe20000010828 */
[----:B------:R-:W-:Y:S01]  /*12390*/  LOP3.LUT R78, R78, 0xffff0000, RZ, 0xc0, !PT ;  /* 0xffff00004e4e7812 */ /* 0x000fe200078ec0ff */
[----:B------:R-:W-:Y:S01]  /*123a0*/  FFMA.FTZ R33, R11, R34, R33 ;  /* 0x000000220b217223 */ /* 0x000fe20000010021 */
[-C--:B------:R-:W-:Y:S01]  /*123b0*/  FMUL.FTZ R11, R24, R77.reuse ;  /* 0x0000004d180b7220 */ /* 0x080fe20000410000 */
[----:B------:R-:W-:Y:S01]  /*123c0*/  FFMA.FTZ R24, R4, R77, -R9 ;  /* 0x0000004d04187223 */ /* 0x000fe20000010809 */
[----:B------:R-:W-:-:S02]  /*123d0*/  IMAD.U32 R31, R26, 0x10000, RZ ;  /* 0x000100001a1f7824 */ /* 0x000fc400078e00ff */
[----:B------:R-:W-:Y:S01]  /*123e0*/  FMUL.FTZ R34, R25, R74 ;  /* 0x0000004a19227220 */ /* 0x000fe20000410000 */
[----:B------:R-:W-:Y:S01]  /*123f0*/  IMAD.U32 R9, R75, 0x10000, RZ ;  /* 0x000100004b097824 */ /* 0x000fe200078e00ff */
[----:B------:R-:W-:Y:S01]  /*12400*/  LOP3.LUT R26, R26, 0xffff0000, RZ, 0xc0, !PT ;  /* 0xffff00001a1a7812 */ /* 0x000fe200078ec0ff */
[----:B------:R-:W-:Y:S01]  /*12410*/  IMAD.U32 R8, R79, 0x10000, RZ ;  /* 0x000100004f087824 */ /* 0x000fe200078e00ff */
[----:B------:R-:W-:Y:S01]  /*12420*/  LOP3.LUT R27, R27, 0xffff0000, RZ, 0xc0, !PT ;  /* 0xffff00001b1b7812 */ /* 0x000fe200078ec0ff */
[----:B------:R-:W-:Y:S01]  /*12430*/  FMUL.FTZ R25, R25, R78 ;  /* 0x0000004e19197220 */ /* 0x000fe20000410000 */
[----:B------:R-:W-:Y:S01]  /*12440*/  FMUL.FTZ R29, R31, R9 ;  /* 0x000000091f1d7220 */ /* 0x000fe20000410000 */
[----:B------:R-:W-:Y:S01]  /*12450*/  LOP3.LUT R75, R75, 0xffff0000, RZ, 0xc0, !PT ;  /* 0xffff00004b4b7812 */ /* 0x000fe200078ec0ff */
[----:B------:R-:W-:Y:S01]  /*12460*/  FMUL.FTZ R31, R31, R8 ;  /* 0x000000081f1f7220 */ /* 0x000fe20000410000 */
[----:B------:R-:W-:Y:S01]  /*12470*/  LOP3.LUT R76, R76, 0xffff0000, RZ, 0xc0, !PT ;  /* 0xffff00004c4c7812 */ /* 0x000fe200078ec0ff */
[----:B------:R-:W-:Y:S01]  /*12480*/  FFMA.FTZ R30, R4, R73, R11 ;  /* 0x00000049041e7223 */ /* 0x000fe2000001000b */
[----:B------:R-:W-:Y:S01]  /*12490*/  LOP3.LUT R79, R79, 0xffff0000, RZ, 0xc0, !PT ;  /* 0xffff00004f4f7812 */ /* 0x000fe200078ec0ff */
[C---:B------:R-:W-:Y:S01]  /*124a0*/  FFMA.FTZ R11, R5.reuse, R78, -R34 ;  /* 0x0000004e050b7223 */ /* 0x040fe20000010822 */
[----:B------:R-:W-:Y:S01]  /*124b0*/  LOP3.LUT R80, R80, 0xffff0000, RZ, 0xc0, !PT ;  /* 0xffff000050507812 */ /* 0x000fe200078ec0ff */
[----:B------:R-:W-:Y:S01]  /*124c0*/  FFMA.FTZ R25, R5, R74, R25 ;  /* 0x0000004a05197223 */ /* 0x000fe20000010019 */
[C---:B------:R-:W-:Y:S01]  /*124d0*/  FFMA.FTZ R29, R10.reuse, R8, -R29 ;  /* 0x000000080a1d7223 */ /* 0x040fe2000001081d */
[----:B------:R-:W-:Y:S01]  /*124e0*/  FFMA.FTZ R10, R10, R9, R31 ;  /* 0x000000090a0a7223 */ /* 0x000fe2000001001f */
        /* <DEDUP_REMOVED lines=18> */
.L_x_1839:
[----:B------:R-:W-:Y:S05]  /*12610*/  BSYNC B1 ;  /* 0x0000000000017941 */ /* 0x000fea0003800000 */
.L_x_1838:
[----:B------:R-:W-:Y:S05]  /*12620*/  @P2 BRA `(.L_x_1811) ;  /* 0x0000000400982947 */ /* 0x000fea0003800000 */
[----:B------:R-:W-:Y:S02]  /*12630*/  LEA.HI R32, R32, R192, RZ, 0x1d ;  /* 0x000000c020207211 */ /* 0x000fe400078fe8ff */
[----:B-1-3--:R-:W-:Y:S02]  /*12640*/  SHF.R.U64 R26, R58, 0x10, R59 ;  /* 0x000000103a1a7819 */ /* 0x00afe4000000123b */
        /* <DEDUP_REMOVED lines=10> */
[----:B------:R-:W-:Y:S02]  /*126f0*/  PRMT R71, R71, 0x5410, R26 ;  /* 0x0000541047477816 */ /* 0x000fe4000000001a */
[----:B------:R-:W-:-:S02]  /*12700*/  IADD3 R9, R5, R6, R178 ;  /* 0x0000000605097210 */ /* 0x000fc40007ffe0b2 */
[----:B------:R-:W1:Y:S01]  /*12710*/  LDS.128 R4, [R202] ;  /* 0x00000000ca047984 */ /* 0x000e620000000c00 */
[----:B------:R-:W-:Y:S02]  /*12720*/  SHF.R.U64 R30, R56, 0x10, R57 ;  /* 0x00000010381e7819 */ /* 0x000fe40000001239 */
[----:B------:R-:W-:Y:S01]  /*12730*/  IMAD R24, R9, 0x2, R16 ;  /* 0x0000000209187824 */ /* 0x000fe200078e0210 */
[----:B------:R-:W-:Y:S02]  /*12740*/  SHF.R.U32.HI R14, RZ, 0x10, R15 ;  /* 0x00000010ff0e7819 */ /* 0x000fe4000001160f */
[----:B------:R-:W-:Y:S02]  /*12750*/  PRMT R26, R0, 0x5410, R25 ;  /* 0x00005410001a7816 */ /* 0x000fe40000000019 */
[----:B------:R-:W2:Y:S01]  /*12760*/  LDS.128 R8, [R24+0xc400] ;  /* 0x00c4000018087984 */ /* 0x000ea20000000c00 */
[----:B------:R-:W-:Y:S02]  /*12770*/  PRMT R69, R69, 0x5410, R30 ;  /* 0x0000541045457816 */ /* 0x000fe4000000001e */
[----:B------:R-:W-:Y:S01]  /*12780*/  PRMT R31, R21, 0x5410, R14 ;  /* 0x00005410151f7816 */ /* 0x000fe2000000000e */
[----:B------:R-:W-:Y:S01]  /*12790*/  IMAD.U32 R27, R26, 0x10000, RZ ;  /* 0x000100001a1b7824 */ /* 0x000fe200078e00ff */
[----:B------:R-:W-:Y:S01]  /*127a0*/  SHF.R.U32.HI R57, RZ, 0x10, R57 ;  /* 0x00000010ff397819 */ /* 0x000fe20000011639 */
[----:B------:R-:W-:Y:S01]  /*127b0*/  IMAD.U32 R25, R69, 0x10000, RZ ;  /* 0x0001000045197824 */ /* 0x000fe200078e00ff */
[----:B------:R-:W-:Y:S01]  /*127c0*/  PRMT R28, R3, 0x5410, R28 ;  /* 0x00005410031c7816 */ /* 0x000fe2000000001c */
[----:B------:R-:W-:Y:S01]  /*127d0*/  IMAD.U32 R32, R31, 0x10000, RZ ;  /* 0x000100001f207824 */ /* 0x000fe200078e00ff */
[----:B------:R-:W-:-:S02]  /*127e0*/  SHF.R.U32.HI R59, RZ, 0x10, R59 ;  /* 0x00000010ff3b7819 */ /* 0x000fc4000001163b */
[----:B------:R-:W-:Y:S01]  /*127f0*/  PRMT R70, R70, 0x5410, R57 ;  /* 0x0000541046467816 */ /* 0x000fe20000000039 */
[----:B------:R-:W-:Y:S01]  /*12800*/  IMAD.U32 R29, R28, 0x10000, RZ ;  /* 0x000100001c1d7824 */ /* 0x000fe200078e00ff */
[----:B------:R-:W-:Y:S02]  /*12810*/  PRMT R72, R72, 0x5410, R59 ;  /* 0x0000541048487816 */ /* 0x000fe4000000003b */
[----:B------:R-:W-:Y:S02]  /*12820*/  PRMT R30, R20, 0x5410, R13 ;  /* 0x00005410141e7816 */ /* 0x000fe4000000000d */
[----:B------:R-:W-:Y:S02]  /*12830*/  LOP3.LUT R26, R26, 0xffff0000, RZ, 0xc0, !PT ;  /* 0xffff00001a1a7812 */ /* 0x000fe400078ec0ff */
        /* <DEDUP_REMOVED lines=15> */
[-C--:B------:R-:W-:Y:S01]  /*12930*/  FMUL.FTZ R35, R14, R25.reuse ;  /* 0x000000190e237220 */ /* 0x080fe20000410000 */
[C---:B------:R-:W-:Y:S01]  /*12940*/  IMAD.U32 R14, R70.reuse, 0x10000, RZ ;  /* 0x00010000460e7824 */ /* 0x040fe200078e00ff */
[----:B------:R-:W-:Y:S01]  /*12950*/  LOP3.LUT R70, R70, 0xffff0000, RZ, 0xc0, !PT ;  /* 0xffff000046467812 */ /* 0x000fe200078ec0ff */
[----:B------:R-:W-:Y:S01]  /*12960*/  FFMA.FTZ R33, R0, R25, -R33 ;  /* 0x0000001900217223 */ /* 0x000fe20000010821 */
[----:B------:R-:W-:Y:S01]  /*12970*/  FMUL.FTZ R25, R15, R29 ;  /* 0x0000001d0f197220 */ /* 0x000fe20000410000 */
[----:B------:R-:W-:-:S02]  /*12980*/  IMAD.U32 R21, R11, 0x10000, RZ ;  /* 0x000100000b157824 */ /* 0x000fc400078e00ff */
[----:B------:R-:W-:Y:S01]  /*12990*/  FFMA.FTZ R35, R0, R27, R35 ;  /* 0x0000001b00237223 */ /* 0x000fe20000010023 */
[----:B------:R-:W-:Y:S02]  /*129a0*/  IMAD.U32 R0, R72, 0x10000, RZ ;  /* 0x0001000048007824 */ /* 0x000fe400078e00ff */
[-C--:B------:R-:W-:Y:S01]  /*129b0*/  FMUL.FTZ R15, R15, R14.reuse ;  /* 0x0000000e0f0f7220 */ /* 0x080fe20000410000 */
[----:B------:R-:W-:Y:S01]  /*129c0*/  FFMA.FTZ R25, R12, R14, -R25 ;  /* 0x0000000e0c197223 */ /* 0x000fe20000010819 */
[C---:B------:R-:W-:Y:S01]  /*129d0*/  FMUL.FTZ R14, R21.reuse, R32 ;  /* 0x00000020150e7220 */ /* 0x040fe20000410000 */
[-C--:B------:R-:W-:Y:S01]  /*129e0*/  FMUL.FTZ R27, R21, R0.reuse ;  /* 0x00000000151b7220 */ /* 0x080fe20000410000 */
[----:B------:R-:W-:Y:S02]  /*129f0*/  IMAD.U32 R20, R10, 0x10000, RZ ;  /* 0x000100000a147824 */ /* 0x000fe400078e00ff */
[----:B------:R-:W-:Y:S01]  /*12a00*/  FFMA.FTZ R15, R12, R29, R15 ;  /* 0x0000001d0c0f7223 */ /* 0x000fe2000001000f */
[----:B------:R-:W-:Y:S01]  /*12a10*/  FFMA.FTZ R21, R13, R0, -R14 ;  /* 0x000000000d157223 */ /* 0x000fe2000001080e */
[C---:B------:R-:W-:Y:S01]  /*12a20*/  FMUL.FTZ R0, R8.reuse, R26 ;  /* 0x0000001a08007220 */ /* 0x040fe20000410000 */
[----:B------:R-:W-:Y:S01]  /*12a30*/  FMUL.FTZ R14, R8, R69 ;  /* 0x00000045080e7220 */ /* 0x000fe20000410000 */
[----:B------:R-:W-:-:S02]  /*12a40*/  IMAD.U32 R8, R30, 0x10000, RZ ;  /* 0x000100001e087824 */ /* 0x000fc400078e00ff */
[----:B------:R-:W-:Y:S01]  /*12a50*/  FFMA.FTZ R27, R13, R32, R27 ;  /* 0x000000200d1b7223 */ /* 0x000fe2000001001b */
[C---:B------:R-:W-:Y:S01]  /*12a60*/  FFMA.FTZ R12, R3.reuse, R69, -R0 ;  /* 0x00000045030c7223 */ /* 0x040fe20000010800 */
[----:B------:R-:W-:Y:S01]  /*12a70*/  FFMA.FTZ R14, R3, R26, R14 ;  /* 0x0000001a030e7223 */ /* 0x000fe2000001000e */
[----:B------:R-:W-:Y:S02]  /*12a80*/  IMAD.U32 R0, R71, 0x10000, RZ ;  /* 0x0001000047007824 */ /* 0x000fe400078e00ff */
[----:B------:R-:W-:Y:S01]  /*12a90*/  FMUL.FTZ R26, R20, R8 ;  /* 0x00000008141a7220 */ /* 0x000fe20000410000 */
[----:B------:R-:W-:Y:S01]  /*12aa0*/  FMUL.FTZ R13, R9, R28 ;  /* 0x0000001c090d7220 */ /* 0x000fe20000410000 */
[----:B------:R-:W-:Y:S01]  /*12ab0*/  LOP3.LUT R10, R10, 0xffff0000, RZ, 0xc0, !PT ;  /* 0xffff00000a0a7812 */ /* 0x000fe200078ec0ff */
[-C--:B------:R-:W-:Y:S01]  /*12ac0*/  FMUL.FTZ R20, R20, R0.reuse ;  /* 0x0000000014147220 */ /* 0x080fe20000410000 */
        /* <DEDUP_REMOVED lines=8> */
[----:B------:R-:W-:Y:S01]  /*12b50*/  FFMA.FTZ R20, R5, R8, R20 ;  /* 0x0000000805147223 */ /* 0x000fe20000010014 */
[----:B------:R-:W-:Y:S01]  /*12b60*/  LOP3.LUT R72, R72, 0xffff0000, RZ, 0xc0, !PT ;  /* 0xffff000048487812 */ /* 0x000fe200078ec0ff */
[C---:B------:R-:W-:Y:S01]  /*12b70*/  FMUL.FTZ R5, R10.reuse, R3 ;  /* 0x000000030a057220 */ /* 0x040fe20000410000 */
[C---:B------:R-:W-:Y:S01]  /*12b80*/  FMUL.FTZ R4, R11.reuse, R0 ;  /* 0x000000000b047220 */ /* 0x040fe20000410000 */
[----:B------:R-:W-:Y:S01]  /*12b90*/  FMUL.FTZ R10, R10, R71 ;  /* 0x000000470a0a7220 */ /* 0x000fe20000410000 */
[----:B------:R-:W-:Y:S01]  /*12ba0*/  F2FP.BF16.F32.PACK_AB R8, R14, R35 ;  /* 0x000000230e08723e */ /* 0x000fe200000010ff */
        /* <DEDUP_REMOVED lines=14> */
.L_x_1811:
[----:B------:R-:W-:Y:S05]  /*12c90*/  BSYNC B0 ;  /* 0x0000000000007941 */ /* 0x000fea0003800000 */
.L_x_1789:
        /* <DEDUP_REMOVED lines=8> */
.L_x_1787:
[----:B------:R-:W-:-:S06]  /*12d20*/  ULOP3.LUT UR4, UR60, 0x1, URZ, 0xfc, !UPT ;  /* 0x000000013c047892 */ /* 0x000fcc000f8efc3f */
[----:B01-3--:R-:W-:-:S05]  /*12d30*/  IMAD.U32 R0, RZ, RZ, UR4 ;  /* 0x00000004ff007e24 */ /* 0x00bfca000f8e00ff */
[----:B------:R-:W-:-:S13]  /*12d40*/  ISETP.NE.AND P0, PT, R0, 0x3, PT ;  /* 0x000000030000780c */ /* 0x000fda0003f05270 */
[----:B------:R-:W-:Y:S05]  /*12d50*/  @!P0 BRA `(.L_x_1840) ;  /* 0x0000000000048947 */ /* 0x000fea0003800000 */
[----:B------:R-:W-:Y:S01]  /*12d60*/  BPT.TRAP 0x1 ;  /* 0x000000040000795c */ /* 0x000fe20000300000 */
.L_x_1840:
[----:B--2-4-:R-:W-:Y:S01]  /*12d70*/  IMAD R7, R22, 0x8, R16 ;  /* 0x0000000816077824 */ /* 0x014fe200078e0210 */
[----:B------:R-:W-:-:S04]  /*12d80*/  SHF.L.U32 R0, R23, 0x1f, RZ ;  /* 0x0000001f17007819 */ /* 0x000fc800000006ff */
[----:B------:R0:W1:Y:S01]  /*12d90*/  SYNCS.PHASECHK.TRANS64.TRYWAIT P2, [R7+URZ+0x2a830], R0 ;  /* 0x02a83000070075a7 */ /* 0x000062000804017f */
[----:B------:R-:W-:Y:S05]  /*12da0*/  @!P0 BRA `(.L_x_1841) ;  /* 0x0000000000048947 */ /* 0x000fea0003800000 */
[----:B------:R-:W-:Y:S01]  /*12db0*/  BPT.TRAP 0x1 ;  /* 0x000000040000795c */ /* 0x000fe20000300000 */
.L_x_1841:
[----:B------:R-:W2:Y:S02]  /*12dc0*/  S2R R3, SR_TID.X ;  /* 0x0000000000037919 */ /* 0x000ea40000002100 */
[----:B--2---:R-:W-:-:S04]  /*12dd0*/  LOP3.LUT R3, R3, 0x7f, RZ, 0xc0, !PT ;  /* 0x0000007f03037812 */ /* 0x004fc800078ec0ff */
[----:B------:R-:W-:Y:S01]  /*12de0*/  ISETP.NE.AND P1, PT, R3, RZ, PT ;  /* 0x000000ff0300720c */ /* 0x000fe20003f25270 */
[----:B-1----:R-:W-:-:S12]  /*12df0*/  @P2 BRA `(.L_x_1842) ;  /* 0x0000000000082947 */ /* 0x002fd80003800000 */
[----:B------:R-:W1:Y:S02]  /*12e00*/  SYNCS.PHASECHK.TRANS64.TRYWAIT P2, [R7+URZ+0x2a830], R0 ;  /* 0x02a83000070075a7 */ /* 0x000e64000804017f */
[----:B-1----:R-:W-:Y:S05]  /*12e10*/  @!P2 BRA `(.L_x_1843) ;  /* 0x0000016c0088a947 */ /* 0x002fea0003800000 */
.L_x_1842:
[----:B------:R-:W-:Y:S05]  /*12e20*/  WARPSYNC.ALL ;  /* 0x0000000000007948 */ /* 0x000fea0003800000 */
[----:B01----:R-:W-:Y:S01]  /*12e30*/  VIADD R0, R16, 0x18400 ;  /* 0x0001840010007836 */ /* 0x003fe20000000000 */
[----:B------:R-:W-:Y:S01]  /*12e40*/  R2UR UR4, R68 ;  /* 0x00000000440472ca */ /* 0x000fe200000e0000 */
[----:B------:R-:W-:Y:S01]  /*12e50*/  IMAD.MOV.U32 R5, RZ, RZ, 0x40000040 ;  /* 0x40000040ff057424 */ /* 0x000fe200078e00ff */
[----:B------:R-:W-:Y:S01]  /*12e60*/  WARPGROUP.ARRIVE ;  /* 0x00000000000079c5 */ /* 0x000fe20000000000 */
[----:B------:R-:W-:Y:S01]  /*12e70*/  UMOV UR9, 0x40000040 ;  /* 0x4000004000097882 */ /* 0x000fe20000000000 */
[----:B------:R-:W-:Y:S01]  /*12e80*/  SHF.R.U32.HI R0, RZ, 0x4, R0 ;  /* 0x00000004ff007819 */ /* 0x000fe20000011600 */
[----:B------:R-:W-:Y:S01]  /*12e90*/  IMAD.MOV.U32 R11, RZ, RZ, 0x40000040 ;  /* 0x40000040ff0b7424 */ /* 0x000fe200078e00ff */
[----:B------:R-:W-:Y:S01]  /*12ea0*/  R2UR UR11, R5 ;  /* 0x00000000050b72ca */ /* 0x000fe200000e0000 */
[----:B------:R-:W-:Y:S01]  /*12eb0*/  IMAD.U32 R13, RZ, RZ, UR9 ;  /* 0x00000009ff0d7e24 */ /* 0x000fe2000f8e00ff */
[----:B------:R-:W-:Y:S01]  /*12ec0*/  LOP3.LUT R0, R0, 0x3fff, RZ, 0xc0, !PT ;  /* 0x00003fff00007812 */ /* 0x000fe200078ec0ff */
[----:B------:R-:W-:Y:S01]  /*12ed0*/  UMOV UR53, 0x40000040 ;  /* 0x4000004000357882 */ /* 0x000fe20000000000 */
[----:B------:R-:W-:Y:S01]  /*12ee0*/  UMOV UR49, 0x40000040 ;  /* 0x4000004000317882 */ /* 0x000fe20000000000 */
[----:B------:R-:W-:Y:S01]  /*12ef0*/  UMOV UR45, 0x40000040 ;  /* 0x40000040002d7882 */ /* 0x000fe20000000000 */
[----:B------:R-:W-:Y:S01]  /*12f00*/  LOP3.LUT R8, R0, 0x10000, RZ, 0xfc, !PT ;  /* 0x0001000000087812 */ /* 0x000fe200078efcff */
[----:B------:R-:W-:Y:S01]  /*12f10*/  ULOP3.LUT UR4, UR4, 0x10000, URZ, 0xfc, !UPT ;  /* 0x0001000004047892 */ /* 0x000fe2000f8efc3f */
[----:B------:R-:W0:Y:S03]  /*12f20*/  LDC R198, c[0x0][0x448] ;  /* 0x00011200ffc67b82 */ /* 0x000e260000000800 */
[----:B------:R-:W-:Y:S01]  /*12f30*/  IMAD R4, R22, 0x900, R8 ;  /* 0x0000090016047824 */ /* 0x000fe200078e0208 */
[----:B------:R-:W-:-:S02]  /*12f40*/  UIADD3 UR5, UR4, 0x2, URZ ;  /* 0x0000000204057890 */ /* 0x000fc4000fffe03f */
[----:B------:R-:W-:Y:S01]  /*12f50*/  UMOV UR8, UR4 ;  /* 0x0000000400087c82 */ /* 0x000fe20008000000 */
[C---:B------:R-:W-:Y:S01]  /*12f60*/  VIADD R10, R4.reuse, 0x2 ;  /* 0x00000002040a7836 */ /* 0x040fe20000000000 */
[----:B------:R-:W-:Y:S01]  /*12f70*/  R2UR UR10, R4 ;  /* 0x00000000040a72ca */ /* 0x000fe200000e0000 */
[----:B------:R-:W-:-:S05]  /*12f80*/  IMAD.U32 R12, RZ, RZ, UR8 ;  /* 0x00000008ff0c7e24 */ /* 0x000fca000f8e00ff */
[----:B------:R1:W-:Y:S07]  /*12f90*/  STL.64 [R1+0x38], R12 ;  /* 0x0000380c01007387 */ /* 0x0003ee0000100a00 */
[----:B------:R-:W-:Y:S01]  /*12fa0*/  HGMMA.64x96x16.F32.BF16 R24, gdesc[UR8], RZ, !UPT, gsb0 ;  /* 0x01600000081879f0 */ /* 0x000fe2000c0018ff */
[----:B------:R-:W-:Y:S01]  /*12fb0*/  R2UR UR10, R10 ;  /* 0x000000000a0a72ca */ /* 0x000fe200000e0000 */
[----:B------:R-:W-:Y:S01]  /*12fc0*/  UMOV UR8, UR5 ;  /* 0x0000000500087c82 */ /* 0x000fe20008000000 */
[----:B------:R-:W-:Y:S01]  /*12fd0*/  R2UR UR11, R11 ;  /* 0x000000000b0b72ca */ /* 0x000fe200000e0000 */
[----:B------:R-:W-:Y:S01]  /*12fe0*/  UMOV UR9, 0x40000040 ;  /* 0x4000004000097882 */ /* 0x000fe20000000000 */
[----:B------:R-:W-:Y:S01]  /*12ff0*/  VIADD R10, R4, 0x4 ;  /* 0x00000004040a7836 */ /* 0x000fe20000000000 */
[----:B------:R-:W-:Y:S01]  /*13000*/  UIADD3 UR5, UR4, 0x4, URZ ;  /* 0x0000000404057890 */ /* 0x000fe2000fffe03f */
[----:B------:R-:W-:-:S02]  /*13010*/  IMAD.MOV.U32 R11, RZ, RZ, 0x40000040 ;  /* 0x40000040ff0b7424 */ /* 0x000fc400078e00ff */
[----:B-1----:R-:W-:Y:S02]  /*13020*/  IMAD.U32 R12, RZ, RZ, UR8 ;  /* 0x00000008ff0c7e24 */ /* 0x002fe4000f8e00ff */
[----:B------:R-:W-:-:S05]  /*13030*/  IMAD.U32 R13, RZ, RZ, UR9 ;  /* 0x00000009ff0d7e24 */ /* 0x000fca000f8e00ff */
[----:B------:R1:W-:Y:S01]  /*13040*/  STL.64 [R1+0x30], R12 ;  /* 0x0000300c01007387 */ /* 0x0003e20000100a00 */
[----:B------:R-:W-:Y:S02]  /*13050*/  WARPGROUP.DEPBAR.LE gsb0, 0x0 ;  /* 0x00008000000079c5 */ /* 0x000fe40000010000 */
[----:B------:R-:W-:-:S06]  /*13060*/  WARPGROUP.ARRIVE ;  /* 0x00000000000079c5 */ /* 0x000fcc0000000000 */
[----:B------:R-:W-:Y:S01]  /*13070*/  HGMMA.64x96x16.F32.BF16 R24, gdesc[UR8], R24, gsb0 ;  /* 0x01600000081879f0 */ /* 0x000fe20008001818 */
[----:B------:R-:W-:Y:S01]  /*13080*/  R2UR UR10, R10 ;  /* 0x000000000a0a72ca */ /* 0x000fe200000e0000 */
[----:B------:R-:W-:Y:S01]  /*13090*/  UMOV UR8, UR5 ;  /* 0x0000000500087c82 */ /* 0x000fe20008000000 */
[----:B------:R-:W-:Y:S01]  /*130a0*/  R2UR UR11, R11 ;  /* 0x000000000b0b72ca */ /* 0x000fe200000e0000 */
[----:B------:R-:W-:Y:S01]  /*130b0*/  UMOV UR9, 0x40000040 ;  /* 0x4000004000097882 */ /* 0x000fe20000000000 */
[----:B------:R-:W-:Y:S01]  /*130c0*/  VIADD R10, R4, 0x6 ;  /* 0x00000006040a7836 */ /* 0x000fe20000000000 */
[----:B------:R-:W-:Y:S01]  /*130d0*/  UIADD3 UR5, UR4, 0x6, URZ ;  /* 0x0000000604057890 */ /* 0x000fe2000fffe03f */
[----:B------:R-:W-:Y:S02]  /*130e0*/  IMAD.MOV.U32 R11, RZ, RZ, 0x40000040 ;  /* 0x40000040ff0b7424 */ /* 0x000fe400078e00ff */
        /* <DEDUP_REMOVED lines=40> */
[----:B------:R-:W-:Y:S01]  /*13370*/  IMAD.U32 R13, RZ, RZ, UR9 ;  /* 0x00000009ff0d7e24 */ /* 0x000fe2000f8e00ff */
[----:B------:R-:W-:-:S02]  /*13380*/  UIADD3 UR52, UR4, 0x406, URZ ;  /* 0x0000040604347890 */ /* 0x000fc4000fffe03f */
[----:B------:R-:W-:Y:S02]  /*13390*/  UIADD3 UR48, UR4, 0x800, URZ ;  /* 0x0000080004307890 */ /* 0x000fe4000fffe03f */
[----:B------:R1:W-:Y:S04]  /*133a0*/  STL.64 [R1+0x10], R12 ;  /* 0x0000100c01007387 */ /* 0x0003e80000100a00 */
[----:B------:R-:W2:Y:S01]  /*133b0*/  LDL.LU R14, [R1+0xc] ;  /* 0x00000c00010e7983 */ /* 0x000ea20000300800 */
[----:B------:R-:W-:Y:S02]  /*133c0*/  WARPGROUP.DEPBAR.LE gsb0, 0x0 ;  /* 0x00008000000079c5 */ /* 0x000fe40000010000 */
[----:B------:R-:W-:-:S06]  /*133d0*/  WARPGROUP.ARRIVE ;  /* 0x00000000000079c5 */ /* 0x000fcc0000000000 */
[----:B------:R-:W-:Y:S01]  /*133e0*/  HGMMA.64x96x16.F32.BF16 R24, gdesc[UR8], R24, gsb0 ;  /* 0x01600000081879f0 */ /* 0x000fe20008001818 */
[----:B------:R-:W-:Y:S01]  /*133f0*/  R2UR UR10, R10 ;  /* 0x000000000a0a72ca */ /* 0x000fe200000e0000 */
[----:B------:R-:W-:Y:S01]  /*13400*/  UMOV UR8, UR5 ;  /* 0x0000000500087c82 */ /* 0x000fe20008000000 */
[----:B------:R-:W-:Y:S01]  /*13410*/  R2UR UR11, R11 ;  /* 0x000000000b0b72ca */ /* 0x000fe200000e0000 */
[----:B------:R-:W-:Y:S01]  /*13420*/  UMOV UR9, 0x40000040 ;  /* 0x4000004000097882 */ /* 0x000fe20000000000 */
[----:B------:R-:W-:Y:S02]  /*13430*/  VIADD R10, R4, 0x306 ;  /* 0x00000306040a7836 */ /* 0x000fe40000000000 */
[----:B------:R-:W-:Y:S01]  /*13440*/  IMAD.MOV.U32 R11, RZ, RZ, 0x40000040 ;  /* 0x40000040ff0b7424 */ /* 0x000fe200078e00ff */
[----:B------:R-:W-:Y:S02]  /*13450*/  UIADD3 UR44, UR4, 0x802, URZ ;  /* 0x00000802042c7890 */ /* 0x000fe4000fffe03f */
[----:B------:R-:W-:Y:S01]  /*13460*/  UIADD3 UR40, UR4, 0x804, URZ ;  /* 0x0000080404287890 */ /* 0x000fe2000fffe03f */
[----:B------:R-:W-:-:S02]  /*13470*/  WARPGROUP.DEPBAR.LE gsb0, 0x0 ;  /* 0x00008000000079c5 */ /* 0x000fc40000010000 */
[----:B------:R-:W-:Y:S01]  /*13480*/  WARPGROUP.ARRIVE ;  /* 0x00000000000079c5 */ /* 0x000fe20000000000 */
[----:B------:R-:W-:Y:S01]  /*13490*/  UMOV UR41, 0x40000040 ;  /* 0x4000004000297882 */ /* 0x000fe20000000000 */
[----:B------:R-:W-:Y:S01]  /*134a0*/  IMAD.MOV.U32 R5, RZ, RZ, 0x40000040 ;  /* 0x40000040ff057424 */ /* 0x000fe200078e00ff */
[----:B------:R-:W-:Y:S01]  /*134b0*/  UIADD3 UR36, UR4, 0x806, URZ ;  /* 0x0000080604247890 */ /* 0x000fe2000fffe03f */
[----:B------:R-:W-:Y:S02]  /*134c0*/  UMOV UR37, 0x40000040 ;  /* 0x4000004000257882 */ /* 0x000fe40000000000 */
[----:B------:R-:W-:Y:S01]  /*134d0*/  HGMMA.64x96x16.F32.BF16 R24, gdesc[UR8], R24, gsb0 ;  /* 0x01600000081879f0 */ /* 0x000fe20008001818 */
[----:B------:R-:W-:Y:S01]  /*134e0*/  R2UR UR54, R10 ;  /* 0x000000000a3672ca */ /* 0x000fe200000e0000 */
[----:B-1----:R-:W-:Y:S01]  /*134f0*/  IMAD.U32 R12, RZ, RZ, UR8 ;  /* 0x00000008ff0c7e24 */ /* 0x002fe2000f8e00ff */
[----:B------:R-:W-:Y:S01]  /*13500*/  R2UR UR55, R11 ;  /* 0x000000000b3772ca */ /* 0x000fe200000e0000 */
[----:B------:R-:W-:Y:S01]  /*13510*/  VIADD R10, R4, 0x600 ;  /* 0x00000600040a7836 */ /* 0x000fe20000000000 */
[----:B------:R-:W-:Y:S01]  /*13520*/  R2UR UR39, R5 ;  /* 0x00000000052772ca */ /* 0x000fe200000e0000 */
[----:B------:R-:W-:Y:S01]  /*13530*/  IMAD.MOV.U32 R11, RZ, RZ, 0x40000040 ;  /* 0x40000040ff0b7424 */ /* 0x000fe200078e00ff */
[----:B0-----:R-:W-:Y:S01]  /*13540*/  ISETP.NE.AND P2, PT, R198, 0x1, PT ;  /* 0x00000001c600780c */ /* 0x001fe20003f45270 */
[----:B------:R-:W-:Y:S01]  /*13550*/  IMAD.U32 R13, RZ, RZ, UR9 ;  /* 0x00000009ff0d7e24 */ /* 0x000fe2000f8e00ff */
[----:B------:R-:W-:Y:S01]  /*13560*/  R2UR UR50, R10 ;  /* 0x000000000a3272ca */ /* 0x000fe200000e0000 */
[----:B------:R-:W-:Y:S01]  /*13570*/  IMAD.IADD R0, R181, 0x1, R177 ;  /* 0x00000001b5007824 */ /* 0x000fe200078e02b1 */
[----:B------:R-:W-:Y:S01]  /*13580*/  ULDC UR4, c[0x0][0x9dc] ;  /* 0x0002770000047ab9 */ /* 0x000fe20000000800 */
[----:B------:R-:W-:-:S02]  /*13590*/  WARPGROUP.DEPBAR.LE gsb0, 0x0 ;  /* 0x00008000000079c5 */ /* 0x000fc40000010000 */
[----:B------:R-:W-:Y:S01]  /*135a0*/  WARPGROUP.ARRIVE ;  /* 0x00000000000079c5 */ /* 0x000fe20000000000 */
[----:B------:R-:W-:-:S05]  /*135b0*/  R2UR UR51, R11 ;  /* 0x000000000b3372ca */ /* 0x000fca00000e0000 */
[----:B------:R-:W0:Y:S01]  /*135c0*/  @P2 LDC R3, c[0x0][0x44c] ;  /* 0x00011300ff032b82 */ /* 0x000e220000000800 */
[----:B------:R-:W-:Y:S01]  /*135d0*/  HGMMA.64x96x16.F32.BF16 R24, gdesc[UR52], R24, gsb0 ;  /* 0x01600000341879f0 */ /* 0x000fe20008001818 */
[----:B------:R-:W-:Y:S02]  /*135e0*/  VIADD R10, R4, 0x602 ;  /* 0x00000602040a7836 */ /* 0x000fe40000000000 */
[----:B------:R-:W-:-:S03]  /*135f0*/  IMAD.MOV.U32 R11, RZ, RZ, 0x40000040 ;  /* 0x40000040ff0b7424 */ /* 0x000fc600078e00ff */
[----:B------:R-:W-:Y:S02]  /*13600*/  R2UR UR46, R10 ;  /* 0x000000000a2e72ca */ /* 0x000fe400000e0000 */
[----:B------:R-:W-:Y:S01]  /*13610*/  R2UR UR47, R11 ;  /* 0x000000000b2f72ca */ /* 0x000fe200000e0000 */
[----:B------:R-:W-:Y:S02]  /*13620*/  WARPGROUP.DEPBAR.LE gsb0, 0x0 ;  /* 0x00008000000079c5 */ /* 0x000fe40000010000 */
[----:B------:R-:W-:-:S06]  /*13630*/  WARPGROUP.ARRIVE ;  /* 0x00000000000079c5 */ /* 0x000fcc0000000000 */
        /* <DEDUP_REMOVED lines=8> */
[----:B------:R-:W-:-:S05]  /*136c0*/  VIADD R4, R4, 0x606 ;  /* 0x0000060604047836 */ /* 0x000fca0000000000 */
[----:B------:R-:W-:Y:S01]  /*136d0*/  R2UR UR38, R4 ;  /* 0x00000000042672ca */ /* 0x000fe200000e0000 */
[----:B------:R1:W-:Y:S01]  /*136e0*/  STL.64 [R1], R12 ;  /* 0x0000000c01007387 */ /* 0x0003e20000100a00 */
[----:B------:R-:W3:Y:S08]  /*136f0*/  @P2 LDC R4, c[0x0][0x450] ;  /* 0x00011400ff042b82 */ /* 0x000ef00000000800 */
[----:B-1----:R-:W1:Y:S01]  /*13700*/  LDC.64 R12, c[0x0][0x9e0] ;  /* 0x00027800ff0c7b82 */ /* 0x002e620000000a00 */
[----:B------:R-:W-:-:S02]  /*13710*/  WARPGROUP.DEPBAR.LE gsb0, 0x0 ;  /* 0x00008000000079c5 */ /* 0x000fc40000010000 */
[----:B------:R-:W-:-:S06]  /*13720*/  WARPGROUP.ARRIVE ;  /* 0x00000000000079c5 */ /* 0x000fcc0000000000 */
[----:B------:R-:W-:Y:S01]  /*13730*/  HGMMA.64x96x16.F32.BF16 R24, gdesc[UR40], R24, gsb0 ;  /* 0x01600000281879f0 */ /* 0x000fe20008001818 */
[----:B0-----:R-:W-:Y:S01]  /*13740*/  @P2 IMAD.HI.U32 R3, R0, R3, RZ ;  /* 0x0000000300032227 */ /* 0x001fe200078e00ff */
[----:B--2---:R-:W-:-:S03]  /*13750*/  LOP3.LUT R14, R14, 0xffdfffff, RZ, 0xc0, !PT ;  /* 0xffdfffff0e0e7812 */ /* 0x004fc600078ec0ff */
[----:B------:R-:W-:Y:S01]  /*13760*/  IMAD.MOV.U32 R5, RZ, RZ, R0 ;  /* 0x000000ffff057224 */ /* 0x000fe200078e0000 */
[----:B------:R-:W-:Y:S02]  /*13770*/  @P2 LOP3.LUT R14, R14, 0x200000, RZ, 0xfc, !PT ;  /* 0x002000000e0e2812 */ /* 0x000fe400078efcff */
[----:B---3--:R-:W-:Y:S02]  /*13780*/  @P2 SHF.R.U32.HI R5, RZ, R4, R3 ;  /* 0x00000004ff052219 */ /* 0x008fe40000011603 */
[----:B-1----:R-:W-:Y:S02]  /*13790*/  ISETP.GE.AND P2, PT, R13, 0x1, PT ;  /* 0x000000010d00780c */ /* 0x002fe40003f46270 */
[----:B------:R-:W-:Y:S01]  /*137a0*/  LOP3.LUT R14, R14, 0xffefffff, RZ, 0xc0, !PT ;  /* 0xffefffff0e0e7812 */ /* 0x000fe200078ec0ff */
[----:B------:R-:W-:Y:S02]  /*137b0*/  WARPGROUP.DEPBAR.LE gsb0, 0x0 ;  /* 0x00008000000079c5 */ /* 0x000fe40000010000 */
[----:B------:R-:W-:-:S06]  /*137c0*/  WARPGROUP.ARRIVE ;  /* 0x00000000000079c5 */ /* 0x000fcc0000000000 */
[----:B------:R-:W-:Y:S01]  /*137d0*/  HGMMA.64x96x16.F32.BF16 R24, gdesc[UR36], R24, gsb0 ;  /* 0x01600000241879f0 */ /* 0x000fe20008001818 */
[----:B------:R-:W-:Y:S01]  /*137e0*/  @!P1 VIADD R0, R7, 0x2a840 ;  /* 0x0002a84007009836 */ /* 0x000fe20000000000 */
[----:B------:R-:W-:Y:S01]  /*137f0*/  @P2 LOP3.LUT R14, R14, 0x100000, RZ, 0xfc, !PT ;  /* 0x001000000e0e2812 */ /* 0x000fe200078efcff */
[----:B------:R-:W0:Y:S01]  /*13800*/  SHFL.IDX PT, R6, R5, RZ, 0x1c1f ;  /* 0x001c1fff05067589 */ /* 0x000e2200000e0000 */
[----:B------:R-:W-:Y:S02]  /*13810*/  IMAD.MOV.U32 R7, RZ, RZ, -0x60 ;  /* 0xffffffa0ff077424 */ /* 0x000fe400078e00ff */
[----:B------:R-:W-:Y:S01]  /*13820*/  @!P1 PRMT R0, RZ, 0x654, R0 ;  /* 0x00000654ff009816 */ /* 0x000fe20000000000 */
[----:B------:R1:W-:Y:S01]  /*13830*/  STL [R1+0xc], R14 ;  /* 0x00000c0e01007387 */ /* 0x0003e20000100800 */
[----:B------:R-:W-:Y:S02]  /*13840*/  IMAD R7, R2, R7, 0x61 ;  /* 0x0000006102077424 */ /* 0x000fe400078e0207 */
[----:B------:R-:W-:-:S02]  /*13850*/  IMAD.U32 R9, RZ, RZ, UR4 ;  /* 0x00000004ff097e24 */ /* 0x000fc4000f8e00ff */
[----:B------:R-:W-:-:S05]  /*13860*/  IMAD R4, R180, -0x2, R7 ;  /* 0xfffffffeb4047824 */ /* 0x000fca00078e0207 */
[--C-:B------:R-:W-:Y:S01]  /*13870*/  IADD3 R11, -R163, R4, R164.reuse ;  /* 0x00000004a30b7210 */ /* 0x100fe20007ffe1a4 */
[----:B------:R-:W-:Y:S02]  /*13880*/  VIADD R21, R7, 0xffffffff ;  /* 0xffffffff07157836 */ /* 0x000fe40000000000 */
[----:B------:R-:W-:Y:S01]  /*13890*/  VIADD R76, R4, 0xffffffff ;  /* 0xffffffff044c7836 */ /* 0x000fe20000000000 */
[----:B------:R-:W-:Y:S02]  /*138a0*/  WARPGROUP.DEPBAR.LE gsb0, 0x0 ;  /* 0x00008000000079c5 */ /* 0x000fe40000010000 */
[----:B------:R2:W-:Y:S02]  /*138b0*/  @!P1 SYNCS.ARRIVE.TRANS64.RED.A1T0 RZ, [R0+URZ], RZ ;  /* 0x000000ff00ff99a7 */ /* 0x0005e4000810043f */
[----:B--2---:R-:W-:-:S04]  /*138c0*/  IMAD R0, R2, -0x60, R164 ;  /* 0xffffffa002007824 */ /* 0x004fc800078e02a4 */
[----:B------:R-:W-:Y:S01]  /*138d0*/  VIADD R3, R0, 0x60 ;  /* 0x0000006000037836 */ /* 0x000fe20000000000 */
[----:B------:R-:W-:-:S03]  /*138e0*/  LOP3.LUT R0, RZ, R9, RZ, 0x33, !PT ;  /* 0x00000009ff007212 */ /* 0x000fc600078e33ff */
[----:B------:R-:W-:Y:S02]  /*138f0*/  IMAD R96, R180, -0x2, R3 ;  /* 0xfffffffeb4607824 */ /* 0x000fe400078e0203 */
[C---:B------:R-:W-:Y:S02]  /*13900*/  IMAD.IADD R15, R11.reuse, 0x1, R0 ;  /* 0x000000010b0f7824 */ /* 0x040fe400078e0200 */
[----:B------:R-:W-:Y:S02]  /*13910*/  IMAD.IADD R11, R11, 0x1, R12 ;  /* 0x000000010b0b7824 */ /* 0x000fe400078e020c */
[----:B0-----:R-:W-:-:S03]  /*13920*/  IMAD.IADD R3, R15, 0x1, R6 ;  /* 0x000000010f037824 */ /* 0x001fc600078e0206 */
[----:B------:R-:W-:Y:S01]  /*13930*/  VIADDMNMX R74, R6, R11, R96, PT ;  /* 0x0000000b064a7246 */ /* 0x000fe20003800160 */
[----:B-1----:R-:W-:Y:S06]  /*13940*/  @!P2 BRA `(.L_x_1844) ;  /* 0x00000000004ca947 */ /* 0x002fec0003800000 */
        /* <DEDUP_REMOVED lines=11> */
.L_x_1846:
[----:B------:R-:W-:-:S13]  /*13a00*/  ISETP.NE.AND P2, PT, R13, 0x1, PT ;  /* 0x000000010d00780c */ /* 0x000fda0003f45270 */
[----:B------:R-:W0:Y:S02]  /*13a10*/  @P2 LDC.64 R6, c[0x0][0x9e8] ;  /* 0x00027a00ff062b82 */ /* 0x000e240000000a00 */
[----:B0-----:R-:W-:-:S05]  /*13a20*/  @P2 IMAD.HI.U32 R4, R0, R6, RZ ;  /* 0x0000000600042227 */ /* 0x001fca00078e00ff */
[----:B------:R-:W-:-:S07]  /*13a30*/  @P2 SHF.R.U32.HI R0, RZ, R7, R4 ;  /* 0x00000007ff002219 */ /* 0x000fce0000011604 */
.L_x_1847:
[----:B------:R-:W-:Y:S05]  /*13a40*/  BSYNC B0 ;  /* 0x0000000000007941 */ /* 0x000fea0003800000 */
.L_x_1845:
[----:B------:R-:W-:-:S05]  /*13a50*/  IMAD R0, R0, R13, R76 ;  /* 0x0000000d00007224 */ /* 0x000fca00078e024c */
[----:B------:R-:W-:Y:S02]  /*13a60*/  VIMNMX R3, R3, R0, !PT ;  /* 0x0000000003037248 */ /* 0x000fe40007fe0100 */
[----:B------:R-:W-:-:S07]  /*13a70*/  VIADDMNMX R74, R0, R13, R74, PT ;  /* 0x0000000d004a7246 */ /* 0x000fce000380014a */
.L_x_1844:
[C---:B------:R-:W-:Y:S02]  /*13a80*/  ISETP.GE.AND P2, PT, R21.reuse, 0x2, PT ;  /* 0x000000021500780c */ /* 0x040fe40003f46270 */
[----:B------:R-:W-:Y:S02]  /*13a90*/  ISETP.GE.AND P6, PT, R21, 0x9, PT ;  /* 0x000000091500780c */ /* 0x000fe40003fc6270 */
[----:B------:R-:W-:Y:S02]  /*13aa0*/  ISETP.GT.AND P3, PT, R3, 0x1, !P2 ;  /* 0x000000010300780c */ /* 0x000fe40005764270 */
[----:B------:R-:W-:Y:S02]  /*13ab0*/  ISETP.GE.AND P4, PT, R21, 0xa, PT ;  /* 0x0000000a1500780c */ /* 0x000fe40003f86270 */
[----:B------:R-:W-:Y:S02]  /*13ac0*/  ISETP.LT.OR P3, PT, R74, 0x2, P3 ;  /* 0x000000024a00780c */ /* 0x000fe40001f61670 */
[----:B------:R-:W-:-:S02]  /*13ad0*/  P2R R7, PR, RZ, 0x10 ;  /* 0x00000010ff077803 */ /* 0x000fc40000000000 */
[----:B------:R-:W-:Y:S02]  /*13ae0*/  FSEL R102, R25, -INF , !P3 ;  /* 0xff80000019667808 */ /* 0x000fe40005800000 */
[----:B------:R-:W-:-:S04]  /*13af0*/  ISETP.GT.AND P3, PT, R3, 0x8, !P6 ;  /* 0x000000080300780c */ /* 0x000fc80007764270 */
[----:B------:R-:W-:-:S04]  /*13b00*/  ISETP.LT.OR P3, PT, R74, 0x9, P3 ;  /* 0x000000094a00780c */ /* 0x000fc80001f61670 */
        /* <DEDUP_REMOVED lines=10> */
[----:B------:R-:W-:Y:S01]  /*13bb0*/  ISETP.GT.AND P3, PT, R3, 0x11, !P4 ;  /* 0x000000110300780c */ /* 0x000fe20006764270 */
[----:B------:R-:W0:Y:S01]  /*13bc0*/  SHFL.IDX PT, R32, R5, 0x1, 0x1c1f ;  /* 0x003c1f0005207f89 */ /* 0x000e2200000e0000 */
        /* <DEDUP_REMOVED lines=11> */
[C---:B------:R-:W-:Y:S01]  /*13c80*/  ISETP.LT.OR P3, PT, R74.reuse, 0x1a, P3 ;  /* 0x0000001a4a00780c */ /* 0x040fe20001f61670 */
[----:B0-----:R-:W-:Y:S01]  /*13c90*/  IMAD.IADD R25, R15, 0x1, R32 ;  /* 0x000000010f197824 */ /* 0x001fe200078e0220 */
        /* <DEDUP_REMOVED lines=29> */
[C---:B------:R-:W-:Y:S02]  /*13e70*/  ISETP.LT.OR P3, PT, R74.reuse, 0x32, P3 ;  /* 0x000000324a00780c */ /* 0x040fe40001f61670 */
        /* <DEDUP_REMOVED lines=40> */
[----:B------:R-:W-:-:S02]  /*14100*/  VIADDMNMX R96, R32, R11, R96, PT ;  /* 0x0000000b20607246 */ /* 0x000fc40003800160 */
        /* <DEDUP_REMOVED lines=27> */
.L_x_1850:
[----:B------:R-:W-:-:S13]  /*142c0*/  ISETP.NE.AND P5, PT, R13, 0x1, PT ;  /* 0x000000010d00780c */ /* 0x000fda0003fa5270 */
[----:B------:R-:W0:Y:S02]  /*142d0*/  @P5 LDC.64 R32, c[0x0][0x9e8] ;  /* 0x00027a00ff205b82 */ /* 0x000e240000000a00 */
[----:B0-----:R-:W-:-:S05]  /*142e0*/  @P5 IMAD.HI.U32 R32, R3, R32, RZ ;  /* 0x0000002003205227 */ /* 0x001fca00078e00ff */
[----:B------:R-:W-:-:S07]  /*142f0*/  @P5 SHF.R.U32.HI R3, RZ, R33, R32 ;  /* 0x00000021ff035219 */ /* 0x000fce0000011620 */
.L_x_1851:
[----:B------:R-:W-:Y:S05]  /*14300*/  BSYNC B0 ;  /* 0x0000000000007941 */ /* 0x000fea0003800000 */
.L_x_1849:
[----:B------:R-:W-:-:S05]  /*14310*/  IMAD R32, R3, R13, R76 ;  /* 0x0000000d03207224 */ /* 0x000fca00078e024c */
[----:B------:R-:W-:Y:S02]  /*14320*/  VIMNMX R25, R25, R32, !PT ;  /* 0x0000002019197248 */ /* 0x000fe40007fe0100 */
[----:B------:R-:W-:-:S07]  /*14330*/  VIADDMNMX R96, R32, R13, R96, PT ;  /* 0x0000000d20607246 */ /* 0x000fce0003800160 */
.L_x_1848:
[C---:B------:R-:W-:Y:S01]  /*14340*/  ISETP.GT.AND P2, PT, R25.reuse, 0x1, !P2 ;  /* 0x000000011900780c */ /* 0x040fe20005744270 */
[----:B------:R-:W-:Y:S01]  /*14350*/  ULDC UR4, c[0x0][0x988] ;  /* 0x0002620000047ab9 */ /* 0x000fe20000000800 */
[----:B------:R-:W-:Y:S02]  /*14360*/  ISETP.GT.AND P6, PT, R25, 0x8, !P6 ;  /* 0x000000081900780c */ /* 0x000fe400077c4270 */
[C---:B------:R-:W-:Y:S02]  /*14370*/  ISETP.LT.OR P2, PT, R96.reuse, 0x2, P2 ;  /* 0x000000026000780c */ /* 0x040fe40001741670 */
[----:B------:R-:W-:Y:S02]  /*14380*/  ISETP.LT.OR P6, PT, R96, 0x9, P6 ;  /* 0x000000096000780c */ /* 0x000fe400037c1670 */
[----:B------:R-:W-:Y:S02]  /*14390*/  FSEL R32, R27, -INF , !P2 ;  /* 0xff8000001b207808 */ /* 0x000fe40005000000 */
[----:B------:R-:W-:Y:S01]  /*143a0*/  ISETP.NE.AND P2, PT, R7, RZ, PT ;  /* 0x000000ff0700720c */ /* 0x000fe20003f45270 */
[----:B------:R-:W-:Y:S01]  /*143b0*/  IMAD.U32 R7, RZ, RZ, UR4 ;  /* 0x00000004ff077e24 */ /* 0x000fe2000f8e00ff */
[----:B------:R-:W-:-:S02]  /*143c0*/  FSEL R30, R30, -INF , !P6 ;  /* 0xff8000001e1e7808 */ /* 0x000fc40007000000 */
[----:B------:R-:W-:Y:S02]  /*143d0*/  ISETP.GT.AND P2, PT, R25, 0x9, !P2 ;  /* 0x000000091900780c */ /* 0x000fe40005744270 */
[----:B------:R-:W-:Y:S02]  /*143e0*/  ISETP.NE.AND P6, PT, R36, RZ, PT ;  /* 0x000000ff2400720c */ /* 0x000fe40003fc5270 */
[----:B------:R-:W-:Y:S02]  /*143f0*/  ISETP.LT.OR P2, PT, R96, 0xa, P2 ;  /* 0x0000000a6000780c */ /* 0x000fe40001741670 */
[----:B------:R-:W-:Y:S02]  /*14400*/  FMNMX.FTZ R3, R156, R102, !PT ;  /* 0x000000669c037209 */ /* 0x000fe40007810000 */
[----:B------:R-:W-:Y:S02]  /*14410*/  FSEL R36, R31, -INF , !P2 ;  /* 0xff8000001f247808 */ /* 0x000fe40005000000 */
[----:B------:R-:W-:-:S02]  /*14420*/  ISETP.NE.AND P2, PT, R29, RZ, PT ;  /* 0x000000ff1d00720c */ /* 0x000fc40003f45270 */
[----:B------:R-:W-:Y:S02]  /*14430*/  ISETP.NE.AND P5, PT, R37, RZ, PT ;  /* 0x000000ff2500720c */ /* 0x000fe40003fa5270 */
[----:B------:R-:W-:Y:S02]  /*14440*/  ISETP.GT.AND P2, PT, R25, 0x10, !P2 ;  /* 0x000000101900780c */ /* 0x000fe40005744270 */
[----:B------:R-:W-:Y:S02]  /*14450*/  FMNMX.FTZ R3, R100, R3, !PT ;  /* 0x0000000364037209 */ /* 0x000fe40007810000 */
[----:B------:R-:W-:Y:S02]  /*14460*/  ISETP.LT.OR P2, PT, R96, 0x11, P2 ;  /* 0x000000116000780c */ /* 0x000fe40001741670 */
[----:B------:R-:W-:Y:S02]  /*14470*/  FMNMX.FTZ R3, R98, R3, !PT ;  /* 0x0000000362037209 */ /* 0x000fe40007810000 */
        /* <DEDUP_REMOVED lines=20> */
[----:B------:R-:W-:Y:S02]  /*145c0*/  ISETP.GT.AND P2, PT, R25, 0x20, !P5 ;  /* 0x000000201900780c */ /* 0x000fe40006f44270 */
[----:B------:R-:W-:Y:S02]  /*145d0*/  ISETP.NE.AND P5, PT, R78, RZ, PT ;  /* 0x000000ff4e00720c */ /* 0x000fe40003fa5270 */
        /* <DEDUP_REMOVED lines=23> */
[----:B------:R-:W-:Y:S01]  /*14750*/  FSEL R80, R47, -INF , !P2 ;  /* 0xff8000002f507808 */ /* 0x000fe20005000000 */
[----:B------:R-:W-:Y:S01]  /*14760*/  IMAD.MOV.U32 R47, RZ, RZ, R177 ;  /* 0x000000ffff2f7224 */ /* 0x000fe200078e00b1 */
[----:B------:R-:W-:Y:S02]  /*14770*/  ISETP.NE.AND P2, PT, R45, RZ, PT ;  /* 0x000000ff2d00720c */ /* 0x000fe40003f45270 */
[----:B------:R-:W-:Y:S02]  /*14780*/  FMNMX.FTZ R3, R68, R3, !PT ;  /* 0x0000000344037209 */ /* 0x000fe40007810000 */
[----:B------:R-:W-:-:S02]  /*14790*/  ISETP.GT.AND P2, PT, R25, 0x30, !P2 ;  /* 0x000000301900780c */ /* 0x000fc40005744270 */
[----:B------:R-:W-:Y:S02]  /*147a0*/  FMNMX.FTZ R5, R24, R3, !PT ;  /* 0x0000000318057209 */ /* 0x000fe40007810000 */
[----:B------:R-:W-:Y:S02]  /*147b0*/  ISETP.LT.OR P2, PT, R96, 0x31, P2 ;  /* 0x000000316000780c */ /* 0x000fe40001741670 */
[----:B------:R-:W-:Y:S01]  /*147c0*/  ISETP.NE.AND P6, PT, R57, RZ, PT ;  /* 0x000000ff3900720c */ /* 0x000fe20003fc5270 */
[----:B------:R-:W0:Y:S01]  /*147d0*/  SHFL.BFLY PT, R104, R5, 0x2, 0x1f ;  /* 0x0c401f0005687f89 */ /* 0x000e2200000e0000 */
[----:B------:R-:W-:Y:S02]  /*147e0*/  FSEL R50, R50, -INF , !P2 ;  /* 0xff80000032327808 */ /* 0x000fe40005000000 */
[----:B------:R-:W-:Y:S02]  /*147f0*/  ISETP.NE.AND P2, PT, R81, RZ, PT ;  /* 0x000000ff5100720c */ /* 0x000fe40003f45270 */
[----:B------:R-:W-:-:S02]  /*14800*/  ISETP.GT.AND P4, PT, R25, RZ, !P4 ;  /* 0x000000ff1900720c */ /* 0x000fc40006784270 */
[----:B------:R-:W-:Y:S02]  /*14810*/  ISETP.GT.AND P2, PT, R25, 0x31, !P2 ;  /* 0x000000311900780c */ /* 0x000fe40005744270 */
[C---:B------:R-:W-:Y:S02]  /*14820*/  ISETP.LT.OR P4, PT, R96.reuse, 0x1, P4 ;  /* 0x000000016000780c */ /* 0x040fe40002781670 */
[----:B------:R-:W-:Y:S02]  /*14830*/  ISETP.LT.OR P2, PT, R96, 0x32, P2 ;  /* 0x000000326000780c */ /* 0x000fe40001741670 */
[----:B------:R-:W-:Y:S02]  /*14840*/  FSEL R26, R26, -INF , !P4 ;  /* 0xff8000001a1a7808 */ /* 0x000fe40006000000 */
[----:B------:R-:W-:Y:S02]  /*14850*/  FSEL R82, R51, -INF , !P2 ;  /* 0xff80000033527808 */ /* 0x000fe40005000000 */
[----:B------:R-:W-:-:S02]  /*14860*/  ISETP.NE.AND P2, PT, R49, RZ, PT ;  /* 0x000000ff3100720c */ /* 0x000fc40003f45270 */
[C---:B------:R-:W-:Y:S02]  /*14870*/  ISETP.GT.AND P3, PT, R25.reuse, 0x58, !P3 ;  /* 0x000000581900780c */ /* 0x040fe40005f64270 */
[----:B------:R-:W-:Y:S02]  /*14880*/  ISETP.GT.AND P2, PT, R25, 0x38, !P2 ;  /* 0x000000381900780c */ /* 0x000fe40005744270 */
[C---:B------:R-:W-:Y:S02]  /*14890*/  ISETP.LT.OR P3, PT, R96.reuse, 0x59, P3 ;  /* 0x000000596000780c */ /* 0x040fe40001f61670 */
[----:B------:R-:W-:Y:S02]  /*148a0*/  ISETP.LT.OR P2, PT, R96, 0x39, P2 ;  /* 0x000000396000780c */ /* 0x000fe40001741670 */
[----:B0-----:R-:W-:Y:S02]  /*148b0*/  FMNMX.FTZ R104, R5, R104, !PT ;  /* 0x0000006805687209 */ /* 0x001fe40007810000 */
[----:B------:R-:W-:-:S02]  /*148c0*/  FSEL R54, R54, -INF , !P2 ;  /* 0xff80000036367808 */ /* 0x000fc40005000000 */
[----:B------:R-:W-:Y:S01]  /*148d0*/  ISETP.NE.AND P2, PT, R83, RZ, PT ;  /* 0x000000ff5300720c */ /* 0x000fe20003f45270 */
[----:B------:R-:W0:Y:S01]  /*148e0*/  SHFL.BFLY PT, R3, R104, 0x1, 0x1f ;  /* 0x0c201f0068037f89 */ /* 0x000e2200000e0000 */
[----:B------:R-:W-:Y:S02]  /*148f0*/  FMNMX.FTZ R5, R26, R32, !PT ;  /* 0x000000201a057209 */ /* 0x000fe40007810000 */
[----:B------:R-:W-:Y:S02]  /*14900*/  ISETP.GT.AND P2, PT, R25, 0x39, !P2 ;  /* 0x000000391900780c */ /* 0x000fe40005744270 */
[----:B------:R-:W-:Y:S02]  /*14910*/  FMNMX.FTZ R5, R30, R5, !PT ;  /* 0x000000051e057209 */ /* 0x000fe40007810000 */
[----:B------:R-:W-:Y:S02]  /*14920*/  ISETP.LT.OR P2, PT, R96, 0x3a, P2 ;  /* 0x0000003a6000780c */ /* 0x000fe40001741670 */
[----:B------:R-:W-:-:S02]  /*14930*/  FMNMX.FTZ R5, R36, R5, !PT ;  /* 0x0000000524057209 */ /* 0x000fc40007810000 */
[----:B------:R-:W-:Y:S02]  /*14940*/  FSEL R84, R55, -INF , !P2 ;  /* 0xff80000037547808 */ /* 0x000fe40005000000 */
[----:B------:R-:W-:Y:S02]  /*14950*/  ISETP.NE.AND P2, PT, R53, RZ, PT ;  /* 0x000000ff3500720c */ /* 0x000fe40003f45270 */
[----:B------:R-:W-:Y:S02]  /*14960*/  FSEL R70, R70, -INF , !P3 ;  /* 0xff80000046467808 */ /* 0x000fe40005800000 */
[----:B------:R-:W-:-:S04]  /*14970*/  ISETP.GT.AND P2, PT, R25, 0x40, !P2 ;  /* 0x000000401900780c */ /* 0x000fc80005744270 */
[----:B------:R-:W-:Y:S02]  /*14980*/  ISETP.LT.OR P2, PT, R96, 0x41, P2 ;  /* 0x000000416000780c */ /* 0x000fe40001741670 */
[----:B0-----:R-:W-:Y:S02]  /*14990*/  FMNMX.FTZ R3, R104, R3, !PT ;  /* 0x0000000368037209 */ /* 0x001fe40007810000 */
[----:B------:R-:W-:Y:S02]  /*149a0*/  FSEL R58, R58, -INF , !P2 ;  /* 0xff8000003a3a7808 */ /* 0x000fe40005000000 */
[----:B------:R-:W-:Y:S01]  /*149b0*/  ISETP.NE.AND P2, PT, R85, RZ, PT ;  /* 0x000000ff5500720c */ /* 0x000fe20003f45270 */
[----:B------:R-:W-:-:S03]  /*149c0*/  FMUL.FTZ R11, R3, R7 ;  /* 0x00000007030b7220 */ /* 0x000fc60000410000 */
[----:B------:R-:W-:-:S04]  /*149d0*/  ISETP.GT.AND P2, PT, R25, 0x41, !P2 ;  /* 0x000000411900780c */ /* 0x000fc80005744270 */
[----:B------:R-:W-:-:S04]  /*149e0*/  ISETP.LT.OR P2, PT, R96, 0x42, P2 ;  /* 0x000000426000780c */ /* 0x000fc80001741670 */
[----:B------:R-:W-:Y:S02]  /*149f0*/  FSEL R86, R59, -INF , !P2 ;  /* 0xff8000003b567808 */ /* 0x000fe40005000000 */
[----:B------:R-:W-:Y:S02]  /*14a00*/  ISETP.GT.AND P2, PT, R25, 0x48, !P6 ;  /* 0x000000481900780c */ /* 0x000fe40007744270 */
[----:B------:R-:W-:Y:S02]  /*14a10*/  ISETP.NE.AND P6, PT, R87, RZ, PT ;  /* 0x000000ff5700720c */ /* 0x000fe40003fc5270 */
[----:B------:R-:W-:-:S04]  /*14a20*/  ISETP.LT.OR P2, PT, R96, 0x49, P2 ;  /* 0x000000496000780c */ /* 0x000fc80001741670 */
[----:B------:R-:W-:Y:S02]  /*14a30*/  FSEL R62, R62, -INF , !P2 ;  /* 0xff8000003e3e7808 */ /* 0x000fe40005000000 */
[----:B------:R-:W-:Y:S02]  /*14a40*/  ISETP.GT.AND P2, PT, R25, 0x49, !P5 ;  /* 0x000000491900780c */ /* 0x000fe40006f44270 */
[----:B------:R-:W-:Y:S02]  /*14a50*/  ISETP.NE.AND P5, PT, R61, RZ, PT ;  /* 0x000000ff3d00720c */ /* 0x000fe40003fa5270 */
[----:B------:R-:W-:-:S04]  /*14a60*/  ISETP.LT.OR P2, PT, R96, 0x4a, P2 ;  /* 0x0000004a6000780c */ /* 0x000fc80001741670 */
[----:B------:R-:W-:Y:S02]  /*14a70*/  FSEL R88, R63, -INF , !P2 ;  /* 0xff8000003f587808 */ /* 0x000fe40005000000 */
[----:B------:R-:W-:-:S04]  /*14a80*/  FSETP.NEU.FTZ.AND P2, PT, R3, -INF , PT ;  /* 0xff8000000300780b */ /* 0x000fc80003f5d000 */
[----:B------:R-:W-:Y:S02]  /*14a90*/  FSEL R41, R11, RZ, P2 ;  /* 0x000000ff0b297208 */ /* 0x000fe40001000000 */
[----:B------:R-:W-:Y:S02]  /*14aa0*/  FMNMX.FTZ R11, R34, R5, !PT ;  /* 0x00000005220b7209 */ /* 0x000fe40007810000 */
[----:B------:R-:W-:Y:S01]  /*14ab0*/  ISETP.GT.AND P2, PT, R25, 0x50, !P5 ;  /* 0x000000501900780c */ /* 0x000fe20006f44270 */
[--C-:B------:R-:W-:Y:S01]  /*14ac0*/  FFMA.FTZ R148, R40, R7, -R41.reuse ;  /* 0x0000000728947223 */ /* 0x100fe20000010829 */
[----:B------:R-:W-:Y:S01]  /*14ad0*/  FMNMX.FTZ R11, R74, R11, !PT ;  /* 0x0000000b4a0b7209 */ /* 0x000fe20007810000 */
[-CC-:B------:R-:W-:Y:S01]  /*14ae0*/  FFMA.FTZ R37, R4, R7.reuse, -R41.reuse ;  /* 0x0000000704257223 */ /* 0x180fe20000010829 */
[----:B------:R-:W-:Y:S01]  /*14af0*/  ISETP.NE.AND P5, PT, R21, RZ, PT ;  /* 0x000000ff1500720c */ /* 0x000fe20003fa5270 */
[--C-:B------:R-:W-:Y:S01]  /*14b00*/  FFMA.FTZ R156, R156, R7, -R41.reuse ;  /* 0x000000079c9c7223 */ /* 0x100fe20000010829 */
[----:B------:R-:W-:Y:S01]  /*14b10*/  FMNMX.FTZ R11, R38, R11, !PT ;  /* 0x0000000b260b7209 */ /* 0x000fe20007810000 */
[-CC-:B------:R-:W-:Y:S01]  /*14b20*/  FFMA.FTZ R102, R102, R7.reuse, -R41.reuse ;  /* 0x0000000766667223 */ /* 0x180fe20000010829 */
[----:B------:R-:W-:Y:S01]  /*14b30*/  ISETP.LT.OR P2, PT, R96, 0x51, P2 ;  /* 0x000000516000780c */ /* 0x000fe20001741670 */
[--C-:B------:R-:W-:Y:S01]  /*14b40*/  FFMA.FTZ R158, R100, R7, -R41.reuse ;  /* 0x00000007649e7223 */ /* 0x100fe20000010829 */
[----:B------:R-:W-:Y:S01]  /*14b50*/  FMNMX.FTZ R11, R76, R11, !PT ;  /* 0x0000000b4c0b7209 */ /* 0x000fe20007810000 */
[-CC-:B------:R-:W-:Y:S01]  /*14b60*/  FFMA.FTZ R98, R98, R7.reuse, -R41.reuse ;  /* 0x0000000762627223 */ /* 0x180fe20000010829 */
[----:B------:R-:W-:Y:S01]  /*14b70*/  FSEL R66, R66, -INF , !P2 ;  /* 0xff80000042427808 */ /* 0x000fe20005000000 */
[--C-:B------:R-:W-:Y:S01]  /*14b80*/  FFMA.FTZ R94, R94, R7, -R41.reuse ;  /* 0x000000075e5e7223 */ /* 0x100fe20000010829 */
[----:B------:R-:W-:Y:S01]  /*14b90*/  FMNMX.FTZ R15, R42, R11, !PT ;  /* 0x0000000b2a0f7209 */ /* 0x000fe20007810000 */
[-CC-:B------:R-:W-:Y:S01]  /*14ba0*/  FFMA.FTZ R90, R90, R7.reuse, -R41.reuse ;  /* 0x000000075a5a7223 */ /* 0x180fe20000010829 */
[C---:B------:R-:W-:Y:S01]  /*14bb0*/  ISETP.GT.AND P2, PT, R25.reuse, 0x51, !P6 ;  /* 0x000000511900780c */ /* 0x040fe20007744270 */
[--C-:B------:R-:W-:Y:S01]  /*14bc0*/  FFMA.FTZ R154, R92, R7, -R41.reuse ;  /* 0x000000075c9a7223 */ /* 0x100fe20000010829 */
[----:B------:R-:W-:Y:S01]  /*14bd0*/  FMNMX.FTZ R15, R78, R15, !PT ;  /* 0x0000000f4e0f7209 */ /* 0x000fe20007810000 */
[-CC-:B------:R-:W-:Y:S01]  /*14be0*/  FFMA.FTZ R72, R72, R7.reuse, -R41.reuse ;  /* 0x0000000748487223 */ /* 0x180fe20000010829 */
[----:B------:R-:W-:Y:S01]  /*14bf0*/  ISETP.LT.OR P2, PT, R96, 0x52, P2 ;  /* 0x000000526000780c */ /* 0x000fe20001741670 */
[--C-:B------:R-:W-:Y:S01]  /*14c00*/  FFMA.FTZ R150, R44, R7, -R41.reuse ;  /* 0x000000072c967223 */ /* 0x100fe20000010829 */
[----:B------:R-:W-:Y:S01]  /*14c10*/  FMNMX.FTZ R21, R46, R15, !PT ;  /* 0x0000000f2e157209 */ /* 0x000fe20007810000 */
[-CC-:B------:R-:W-:Y:S01]  /*14c20*/  FFMA.FTZ R144, R48, R7.reuse, -R41.reuse ;  /* 0x0000000730907223 */ /* 0x180fe20000010829 */
[----:B------:R-:W-:Y:S01]  /*14c30*/  ISETP.GT.AND P4, PT, R25, 0x59, !P5 ;  /* 0x000000591900780c */ /* 0x000fe20006f84270 */
[--C-:B------:R-:W-:Y:S01]  /*14c40*/  FFMA.FTZ R25, R28, R7, -R41.reuse ;  /* 0x000000071c197223 */ /* 0x100fe20000010829 */
[----:B------:R-:W-:Y:S01]  /*14c50*/  FMNMX.FTZ R21, R80, R21, !PT ;  /* 0x0000001550157209 */ /* 0x000fe20007810000 */
[-CC-:B------:R-:W-:Y:S01]  /*14c60*/  FFMA.FTZ R29, R20, R7.reuse, -R41.reuse ;  /* 0x00000007141d7223 */ /* 0x180fe20000010829 */
[----:B------:R-:W-:Y:S01]  /*14c70*/  FSEL R40, R67, -INF , !P2 ;  /* 0xff80000043287808 */ /* 0x000fe20005000000 */
        /* <DEDUP_REMOVED lines=11> */
[----:B------:R-:W-:Y:S01]  /*14d30*/  FFMA.FTZ R138, R68, R7, -R41 ;  /* 0x00000007448a7223 */ /* 0x000fe20000010829 */
[----:B------:R-:W-:Y:S01]  /*14d40*/  MUFU.EX2 R156, R156 ;  /* 0x0000009c009c7308 */ /* 0x000fe20000000800 */
[----:B------:R-:W-:-:S02]  /*14d50*/  FMNMX.FTZ R21, R84, R21, !PT ;  /* 0x0000001554157209 */ /* 0x000fc40007810000 */
[----:B------:R-:W-:Y:S02]  /*14d60*/  ISETP.NE.AND P5, PT, R198, 0x1, PT ;  /* 0x00000001c600780c */ /* 0x000fe40003fa5270 */
[----:B------:R-:W-:-:S03]  /*14d70*/  FMNMX.FTZ R27, R58, R21, !PT ;  /* 0x000000153a1b7209 */ /* 0x000fc60007810000 */
[----:B------:R-:W0:Y:S01]  /*14d80*/  MUFU.EX2 R5, R102 ;  /* 0x0000006600057308 */ /* 0x000e220000000800 */
[----:B------:R-:W-:-:S04]  /*14d90*/  FMNMX.FTZ R27, R86, R27, !PT ;  /* 0x0000001b561b7209 */ /* 0x000fc80007810000 */
[----:B------:R-:W-:-:S03]  /*14da0*/  FMNMX.FTZ R27, R62, R27, !PT ;  /* 0x0000001b3e1b7209 */ /* 0x000fc60007810000 */
[----:B------:R-:W1:Y:S01]  /*14db0*/  MUFU.EX2 R158, R158 ;  /* 0x0000009e009e7308 */ /* 0x000e620000000800 */
[----:B------:R-:W-:Y:S01]  /*14dc0*/  FMNMX.FTZ R27, R88, R27, !PT ;  /* 0x0000001b581b7209 */ /* 0x000fe20007810000 */
[----:B------:R-:W2:Y:S03]  /*14dd0*/  @P5 LDC R49, c[0x0][0x450] ;  /* 0x00011400ff315b82 */ /* 0x000ea60000000800 */
[----:B------:R-:W-:-:S03]  /*14de0*/  FMNMX.FTZ R27, R66, R27, !PT ;  /* 0x0000001b421b7209 */ /* 0x000fc60007810000 */
[----:B------:R-:W3:Y:S01]  /*14df0*/  MUFU.EX2 R11, R98 ;  /* 0x00000062000b7308 */ /* 0x000ee20000000800 */
[----:B------:R-:W-:Y:S01]  /*14e00*/  FMNMX.FTZ R27, R40, R27, !PT ;  /* 0x0000001b281b7209 */ /* 0x000fe20007810000 */
[----:B0-----:R-:W-:Y:S01]  /*14e10*/  FADD.FTZ R43, R156, R5 ;  /* 0x000000059c2b7221 */ /* 0x001fe20000010000 */
[----:B------:R-:W-:Y:S02]  /*14e20*/  F2FP.BF16.F32.PACK_AB R156, R5, R156 ;  /* 0x0000009c059c723e */ /* 0x000fe400000010ff */
[----:B------:R-:W-:-:S03]  /*14e30*/  FMNMX.FTZ R27, R70, R27, !PT ;  /* 0x0000001b461b7209 */ /* 0x000fc60007810000 */
[----:B------:R-:W0:Y:S01]  /*14e40*/  MUFU.EX2 R15, R94 ;  /* 0x0000005e000f7308 */ /* 0x000e220000000800 */
[----:B------:R-:W-:Y:S01]  /*14e50*/  FMNMX.FTZ R33, R28, R27, !PT ;  /* 0x0000001b1c217209 */ /* 0x000fe20007810000 */
[----:B------:R-:W-:-:S04]  /*14e60*/  FFMA.FTZ R27, R0, R7, -R41 ;  /* 0x00000007001b7223 */ /* 0x000fc80000010829 */
[----:B------:R-:W4:Y:S02]  /*14e70*/  SHFL.BFLY PT, R0, R33, 0x2, 0x1f ;  /* 0x0c401f0021007f89 */ /* 0x000f2400000e0000 */
[----:B------:R-:W0:Y:S08]  /*14e80*/  MUFU.EX2 R90, R90 ;  /* 0x0000005a005a7308 */ /* 0x000e300000000800 */
[----:B------:R-:W0:Y:S08]  /*14e90*/  MUFU.EX2 R154, R154 ;  /* 0x0000009a009a7308 */ /* 0x000e300000000800 */
[----:B------:R-:W0:Y:S01]  /*14ea0*/  MUFU.EX2 R21, R72 ;  /* 0x0000004800157308 */ /* 0x000e220000000800 */
[----:B----4-:R-:W-:Y:S01]  /*14eb0*/  FMNMX.FTZ R0, R33, R0, !PT ;  /* 0x0000000021007209 */ /* 0x010fe20007810000 */
[----:B------:R-:W-:-:S06]  /*14ec0*/  FFMA.FTZ R33, R10, R7, -R41 ;  /* 0x000000070a217223 */ /* 0x000fcc0000010829 */
[----:B------:R-:W4:Y:S01]  /*14ed0*/  MUFU.EX2 R148, R148 ;  /* 0x0000009400947308 */ /* 0x000f220000000800 */
[----:B------:R-:W1:Y:S01]  /*14ee0*/  @P5 LDC R10, c[0x0][0x44c] ;  /* 0x00011300ff0a5b82 */ /* 0x000e620000000800 */
[----:B------:R-:W3:Y:S06]  /*14ef0*/  SHFL.BFLY PT, R39, R0, 0x1, 0x1f ;  /* 0x0c201f0000277f89 */ /* 0x000eec00000e0000 */
[----:B------:R-:W-:Y:S08]  /*14f00*/  MUFU.EX2 R25, R25 ;  /* 0x0000001900197308 */ /* 0x000ff00000000800 */
[----:B------:R-:W-:Y:S08]  /*14f10*/  MUFU.EX2 R150, R150 ;  /* 0x0000009600967308 */ /* 0x000ff00000000800 */
[----:B------:R-:W-:Y:S01]  /*14f20*/  MUFU.EX2 R27, R27 ;  /* 0x0000001b001b7308 */ /* 0x000fe20000000800 */
[----:B-1----:R-:W-:Y:S01]  /*14f30*/  @P5 IMAD.HI.U32 R10, R177, R10, RZ ;  /* 0x0000000ab10a5227 */ /* 0x002fe200078e00ff */
[----:B---3--:R-:W-:-:S03]  /*14f40*/  FMNMX.FTZ R4, R0, R39, !PT ;  /* 0x0000002700047209 */ /* 0x008fc60007810000 */
[----:B------:R-:W-:Y:S01]  /*14f50*/  FFMA.FTZ R39, R24, R7, -R41 ;  /* 0x0000000718277223 */ /* 0x000fe20000010829 */
[----:B--2---:R-:W-:Y:S01]  /*14f60*/  @P5 SHF.R.U32.HI R47, RZ, R49, R10 ;  /* 0x00000031ff2f5219 */ /* 0x004fe2000001160a */
[----:B------:R-:W-:Y:S02]  /*14f70*/  VIADD R10, R2, 0xfffffffe ;  /* 0xfffffffe020a7836 */ /* 0x000fe40000000000 */
[C---:B------:R-:W-:Y:S01]  /*14f80*/  FMUL.FTZ R0, R4.reuse, R7 ;  /* 0x0000000704007220 */ /* 0x040fe20000410000 */
[----:B------:R-:W-:Y:S01]  /*14f90*/  FSETP.NEU.FTZ.AND P2, PT, R4, -INF , PT ;  /* 0xff8000000400780b */ /* 0x000fe20003f5d000 */
[----:B------:R-:W-:Y:S01]  /*14fa0*/  MUFU.EX2 R144, R144 ;  /* 0x0000009000907308 */ /* 0x000fe20000000800 */
[----:B------:R-:W-:Y:S02]  /*14fb0*/  ISETP.GE.AND P5, PT, R13, 0x1, PT ;  /* 0x000000010d00780c */ /* 0x000fe40003fa6270 */
[----:B------:R-:W-:Y:S01]  /*14fc0*/  FSEL R41, R0, RZ, P2 ;  /* 0x000000ff00297208 */ /* 0x000fe20001000000 */
[----:B------:R-:W-:Y:S01]  /*14fd0*/  FADD.FTZ R0, R158, R43 ;  /* 0x0000002b9e007221 */ /* 0x000fe20000010000 */
[----:B------:R-:W-:-:S03]  /*14fe0*/  F2FP.BF16.F32.PACK_AB R158, R11, R158 ;  /* 0x0000009e0b9e723e */ /* 0x000fc600000010ff */
        /* <DEDUP_REMOVED lines=8> */
[----:B------:R-:W-:Y:S01]  /*15070*/  FADD.FTZ R0, R11, R0 ;  /* 0x000000000b007221 */ /* 0x000fe20000010000 */
[-CC-:B------:R-:W-:Y:S01]  /*15080*/  FFMA.FTZ R76, R76, R7.reuse, -R41.reuse ;  /* 0x000000074c4c7223 */ /* 0x180fe20000010829 */
[-CC-:B------:R-:W-:Y:S01]  /*15090*/  FFMA.FTZ R42, R42, R7.reuse, -R41.reuse ;  /* 0x000000072a2a7223 */ /* 0x180fe20000010829 */
[-CC-:B------:R-:W-:Y:S01]  /*150a0*/  FFMA.FTZ R78, R78, R7.reuse, -R41.reuse ;  /* 0x000000074e4e7223 */ /* 0x180fe20000010829 */
[----:B0-----:R-:W-:Y:S01]  /*150b0*/  FADD.FTZ R45, R15, R0 ;  /* 0x000000000f2d7221 */ /* 0x001fe20000010000 */
[-CC-:B------:R-:W-:Y:S01]  /*150c0*/  FFMA.FTZ R46, R46, R7.reuse, -R41.reuse ;  /* 0x000000072e2e7223 */ /* 0x180fe20000010829 */
[----:B------:R-:W0:Y:S01]  /*150d0*/  MUFU.EX2 R32, R32 ;  /* 0x0000002000207308 */ /* 0x000e220000000800 */
[-C--:B------:R-:W-:Y:S01]  /*150e0*/  FFMA.FTZ R80, R80, R7.reuse, -R41 ;  /* 0x0000000750507223 */ /* 0x080fe20000010829 */
[----:B------:R-:W-:Y:S01]  /*150f0*/  FADD.FTZ R45, R90, R45 ;  /* 0x0000002d5a2d7221 */ /* 0x000fe20000010000 */
[-CC-:B------:R-:W-:Y:S01]  /*15100*/  FFMA.FTZ R50, R50, R7.reuse, -R41.reuse ;  /* 0x0000000732327223 */ /* 0x180fe20000010829 */
[-CC-:B------:R-:W-:Y:S01]  /*15110*/  FFMA.FTZ R82, R82, R7.reuse, -R41.reuse ;  /* 0x0000000752527223 */ /* 0x180fe20000010829 */
[-C--:B------:R-:W-:Y:S01]  /*15120*/  FFMA.FTZ R54, R54, R7.reuse, -R41 ;  /* 0x0000000736367223 */ /* 0x080fe20000010829 */
[----:B------:R-:W-:Y:S01]  /*15130*/  FADD.FTZ R6, R154, R45 ;  /* 0x0000002d9a067221 */ /* 0x000fe20000010000 */
[-CC-:B------:R-:W-:Y:S01]  /*15140*/  FFMA.FTZ R84, R84, R7.reuse, -R41.reuse ;  /* 0x0000000754547223 */ /* 0x180fe20000010829 */
[----:B------:R-:W1:Y:S01]  /*15150*/  MUFU.EX2 R30, R30 ;  /* 0x0000001e001e7308 */ /* 0x000e620000000800 */
[-CC-:B------:R-:W-:Y:S01]  /*15160*/  FFMA.FTZ R58, R58, R7.reuse, -R41.reuse ;  /* 0x000000073a3a7223 */ /* 0x180fe20000010829 */
[----:B------:R-:W-:Y:S01]  /*15170*/  FADD.FTZ R45, R21, R6 ;  /* 0x00000006152d7221 */ /* 0x000fe20000010000 */
[-CC-:B------:R-:W-:Y:S01]  /*15180*/  FFMA.FTZ R86, R86, R7.reuse, -R41.reuse ;  /* 0x0000000756567223 */ /* 0x180fe20000010829 */
[-CC-:B------:R-:W-:Y:S01]  /*15190*/  FFMA.FTZ R62, R62, R7.reuse, -R41.reuse ;  /* 0x000000073e3e7223 */ /* 0x180fe20000010829 */
[-C--:B------:R-:W-:Y:S01]  /*151a0*/  FFMA.FTZ R88, R88, R7.reuse, -R41 ;  /* 0x0000000758587223 */ /* 0x080fe20000010829 */
[----:B----4-:R-:W-:Y:S01]  /*151b0*/  FADD.FTZ R6, R148, R45 ;  /* 0x0000002d94067221 */ /* 0x010fe20000010000 */
[-CC-:B------:R-:W-:Y:S01]  /*151c0*/  FFMA.FTZ R66, R66, R7.reuse, -R41.reuse ;  /* 0x0000000742427223 */ /* 0x180fe20000010829 */
[----:B------:R-:W2:Y:S01]  /*151d0*/  MUFU.EX2 R159, R36 ;  /* 0x00000024009f7308 */ /* 0x000ea20000000800 */
[----:B0-----:R-:W-:Y:S01]  /*151e0*/  FADD.FTZ R43, R157, R32 ;  /* 0x000000209d2b7221 */ /* 0x001fe20000010000 */
[----:B------:R-:W-:Y:S01]  /*151f0*/  FADD.FTZ R45, R25, R6 ;  /* 0x00000006192d7221 */ /* 0x000fe20000010000 */
[-CC-:B------:R-:W-:Y:S01]  /*15200*/  FFMA.FTZ R40, R40, R7.reuse, -R41.reuse ;  /* 0x0000000728287223 */ /* 0x180fe20000010829 */
[-CC-:B------:R-:W-:Y:S01]  /*15210*/  FFMA.FTZ R70, R70, R7.reuse, -R41.reuse ;  /* 0x0000000746467223 */ /* 0x180fe20000010829 */
[----:B------:R-:W-:Y:S01]  /*15220*/  FFMA.FTZ R28, R28, R7, -R41 ;  /* 0x000000071c1c7223 */ /* 0x000fe20000010829 */
[----:B------:R-:W-:Y:S01]  /*15230*/  FADD.FTZ R6, R150, R45 ;  /* 0x0000002d96067221 */ /* 0x000fe20000010000 */
[----:B------:R-:W-:Y:S01]  /*15240*/  F2FP.BF16.F32.PACK_AB R154, R21, R154 ;  /* 0x0000009a159a723e */ /* 0x000fe200000010ff */
[----:B------:R-:W0:Y:S01]  /*15250*/  MUFU.EX2 R34, R34 ;  /* 0x0000002200227308 */ /* 0x000e220000000800 */
[----:B-1----:R-:W-:Y:S01]  /*15260*/  FADD.FTZ R0, R30, R43 ;  /* 0x0000002b1e007221 */ /* 0x002fe20000010000 */
[----:B------:R-:W-:Y:S01]  /*15270*/  FADD.FTZ R45, R27, R6 ;  /* 0x000000061b2d7221 */ /* 0x000fe20000010000 */
[----:B------:R-:W-:-:S02]  /*15280*/  F2FP.BF16.F32.PACK_AB R148, R25, R148 ;  /* 0x000000941994723e */ /* 0x000fc400000010ff */
[----:B------:R-:W-:Y:S01]  /*15290*/  F2FP.BF16.F32.PACK_AB R150, R27, R150 ;  /* 0x000000961b96723e */ /* 0x000fe200000010ff */
[----:B------:R-:W-:Y:S01]  /*152a0*/  FADD.FTZ R6, R144, R45 ;  /* 0x0000002d90067221 */ /* 0x000fe20000010000 */
[----:B------:R-:W-:Y:S01]  /*152b0*/  F2FP.BF16.F32.PACK_AB R157, R32, R157 ;  /* 0x0000009d209d723e */ /* 0x000fe200000010ff */
        /* <DEDUP_REMOVED lines=31> */
[----:B-----5:R-:W1:Y:S01]  /*154b0*/  MUFU.EX2 R147, R84 ;  /* 0x0000005400937308 */ /* 0x020e620000000800 */
[----:B--2---:R-:W-:-:S07]  /*154c0*/  FADD.FTZ R0, R54, R5 ;  /* 0x0000000536007221 */ /* 0x004fce0000010000 */
[----:B------:R-:W2:Y:S01]  /*154d0*/  MUFU.EX2 R31, R31 ;  /* 0x0000001f001f7308 */ /* 0x000ea20000000800 */
[----:B0-----:R-:W-:Y:S01]  /*154e0*/  FADD.FTZ R6, R146, R45 ;  /* 0x0000002d92067221 */ /* 0x001fe20000010000 */
[----:B------:R-:W-:Y:S01]  /*154f0*/  IMAD.IADD R45, R152, 0x1, R47 ;  /* 0x00000001982d7824 */ /* 0x000fe200078e022f */
[----:B------:R-:W-:-:S03]  /*15500*/  F2FP.BF16.F32.PACK_AB R152, R90, R15 ;  /* 0x0000000f5a98723e */ /* 0x000fc600000010ff */
[----:B------:R-:W-:Y:S02]  /*15510*/  IMAD.IADD R12, R45, 0x1, R12 ;  /* 0x000000012d0c7824 */ /* 0x000fe400078e020c */
        /* <DEDUP_REMOVED lines=39> */
[----:B-1----:R-:W-:Y:S01]  /*15790*/  FADD.FTZ R6, R138, R11 ;  /* 0x0000000b8a067221 */ /* 0x002fe20000010000 */
[C---:B--2---:R-:W-:Y:S01]  /*157a0*/  FADD.FTZ R5, R139.reuse, R0 ;  /* 0x000000008b057221 */ /* 0x044fe20000010000 */
[----:B------:R-:W-:Y:S02]  /*157b0*/  F2FP.BF16.F32.PACK_AB R139, R139, R70 ;  /* 0x000000468b8b723e */ /* 0x000fe400000010ff */
[C---:B0-----:R-:W-:Y:S01]  /*157c0*/  FADD.FTZ R6, R39.reuse, R6 ;  /* 0x0000000627067221 */ /* 0x041fe20000010000 */
[----:B------:R-:W-:Y:S01]  /*157d0*/  F2FP.BF16.F32.PACK_AB R138, R39, R138 ;  /* 0x0000008a278a723e */ /* 0x000fe200000010ff */
[----:B------:R-:W-:Y:S06]  /*157e0*/  @!P5 BRA `(.L_x_1852) ;  /* 0x000000000048d947 */ /* 0x000fec0003800000 */
        /* <DEDUP_REMOVED lines=11> */
.L_x_1854:
[----:B------:R-:W-:-:S13]  /*158a0*/  ISETP.NE.AND P2, PT, R13, 0x1, PT ;  /* 0x000000010d00780c */ /* 0x000fda0003f45270 */
[----:B------:R-:W0:Y:S02]  /*158b0*/  @P2 LDC.64 R14, c[0x0][0x9e8] ;  /* 0x00027a00ff0e2b82 */ /* 0x000e240000000a00 */
[----:B0-----:R-:W-:-:S05]  /*158c0*/  @P2 IMAD.HI.U32 R2, R0, R14, RZ ;  /* 0x0000000e00022227 */ /* 0x001fca00078e00ff */
[----:B------:R-:W-:-:S07]  /*158d0*/  @P2 SHF.R.U32.HI R0, RZ, R15, R2 ;  /* 0x0000000fff002219 */ /* 0x000fce0000011602 */
.L_x_1855:
[----:B------:R-:W-:Y:S05]  /*158e0*/  BSYNC B0 ;  /* 0x0000000000007941 */ /* 0x000fea0003800000 */
.L_x_1853:
[----:B------:R-:W-:-:S05]  /*158f0*/  IMAD R13, R0, R13, R13 ;  /* 0x0000000d000d7224 */ /* 0x000fca00078e020d */
[----:B------:R-:W-:-:S07]  /*15900*/  VIMNMX R12, R12, R13, PT ;  /* 0x0000000d0c0c7248 */ /* 0x000fce0003fe0100 */
.L_x_1852:
[----:B------:R-:W-:Y:S01]  /*15910*/  IMAD.HI R12, R12, 0x2aaaaaab, RZ ;  /* 0x2aaaaaab0c0c7827 */ /* 0x000fe200078e02ff */
[----:B------:R-:W-:Y:S01]  /*15920*/  ULDC UR46, c[0x0][0x9e4] ;  /* 0x00027900002e7ab9 */ /* 0x000fe20000000800 */
[----:B------:R-:W-:Y:S01]  /*15930*/  ULDC UR39, c[0x0][0x9e4] ;  /* 0x0002790000277ab9 */ /* 0x000fe20000000800 */
[----:B------:R-:W-:Y:S01]  /*15940*/  ULDC UR47, c[0x0][0x9dc] ;  /* 0x00027700002f7ab9 */ /* 0x000fe20000000800 */
[----:B------:R-:W-:Y:S01]  /*15950*/  ULDC UR51, c[0x0][0x9dc] ;  /* 0x0002770000337ab9 */ /* 0x000fe20000000800 */
[----:B------:R-:W-:Y:S01]  /*15960*/  SHF.R.U32.HI R11, RZ, 0x1f, R12 ;  /* 0x0000001fff0b7819 */ /* 0x000fe2000001160c */
[----:B------:R-:W-:Y:S01]  /*15970*/  ULDC UR38, c[0x0][0x988] ;  /* 0x0002620000267ab9 */ /* 0x000fe20000000800 */
[----:B------:R-:W-:Y:S01]  /*15980*/  ULDC UR43, c[0x0][0x988] ;  /* 0x00026200002b7ab9 */ /* 0x000fe20000000800 */
[----:B------:R-:W-:Y:S01]  /*15990*/  ULDC UR42, c[0x0][0x988] ;  /* 0x00026200002a7ab9 */ /* 0x000fe20000000800 */
[----:B------:R-:W-:Y:S01]  /*159a0*/  LEA.HI.SX32 R12, R12, R11, 0x1c ;  /* 0x0000000b0c0c7211 */ /* 0x000fe200078fe2ff */
[----:B------:R-:W-:Y:S01]  /*159b0*/  ULDC UR54, c[0x0][0x9e0] ;  /* 0x0002780000367ab9 */ /* 0x000fe20000000800 */
[----:B------:R-:W-:Y:S01]  /*159c0*/  ULDC UR50, c[0x0][0x9e0] ;  /* 0x0002780000327ab9 */ /* 0x000fe20000000800 */
[----:B------:R-:W-:Y:S01]  /*159d0*/  BSSY B0, `(.L_x_1856) ;  /* 0x000033d000007945 */ /* 0x000fe20003800000 */
[----:B------:R-:W-:Y:S01]  /*159e0*/  VIMNMX R11, R179, R12, !PT ;  /* 0x0000000cb30b7248 */ /* 0x000fe20007fe0100 */
[----:B------:R-:W-:Y:S01]  /*159f0*/  IMAD.MOV.U32 R2, RZ, RZ, 0x3f800000 ;  /* 0x3f800000ff027424 */ /* 0x000fe200078e00ff */
[----:B------:R-:W-:Y:S01]  /*15a00*/  CS2R R86, SRZ ;  /* 0x0000000000567805 */ /* 0x000fe2000001ff00 */
[----:B------:R-:W-:Y:S01]  /*15a10*/  IMAD.MOV.U32 R0, RZ, RZ, 0x3f800000 ;  /* 0x3f800000ff007424 */ /* 0x000fe200078e00ff */
[----:B------:R-:W-:-:S02]  /*15a20*/  ISETP.GE.AND P2, PT, R10, R11, PT ;  /* 0x0000000b0a00720c */ /* 0x000fc40003f46270 */
        /* <DEDUP_REMOVED lines=31> */
[----:B------:R-:W-:Y:S06]  /*15c20*/  @!P2 BRA `(.L_x_1857) ;  /* 0x00000030005ca947 */ /* 0x000fec0003800000 */
[----:B------:R-:W-:Y:S01]  /*15c30*/  BSSY B1, `(.L_x_1858) ;  /* 0x0000312000017945 */ /* 0x000fe20003800000 */
[----:B------:R-:W-:Y:S02]  /*15c40*/  IMAD.MOV.U32 R2, RZ, RZ, 0x3f800000 ;  /* 0x3f800000ff027424 */ /* 0x000fe400078e00ff */
[----:B------:R-:W-:-:S07]  /*15c50*/  IMAD.MOV.U32 R87, RZ, RZ, RZ ;  /* 0x000000ffff577224 */ /* 0x000fce00078e00ff */
.L_x_1877:
[----:B------:R-:W-:-:S05]  /*15c60*/  VIADD R20, R22, 0x1 ;  /* 0x0000000116147836 */ /* 0x000fca0000000000 */
[----:B------:R-:W-:-:S04]  /*15c70*/  ISETP.NE.AND P2, PT, R20, 0x2, PT ;  /* 0x000000021400780c */ /* 0x000fc80003f45270 */
[----:B------:R-:W-:Y:S02]  /*15c80*/  SEL R12, RZ, 0x1, P2 ;  /* 0x00000001ff0c7807 */ /* 0x000fe40001000000 */
[----:B------:R-:W-:Y:S02]  /*15c90*/  SEL R20, R20, RZ, P2 ;  /* 0x000000ff14147207 */ /* 0x000fe40001000000 */
[----:B------:R-:W-:Y:S01]  /*15ca0*/  LOP3.LUT R21, R23, R12, RZ, 0x3c, !PT ;  /* 0x0000000c17157212 */ /* 0x000fe200078e3cff */
[----:B------:R-:W-:Y:S06]  /*15cb0*/  @!P0 BRA `(.L_x_1859) ;  /* 0x0000000000048947 */ /* 0x000fec0003800000 */
[----:B------:R-:W-:Y:S01]  /*15cc0*/  BPT.TRAP 0x1 ;  /* 0x000000040000795c */ /* 0x000fe20000300000 */
.L_x_1859:
[----:B------:R-:W-:Y:S01]  /*15cd0*/  IMAD R7, R20, 0x8, R16 ;  /* 0x0000000814077824 */ /* 0x000fe200078e0210 */
[----:B------:R-:W-:-:S04]  /*15ce0*/  SHF.L.U32 R14, R21, 0x1f, RZ ;  /* 0x0000001f150e7819 */ /* 0x000fc800000006ff */
[----:B------:R0:W1:Y:S01]  /*15cf0*/  SYNCS.PHASECHK.TRANS64.TRYWAIT P2, [R7+URZ+0x2a830], R14 ;  /* 0x02a8300e070075a7 */ /* 0x000062000804017f */
[----:B------:R-:W-:Y:S05]  /*15d00*/  @!P0 BRA `(.L_x_1860) ;  /* 0x0000000000048947 */ /* 0x000fea0003800000 */
[----:B------:R-:W-:Y:S01]  /*15d10*/  BPT.TRAP 0x1 ;  /* 0x000000040000795c */ /* 0x000fe20000300000 */
.L_x_1860:
[----:B------:R-:W-:Y:S01]  /*15d20*/  BSSY B2, `(.L_x_1861) ;  /* 0x0000006000027945 */ /* 0x000fe20003800000 */
[----:B------:R-:W-:Y:S02]  /*15d30*/  IMAD R12, R20, 0x900, R8 ;  /* 0x00000900140c7824 */ /* 0x000fe400078e0208 */
[----:B------:R-:W-:Y:S01]  /*15d40*/  IMAD.MOV.U32 R13, RZ, RZ, 0x40000040 ;  /* 0x40000040ff0d7424 */ /* 0x000fe200078e00ff */
[----:B-1----:R-:W-:Y:S06]  /*15d50*/  @P2 BRA `(.L_x_1862) ;  /* 0x0000000000082947 */ /* 0x002fec0003800000 */
[----:B------:R-:W1:Y:S02]  /*15d60*/  SYNCS.PHASECHK.TRANS64.TRYWAIT P2, [R7+URZ+0x2a830], R14 ;  /* 0x02a8300e070075a7 */ /* 0x000e64000804017f */
[----:B-1----:R-:W-:Y:S05]  /*15d70*/  @!P2 BRA `(.L_x_1863) ;  /* 0x0000013c00c4a947 */ /* 0x002fea0003800000 */
.L_x_1862:
[----:B------:R-:W-:Y:S05]  /*15d80*/  BSYNC B2 ;  /* 0x0000000000027941 */ /* 0x000fea0003800000 */
.L_x_1861:
[----:B------:R-:W2:Y:S04]  /*15d90*/  LDL.64 R88, [R1+0x38] ;  /* 0x0000380001587983 */ /* 0x000ea80000100a00 */
[----:B------:R-:W3:Y:S04]  /*15da0*/  LDL.64 R218, [R1+0x30] ;  /* 0x0000300001da7983 */ /* 0x000ee80000100a00 */
[----:B------:R-:W4:Y:S01]  /*15db0*/  LDL.64 R216, [R1+0x28] ;  /* 0x0000280001d87983 */ /* 0x000f220000100a00 */
[----:B------:R-:W-:-:S03]  /*15dc0*/  R2UR UR6, R12 ;  /* 0x000000000c0672ca */ /* 0x000fc600000e0000 */
[----:B------:R-:W5:Y:S01]  /*15dd0*/  LDL.64 R214, [R1+0x20] ;  /* 0x0000200001d67983 */ /* 0x000f620000100a00 */
[----:B------:R-:W-:Y:S01]  /*15de0*/  R2UR UR7, R13 ;  /* 0x000000000d0772ca */ /* 0x000fe200000e0000 */
[----:B01----:R-:W-:Y:S02]  /*15df0*/  VIADD R14, R12, 0x2 ;  /* 0x000000020c0e7836 */ /* 0x003fe40000000000 */
[----:B------:R-:W-:Y:S01]  /*15e00*/  IMAD.MOV.U32 R15, RZ, RZ, 0x40000040 ;  /* 0x40000040ff0f7424 */ /* 0x000fe200078e00ff */
[----:B------:R-:W5:Y:S04]  /*15e10*/  LDL.64 R212, [R1+0x18] ;  /* 0x0000180001d47983 */ /* 0x000f680000100a00 */
[----:B------:R-:W5:Y:S04]  /*15e20*/  LDL.64 R210, [R1+0x10] ;  /* 0x0000100001d27983 */ /* 0x000f680000100a00 */
[----:B------:R-:W5:Y:S01]  /*15e30*/  LDL.64 R208, [R1] ;  /* 0x0000000001d07983 */ /* 0x000f620000100a00 */
[----:B--2---:R-:W-:-:S02]  /*15e40*/  R2UR UR4, R88 ;  /* 0x00000000580472ca */ /* 0x004fc400000e0000 */
[----:B------:R-:W-:Y:S02]  /*15e50*/  R2UR UR5, R89 ;  /* 0x00000000590572ca */ /* 0x000fe400000e0000 */
[----:B------:R-:W-:-:S11]  /*15e60*/  WARPGROUP.ARRIVE ;  /* 0x00000000000079c5 */ /* 0x000fd60000000000 */
[----:B------:R-:W-:Y:S01]  /*15e70*/  HGMMA.64x96x16.F32.BF16 R88, gdesc[UR4], RZ, !UPT, gsb0 ;  /* 0x01600000045879f0 */ /* 0x000fe2000c0018ff */
[----:B------:R-:W-:Y:S02]  /*15e80*/  R2UR UR6, R14 ;  /* 0x000000000e0672ca */ /* 0x000fe400000e0000 */
[----:B------:R-:W-:Y:S02]  /*15e90*/  R2UR UR7, R15 ;  /* 0x000000000f0772ca */ /* 0x000fe400000e0000 */
[----:B---3--:R-:W-:Y:S02]  /*15ea0*/  R2UR UR4, R218 ;  /* 0x00000000da0472ca */ /* 0x008fe400000e0000 */
[----:B------:R-:W-:Y:S01]  /*15eb0*/  R2UR UR5, R219 ;  /* 0x00000000db0572ca */ /* 0x000fe200000e0000 */
[----:B------:R-:W-:Y:S02]  /*15ec0*/  VIADD R14, R12, 0x4 ;  /* 0x000000040c0e7836 */ /* 0x000fe40000000000 */
[----:B------:R-:W-:Y:S01]  /*15ed0*/  IMAD.MOV.U32 R15, RZ, RZ, 0x40000040 ;  /* 0x40000040ff0f7424 */ /* 0x000fe200078e00ff */
[----:B------:R-:W-:-:S02]  /*15ee0*/  WARPGROUP.DEPBAR.LE gsb0, 0x0 ;  /* 0x00008000000079c5 */ /* 0x000fc40000010000 */
[----:B------:R-:W-:-:S07]  /*15ef0*/  WARPGROUP.ARRIVE ;  /* 0x00000000000079c5 */ /* 0x000fce0000000000 */
[----:B------:R-:W-:Y:S01]  /*15f00*/  HGMMA.64x96x16.F32.BF16 R88, gdesc[UR4], R88, gsb0 ;  /* 0x01600000045879f0 */ /* 0x000fe20008001858 */
[----:B------:R-:W-:Y:S02]  /*15f10*/  R2UR UR6, R14 ;  /* 0x000000000e0672ca */ /* 0x000fe400000e0000 */
[----:B------:R-:W-:Y:S02]  /*15f20*/  R2UR UR7, R15 ;  /* 0x000000000f0772ca */ /* 0x000fe400000e0000 */
[----:B----4-:R-:W-:Y:S02]  /*15f30*/  R2UR UR4, R216 ;  /* 0x00000000d80472ca */ /* 0x010fe400000e0000 */
        /* <DEDUP_REMOVED lines=8> */
[----:B-----5:R-:W-:Y:S02]  /*15fc0*/  R2UR UR4, R214 ;  /* 0x00000000d60472ca */ /* 0x020fe400000e0000 */
        /* <DEDUP_REMOVED lines=8> */
[----:B------:R-:W-:Y:S02]  /*16050*/  R2UR UR4, R212 ;  /* 0x00000000d40472ca */ /* 0x000fe400000e0000 */
        /* <DEDUP_REMOVED lines=25> */
[----:B------:R-:W-:Y:S01]  /*161f0*/  R2UR UR7, R15 ;  /* 0x000000000f0772ca */ /* 0x000fe200000e0000 */
[----:B------:R-:W-:Y:S01]  /*16200*/  UMOV UR4, UR52 ;  /* 0x0000003400047c82 */ /* 0x000fe20008000000 */
[----:B------:R-:W-:Y:S01]  /*16210*/  UMOV UR5, UR53 ;  /* 0x0000003500057c82 */ /* 0x000fe20008000000 */
[----:B------:R-:W-:Y:S02]  /*16220*/  VIADD R14, R12, 0x600 ;  /* 0x000006000c0e7836 */ /* 0x000fe40000000000 */
[----:B------:R-:W-:Y:S01]  /*16230*/  IMAD.MOV.U32 R15, RZ, RZ, 0x40000040 ;  /* 0x40000040ff0f7424 */ /* 0x000fe200078e00ff */
[----:B------:R-:W-:Y:S02]  /*16240*/  WARPGROUP.DEPBAR.LE gsb0, 0x0 ;  /* 0x00008000000079c5 */ /* 0x000fe40000010000 */
[----:B------:R-:W-:-:S06]  /*16250*/  WARPGROUP.ARRIVE ;  /* 0x00000000000079c5 */ /* 0x000fcc0000000000 */
        /* <DEDUP_REMOVED lines=32> */
[----:B------:R-:W-:Y:S02]  /*16460*/  WARPGROUP.DEPBAR.LE gsb0, 0x0 ;  /* 0x00008000000079c5 */ /* 0x000fe40000010000 */
[----:B------:R-:W-:-:S08]  /*16470*/  WARPGROUP.ARRIVE ;  /* 0x00000000000079c5 */ /* 0x000fd00000000000 */
[----:B------:R-:W-:Y:S01]  /*16480*/  HGMMA.64x96x16.F32.BF16 R88, gdesc[UR4], R88, gsb0 ;  /* 0x01600000045879f0 */ /* 0x000fe20008001858 */
        /* <DEDUP_REMOVED lines=65> */
[----:B------:R-:W-:Y:S05]  /*168a0*/  @!P0 BRA `(.L_x_1864) ;  /* 0x0000000000048947 */ /* 0x000fea0003800000 */
[----:B------:R-:W-:Y:S01]  /*168b0*/  BPT.TRAP 0x1 ;  /* 0x000000040000795c */ /* 0x000fe20000300000 */
.L_x_1864:
[----:B------:R-:W-:Y:S01]  /*168c0*/  SHF.L.U32 R9, R23, 0x1f, RZ ;  /* 0x0000001f17097819 */ /* 0x000fe200000006ff */
[----:B------:R-:W-:-:S04]  /*168d0*/  IMAD R14, R22, 0x8, R16 ;  /* 0x00000008160e7824 */ /* 0x000fc800078e0210 */
[----:B------:R0:W1:Y:S01]  /*168e0*/  SYNCS.PHASECHK.TRANS64.TRYWAIT P2, [R14+URZ+0x2a850], R9 ;  /* 0x02a850090e0075a7 */ /* 0x000062000804017f */
[----:B------:R-:W-:Y:S05]  /*168f0*/  @!P0 BRA `(.L_x_1865) ;  /* 0x0000000000048947 */ /* 0x000fea0003800000 */
[----:B------:R-:W-:Y:S01]  /*16900*/  BPT.TRAP 0x1 ;  /* 0x000000040000795c */ /* 0x000fe20000300000 */
.L_x_1865:
        /* <DEDUP_REMOVED lines=9> */
.L_x_1867:
[----:B------:R-:W-:Y:S05]  /*169a0*/  BSYNC B2 ;  /* 0x0000000000027941 */ /* 0x000fea0003800000 */
.L_x_1866:
[----:B------:R-:W-:Y:S01]  /*169b0*/  IMAD.MOV.U32 R12, RZ, RZ, R0 ;  /* 0x000000ffff0c7224 */ /* 0x000fe200078e0000 */
[----:B------:R-:W2:Y:S01]  /*169c0*/  LDL R200, [R1+0xc] ;  /* 0x00000c0001c87983 */ /* 0x000ea20000100800 */
[----:B------:R-:W-:Y:S01]  /*169d0*/  IMAD.MOV.U32 R13, RZ, RZ, 0x40000040 ;  /* 0x40000040ff0d7424 */ /* 0x000fe200078e00ff */
[----:B------:R-:W-:Y:S01]  /*169e0*/  WARPGROUP.ARRIVE ;  /* 0x00000000000079c5 */ /* 0x000fe20000000000 */
[----:B------:R-:W-:Y:S01]  /*169f0*/  ISETP.NE.AND P3, PT, R198, 0x1, PT ;  /* 0x00000001c600780c */ /* 0x000fe20003f65270 */
[----:B------:R-:W-:Y:S01]  /*16a00*/  IMAD.IADD R15, R181, 0x1, R177 ;  /* 0x00000001b50f7824 */ /* 0x000fe200078e02b1 */
[----:B------:R-:W-:Y:S01]  /*16a10*/  R2UR UR6, R12 ;  /* 0x000000000c0672ca */ /* 0x000fe200000e0000 */
[----:B------:R-:W-:Y:S01]  /*16a20*/  VIADD R12, R0, 0x80 ;  /* 0x00000080000c7836 */ /* 0x000fe20000000000 */
[----:B------:R-:W-:Y:S01]  /*16a30*/  R2UR UR7, R13 ;  /* 0x000000000d0772ca */ /* 0x000fe200000e0000 */
[----:B------:R-:W-:Y:S02]  /*16a40*/  IMAD.MOV.U32 R13, RZ, RZ, 0x40000040 ;  /* 0x40000040ff0d7424 */ /* 0x000fe400078e00ff */
[----:B------:R-:W-:-:S05]  /*16a50*/  @!P1 VIADD R7, R7, 0x2a840 ;  /* 0x0002a84007079836 */ /* 0x000fca0000000000 */
[----:B------:R-:W-:Y:S01]  /*16a60*/  @!P1 PRMT R7, RZ, 0x654, R7 ;  /* 0x00000654ff079816 */ /* 0x000fe20000000007 */
[----:B01----:R-:W0:Y:S04]  /*16a70*/  @P3 LDC R9, c[0x0][0x450] ;  /* 0x00011400ff093b82 */ /* 0x003e280000000800 */
[----:B------:R-:W-:Y:S01]  /*16a80*/  HGMMA.64x128x16.F32.BF16 R24, R156, gdesc[UR4].tnspB, R24, gsb0 ;  /* 0x41e000049c187df0 */ /* 0x000fe20008001818 */
[----:B------:R-:W-:Y:S01]  /*16a90*/  R2UR UR6, R12 ;  /* 0x000000000c0672ca */ /* 0x000fe200000e0000 */
[----:B------:R-:W-:Y:S01]  /*16aa0*/  VIADD R12, R0, 0x100 ;  /* 0x00000100000c7836 */ /* 0x000fe20000000000 */
[----:B------:R-:W-:Y:S01]  /*16ab0*/  R2UR UR7, R13 ;  /* 0x000000000d0772ca */ /* 0x000fe200000e0000 */
[----:B------:R-:W-:Y:S01]  /*16ac0*/  IMAD.MOV.U32 R13, RZ, RZ, 0x40000040 ;  /* 0x40000040ff0d7424 */ /* 0x000fe200078e00ff */
[----:B------:R-:W-:-:S02]  /*16ad0*/  WARPGROUP.DEPBAR.LE gsb0, 0x0 ;  /* 0x00008000000079c5 */ /* 0x000fc40000010000 */
[----:B------:R-:W-:-:S09]  /*16ae0*/  WARPGROUP.ARRIVE ;  /* 0x00000000000079c5 */ /* 0x000fd20000000000 */
[----:B------:R-:W-:Y:S01]  /*16af0*/  HGMMA.64x128x16.F32.BF16 R24, R152, gdesc[UR4].tnspB, R24, gsb0 ;  /* 0x41e0000498187df0 */ /* 0x000fe20008001818 */
[----:B------:R-:W-:Y:S01]  /*16b00*/  R2UR UR6, R12 ;  /* 0x000000000c0672ca */ /* 0x000fe200000e0000 */
[----:B------:R-:W-:Y:S01]  /*16b10*/  VIADD R12, R0, 0x180 ;  /* 0x00000180000c7836 */ /* 0x000fe20000000000 */
[----:B------:R-:W-:Y:S01]  /*16b20*/  R2UR UR7, R13 ;  /* 0x000000000d0772ca */ /* 0x000fe200000e0000 */
[----:B------:R-:W-:Y:S01]  /*16b30*/  IMAD.MOV.U32 R13, RZ, RZ, 0x40000040 ;  /* 0x40000040ff0d7424 */ /* 0x000fe200078e00ff */
[----:B--2---:R-:W-:Y:S01]  /*16b40*/  LOP3.LUT P2, RZ, R200, 0x100000, RZ, 0xc0, !PT ;  /* 0x00100000c8ff7812 */ /* 0x004fe2000784c0ff */
[----:B------:R-:W-:Y:S02]  /*16b50*/  WARPGROUP.DEPBAR.LE gsb0, 0x0 ;  /* 0x00008000000079c5 */ /* 0x000fe40000010000 */
[----:B------:R-:W-:-:S08]  /*16b60*/  WARPGROUP.ARRIVE ;  /* 0x00000000000079c5 */ /* 0x000fd00000000000 */
        /* <DEDUP_REMOVED lines=12> */
[----:B------:R-:W1:Y:S02]  /*16c30*/  @P3 LDC R0, c[0x0][0x44c] ;  /* 0x00011300ff003b82 */ /* 0x000e640000000800 */
[----:B-1----:R-:W-:-:S05]  /*16c40*/  @P3 IMAD.HI.U32 R0, R15, R0, RZ ;  /* 0x000000000f003227 */ /* 0x002fca00078e00ff */
[----:B0-----:R-:W-:-:S05]  /*16c50*/  @P3 SHF.R.U32.HI R15, RZ, R9, R0 ;  /* 0x00000009ff0f3219 */ /* 0x001fca0000011600 */
[----:B------:R-:W0:Y:S01]  /*16c60*/  SHFL.IDX PT, R2, R15, RZ, 0x1c1f ;  /* 0x001c1fff0f027589 */ /* 0x000e2200000e0000 */
[----:B------:R-:W-:Y:S02]  /*16c70*/  WARPGROUP.DEPBAR.LE gsb0, 0x0 ;  /* 0x00008000000079c5 */ /* 0x000fe40000010000 */
[----:B------:R-:W-:-:S06]  /*16c80*/  WARPGROUP.ARRIVE ;  /* 0x00000000000079c5 */ /* 0x000fcc0000000000 */
[----:B------:R-:W-:Y:S01]  /*16c90*/  HGMMA.64x128x16.F32.BF16 R24, R140, gdesc[UR4].tnspB, R24, gsb0 ;  /* 0x41e000048c187df0 */ /* 0x000fe20008001818 */
[----:B------:R-:W-:Y:S02]  /*16ca0*/  R2UR UR6, R12 ;  /* 0x000000000c0672ca */ /* 0x000fe400000e0000 */
[----:B------:R-:W-:Y:S01]  /*16cb0*/  R2UR UR7, R13 ;  /* 0x000000000d0772ca */ /* 0x000fe200000e0000 */
[----:B------:R-:W-:Y:S02]  /*16cc0*/  WARPGROUP.DEPBAR.LE gsb0, 0x0 ;  /* 0x00008000000079c5 */ /* 0x000fe40000010000 */
[----:B------:R-:W-:Y:S01]  /*16cd0*/  WARPGROUP.ARRIVE ;  /* 0x00000000000079c5 */ /* 0x000fe20000000000 */
[----:B------:R-:W-:-:S04]  /*16ce0*/  IMAD R140, R10, -0x60, RZ ;  /* 0xffffffa00a8c7824 */ /* 0x000fc800078e02ff */
[----:B------:R-:W-:-:S05]  /*16cf0*/  VIADD R9, R140, 0x1 ;  /* 0x000000018c097836 */ /* 0x000fca0000000000 */
[----:B------:R-:W-:Y:S01]  /*16d00*/  HGMMA.64x128x16.F32.BF16 R24, R136, gdesc[UR4].tnspB, R24, gsb0 ;  /* 0x41e0000488187df0 */ /* 0x000fe20008001818 */
[----:B------:R-:W-:Y:S02]  /*16d10*/  IMAD R0, R180, -0x2, R9 ;  /* 0xfffffffeb4007824 */ /* 0x000fe400078e0209 */
[----:B------:R-:W-:-:S05]  /*16d20*/  IMAD.U32 R9, RZ, RZ, UR47 ;  /* 0x0000002fff097e24 */ /* 0x000fca000f8e00ff */
[----:B------:R-:W-:Y:S01]  /*16d30*/  LOP3.LUT R12, RZ, R9, RZ, 0x33, !PT ;  /* 0x00000009ff0c7212 */ /* 0x000fe200078e33ff */
[----:B------:R-:W-:Y:S02]  /*16d40*/  WARPGROUP.DEPBAR.LE gsb0, 0x0 ;  /* 0x00008000000079c5 */ /* 0x000fe40000010000 */
[----:B------:R1:W-:Y:S02]  /*16d50*/  @!P1 SYNCS.ARRIVE.TRANS64.RED.A1T0 RZ, [R7+URZ], RZ ;  /* 0x000000ff07ff99a7 */ /* 0x0003e4000810043f */
[----:B-1----:R-:W-:Y:S01]  /*16d60*/  IADD3 R7, -R163, R0, R164 ;  /* 0x00000000a3077210 */ /* 0x002fe20007ffe1a4 */
[----:B------:R-:W-:-:S04]  /*16d70*/  VIADD R0, R0, 0xffffffff ;  /* 0xffffffff00007836 */ /* 0x000fc80000000000 */
[----:B------:R-:W-:Y:S02]  /*16d80*/  VIADD R23, R7, UR54 ;  /* 0x0000003607177c36 */ /* 0x000fe40008000000 */
[----:B------:R-:W-:Y:S02]  /*16d90*/  IMAD.IADD R7, R12, 0x1, R7 ;  /* 0x000000010c077824 */ /* 0x000fe400078e0207 */
        /* <DEDUP_REMOVED lines=15> */
.L_x_1871:
[----:B------:R-:W-:-:S05]  /*16e90*/  IMAD.U32 R22, RZ, RZ, UR46 ;  /* 0x0000002eff167e24 */ /* 0x000fca000f8e00ff */
[----:B------:R-:W-:-:S13]  /*16ea0*/  ISETP.NE.AND P2, PT, R22, 0x1, PT ;  /* 0x000000011600780c */ /* 0x000fda0003f45270 */
[----:B------:R-:W0:Y:S02]  /*16eb0*/  @P2 LDC.64 R12, c[0x0][0x9e8] ;  /* 0x00027a00ff0c2b82 */ /* 0x000e240000000a00 */
[----:B0-----:R-:W-:-:S05]  /*16ec0*/  @P2 IMAD.HI.U32 R12, R141, R12, RZ ;  /* 0x0000000c8d0c2227 */ /* 0x001fca00078e00ff */
[----:B------:R-:W-:-:S07]  /*16ed0*/  @P2 SHF.R.U32.HI R141, RZ, R13, R12 ;  /* 0x0000000dff8d2219 */ /* 0x000fce000001160c */
.L_x_1872:
[----:B------:R-:W-:Y:S05]  /*16ee0*/  BSYNC B2 ;  /* 0x0000000000027941 */ /* 0x000fea0003800000 */
.L_x_1870:
[----:B------:R-:W-:-:S05]  /*16ef0*/  IMAD R2, R141, R22, R0 ;  /* 0x000000168d027224 */ /* 0x000fca00078e0200 */
[----:B------:R-:W-:Y:S02]  /*16f00*/  VIADDMNMX R139, R2, R22, R139, PT ;  /* 0x00000016028b7246 */ /* 0x000fe4000380018b */
[----:B------:R-:W-:-:S07]  /*16f10*/  VIMNMX R137, R137, R2, !PT ;  /* 0x0000000289897248 */ /* 0x000fce0007fe0100 */
.L_x_1869:
        /* <DEDUP_REMOVED lines=12> */
[--C-:B0-----:R-:W-:Y:S01]  /*16fe0*/  IMAD.IADD R23, R23, 0x1, R12.reuse ;  /* 0x0000000117177824 */ /* 0x101fe200078e020c */
[----:B------:R-:W-:Y:S01]  /*16ff0*/  ISETP.GE.AND P5, PT, R140, 0x11, PT ;  /* 0x000000118c00780c */ /* 0x000fe20003fa6270 */
[----:B------:R-:W-:Y:S01]  /*17000*/  IMAD.IADD R89, R7, 0x1, R12 ;  /* 0x0000000107597824 */ /* 0x000fe200078e020c */
        /* <DEDUP_REMOVED lines=104> */
[----:B------:R-:W-:-:S13]  /*17690*/  LOP3.LUT P6, RZ, R200, 0x100000, RZ, 0xc0, !PT ;  /* 0x00100000c8ff7812 */ /* 0x000fda00078cc0ff */
        /* <DEDUP_REMOVED lines=13> */
.L_x_1875:
[----:B------:R-:W-:-:S05]  /*17770*/  IMAD.U32 R15, RZ, RZ, UR46 ;  /* 0x0000002eff0f7e24 */ /* 0x000fca000f8e00ff */
[----:B------:R-:W-:-:S13]  /*17780*/  ISETP.NE.AND P6, PT, R15, 0x1, PT ;  /* 0x000000010f00780c */ /* 0x000fda0003fc5270 */
[----:B------:R-:W0:Y:S02]  /*17790*/  @P6 LDC.64 R12, c[0x0][0x9e8] ;  /* 0x00027a00ff0c6b82 */ /* 0x000e240000000a00 */
[----:B0-----:R-:W-:-:S05]  /*177a0*/  @P6 IMAD.HI.U32 R12, R7, R12, RZ ;  /* 0x0000000c070c6227 */ /* 0x001fca00078e00ff */
[----:B------:R-:W-:-:S07]  /*177b0*/  @P6 SHF.R.U32.HI R7, RZ, R13, R12 ;  /* 0x0000000dff076219 */ /* 0x000fce000001160c */
.L_x_1876:
[----:B------:R-:W-:Y:S05]  /*177c0*/  BSYNC B2 ;  /* 0x0000000000027941 */ /* 0x000fea0003800000 */
.L_x_1874:
[----:B------:R-:W-:-:S05]  /*177d0*/  IMAD R0, R7, R15, R0 ;  /* 0x0000000f07007224 */ /* 0x000fca00078e0200 */
[----:B------:R-:W-:Y:S02]  /*177e0*/  VIADDMNMX R23, R0, R15, R23, PT ;  /* 0x0000000f00177246 */ /* 0x000fe40003800117 */
[----:B------:R-:W-:-:S07]  /*177f0*/  VIMNMX R89, R89, R0, !PT ;  /* 0x0000000059597248 */ /* 0x000fce0007fe0100 */
.L_x_1873:
[C---:B------:R-:W-:Y:S01]  /*17800*/  ISETP.GT.AND P2, PT, R89.reuse, 0x1, !P2 ;  /* 0x000000015900780c */ /* 0x040fe20005744270 */
[----:B------:R-:W-:Y:S01]  /*17810*/  @!P1 VIADD R14, R14, 0x2a860 ;  /* 0x0002a8600e0e9836 */ /* 0x000fe20000000000 */
[----:B------:R-:W-:Y:S02]  /*17820*/  ISETP.GT.AND P3, PT, R89, 0x8, !P3 ;  /* 0x000000085900780c */ /* 0x000fe40005f64270 */
        /* <DEDUP_REMOVED lines=66> */
[----:B------:R-:W-:Y:S02]  /*17c50*/  ISETP.LT.OR P2, PT, R23, 0x31, P2 ;  /* 0x000000311700780c */ /* 0x000fe40001741670 */
[----:B------:R-:W-:Y:S01]  /*17c60*/  ISETP.NE.AND P3, PT, R157, RZ, PT ;  /* 0x000000ff9d00720c */ /* 0x000fe20003f65270 */
[----:B------:R-:W0:Y:S01]  /*17c70*/  SHFL.BFLY PT, R7, R0, 0x2, 0x1f ;  /* 0x0c401f0000077f89 */ /* 0x000e2200000e0000 */
        /* <DEDUP_REMOVED lines=13> */
[----:B0-----:R-:W-:Y:S01]  /*17d50*/  FMNMX.FTZ R15, R0, R7, !PT ;  /* 0x00000007000f7209 */ /* 0x001fe20007810000 */
[----:B------:R-:W-:Y:S01]  /*17d60*/  IMAD.U32 R7, RZ, RZ, UR43 ;  /* 0x0000002bff077e24 */ /* 0x000fe2000f8e00ff */
[----:B------:R-:W-:-:S02]  /*17d70*/  FSEL R118, R118, -INF , !P2 ;  /* 0xff80000076767808 */ /* 0x000fc40005000000 */
[----:B------:R-:W-:Y:S01]  /*17d80*/  ISETP.NE.AND P2, PT, R153, RZ, PT ;  /* 0x000000ff9900720c */ /* 0x000fe20003f45270 */
        /* <DEDUP_REMOVED lines=31> */
[----:B------:R-:W-:-:S02]  /*17f80*/  FSEL R101, R90, -INF , !P2 ;  /* 0xff8000005a657808 */ /* 0x000fc40005000000 */
[----:B------:R-:W-:Y:S02]  /*17f90*/  FSETP.NEU.FTZ.AND P2, PT, R106, -INF , PT ;  /* 0xff8000006a00780b */ /* 0x000fe40003f5d000 */
        /* <DEDUP_REMOVED lines=11> */
[----:B------:R-:W-:Y:S01]  /*18050*/  MUFU.EX2 R15, R92 ;  /* 0x0000005c000f7308 */ /* 0x000fe20000000800 */
[--C-:B------:R-:W-:Y:S01]  /*18060*/  FFMA.FTZ R138, R138, R7, -R103.reuse ;  /* 0x000000078a8a7223 */ /* 0x100fe20000010867 */
[----:B------:R-:W-:Y:S01]  /*18070*/  FMNMX.FTZ R91, R98, R91, !PT ;  /* 0x0000005b625b7209 */ /* 0x000fe20007810000 */
[-CC-:B------:R-:W-:Y:S01]  /*18080*/  FFMA.FTZ R142, R142, R7.reuse, -R103.reuse ;  /* 0x000000078e8e7223 */ /* 0x180fe20000010867 */
[-CC-:B------:R-:W-:Y:S01]  /*18090*/  FFMA.FTZ R108, R108, R7.reuse, -R103.reuse ;  /* 0x000000076c6c7223 */ /* 0x180fe20000010867 */
[--C-:B------:R-:W-:Y:S01]  /*180a0*/  FFMA.FTZ R13, R88, R7, -R103.reuse ;  /* 0x00000007580d7223 */ /* 0x100fe20000010867 */
[----:B------:R-:W-:Y:S01]  /*180b0*/  FMNMX.FTZ R91, R158, R91, !PT ;  /* 0x0000005b9e5b7209 */ /* 0x000fe20007810000 */
[-CC-:B------:R-:W-:Y:S01]  /*180c0*/  FFMA.FTZ R23, R146, R7.reuse, -R103.reuse ;  /* 0x0000000792177223 */ /* 0x180fe20000010867 */
[----:B------:R0:W-:Y:S01]  /*180d0*/  MUFU.EX2 R92, R136 ;  /* 0x00000088005c7308 */ /* 0x0001e20000000800 */
        /* <DEDUP_REMOVED lines=8> */
[----:B0-----:R-:W-:Y:S01]  /*18160*/  FSEL R136, R135, -INF , !P3 ;  /* 0xff80000087887808 */ /* 0x001fe20005800000 */
[----:B------:R-:W-:Y:S01]  /*18170*/  FFMA.FTZ R140, R140, R7, -R103 ;  /* 0x000000078c8c7223 */ /* 0x000fe20000010867 */
[----:B------:R-:W-:-:S04]  /*18180*/  FMNMX.FTZ R93, R208, R93, !PT ;  /* 0x0000005dd05d7209 */ /* 0x000fc80007810000 */
[----:B------:R-:W-:Y:S01]  /*18190*/  FMNMX.FTZ R93, R210, R93, !PT ;  /* 0x0000005dd25d7209 */ /* 0x000fe20007810000 */
[----:B------:R0:W-:Y:S03]  /*181a0*/  MUFU.EX2 R96, R138 ;  /* 0x0000008a00607308 */ /* 0x0001e60000000800 */
[----:B------:R-:W-:-:S04]  /*181b0*/  FMNMX.FTZ R93, R110, R93, !PT ;  /* 0x0000005d6e5d7209 */ /* 0x000fc80007810000 */
[----:B------:R-:W-:Y:S01]  /*181c0*/  FMNMX.FTZ R95, R212, R93, !PT ;  /* 0x0000005dd45f7209 */ /* 0x000fe20007810000 */
[----:B------:R1:W-:Y:S01]  /*181d0*/  MUFU.EX2 R89, R108 ;  /* 0x0000006c00597308 */ /* 0x0003e20000000800 */
[----:B0-----:R-:W-:Y:S02]  /*181e0*/  FFMA.FTZ R138, R132, R7, -R103 ;  /* 0x00000007848a7223 */ /* 0x001fe40000010867 */
[----:B------:R-:W-:-:S04]  /*181f0*/  FMNMX.FTZ R95, R114, R95, !PT ;  /* 0x0000005f725f7209 */ /* 0x000fc80007810000 */
[----:B------:R-:W-:Y:S01]  /*18200*/  FMNMX.FTZ R95, R214, R95, !PT ;  /* 0x0000005fd65f7209 */ /* 0x000fe20007810000 */
[----:B------:R-:W0:Y:S01]  /*18210*/  MUFU.EX2 R93, R100 ;  /* 0x00000064005d7308 */ /* 0x000e220000000800 */
[----:B-1----:R-:W-:Y:S02]  /*18220*/  FFMA.FTZ R108, R150, R7, -R103 ;  /* 0x00000007966c7223 */ /* 0x002fe40000010867 */
[----:B------:R-:W-:-:S04]  /*18230*/  FMNMX.FTZ R95, R118, R95, !PT ;  /* 0x0000005f765f7209 */ /* 0x000fc80007810000 */
[----:B------:R-:W-:Y:S01]  /*18240*/  FMNMX.FTZ R97, R216, R95, !PT ;  /* 0x0000005fd8617209 */ /* 0x000fe20007810000 */
[----:B------:R1:W-:Y:S03]  /*18250*/  MUFU.EX2 R100, R142 ;  /* 0x0000008e00647308 */ /* 0x0003e60000000800 */
[----:B------:R-:W-:-:S04]  /*18260*/  FMNMX.FTZ R97, R122, R97, !PT ;  /* 0x000000617a617209 */ /* 0x000fc80007810000 */
[----:B------:R-:W-:Y:S01]  /*18270*/  FMNMX.FTZ R97, R218, R97, !PT ;  /* 0x00000061da617209 */ /* 0x000fe20007810000 */
[----:B------:R2:W3:Y:S01]  /*18280*/  MUFU.EX2 R95, R104 ;  /* 0x00000068005f7308 */ /* 0x0004e20000000800 */
[----:B-1----:R-:W-:Y:S02]  /*18290*/  FFMA.FTZ R142, R124, R7, -R103 ;  /* 0x000000077c8e7223 */ /* 0x002fe40000010867 */
[----:B------:R-:W-:-:S04]  /*182a0*/  FMNMX.FTZ R97, R126, R97, !PT ;  /* 0x000000617e617209 */ /* 0x000fc80007810000 */
[----:B------:R-:W-:Y:S01]  /*182b0*/  FMNMX.FTZ R97, R220, R97, !PT ;  /* 0x00000061dc617209 */ /* 0x000fe20007810000 */
[----:B------:R-:W-:Y:S01]  /*182c0*/  MUFU.EX2 R13, R13 ;  /* 0x0000000d000d7308 */ /* 0x000fe20000000800 */
[-CC-:B--2---:R-:W-:Y:S01]  /*182d0*/  FFMA.FTZ R104, R144, R7.reuse, -R103.reuse ;  /* 0x0000000790687223 */ /* 0x184fe20000010867 */
[--C-:B------:R-:W-:Y:S01]  /*182e0*/  FFMA.FTZ R144, R112, R7, -R103.reuse ;  /* 0x0000000770907223 */ /* 0x100fe20000010867 */
[----:B------:R-:W-:Y:S01]  /*182f0*/  FMNMX.FTZ R97, R130, R97, !PT ;  /* 0x0000006182617209 */ /* 0x000fe20007810000 */
[----:B------:R-:W-:Y:S01]  /*18300*/  FFMA.FTZ R112, R154, R7, -R103 ;  /* 0x000000079a707223 */ /* 0x000fe20000010867 */
[----:B0-----:R-:W-:Y:S02]  /*18310*/  F2FP.BF16.F32.PACK_AB R154, R96, R93 ;  /* 0x0000005d609a723e */ /* 0x001fe400000010ff */
[----:B------:R-:W-:Y:S01]  /*18320*/  FMNMX.FTZ R97, R222, R97, !PT ;  /* 0x00000061de617209 */ /* 0x000fe20007810000 */
[----:B------:R-:W-:Y:S03]  /*18330*/  MUFU.EX2 R88, R88 ;  /* 0x0000005800587308 */ /* 0x000fe60000000800 */
[----:B------:R-:W-:-:S04]  /*18340*/  FMNMX.FTZ R97, R134, R97, !PT ;  /* 0x0000006186617209 */ /* 0x000fc80007810000 */
[----:B------:R-:W-:Y:S01]  /*18350*/  FMNMX.FTZ R0, R136, R97, !PT ;  /* 0x0000006188007209 */ /* 0x000fe20007810000 */
[----:B------:R-:W-:Y:S01]  /*18360*/  FFMA.FTZ R97, R148, R7, -R103 ;  /* 0x0000000794617223 */ /* 0x000fe20000010867 */
[----:B------:R-:W-:Y:S01]  /*18370*/  MUFU.EX2 R22, R22 ;  /* 0x0000001600167308 */ /* 0x000fe20000000800 */
[----:B---3--:R-:W-:Y:S02]  /*18380*/  F2FP.BF16.F32.PACK_AB R148, R100, R95 ;  /* 0x0000005f6494723e */ /* 0x008fe400000010ff */
[----:B------:R-:W0:Y:S05]  /*18390*/  SHFL.BFLY PT, R105, R0, 0x2, 0x1f ;  /* 0x0c401f0000697f89 */ /* 0x000e2a00000e0000 */
[----:B------:R-:W1:Y:S08]  /*183a0*/  MUFU.EX2 R104, R104 ;  /* 0x0000006800687308 */ /* 0x000e700000000800 */
[----:B------:R-:W-:Y:S08]  /*183b0*/  MUFU.EX2 R144, R144 ;  /* 0x0000009000907308 */ /* 0x000ff00000000800 */
[----:B------:R-:W-:Y:S01]  /*183c0*/  MUFU.EX2 R23, R23 ;  /* 0x0000001700177308 */ /* 0x000fe20000000800 */
[----:B-1----:R-:W-:-:S02]  /*183d0*/  F2FP.BF16.F32.PACK_AB R150, R104, R89 ;  /* 0x000000596896723e */ /* 0x002fc400000010ff */
[----:B0-----:R-:W-:Y:S01]  /*183e0*/  FMNMX.FTZ R90, R0, R105, !PT ;  /* 0x00000069005a7209 */ /* 0x001fe20007810000 */
[----:B------:R-:W-:Y:S01]  /*183f0*/  FFMA.FTZ R105, R152, R7, -R103 ;  /* 0x0000000798697223 */ /* 0x000fe20000010867 */
[----:B------:R-:W-:Y:S02]  /*18400*/  FSEL R0, R106, RZ, P2 ;  /* 0x000000ff6a007208 */ /* 0x000fe40001000000 */
[----:B------:R-:W-:Y:S01]  /*18410*/  F2FP.BF16.F32.PACK_AB R152, R92, R91 ;  /* 0x0000005b5c98723e */ /* 0x000fe200000010ff */
[----:B------:R-:W0:Y:S01]  /*18420*/  SHFL.BFLY PT, R109, R90, 0x1, 0x1f ;  /* 0x0c201f005a6d7f89 */ /* 0x000e2200000e0000 */
[----:B------:R-:W-:Y:S01]  /*18430*/  MUFU.EX2 R146, R146 ;  /* 0x0000009200927308 */ /* 0x000fe20000000800 */
[----:B------:R-:W-:-:S04]  /*18440*/  FADD.FTZ R0, -R0, R3 ;  /* 0x0000000300007221 */ /* 0x000fc80000010100 */
[----:B------:R-:W-:-:S03]  /*18450*/  FMUL.FTZ R0, R0, R7 ;  /* 0x0000000700007220 */ /* 0x000fc60000410000 */
[----:B------:R-:W-:Y:S08]  /*18460*/  MUFU.EX2 R97, R97 ;  /* 0x0000006100617308 */ /* 0x000ff00000000800 */
[----:B------:R-:W1:Y:S01]  /*18470*/  MUFU.EX2 R0, R0 ;  /* 0x0000000000007308 */ /* 0x000e620000000800 */
[----:B0-----:R-:W-:-:S07]  /*18480*/  FMNMX.FTZ R90, R90, R109, !PT ;  /* 0x0000006d5a5a7209 */ /* 0x001fce0007810000 */
[----:B------:R-:W-:Y:S01]  /*18490*/  MUFU.EX2 R99, R99 ;  /* 0x0000006300637308 */ /* 0x000fe20000000800 */
[----:B------:R-:W-:Y:S02]  /*184a0*/  @!P1 PRMT R109, RZ, 0x654, R14 ;  /* 0x00000654ff6d9816 */ /* 0x000fe4000000000e */
[C---:B------:R-:W-:Y:S01]  /*184b0*/  FSETP.NEU.FTZ.AND P2, PT, R90.reuse, -INF , PT ;  /* 0xff8000005a00780b */ /* 0x040fe20003f5d000 */
[----:B------:R-:W-:Y:S01]  /*184c0*/  FMUL.FTZ R103, R90, R7 ;  /* 0x000000075a677220 */ /* 0x000fe20000410000 */
[----:B------:R0:W-:Y:S03]  /*184d0*/  @!P1 SYNCS.ARRIVE.TRANS64.RED.A1T0 RZ, [R109+URZ], RZ ;  /* 0x000000ff6dff99a7 */ /* 0x0001e6000810043f */
[----:B------:R-:W-:Y:S01]  /*184e0*/  MUFU.EX2 R108, R108 ;  /* 0x0000006c006c7308 */ /* 0x000fe20000000800 */
[----:B------:R-:W-:-:S05]  /*184f0*/  FSEL R103, R103, RZ, P2 ;  /* 0x000000ff67677208 */ /* 0x000fca0001000000 */
[-CC-:B------:R-:W-:Y:S01]  /*18500*/  FFMA.FTZ R157, R101, R7.reuse, -R103.reuse ;  /* 0x00000007659d7223 */ /* 0x180fe20000010867 */
[----:B------:R-:W-:Y:S01]  /*18510*/  FSEL R101, R90, RZ, P2 ;  /* 0x000000ff5a657208 */ /* 0x000fe20001000000 */
[-CC-:B------:R-:W-:Y:S01]  /*18520*/  FFMA.FTZ R12, R12, R7.reuse, -R103.reuse ;  /* 0x000000070c0c7223 */ /* 0x180fe20000010867 */
[-CC-:B------:R-:W-:Y:S01]  /*18530*/  FFMA.FTZ R159, R94, R7.reuse, -R103.reuse ;  /* 0x000000075e9f7223 */ /* 0x180fe20000010867 */
[-CC-:B------:R-:W-:Y:S01]  /*18540*/  FFMA.FTZ R94, R156, R7.reuse, -R103.reuse ;  /* 0x000000079c5e7223 */ /* 0x180fe20000010867 */
[-C--:B------:R-:W-:Y:S01]  /*18550*/  FFMA.FTZ R153, R98, R7.reuse, -R103 ;  /* 0x0000000762997223 */ /* 0x080fe20000010867 */
[----:B------:R-:W-:Y:S01]  /*18560*/  FADD.FTZ R2, -R101, R4 ;  /* 0x0000000465027221 */ /* 0x000fe20000010100 */
[----:B------:R-:W-:Y:S01]  /*18570*/  MUFU.EX2 R157, R157 ;  /* 0x0000009d009d7308 */ /* 0x000fe20000000800 */
[----:B-1----:R-:W-:Y:S01]  /*18580*/  FFMA.FTZ R101, R0, R6, R13 ;  /* 0x0000000600657223 */ /* 0x002fe2000001000d */
[-CC-:B------:R-:W-:Y:S01]  /*18590*/  FFMA.FTZ R98, R158, R7.reuse, -R103.reuse ;  /* 0x000000079e627223 */ /* 0x180fe20000010867 */
[-C--:B------:R-:W-:Y:S01]  /*185a0*/  FMUL.FTZ R2, R2, R7.reuse ;  /* 0x0000000702027220 */ /* 0x080fe20000410000 */
[-C--:B------:R-:W-:Y:S01]  /*185b0*/  FFMA.FTZ R155, R102, R7.reuse, -R103 ;  /* 0x00000007669b7223 */ /* 0x080fe20000010867 */
[----:B------:R-:W-:Y:S01]  /*185c0*/  FADD.FTZ R6, R88, R101 ;  /* 0x0000006558067221 */ /* 0x000fe20000010000 */
[-CC-:B------:R-:W-:Y:S01]  /*185d0*/  FFMA.FTZ R102, R200, R7.reuse, -R103.reuse ;  /* 0x00000007c8667223 */ /* 0x180fe20000010867 */
[-CC-:B------:R-:W-:Y:S01]  /*185e0*/  FFMA.FTZ R149, R208, R7.reuse, -R103.reuse ;  /* 0x00000007d0957223 */ /* 0x180fe20000010867 */
[----:B------:R-:W-:Y:S01]  /*185f0*/  MUFU.EX2 R12, R12 ;  /* 0x0000000c000c7308 */ /* 0x000fe20000000800 */
[----:B------:R-:W-:Y:S01]  /*18600*/  FADD.FTZ R101, R15, R6 ;  /* 0x000000060f657221 */ /* 0x000fe20000010000 */
[-CC-:B------:R-:W-:Y:S01]  /*18610*/  FFMA.FTZ R116, R210, R7.reuse, -R103.reuse ;  /* 0x00000007d2747223 */ /* 0x180fe20000010867 */
[-CC-:B------:R-:W-:Y:S01]  /*18620*/  FFMA.FTZ R151, R110, R7.reuse, -R103.reuse ;  /* 0x000000076e977223 */ /* 0x180fe20000010867 */
[-C--:B------:R-:W-:Y:S01]  /*18630*/  FFMA.FTZ R145, R114, R7.reuse, -R103 ;  /* 0x0000000772917223 */ /* 0x080fe20000010867 */
[----:B------:R-:W-:Y:S01]  /*18640*/  FADD.FTZ R6, R22, R101 ;  /* 0x0000006516067221 */ /* 0x000fe20000010000 */
        /* <DEDUP_REMOVED lines=18> */
[----:B-1----:R-:W-:Y:S01]  /*18770*/  FFMA.FTZ R5, R2, R5, R157 ;  /* 0x0000000502057223 */ /* 0x002fe2000001009d */
[----:B------:R-:W-:Y:S01]  /*18780*/  FADD.FTZ R101, R95, R118 ;  /* 0x000000765f657221 */ /* 0x000fe20000010000 */
[C---:B------:R-:W-:Y:S01]  /*18790*/  ISETP.GT.AND P2, PT, R10.reuse, R11, PT ;  /* 0x0000000b0a00720c */ /* 0x040fe20003f44270 */
[----:B------:R-:W-:Y:S02]  /*187a0*/  VIADD R10, R10, 0xffffffff ;  /* 0xffffffff0a0a7836 */ /* 0x000fe40000000000 */
[----:B------:R-:W-:Y:S01]  /*187b0*/  FADD.FTZ R6, R12, R5 ;  /* 0x000000050c067221 */ /* 0x000fe20000010000 */
[----:B------:R-:W-:Y:S01]  /*187c0*/  FADD.FTZ R118, R100, R101 ;  /* 0x0000006564767221 */ /* 0x000fe20000010000 */
[----:B------:R-:W-:Y:S01]  /*187d0*/  F2FP.BF16.F32.PACK_AB R156, R88, R13 ;  /* 0x0000000d589c723e */ /* 0x000fe200000010ff */
[----:B------:R-:W1:Y:S01]  /*187e0*/  MUFU.EX2 R153, R153 ;  /* 0x0000009900997308 */ /* 0x000e620000000800 */
[----:B--2---:R-:W-:Y:S01]  /*187f0*/  FADD.FTZ R5, R159, R6 ;  /* 0x000000069f057221 */ /* 0x004fe20000010000 */
[----:B------:R-:W-:Y:S01]  /*18800*/  FADD.FTZ R101, R89, R118 ;  /* 0x0000007659657221 */ /* 0x000fe20000010000 */
[-CC-:B------:R-:W-:Y:S01]  /*18810*/  FFMA.FTZ R118, R220, R7.reuse, -R103.reuse ;  /* 0x00000007dc767223 */ /* 0x180fe20000010867 */
[----:B------:R-:W-:Y:S01]  /*18820*/  FFMA.FTZ R103, R136, R7, -R103 ;  /* 0x0000000788677223 */ /* 0x000fe20000010867 */
[----:B------:R-:W-:Y:S01]  /*18830*/  F2FP.BF16.F32.PACK_AB R157, R12, R157 ;  /* 0x0000009d0c9d723e */ /* 0x000fe200000010ff */
[----:B------:R-:W-:-:S02]  /*18840*/  FADD.FTZ R101, R104, R101 ;  /* 0x0000006568657221 */ /* 0x000fc40000010000 */
[----:B------:R-:W2:Y:S01]  /*18850*/  MUFU.EX2 R98, R98 ;  /* 0x0000006200627308 */ /* 0x000ea20000000800 */
[----:B---3--:R-:W-:Y:S01]  /*18860*/  FADD.FTZ R6, R94, R5 ;  /* 0x000000055e067221 */ /* 0x008fe20000010000 */
[----:B------:R-:W-:Y:S01]  /*18870*/  FADD.FTZ R120, R144, R101 ;  /* 0x0000006590787221 */ /* 0x000fe20000010000 */
[C---:B------:R-:W-:Y:S02]  /*18880*/  F2FP.BF16.F32.PACK_AB R144, R23.reuse, R144 ;  /* 0x000000901790723e */ /* 0x040fe400000010ff */
[----:B------:R-:W-:Y:S01]  /*18890*/  F2FP.BF16.F32.PACK_AB R159, R94, R159 ;  /* 0x0000009f5e9f723e */ /* 0x000fe200000010ff */
[----:B------:R-:W-:Y:S01]  /*188a0*/  FADD.FTZ R101, R23, R120 ;  /* 0x0000007817657221 */ /* 0x000fe20000010000 */
[----:B------:R-:W-:Y:S01]  /*188b0*/  IMAD.MOV.U32 R23, RZ, RZ, R21 ;  /* 0x000000ffff177224 */ /* 0x000fe200078e0015 */
[----:B------:R-:W3:Y:S01]  /*188c0*/  MUFU.EX2 R155, R155 ;  /* 0x0000009b009b7308 */ /* 0x000ee20000000800 */
[----:B-1----:R-:W-:Y:S01]  /*188d0*/  FADD.FTZ R5, R153, R6 ;  /* 0x0000000699057221 */ /* 0x002fe20000010000 */
[----:B------:R-:W-:Y:S01]  /*188e0*/  FADD.FTZ R120, R146, R101 ;  /* 0x0000006592787221 */ /* 0x000fe20000010000 */
[----:B------:R-:W-:-:S03]  /*188f0*/  F2FP.BF16.F32.PACK_AB R146, R97, R146 ;  /* 0x000000926192723e */ /* 0x000fc600000010ff */
[----:B------:R-:W-:Y:S02]  /*18900*/  FADD.FTZ R120, R97, R120 ;  /* 0x0000007861787221 */ /* 0x000fe40000010000 */
[----:B------:R-:W1:Y:S01]  /*18910*/  MUFU.EX2 R102, R102 ;  /* 0x0000006600667308 */ /* 0x000e620000000800 */
[C---:B--2---:R-:W-:Y:S01]  /*18920*/  FADD.FTZ R6, R98.reuse, R5 ;  /* 0x0000000562067221 */ /* 0x044fe20000010000 */
[----:B------:R-:W-:Y:S01]  /*18930*/  FADD.FTZ R101, R99, R120 ;  /* 0x0000007863657221 */ /* 0x000fe20000010000 */
[----:B------:R-:W-:-:S03]  /*18940*/  F2FP.BF16.F32.PACK_AB R153, R98, R153 ;  /* 0x000000996299723e */ /* 0x000fc600000010ff */
[----:B------:R-:W-:Y:S02]  /*18950*/  FADD.FTZ R101, R108, R101 ;  /* 0x000000656c657221 */ /* 0x000fe40000010000 */
        /* <DEDUP_REMOVED lines=14> */
[----:B------:R-:W-:Y:S01]  /*18a40*/  F2FP.BF16.F32.PACK_AB R151, R4, R151 ;  /* 0x000000970497723e */ /* 0x000fe200000010ff */
[----:B------:R-:W-:-:S05]  /*18a50*/  IMAD.MOV.U32 R4, RZ, RZ, R90 ;  /* 0x000000ffff047224 */ /* 0x000fca00078e005a */
        /* <DEDUP_REMOVED lines=15> */
[----:B------:R-:W2:Y:S01]  /*18b50*/  MUFU.EX2 R105, R105 ;  /* 0x0000006900697308 */ /* 0x000ea20000000800 */
[----:B---3--:R-:W-:-:S07]  /*18b60*/  FADD.FTZ R22, R142, R101 ;  /* 0x000000658e167221 */ /* 0x008fce0000010000 */
[----:B------:R-:W3:Y:S01]  /*18b70*/  MUFU.EX2 R118, R118 ;  /* 0x0000007600767308 */ /* 0x000ee20000000800 */
[----:B-1----:R-:W-:-:S07]  /*18b80*/  FADD.FTZ R5, R143, R6 ;  /* 0x000000068f057221 */ /* 0x002fce0000010000 */
[----:B------:R-:W1:Y:S01]  /*18b90*/  MUFU.EX2 R107, R107 ;  /* 0x0000006b006b7308 */ /* 0x000e620000000800 */
[C---:B--2---:R-:W-:Y:S01]  /*18ba0*/  FADD.FTZ R22, R105.reuse, R22 ;  /* 0x0000001669167221 */ /* 0x044fe20000010000 */
[----:B------:R-:W-:-:S06]  /*18bb0*/  F2FP.BF16.F32.PACK_AB R142, R105, R142 ;  /* 0x0000008e698e723e */ /* 0x000fcc00000010ff */
[----:B------:R-:W2:Y:S01]  /*18bc0*/  MUFU.EX2 R130, R130 ;  /* 0x0000008200827308 */ /* 0x000ea20000000800 */
[C---:B---3--:R-:W-:Y:S01]  /*18bd0*/  FADD.FTZ R5, R118.reuse, R5 ;  /* 0x0000000576057221 */ /* 0x048fe20000010000 */
        /* <DEDUP_REMOVED lines=11> */
[----:B------:R1:W4:Y:S01]  /*18c90*/  MUFU.EX2 R3, R140 ;  /* 0x0000008c00037308 */ /* 0x0003220000000800 */
[----:B--2---:R-:W-:-:S07]  /*18ca0*/  FADD.FTZ R22, R138, R13 ;  /* 0x0000000d8a167221 */ /* 0x004fce0000010000 */
[----:B------:R-:W2:Y:S01]  /*18cb0*/  MUFU.EX2 R103, R103 ;  /* 0x0000006700677308 */ /* 0x000ea20000000800 */
[----:B---3--:R-:W-:Y:S01]  /*18cc0*/  FADD.FTZ R5, R134, R5 ;  /* 0x0000000586057221 */ /* 0x008fe20000010000 */
[----:B-1----:R-:W-:Y:S01]  /*18cd0*/  F2FP.BF16.F32.PACK_AB R140, R108, R99 ;  /* 0x000000636c8c723e */ /* 0x002fe200000010ff */
[C---:B----4-:R-:W-:Y:S01]  /*18ce0*/  FADD.FTZ R6, R3.reuse, R22 ;  /* 0x0000001603067221 */ /* 0x050fe20000010000 */
[----:B------:R-:W-:Y:S01]  /*18cf0*/  F2FP.BF16.F32.PACK_AB R138, R3, R138 ;  /* 0x0000008a038a723e */ /* 0x000fe200000010ff */
[----:B------:R-:W-:Y:S02]  /*18d00*/  IMAD.MOV.U32 R22, RZ, RZ, R20 ;  /* 0x000000ffff167224 */ /* 0x000fe400078e0014 */
[----:B------:R-:W-:Y:S02]  /*18d10*/  IMAD.MOV.U32 R3, RZ, RZ, R106 ;  /* 0x000000ffff037224 */ /* 0x000fe400078e006a */
[C---:B--2---:R-:W-:Y:S01]  /*18d20*/  FADD.FTZ R5, R103.reuse, R5 ;  /* 0x0000000567057221 */ /* 0x044fe20000010000 */
[----:B------:R-:W-:Y:S01]  /*18d30*/  F2FP.BF16.F32.PACK_AB R139, R103, R134 ;  /* 0x00000086678b723e */ /* 0x000fe200000010ff */
[----:B0-----:R-:W-:Y:S06]  /*18d40*/  @P2 BRA `(.L_x_1877) ;  /* 0xffffffcc00c42947 */ /* 0x001fec000383ffff */
[----:B------:R-:W-:Y:S05]  /*18d50*/  BSYNC B1 ;  /* 0x0000000000017941 */ /* 0x000fea0003800000 */
.L_x_1858:
[----:B------:R-:W-:Y:S02]  /*18d60*/  IMAD.MOV.U32 R4, RZ, RZ, R90 ;  /* 0x000000ffff047224 */ /* 0x000fe400078e005a */
[----:B------:R-:W-:Y:S02]  /*18d70*/  IMAD.MOV.U32 R3, RZ, RZ, R106 ;  /* 0x000000ffff037224 */ /* 0x000fe400078e006a */
[----:B------:R-:W-:Y:S02]  /*18d80*/  IMAD.MOV.U32 R22, RZ, RZ, R20 ;  /* 0x000000ffff167224 */ /* 0x000fe400078e0014 */
[----:B------:R-:W-:-:S07]  /*18d90*/  IMAD.MOV.U32 R23, RZ, RZ, R21 ;  /* 0x000000ffff177224 */ /* 0x000fce00078e0015 */
.L_x_1857:
[----:B------:R-:W-:Y:S05]  /*18da0*/  BSYNC B0 ;  /* 0x0000000000007941 */ /* 0x000fea0003800000 */
.L_x_1856:
        /* <DEDUP_REMOVED lines=11> */
[----:B------:R-:W-:-:S06]  /*18e60*/  IMAD.IADD R11, R12, 0x1, -R9 ;  /* 0x000000010c0b7824 */ /* 0x000fcc00078e0a09 */
[----:B------:R-:W-:Y:S05]  /*18e70*/  @!P2 BRA `(.L_x_1878) ;  /* 0x000000000048a947 */ /* 0x000fea0003800000 */
[----:B------:R-:W-:Y:S01]  /*18e80*/  IMAD.MOV.U32 R9, RZ, RZ, R12 ;  /* 0x000000ffff097224 */ /* 0x000fe200078e000c */
[----:B------:R-:W-:Y:S04]  /*18e90*/  BSSY B0, `(.L_x_1879) ;  /* 0x000000e000007945 */ /* 0x000fe80003800000 */
        /* <DEDUP_REMOVED lines=9> */
.L_x_1880:
[----:B------:R-:W-:-:S13]  /*18f30*/  ISETP.NE.AND P2, PT, R20, 0x1, PT ;  /* 0x000000011400780c */ /* 0x000fda0003f45270 */
[----:B------:R-:W0:Y:S02]  /*18f40*/  @P2 LDC.64 R12, c[0x0][0x9e8] ;  /* 0x00027a00ff0c2b82 */ /* 0x000e240000000a00 */
[----:B0-----:R-:W-:-:S05]  /*18f50*/  @P2 IMAD.HI.U32 R12, R9, R12, RZ ;  /* 0x0000000c090c2227 */ /* 0x001fca00078e00ff */
[----:B------:R-:W-:-:S07]  /*18f60*/  @P2 SHF.R.U32.HI R9, RZ, R13, R12 ;  /* 0x0000000dff092219 */ /* 0x000fce000001160c */
.L_x_1881:
[----:B------:R-:W-:Y:S05]  /*18f70*/  BSYNC B0 ;  /* 0x0000000000007941 */ /* 0x000fea0003800000 */
.L_x_1879:
[----:B------:R-:W-:-:S05]  /*18f80*/  IMAD R12, R9, R20, RZ ;  /* 0x00000014090c7224 */ /* 0x000fca00078e02ff */
[----:B------:R-:W-:-:S07]  /*18f90*/  VIMNMX R11, R11, R12, !PT ;  /* 0x0000000c0b0b7248 */ /* 0x000fce0007fe0100 */
.L_x_1878:
[----:B------:R-:W-:Y:S01]  /*18fa0*/  VIADD R11, R11, 0x5f ;  /* 0x0000005f0b0b7836 */ /* 0x000fe20000000000 */
[----:B------:R-:W-:Y:S03]  /*18fb0*/  BSSY B0, `(.L_x_1882) ;  /* 0x0000204000007945 */ /* 0x000fe60003800000 */
[----:B------:R-:W-:-:S05]  /*18fc0*/  IMAD.HI R11, R11, 0x2aaaaaab, RZ ;  /* 0x2aaaaaab0b0b7827 */ /* 0x000fca00078e02ff */
[----:B------:R-:W-:-:S04]  /*18fd0*/  SHF.R.U32.HI R12, RZ, 0x1f, R11 ;  /* 0x0000001fff0c7819 */ /* 0x000fc8000001160b */
[----:B------:R-:W-:-:S04]  /*18fe0*/  LEA.HI.SX32 R12, R11, R12, 0x1c ;  /* 0x0000000c0b0c7211 */ /* 0x000fc800078fe2ff */
[----:B------:R-:W-:-:S04]  /*18ff0*/  VIMNMX R14, R179, R12, !PT ;  /* 0x0000000cb30e7248 */ /* 0x000fc80007fe0100 */
[----:B------:R-:W-:-:S13]  /*19000*/  ISETP.GE.AND P2, PT, R10, R14, PT ;  /* 0x0000000e0a00720c */ /* 0x000fda0003f46270 */
[----:B------:R-:W-:Y:S05]  /*19010*/  @!P2 BRA `(.L_x_1883) ;  /* 0x0000001c00f4a947 */ /* 0x000fea0003800000 */
[----:B------:R-:W-:Y:S01]  /*19020*/  BSSY B1, `(.L_x_1883) ;  /* 0x00001fc000017945 */ /* 0x000fe20003800000 */
[----:B------:R-:W-:Y:S02]  /*19030*/  IMAD.MOV.U32 R9, RZ, RZ, R4 ;  /* 0x000000ffff097224 */ /* 0x000fe400078e0004 */
[----:B------:R-:W-:Y:S02]  /*19040*/  IMAD.MOV.U32 R21, RZ, RZ, R3 ;  /* 0x000000ffff157224 */ /* 0x000fe400078e0003 */
[----:B------:R-:W-:Y:S02]  /*19050*/  IMAD.MOV.U32 R15, RZ, RZ, R10 ;  /* 0x000000ffff0f7224 */ /* 0x000fe400078e000a */
[----:B------:R-:W-:Y:S02]  /*19060*/  IMAD.MOV.U32 R198, RZ, RZ, R23 ;  /* 0x000000ffffc67224 */ /* 0x000fe400078e0017 */
[----:B------:R-:W-:-:S07]  /*19070*/  IMAD.MOV.U32 R200, RZ, RZ, R22 ;  /* 0x000000ffffc87224 */ /* 0x000fce00078e0016 */
.L_x_1894:
[----:B------:R-:W-:-:S05]  /*19080*/  VIADD R22, R200, 0x1 ;  /* 0x00000001c8167836 */ /* 0x000fca0000000000 */
[----:B------:R-:W-:-:S04]  /*19090*/  ISETP.NE.AND P2, PT, R22, 0x2, PT ;  /* 0x000000021600780c */ /* 0x000fc80003f45270 */
[----:B------:R-:W-:Y:S02]  /*190a0*/  SEL R23, RZ, 0x1, P2 ;  /* 0x00000001ff177807 */ /* 0x000fe40001000000 */
[----:B------:R-:W-:Y:S02]  /*190b0*/  SEL R22, R22, RZ, P2 ;  /* 0x000000ff16167207 */ /* 0x000fe40001000000 */
[----:B------:R-:W-:Y:S01]  /*190c0*/  LOP3.LUT R23, R198, R23, RZ, 0x3c, !PT ;  /* 0x00000017c6177212 */ /* 0x000fe200078e3cff */
[----:B------:R-:W-:Y:S06]  /*190d0*/  @!P0 BRA `(.L_x_1884) ;  /* 0x0000000000048947 */ /* 0x000fec0003800000 */
[----:B------:R-:W-:Y:S01]  /*190e0*/  BPT.TRAP 0x1 ;  /* 0x000000040000795c */ /* 0x000fe20000300000 */
.L_x_1884:
[----:B------:R-:W-:Y:S01]  /*190f0*/  IMAD R3, R22, 0x8, R16 ;  /* 0x0000000816037824 */ /* 0x000fe200078e0210 */
[----:B------:R-:W-:-:S04]  /*19100*/  SHF.L.U32 R4, R23, 0x1f, RZ ;  /* 0x0000001f17047819 */ /* 0x000fc800000006ff */
[----:B------:R0:W1:Y:S01]  /*19110*/  SYNCS.PHASECHK.TRANS64.TRYWAIT P2, [R3+URZ+0x2a830], R4 ;  /* 0x02a83004030075a7 */ /* 0x000062000804017f */
[----:B------:R-:W-:Y:S05]  /*19120*/  @!P0 BRA `(.L_x_1885) ;  /* 0x0000000000048947 */ /* 0x000fea0003800000 */
[----:B------:R-:W-:Y:S01]  /*19130*/  BPT.TRAP 0x1 ;  /* 0x000000040000795c */ /* 0x000fe20000300000 */
.L_x_1885:
[----:B------:R-:W-:Y:S01]  /*19140*/  BSSY B2, `(.L_x_1886) ;  /* 0x0000006000027945 */ /* 0x000fe20003800000 */
[----:B------:R-:W-:Y:S02]  /*19150*/  IMAD R10, R22, 0x900, R8 ;  /* 0x00000900160a7824 */ /* 0x000fe400078e0208 */
[----:B------:R-:W-:Y:S01]  /*19160*/  IMAD.MOV.U32 R11, RZ, RZ, 0x40000040 ;  /* 0x40000040ff0b7424 */ /* 0x000fe200078e00ff */
[----:B-1----:R-:W-:Y:S06]  /*19170*/  @P2 BRA `(.L_x_1887) ;  /* 0x0000000000082947 */ /* 0x002fec0003800000 */
[----:B------:R-:W1:Y:S02]  /*19180*/  SYNCS.PHASECHK.TRANS64.TRYWAIT P2, [R3+URZ+0x2a830], R4 ;  /* 0x02a83004030075a7 */ /* 0x000e64000804017f */
[----:B-1----:R-:W-:Y:S05]  /*19190*/  @!P2 BRA `(.L_x_1888) ;  /* 0x0000010800e4a947 */ /* 0x002fea0003800000 */
.L_x_1887:
[----:B------:R-:W-:Y:S05]  /*191a0*/  BSYNC B2 ;  /* 0x0000000000027941 */ /* 0x000fea0003800000 */
.L_x_1886:
[----:B------:R-:W2:Y:S04]  /*191b0*/  LDL.64 R88, [R1+0x38] ;  /* 0x0000380001587983 */ /* 0x000ea80000100a00 */
[----:B------:R-:W3:Y:S04]  /*191c0*/  LDL.64 R218, [R1+0x30] ;  /* 0x0000300001da7983 */ /* 0x000ee80000100a00 */
[----:B------:R-:W4:Y:S01]  /*191d0*/  LDL.64 R216, [R1+0x28] ;  /* 0x0000280001d87983 */ /* 0x000f220000100a00 */
[----:B------:R-:W-:-:S03]  /*191e0*/  R2UR UR6, R10 ;  /* 0x000000000a0672ca */ /* 0x000fc600000e0000 */
[----:B------:R-:W5:Y:S01]  /*191f0*/  LDL.64 R214, [R1+0x20] ;  /* 0x0000200001d67983 */ /* 0x000f620000100a00 */
[----:B------:R-:W-:Y:S01]  /*19200*/  R2UR UR7, R11 ;  /* 0x000000000b0772ca */ /* 0x000fe200000e0000 */
[----:B------:R-:W-:Y:S02]  /*19210*/  VIADD R12, R10, 0x2 ;  /* 0x000000020a0c7836 */ /* 0x000fe40000000000 */
        /* <DEDUP_REMOVED lines=172> */
.L_x_1889:
[----:B01----:R-:W-:Y:S01]  /*19ce0*/  SHF.L.U32 R3, R198, 0x1f, RZ ;  /* 0x0000001fc6037819 */ /* 0x003fe200000006ff */
[----:B------:R-:W-:-:S04]  /*19cf0*/  IMAD R198, R200, 0x8, R16 ;  /* 0x00000008c8c67824 */ /* 0x000fc800078e0210 */
[----:B------:R0:W1:Y:S01]  /*19d00*/  SYNCS.PHASECHK.TRANS64.TRYWAIT P2, [R198+URZ+0x2a850], R3 ;  /* 0x02a85003c60075a7 */ /* 0x000062000804017f */
[----:B------:R-:W-:Y:S05]  /*19d10*/  @!P0 BRA `(.L_x_1890) ;  /* 0x0000000000048947 */ /* 0x000fea0003800000 */
[----:B------:R-:W-:Y:S01]  /*19d20*/  BPT.TRAP 0x1 ;  /* 0x000000040000795c */ /* 0x000fe20000300000 */
.L_x_1890:
[----:B------:R-:W-:Y:S04]  /*19d30*/  BSSY B2, `(.L_x_1891) ;  /* 0x0000004000027945 */ /* 0x000fe80003800000 */
[----:B-1----:R-:W-:Y:S05]  /*19d40*/  @P2 BRA `(.L_x_1892) ;  /* 0x0000000000082947 */ /* 0x002fea0003800000 */
[----:B------:R-:W1:Y:S02]  /*19d50*/  SYNCS.PHASECHK.TRANS64.TRYWAIT P2, [R198+URZ+0x2a850], R3 ;  /* 0x02a85003c60075a7 */ /* 0x000e64000804017f */
[----:B-1----:R-:W-:Y:S05]  /*19d60*/  @!P2 BRA `(.L_x_1893) ;  /* 0x000001000004a947 */ /* 0x002fea0003800000 */
.L_x_1892:
[----:B------:R-:W-:Y:S05]  /*19d70*/  BSYNC B2 ;  /* 0x0000000000027941 */ /* 0x000fea0003800000 */
.L_x_1891:
[----:B------:R-:W-:Y:S01]  /*19d80*/  VIADD R0, R16, 0x400 ;  /* 0x0000040010007836 */ /* 0x000fe20000000000 */
[----:B------:R-:W-:Y:S01]  /*19d90*/  WARPGROUP.ARRIVE ;  /* 0x00000000000079c5 */ /* 0x000fe20000000000 */
[----:B01----:R-:W-:Y:S01]  /*19da0*/  IMAD.MOV.U32 R3, RZ, RZ, 0x40000040 ;  /* 0x40000040ff037424 */ /* 0x003fe200078e00ff */
[----:B------:R-:W-:Y:S01]  /*19db0*/  FMNMX.FTZ R4, R90, R9, !PT ;  /* 0x000000095a047209 */ /* 0x000fe20007810000 */
[----:B------:R-:W-:Y:S01]  /*19dc0*/  IMAD.MOV.U32 R13, RZ, RZ, 0x40000040 ;  /* 0x40000040ff0d7424 */ /* 0x000fe200078e00ff */
[----:B------:R-:W-:Y:S01]  /*19dd0*/  SHF.R.U32.HI R0, RZ, 0x4, R0 ;  /* 0x00000004ff007819 */ /* 0x000fe20000011600 */
[----:B------:R-:W-:Y:S01]  /*19de0*/  @!P1 VIADD R198, R198, 0x2a860 ;  /* 0x0002a860c6c69836 */ /* 0x000fe20000000000 */
[----:B------:R-:W-:Y:S02]  /*19df0*/  ISETP.GT.AND P2, PT, R15, R14, PT ;  /* 0x0000000e0f00720c */ /* 0x000fe40003f44270 */
[----:B------:R-:W-:Y:S02]  /*19e00*/  LOP3.LUT R0, R0, 0x3fff, RZ, 0xc0, !PT ;  /* 0x00003fff00007812 */ /* 0x000fe400078ec0ff */
[----:B------:R-:W-:-:S02]  /*19e10*/  @!P1 PRMT R198, RZ, 0x654, R198 ;  /* 0x00000654ffc69816 */ /* 0x000fc400000000c6 */
[----:B------:R-:W-:Y:S02]  /*19e20*/  LOP3.LUT R11, R0, 0x3000000, RZ, 0xfc, !PT ;  /* 0x03000000000b7812 */ /* 0x000fe400078efcff */
[----:B------:R-:W-:-:S03]  /*19e30*/  FMNMX.FTZ R0, R88, R21, !PT ;  /* 0x0000001558007209 */ /* 0x000fc60007810000 */
[----:B------:R-:W-:Y:S01]  /*19e40*/  IMAD R10, R200, 0x600, R11 ;  /* 0x00000600c80a7824 */ /* 0x000fe200078e020b */
[----:B------:R-:W-:Y:S01]  /*19e50*/  FMNMX.FTZ R7, R89, R0, !PT ;  /* 0x0000000059077209 */ /* 0x000fe20007810000 */
[----:B------:R-:W-:Y:S02]  /*19e60*/  IMAD.MOV.U32 R11, RZ, RZ, 0x40000040 ;  /* 0x40000040ff0b7424 */ /* 0x000fe400078e00ff */
[C---:B------:R-:W-:Y:S01]  /*19e70*/  VIADD R2, R10.reuse, 0x80 ;  /* 0x000000800a027836 */ /* 0x040fe20000000000 */
[----:B------:R-:W-:Y:S01]  /*19e80*/  R2UR UR6, R10 ;  /* 0x000000000a0672ca */ /* 0x000fe200000e0000 */
[----:B------:R-:W-:Y:S01]  /*19e90*/  IMAD.MOV.U32 R200, RZ, RZ, R22 ;  /* 0x000000ffffc87224 */ /* 0x000fe200078e0016 */
[----:B------:R-:W-:Y:S02]  /*19ea0*/  R2UR UR7, R11 ;  /* 0x000000000b0772ca */ /* 0x000fe400000e0000 */
[----:B------:R-:W-:-:S11]  /*19eb0*/  FMNMX.FTZ R0, R92, R7, !PT ;  /* 0x000000075c007209 */ /* 0x000fd60007810000 */
[----:B------:R-:W-:Y:S01]  /*19ec0*/  HGMMA.64x128x16.F32.BF16 R24, R156, gdesc[UR4].tnspB, R24, gsb0 ;  /* 0x41e000049c187df0 */ /* 0x000fe20008001818 */
[----:B------:R-:W-:Y:S01]  /*19ed0*/  R2UR UR6, R2 ;  /* 0x00000000020672ca */ /* 0x000fe200000e0000 */
[----:B------:R-:W-:Y:S01]  /*19ee0*/  VIADD R2, R10, 0x100 ;  /* 0x000001000a027836 */ /* 0x000fe20000000000 */
[----:B------:R-:W-:Y:S02]  /*19ef0*/  R2UR UR7, R3 ;  /* 0x00000000030772ca */ /* 0x000fe400000e0000 */
        /* <DEDUP_REMOVED lines=20> */
[----:B------:R-:W-:-:S03]  /*1a040*/  IMAD.MOV.U32 R3, RZ, RZ, 0x40000040 ;  /* 0x40000040ff037424 */ /* 0x000fc600078e00ff */
[----:B------:R-:W-:-:S05]  /*1a050*/  FMNMX.FTZ R0, R133, R0, !PT ;  /* 0x0000000085007209 */ /* 0x000fca0007810000 */
[----:B------:R-:W0:Y:S02]  /*1a060*/  SHFL.BFLY PT, R7, R0, 0x2, 0x1f ;  /* 0x0c401f0000077f89 */ /* 0x000e2400000e0000 */
[----:B0-----:R-:W-:Y:S01]  /*1a070*/  FMNMX.FTZ R11, R0, R7, !PT ;  /* 0x00000007000b7209 */ /* 0x001fe20007810000 */
[----:B------:R-:W-:Y:S01]  /*1a080*/  IMAD.U32 R7, RZ, RZ, UR42 ;  /* 0x0000002aff077e24 */ /* 0x000fe2000f8e00ff */
[----:B------:R-:W-:Y:S02]  /*1a090*/  WARPGROUP.DEPBAR.LE gsb0, 0x0 ;  /* 0x00008000000079c5 */ /* 0x000fe40000010000 */
[----:B------:R-:W-:-:S06]  /*1a0a0*/  WARPGROUP.ARRIVE ;  /* 0x00000000000079c5 */ /* 0x000fcc0000000000 */
[----:B------:R-:W-:Y:S01]  /*1a0b0*/  HGMMA.64x128x16.F32.BF16 R24, R152, gdesc[UR4].tnspB, R24, gsb0 ;  /* 0x41e0000498187df0 */ /* 0x000fe20008001818 */
[----:B------:R-:W-:Y:S02]  /*1a0c0*/  R2UR UR6, R2 ;  /* 0x00000000020672ca */ /* 0x000fe400000e0000 */
[----:B------:R-:W-:Y:S01]  /*1a0d0*/  R2UR UR7, R3 ;  /* 0x00000000030772ca */ /* 0x000fe200000e0000 */
[----:B------:R-:W0:Y:S02]  /*1a0e0*/  SHFL.BFLY PT, R2, R11, 0x1, 0x1f ;  /* 0x0c201f000b027f89 */ /* 0x000e2400000e0000 */
[----:B0-----:R-:W-:Y:S02]  /*1a0f0*/  FMNMX.FTZ R3, R11, R2, !PT ;  /* 0x000000020b037209 */ /* 0x001fe40007810000 */
[----:B------:R-:W-:-:S03]  /*1a100*/  FMNMX.FTZ R11, R91, R4, !PT ;  /* 0x000000045b0b7209 */ /* 0x000fc60007810000 */
[----:B------:R-:W-:Y:S01]  /*1a110*/  FADD.FTZ R2, -R3, R21 ;  /* 0x0000001503027221 */ /* 0x000fe20000010100 */
[----:B------:R-:W-:-:S03]  /*1a120*/  FMNMX.FTZ R4, R94, R11, !PT ;  /* 0x0000000b5e047209 */ /* 0x000fc60007810000 */
[-C--:B------:R-:W-:Y:S01]  /*1a130*/  FMUL.FTZ R12, R2, R7.reuse ;  /* 0x00000007020c7220 */ /* 0x080fe20000410000 */
[----:B------:R-:W-:Y:S01]  /*1a140*/  FMNMX.FTZ R11, R95, R4, !PT ;  /* 0x000000045f0b7209 */ /* 0x000fe20007810000 */
[----:B------:R-:W-:Y:S02]  /*1a150*/  FMUL.FTZ R2, R3, R7 ;  /* 0x0000000703027220 */ /* 0x000fe40000410000 */
[----:B------:R0:W-:Y:S01]  /*1a160*/  MUFU.EX2 R0, R12 ;  /* 0x0000000c00007308 */ /* 0x0001e20000000800 */
        /* <DEDUP_REMOVED lines=8> */
[----:B0-----:R-:W-:Y:S01]  /*1a1f0*/  VIADD R12, R10, 0x180 ;  /* 0x000001800a0c7836 */ /* 0x001fe20000000000 */
[----:B------:R-:W-:Y:S01]  /*1a200*/  FMNMX.FTZ R4, R102, R11, !PT ;  /* 0x0000000b66047209 */ /* 0x000fe20007810000 */
[-CC-:B------:R-:W-:Y:S01]  /*1a210*/  FFMA.FTZ R101, R113, R7.reuse, -R2.reuse ;  /* 0x0000000771657223 */ /* 0x180fe20000010802 */
[-CC-:B------:R-:W-:Y:S01]  /*1a220*/  FFMA.FTZ R105, R105, R7.reuse, -R2.reuse ;  /* 0x0000000769697223 */ /* 0x180fe20000010802 */
[-CC-:B------:R-:W-:Y:S01]  /*1a230*/  FFMA.FTZ R88, R120, R7.reuse, -R2.reuse ;  /* 0x0000000778587223 */ /* 0x180fe20000010802 */
[----:B------:R-:W-:Y:S01]  /*1a240*/  FMNMX.FTZ R11, R103, R4, !PT ;  /* 0x00000004670b7209 */ /* 0x000fe20007810000 */
[-CC-:B------:R-:W-:Y:S01]  /*1a250*/  FFMA.FTZ R113, R121, R7.reuse, -R2.reuse ;  /* 0x0000000779717223 */ /* 0x180fe20000010802 */
[-CC-:B------:R-:W-:Y:S01]  /*1a260*/  FFMA.FTZ R92, R124, R7.reuse, -R2.reuse ;  /* 0x000000077c5c7223 */ /* 0x180fe20000010802 */
[----:B------:R-:W-:Y:S01]  /*1a270*/  FFMA.FTZ R133, R133, R7, -R2 ;  /* 0x0000000785857223 */ /* 0x000fe20000010802 */
[----:B------:R-:W-:Y:S01]  /*1a280*/  FMNMX.FTZ R4, R106, R11, !PT ;  /* 0x0000000b6a047209 */ /* 0x000fe20007810000 */
[----:B------:R-:W0:Y:S03]  /*1a290*/  MUFU.EX2 R21, R21 ;  /* 0x0000001500157308 */ /* 0x000e260000000800 */
[----:B------:R-:W-:-:S04]  /*1a2a0*/  FMNMX.FTZ R11, R107, R4, !PT ;  /* 0x000000046b0b7209 */ /* 0x000fc80007810000 */
[----:B------:R-:W-:Y:S01]  /*1a2b0*/  FMNMX.FTZ R4, R110, R11, !PT ;  /* 0x0000000b6e047209 */ /* 0x000fe20007810000 */
[----:B------:R-:W1:Y:S03]  /*1a2c0*/  MUFU.EX2 R156, R156 ;  /* 0x0000009c009c7308 */ /* 0x000e660000000800 */
[----:B------:R-:W-:-:S04]  /*1a2d0*/  FMNMX.FTZ R11, R111, R4, !PT ;  /* 0x000000046f0b7209 */ /* 0x000fc80007810000 */
[----:B------:R-:W-:Y:S01]  /*1a2e0*/  FMNMX.FTZ R4, R114, R11, !PT ;  /* 0x0000000b72047209 */ /* 0x000fe20007810000 */
[----:B------:R-:W2:Y:S03]  /*1a2f0*/  MUFU.EX2 R158, R158 ;  /* 0x0000009e009e7308 */ /* 0x000ea60000000800 */
[----:B------:R-:W-:-:S04]  /*1a300*/  FMNMX.FTZ R11, R115, R4, !PT ;  /* 0x00000004730b7209 */ /* 0x000fc80007810000 */
[----:B------:R-:W-:Y:S01]  /*1a310*/  FMNMX.FTZ R4, R118, R11, !PT ;  /* 0x0000000b76047209 */ /* 0x000fe20007810000 */
[----:B------:R-:W3:Y:S03]  /*1a320*/  MUFU.EX2 R89, R89 ;  /* 0x0000005900597308 */ /* 0x000ee60000000800 */
        /* <DEDUP_REMOVED lines=12> */
[----:B------:R-:W-:-:S05]  /*1a3f0*/  FMNMX.FTZ R4, R135, R4, !PT ;  /* 0x0000000487047209 */ /* 0x000fca0007810000 */
[----:B------:R-:W4:Y:S01]  /*1a400*/  SHFL.BFLY PT, R11, R4, 0x2, 0x1f ;  /* 0x0c401f00040b7f89 */ /* 0x000f2200000e0000 */
[----:B------:R-:W-:Y:S08]  /*1a410*/  MUFU.EX2 R88, R88 ;  /* 0x0000005800587308 */ /* 0x000ff00000000800 */
[----:B------:R-:W-:Y:S08]  /*1a420*/  MUFU.EX2 R113, R113 ;  /* 0x0000007100717308 */ /* 0x000ff00000000800 */
[----:B------:R-:W-:Y:S01]  /*1a430*/  MUFU.EX2 R92, R92 ;  /* 0x0000005c005c7308 */ /* 0x000fe20000000800 */
[----:B------:R-:W-:-:S02]  /*1a440*/  WARPGROUP.DEPBAR.LE gsb0, 0x0 ;  /* 0x00008000000079c5 */ /* 0x000fc40000010000 */
[----:B------:R-:W-:Y:S01]  /*1a450*/  WARPGROUP.ARRIVE ;  /* 0x00000000000079c5 */ /* 0x000fe20000000000 */
[-CC-:B------:R-:W-:Y:S01]  /*1a460*/  FFMA.FTZ R152, R96, R7.reuse, -R2.reuse ;  /* 0x0000000760987223 */ /* 0x180fe20000010802 */
[-CC-:B------:R-:W-:Y:S01]  /*1a470*/  FFMA.FTZ R154, R100, R7.reuse, -R2.reuse ;  /* 0x00000007649a7223 */ /* 0x180fe20000010802 */
[----:B------:R-:W-:Y:S01]  /*1a480*/  FFMA.FTZ R96, R132, R7, -R2 ;  /* 0x0000000784607223 */ /* 0x000fe20000010802 */
[----:B----4-:R-:W-:Y:S02]  /*1a490*/  FMNMX.FTZ R11, R4, R11, !PT ;  /* 0x0000000b040b7209 */ /* 0x010fe40007810000 */
[----:B------:R-:W-:Y:S01]  /*1a4a0*/  HGMMA.64x128x16.F32.BF16 R24, R148, gdesc[UR4].tnspB, R24, gsb0 ;  /* 0x41e0000494187df0 */ /* 0x000fe20008001818 */
[----:B------:R-:W-:Y:S01]  /*1a4b0*/  R2UR UR6, R12 ;  /* 0x000000000c0672ca */ /* 0x000fe200000e0000 */
[C---:B------:R-:W-:Y:S01]  /*1a4c0*/  VIADD R12, R10.reuse, 0x200 ;  /* 0x000002000a0c7836 */ /* 0x040fe20000000000 */
[----:B------:R-:W-:Y:S01]  /*1a4d0*/  R2UR UR7, R13 ;  /* 0x000000000d0772ca */ /* 0x000fe200000e0000 */
[----:B------:R-:W-:Y:S01]  /*1a4e0*/  IMAD.MOV.U32 R13, RZ, RZ, 0x40000040 ;  /* 0x40000040ff0d7424 */ /* 0x000fe200078e00ff */
[----:B------:R-:W4:Y:S01]  /*1a4f0*/  SHFL.BFLY PT, R4, R11, 0x1, 0x1f ;  /* 0x0c201f000b047f89 */ /* 0x000f2200000e0000 */
[----:B------:R-:W-:Y:S01]  /*1a500*/  VIADD R10, R10, 0x280 ;  /* 0x000002800a0a7836 */ /* 0x000fe20000000000 */
[----:B------:R-:W-:Y:S08]  /*1a510*/  MUFU.EX2 R152, R152 ;  /* 0x0000009800987308 */ /* 0x000ff00000000800 */
[----:B------:R-:W-:Y:S08]  /*1a520*/  MUFU.EX2 R154, R154 ;  /* 0x0000009a009a7308 */ /* 0x000ff00000000800 */
[----:B------:R-:W-:Y:S01]  /*1a530*/  MUFU.EX2 R96, R96 ;  /* 0x0000006000607308 */ /* 0x000fe20000000800 */
[----:B----4-:R-:W-:Y:S01]  /*1a540*/  FMNMX.FTZ R4, R11, R4, !PT ;  /* 0x000000040b047209 */ /* 0x010fe20007810000 */
[----:B------:R-:W-:-:S04]  /*1a550*/  IMAD.MOV.U32 R11, RZ, RZ, 0x40000040 ;  /* 0x40000040ff0b7424 */ /* 0x000fc800078e00ff */
[----:B------:R-:W-:-:S04]  /*1a560*/  FMUL.FTZ R100, R4, R7 ;  /* 0x0000000704647220 */ /* 0x000fc80000410000 */
[-CC-:B------:R-:W-:Y:S01]  /*1a570*/  FFMA.FTZ R157, R90, R7.reuse, -R100.reuse ;  /* 0x000000075a9d7223 */ /* 0x180fe20000010864 */
[-CC-:B------:R-:W-:Y:S01]  /*1a580*/  FFMA.FTZ R90, R91, R7.reuse, -R100.reuse ;  /* 0x000000075b5a7223 */ /* 0x180fe20000010864 */
[-CC-:B------:R-:W-:Y:S01]  /*1a590*/  FFMA.FTZ R159, R94, R7.reuse, -R100.reuse ;  /* 0x000000075e9f7223 */ /* 0x180fe20000010864 */
[-CC-:B------:R-:W-:Y:S01]  /*1a5a0*/  FFMA.FTZ R94, R95, R7.reuse, -R100.reuse ;  /* 0x000000075f5e7223 */ /* 0x180fe20000010864 */
[-CC-:B------:R-:W-:Y:S01]  /*1a5b0*/  FFMA.FTZ R153, R98, R7.reuse, -R100.reuse ;  /* 0x0000000762997223 */ /* 0x180fe20000010864 */
[-CC-:B------:R-:W-:Y:S01]  /*1a5c0*/  FFMA.FTZ R98, R99, R7.reuse, -R100.reuse ;  /* 0x0000000763627223 */ /* 0x180fe20000010864 */
[----:B------:R-:W-:Y:S01]  /*1a5d0*/  MUFU.EX2 R157, R157 ;  /* 0x0000009d009d7308 */ /* 0x000fe20000000800 */
[----:B0-----:R-:W-:Y:S01]  /*1a5e0*/  FFMA.FTZ R95, R0, R6, R21 ;  /* 0x00000006005f7223 */ /* 0x001fe20000010015 */
[-CC-:B------:R-:W-:Y:S01]  /*1a5f0*/  FFMA.FTZ R155, R102, R7.reuse, -R100.reuse ;  /* 0x00000007669b7223 */ /* 0x180fe20000010864 */
[-CC-:B------:R-:W-:Y:S01]  /*1a600*/  FFMA.FTZ R102, R103, R7.reuse, -R100.reuse ;  /* 0x0000000767667223 */ /* 0x180fe20000010864 */
[-CC-:B------:R-:W-:Y:S01]  /*1a610*/  FFMA.FTZ R115, R115, R7.reuse, -R100.reuse ;  /* 0x0000000773737223 */ /* 0x180fe20000010864 */
[C---:B-1----:R-:W-:Y:S01]  /*1a620*/  FADD.FTZ R95, R156.reuse, R95 ;  /* 0x0000005f9c5f7221 */ /* 0x042fe20000010000 */
[--C-:B------:R-:W-:Y:S01]  /*1a630*/  FFMA.FTZ R6, R119, R7, -R100.reuse ;  /* 0x0000000777067223 */ /* 0x100fe20000010864 */
[----:B------:R-:W-:Y:S01]  /*1a640*/  F2FP.BF16.F32.PACK_AB R156, R156, R21 ;  /* 0x000000159c9c723e */ /* 0x000fe200000010ff */
        /* <DEDUP_REMOVED lines=18> */
[-CC-:B------:R-:W-:Y:S01]  /*1a770*/  FFMA.FTZ R151, R110, R7.reuse, -R100.reuse ;  /* 0x000000076e977223 */ /* 0x180fe20000010864 */
[----:B--2---:R-:W-:Y:S01]  /*1a780*/  FADD.FTZ R110, R158, R95 ;  /* 0x0000005f9e6e7221 */ /* 0x004fe20000010000 */
[-C--:B------:R-:W-:Y:S01]  /*1a790*/  FFMA.FTZ R149, R106, R7.reuse, -R100 ;  /* 0x000000076a957223 */ /* 0x080fe20000010864 */
[----:B------:R-:W-:Y:S01]  /*1a7a0*/  HGMMA.64x128x16.F32.BF16 R24, R144, gdesc[UR4].tnspB, R24, gsb0 ;  /* 0x41e0000490187df0 */ /* 0x000fe20008001818 */
[----:B------:R-:W-:Y:S01]  /*1a7b0*/  R2UR UR6, R12 ;  /* 0x000000000c0672ca */ /* 0x000fe200000e0000 */
[-CC-:B------:R-:W-:Y:S01]  /*1a7c0*/  FFMA.FTZ R12, R128, R7.reuse, -R2.reuse ;  /* 0x00000007800c7223 */ /* 0x180fe20000010802 */
[----:B------:R-:W-:Y:S01]  /*1a7d0*/  R2UR UR7, R13 ;  /* 0x000000000d0772ca */ /* 0x000fe200000e0000 */
[-C--:B------:R-:W-:Y:S01]  /*1a7e0*/  FFMA.FTZ R13, R125, R7.reuse, -R2 ;  /* 0x000000077d0d7223 */ /* 0x080fe20000010802 */
[-CC-:B------:R-:W-:Y:S01]  /*1a7f0*/  FFMA.FTZ R104, R107, R7.reuse, -R100.reuse ;  /* 0x000000076b687223 */ /* 0x180fe20000010864 */
[----:B------:R-:W-:Y:S01]  /*1a800*/  MUFU.EX2 R148, R148 ;  /* 0x0000009400947308 */ /* 0x000fe20000000800 */
[----:B------:R-:W-:Y:S01]  /*1a810*/  FFMA.FTZ R106, R111, R7, -R100 ;  /* 0x000000076f6a7223 */ /* 0x000fe20000010864 */
[----:B---3--:R-:W-:-:S06]  /*1a820*/  F2FP.BF16.F32.PACK_AB R158, R89, R158 ;  /* 0x0000009e599e723e */ /* 0x008fcc00000010ff */
        /* <DEDUP_REMOVED lines=12> */
[-CC-:B------:R-:W-:Y:S01]  /*1a8f0*/  FFMA.FTZ R146, R116, R7.reuse, -R2.reuse ;  /* 0x0000000774927223 */ /* 0x180fe20000010802 */
[----:B------:R-:W-:Y:S01]  /*1a900*/  FFMA.FTZ R117, R129, R7, -R2 ;  /* 0x0000000781757223 */ /* 0x000fe20000010802 */
[----:B------:R-:W-:Y:S01]  /*1a910*/  HGMMA.64x128x16.F32.BF16 R24, R140, gdesc[UR4].tnspB, R24, gsb0 ;  /* 0x41e000048c187df0 */ /* 0x000fe20008001818 */
[----:B------:R-:W-:Y:S01]  /*1a920*/  R2UR UR6, R10 ;  /* 0x000000000a0672ca */ /* 0x000fe200000e0000 */
[----:B------:R-:W-:Y:S01]  /*1a930*/  FADD.FTZ R2, -R4, R9 ;  /* 0x0000000904027221 */ /* 0x000fe20000010100 */
[----:B------:R-:W-:Y:S01]  /*1a940*/  R2UR UR7, R11 ;  /* 0x000000000b0772ca */ /* 0x000fe200000e0000 */
[----:B------:R-:W-:-:S02]  /*1a950*/  @!P1 IMAD R11, R22, 0x8, R16 ;  /* 0x00000008160b9824 */ /* 0x000fc400078e0210 */
[-CC-:B------:R-:W-:Y:S01]  /*1a960*/  FFMA.FTZ R10, R114, R7.reuse, -R100.reuse ;  /* 0x00000007720a7223 */ /* 0x180fe20000010864 */
[-C--:B------:R-:W-:Y:S01]  /*1a970*/  FMUL.FTZ R2, R2, R7.reuse ;  /* 0x0000000702027220 */ /* 0x080fe20000410000 */
[----:B------:R-:W-:Y:S01]  /*1a980*/  MUFU.EX2 R145, R145 ;  /* 0x0000009100917308 */ /* 0x000fe20000000800 */
[----:B------:R-:W-:Y:S02]  /*1a990*/  @!P1 VIADD R11, R11, 0x2a840 ;  /* 0x0002a8400b0b9836 */ /* 0x000fe40000000000 */
[----:B------:R-:W-:-:S03]  /*1a9a0*/  FFMA.FTZ R147, R118, R7, -R100 ;  /* 0x0000000776937223 */ /* 0x000fc60000010864 */
[----:B------:R-:W-:Y:S02]  /*1a9b0*/  @!P1 PRMT R91, RZ, 0x654, R11 ;  /* 0x00000654ff5b9816 */ /* 0x000fe4000000000b */
[----:B------:R-:W0:Y:S08]  /*1a9c0*/  MUFU.EX2 R2, R2 ;  /* 0x0000000200027308 */ /* 0x000e300000000800 */
[----:B------:R-:W-:Y:S08]  /*1a9d0*/  MUFU.EX2 R144, R144 ;  /* 0x0000009000907308 */ /* 0x000ff00000000800 */
[----:B------:R-:W-:Y:S01]  /*1a9e0*/  MUFU.EX2 R10, R10 ;  /* 0x0000000a000a7308 */ /* 0x000fe20000000800 */
[----:B0-----:R-:W-:Y:S01]  /*1a9f0*/  FFMA.FTZ R5, R2, R5, R157 ;  /* 0x0000000502057223 */ /* 0x001fe2000001009d */
[----:B------:R-:W-:-:S03]  /*1aa00*/  F2FP.BF16.F32.PACK_AB R157, R90, R157 ;  /* 0x0000009d5a9d723e */ /* 0x000fc600000010ff */
[----:B------:R-:W-:-:S03]  /*1aa10*/  FADD.FTZ R108, R90, R5 ;  /* 0x000000055a6c7221 */ /* 0x000fc60000010000 */
[----:B------:R-:W-:Y:S01]  /*1aa20*/  MUFU.EX2 R11, R115 ;  /* 0x00000073000b7308 */ /* 0x000fe20000000800 */
[----:B------:R-:W-:Y:S01]  /*1aa30*/  FADD.FTZ R5, R159, R108 ;  /* 0x0000006c9f057221 */ /* 0x000fe20000010000 */
[----:B------:R-:W-:Y:S01]  /*1aa40*/  FFMA.FTZ R108, R123, R7, -R100 ;  /* 0x000000077b6c7223 */ /* 0x000fe20000010864 */
[----:B------:R-:W-:-:S05]  /*1aa50*/  F2FP.BF16.F32.PACK_AB R159, R94, R159 ;  /* 0x0000009f5e9f723e */ /* 0x000fca00000010ff */
        /* <DEDUP_REMOVED lines=9> */
[-CC-:B------:R-:W-:Y:S01]  /*1aaf0*/  FFMA.FTZ R143, R126, R7.reuse, -R100.reuse ;  /* 0x000000077e8f7223 */ /* 0x180fe20000010864 */
[----:B------:R-:W-:Y:S01]  /*1ab00*/  FFMA.FTZ R100, R135, R7, -R100 ;  /* 0x0000000787647223 */ /* 0x000fe20000010864 */
[----:B------:R-:W-:Y:S02]  /*1ab10*/  F2FP.BF16.F32.PACK_AB R140, R113, R88 ;  /* 0x00000058718c723e */ /* 0x000fe400000010ff */
[----:B------:R-:W-:Y:S01]  /*1ab20*/  HGMMA.64x128x16.F32.BF16 R24, R136, gdesc[UR4].tnspB, R24, gsb0 ;  /* 0x41e0000488187df0 */ /* 0x000fe20008001818 */
[----:B------:R-:W1:Y:S01]  /*1ab30*/  MUFU.EX2 R141, R141 ;  /* 0x0000008d008d7308 */ /* 0x000e620000000800 */
[----:B------:R-:W-:-:S07]  /*1ab40*/  F2FP.BF16.F32.PACK_AB R142, R13, R92 ;  /* 0x0000005c0d8e723e */ /* 0x000fce00000010ff */
[----:B------:R-:W2:Y:S08]  /*1ab50*/  MUFU.EX2 R143, R143 ;  /* 0x0000008f008f7308 */ /* 0x000eb00000000800 */
[----:B------:R-:W-:Y:S01]  /*1ab60*/  MUFU.EX2 R100, R100 ;  /* 0x0000006400647308 */ /* 0x000fe20000000800 */
[----:B------:R-:W-:Y:S02]  /*1ab70*/  WARPGROUP.DEPBAR.LE gsb0, 0x0 ;  /* 0x00008000000079c5 */ /* 0x000fe40000010000 */
[----:B------:R3:W-:Y:S05]  /*1ab80*/  @!P1 SYNCS.ARRIVE.TRANS64.RED.A1T0 RZ, [R91+URZ], RZ ;  /* 0x000000ff5bff99a7 */ /* 0x0007ea000810043f */
[----:B------:R-:W4:Y:S01]  /*1ab90*/  MUFU.EX2 R137, R130 ;  /* 0x0000008200897308 */ /* 0x000f220000000800 */
[----:B0-----:R-:W-:-:S02]  /*1aba0*/  F2FP.BF16.F32.PACK_AB R138, R9, R96 ;  /* 0x00000060098a723e */ /* 0x001fc400000010ff */
[----:B------:R-:W-:Y:S01]  /*1abb0*/  F2FP.BF16.F32.PACK_AB R136, R117, R12 ;  /* 0x0000000c7588723e */ /* 0x000fe200000010ff */
[----:B---3--:R-:W-:Y:S01]  /*1abc0*/  FADD.FTZ R91, R89, R110 ;  /* 0x0000006e595b7221 */ /* 0x008fe20000010000 */
[----:B------:R-:W-:-:S03]  /*1abd0*/  FADD.FTZ R110, R94, R5 ;  /* 0x000000055e6e7221 */ /* 0x000fc60000010000 */
[----:B------:R-:W0:Y:S01]  /*1abe0*/  MUFU.EX2 R139, R134 ;  /* 0x00000086008b7308 */ /* 0x000e220000000800 */
[----:B------:R3:W-:Y:S01]  /*1abf0*/  @!P1 SYNCS.ARRIVE.TRANS64.RED.A1T0 RZ, [R198+URZ], RZ ;  /* 0x000000ffc6ff99a7 */ /* 0x0007e2000810043f */
[----:B------:R-:W-:Y:S01]  /*1ac00*/  FADD.FTZ R112, R152, R91 ;  /* 0x0000005b98707221 */ /* 0x000fe20000010000 */
[----:B------:R-:W-:Y:S01]  /*1ac10*/  FADD.FTZ R5, R153, R110 ;  /* 0x0000006e99057221 */ /* 0x000fe20000010000 */
[C---:B------:R-:W-:Y:S02]  /*1ac20*/  F2FP.BF16.F32.PACK_AB R152, R93.reuse, R152 ;  /* 0x000000985d98723e */ /* 0x040fe400000010ff */
[----:B------:R-:W-:Y:S01]  /*1ac30*/  FADD.FTZ R91, R93, R112 ;  /* 0x000000705d5b7221 */ /* 0x000fe20000010000 */
[C---:B------:R-:W-:Y:S01]  /*1ac40*/  FADD.FTZ R110, R98.reuse, R5 ;  /* 0x00000005626e7221 */ /* 0x040fe20000010000 */
[----:B------:R-:W-:Y:S01]  /*1ac50*/  F2FP.BF16.F32.PACK_AB R153, R98, R153 ;  /* 0x000000996299723e */ /* 0x000fe200000010ff */
[----:B---3--:R-:W-:Y:S02]  /*1ac60*/  IMAD.MOV.U32 R198, RZ, RZ, R23 ;  /* 0x000000ffffc67224 */ /* 0x008fe400078e0017 */
        /* <DEDUP_REMOVED lines=20> */
[----:B------:R-:W-:Y:S01]  /*1adb0*/  VIADD R10, R15, 0xffffffff ;  /* 0xffffffff0f0a7836 */ /* 0x000fe20000000000 */
[----:B------:R-:W-:Y:S01]  /*1adc0*/  F2FP.BF16.F32.PACK_AB R151, R106, R151 ;  /* 0x000000976a97723e */ /* 0x000fe200000010ff */
[----:B------:R-:W-:Y:S01]  /*1add0*/  FADD.FTZ R5, R101, R90 ;  /* 0x0000005a65057221 */ /* 0x000fe20000010000 */
[----:B------:R-:W-:Y:S01]  /*1ade0*/  FADD.FTZ R94, R11, R94 ;  /* 0x0000005e0b5e7221 */ /* 0x000fe20000010000 */
[----:B------:R-:W-:Y:S01]  /*1adf0*/  F2FP.BF16.F32.PACK_AB R144, R101, R144 ;  /* 0x000000906590723e */ /* 0x000fe200000010ff */
[----:B------:R-:W-:-:S02]  /*1ae00*/  IMAD.MOV.U32 R15, RZ, RZ, R10 ;  /* 0x000000ffff0f7224 */ /* 0x000fc400078e000a */
[----:B------:R-:W-:Y:S01]  /*1ae10*/  FADD.FTZ R90, R146, R5 ;  /* 0x00000005925a7221 */ /* 0x000fe20000010000 */
[----:B------:R-:W-:Y:S01]  /*1ae20*/  FADD.FTZ R5, R147, R94 ;  /* 0x0000005e93057221 */ /* 0x000fe20000010000 */
[C---:B------:R-:W-:Y:S02]  /*1ae30*/  F2FP.BF16.F32.PACK_AB R147, R6.reuse, R147 ;  /* 0x000000930693723e */ /* 0x040fe400000010ff */
[C---:B------:R-:W-:Y:S01]  /*1ae40*/  FADD.FTZ R21, R109.reuse, R90 ;  /* 0x0000005a6d157221 */ /* 0x040fe20000010000 */
[----:B------:R-:W-:Y:S01]  /*1ae50*/  FADD.FTZ R90, R6, R5 ;  /* 0x00000005065a7221 */ /* 0x000fe20000010000 */
[----:B------:R-:W-:Y:S02]  /*1ae60*/  F2FP.BF16.F32.PACK_AB R146, R109, R146 ;  /* 0x000000926d92723e */ /* 0x000fe400000010ff */
[----:B------:R-:W-:Y:S01]  /*1ae70*/  FADD.FTZ R94, R88, R21 ;  /* 0x00000015585e7221 */ /* 0x000fe20000010000 */
[----:B-1----:R-:W-:Y:S01]  /*1ae80*/  FADD.FTZ R5, R141, R90 ;  /* 0x0000005a8d057221 */ /* 0x002fe20000010000 */
[----:B------:R-:W-:-:S02]  /*1ae90*/  F2FP.BF16.F32.PACK_AB R141, R108, R141 ;  /* 0x0000008d6c8d723e */ /* 0x000fc400000010ff */
[----:B------:R-:W-:Y:S01]  /*1aea0*/  FADD.FTZ R21, R113, R94 ;  /* 0x0000005e71157221 */ /* 0x000fe20000010000 */
[----:B------:R-:W-:-:S03]  /*1aeb0*/  FADD.FTZ R90, R108, R5 ;  /* 0x000000056c5a7221 */ /* 0x000fc60000010000 */
[----:B------:R-:W-:Y:S01]  /*1aec0*/  FADD.FTZ R94, R92, R21 ;  /* 0x000000155c5e7221 */ /* 0x000fe20000010000 */
[----:B--2---:R-:W-:Y:S01]  /*1aed0*/  FADD.FTZ R90, R143, R90 ;  /* 0x0000005a8f5a7221 */ /* 0x004fe20000010000 */
[----:B------:R-:W-:Y:S01]  /*1aee0*/  F2FP.BF16.F32.PACK_AB R143, R127, R143 ;  /* 0x0000008f7f8f723e */ /* 0x000fe200000010ff */
[----:B------:R-:W-:Y:S02]  /*1aef0*/  IMAD.MOV.U32 R21, RZ, RZ, R3 ;  /* 0x000000ffff157224 */ /* 0x000fe400078e0003 */
[----:B------:R-:W-:Y:S01]  /*1af00*/  FADD.FTZ R5, R13, R94 ;  /* 0x0000005e0d057221 */ /* 0x000fe20000010000 */
[----:B------:R-:W-:-:S03]  /*1af10*/  FADD.FTZ R90, R127, R90 ;  /* 0x0000005a7f5a7221 */ /* 0x000fc60000010000 */
[----:B------:R-:W-:Y:S01]  /*1af20*/  FADD.FTZ R6, R12, R5 ;  /* 0x000000050c067221 */ /* 0x000fe20000010000 */
[----:B----4-:R-:W-:Y:S01]  /*1af30*/  FADD.FTZ R90, R137, R90 ;  /* 0x0000005a895a7221 */ /* 0x010fe20000010000 */
[----:B------:R-:W-:Y:S02]  /*1af40*/  F2FP.BF16.F32.PACK_AB R137, R131, R137 ;  /* 0x000000898389723e */ /* 0x000fe400000010ff */
[----:B------:R-:W-:Y:S01]  /*1af50*/  FADD.FTZ R5, R117, R6 ;  /* 0x0000000675057221 */ /* 0x000fe20000010000 */
[----:B------:R-:W-:-:S03]  /*1af60*/  FADD.FTZ R90, R131, R90 ;  /* 0x0000005a835a7221 */ /* 0x000fc60000010000 */
[----:B------:R-:W-:Y:S01]  /*1af70*/  FADD.FTZ R6, R96, R5 ;  /* 0x0000000560067221 */ /* 0x000fe20000010000 */
[----:B0-----:R-:W-:Y:S01]  /*1af80*/  FADD.FTZ R90, R139, R90 ;  /* 0x0000005a8b5a7221 */ /* 0x001fe20000010000 */
[C---:B------:R-:W-:Y:S02]  /*1af90*/  F2FP.BF16.F32.PACK_AB R139, R100.reuse, R139 ;  /* 0x0000008b648b723e */ /* 0x040fe400000010ff */
[----:B------:R-:W-:Y:S01]  /*1afa0*/  FADD.FTZ R6, R9, R6 ;  /* 0x0000000609067221 */ /* 0x000fe20000010000 */
[----:B------:R-:W-:Y:S01]  /*1afb0*/  FADD.FTZ R5, R100, R90 ;  /* 0x0000005a64057221 */ /* 0x000fe20000010000 */
[----:B------:R-:W-:Y:S01]  /*1afc0*/  IMAD.MOV.U32 R9, RZ, RZ, R4 ;  /* 0x000000ffff097224 */ /* 0x000fe200078e0004 */
[----:B------:R-:W-:Y:S06]  /*1afd0*/  @P2 BRA `(.L_x_1894) ;  /* 0xffffffe000282947 */ /* 0x000fec000383ffff */
[----:B------:R-:W-:Y:S05]  /*1afe0*/  BSYNC B1 ;  /* 0x0000000000017941 */ /* 0x000fea0003800000 */
.L_x_1883:
[----:B------:R-:W-:Y:S05]  /*1aff0*/  BSYNC B0 ;  /* 0x0000000000007941 */ /* 0x000fea0003800000 */
.L_x_1882:
[----:B------:R-:W-:Y:S01]  /*1b000*/  ISETP.GE.AND P2, PT, R10, R179, PT ;  /* 0x000000b30a00720c */ /* 0x000fe20003f46270 */
[----:B------:R-:W-:-:S12]  /*1b010*/  BSSY B0, `(.L_x_1895) ;  /* 0x0000315000007945 */ /* 0x000fd80003800000 */
[----:B------:R-:W-:Y:S05]  /*1b020*/  @!P2 BRA `(.L_x_1896) ;  /* 0x00000030004ca947 */ /* 0x000fea0003800000 */
[----:B------:R-:W-:Y:S02]  /*1b030*/  IMAD.MOV.U32 R9, RZ, RZ, R4 ;  /* 0x000000ffff097224 */ /* 0x000fe400078e0004 */
[----:B------:R-:W-:Y:S02]  /*1b040*/  IMAD.MOV.U32 R11, RZ, RZ, R3 ;  /* 0x000000ffff0b7224 */ /* 0x000fe400078e0003 */
[----:B------:R-:W-:Y:S02]  /*1b050*/  IMAD.MOV.U32 R21, RZ, RZ, R23 ;  /* 0x000000ffff157224 */ /* 0x000fe400078e0017 */
[----:B------:R-:W-:-:S07]  /*1b060*/  IMAD.MOV.U32 R198, RZ, RZ, R22 ;  /* 0x000000ffffc67224 */ /* 0x000fce00078e0016 */
.L_x_1915:
[----:B------:R-:W-:-:S05]  /*1b070*/  VIADD R4, R198, 0x1 ;  /* 0x00000001c6047836 */ /* 0x000fca0000000000 */
[----:B------:R-:W-:-:S04]  /*1b080*/  ISETP.NE.AND P2, PT, R4, 0x2, PT ;  /* 0x000000020400780c */ /* 0x000fc80003f45270 */
[----:B------:R-:W-:Y:S02]  /*1b090*/  SEL R4, R4, RZ, P2 ;  /* 0x000000ff04047207 */ /* 0x000fe40001000000 */
[----:B------:R-:W-:-:S03]  /*1b0a0*/  SEL R12, RZ, 0x1, P2 ;  /* 0x00000001ff0c7807 */ /* 0x000fc60001000000 */
[----:B------:R-:W-:Y:S01]  /*1b0b0*/  IMAD.MOV.U32 R22, RZ, RZ, R4 ;  /* 0x000000ffff167224 */ /* 0x000fe200078e0004 */
[----:B------:R-:W-:Y:S01]  /*1b0c0*/  LOP3.LUT R23, R21, R12, RZ, 0x3c, !PT ;  /* 0x0000000c15177212 */ /* 0x000fe200078e3cff */
[----:B------:R-:W-:Y:S06]  /*1b0d0*/  @!P0 BRA `(.L_x_1897) ;  /* 0x0000000000048947 */ /* 0x000fec0003800000 */
[----:B------:R-:W-:Y:S01]  /*1b0e0*/  BPT.TRAP 0x1 ;  /* 0x000000040000795c */ /* 0x000fe20000300000 */
.L_x_1897:
[----:B------:R-:W-:Y:S01]  /*1b0f0*/  IMAD R3, R22, 0x8, R16 ;  /* 0x0000000816037824 */ /* 0x000fe200078e0210 */
[----:B------:R-:W-:-:S04]  /*1b100*/  SHF.L.U32 R14, R23, 0x1f, RZ ;  /* 0x0000001f170e7819 */ /* 0x000fc800000006ff */
[----:B------:R0:W1:Y:S01]  /*1b110*/  SYNCS.PHASECHK.TRANS64.TRYWAIT P2, [R3+URZ+0x2a830], R14 ;  /* 0x02a8300e030075a7 */ /* 0x000062000804017f */
[----:B------:R-:W-:Y:S05]  /*1b120*/  @!P0 BRA `(.L_x_1898) ;  /* 0x0000000000048947 */ /* 0x000fea0003800000 */
[----:B------:R-:W-:Y:S01]  /*1b130*/  BPT.TRAP 0x1 ;  /* 0x000000040000795c */ /* 0x000fe20000300000 */
.L_x_1898:
[----:B------:R-:W-:Y:S01]  /*1b140*/  BSSY B1, `(.L_x_1899) ;  /* 0x0000006000017945 */ /* 0x000fe20003800000 */
[----:B------:R-:W-:Y:S02]  /*1b150*/  IMAD R12, R22, 0x900, R8 ;  /* 0x00000900160c7824 */ /* 0x000fe400078e0208 */
[----:B------:R-:W-:Y:S01]  /*1b160*/  IMAD.MOV.U32 R13, RZ, RZ, 0x40000040 ;  /* 0x40000040ff0d7424 */ /* 0x000fe200078e00ff */
[----:B-1----:R-:W-:Y:S06]  /*1b170*/  @P2 BRA `(.L_x_1900) ;  /* 0x0000000000082947 */ /* 0x002fec0003800000 */
[----:B------:R-:W1:Y:S02]  /*1b180*/  SYNCS.PHASECHK.TRANS64.TRYWAIT P2, [R3+URZ+0x2a830], R14 ;  /* 0x02a8300e030075a7 */ /* 0x000e64000804017f */
[----:B-1----:R-:W-:Y:S05]  /*1b190*/  @!P2 BRA `(.L_x_1901) ;  /* 0x000000ec000ca947 */ /* 0x002fea0003800000 */
.L_x_1900:
[----:B------:R-:W-:Y:S05]  /*1b1a0*/  BSYNC B1 ;  /* 0x0000000000017941 */ /* 0x000fea0003800000 */
.L_x_1899:
        /* <DEDUP_REMOVED lines=179> */
.L_x_1902:
[----:B------:R-:W-:Y:S01]  /*1bce0*/  SHF.L.U32 R3, R21, 0x1f, RZ ;  /* 0x0000001f15037819 */ /* 0x000fe200000006ff */
[----:B------:R-:W-:-:S04]  /*1bcf0*/  IMAD R12, R198, 0x8, R16 ;  /* 0x00000008c60c7824 */ /* 0x000fc800078e0210 */
[----:B------:R0:W1:Y:S01]  /*1bd00*/  SYNCS.PHASECHK.TRANS64.TRYWAIT P2, [R12+URZ+0x2a850], R3 ;  /* 0x02a850030c0075a7 */ /* 0x000062000804017f */
[----:B------:R-:W-:Y:S05]  /*1bd10*/  @!P0 BRA `(.L_x_1903) ;  /* 0x0000000000048947 */ /* 0x000fea0003800000 */
[----:B------:R-:W-:Y:S01]  /*1bd20*/  BPT.TRAP 0x1 ;  /* 0x000000040000795c */ /* 0x000fe20000300000 */
.L_x_1903:
        /* <DEDUP_REMOVED lines=9> */
.L_x_1905:
[----:B------:R-:W-:Y:S05]  /*1bdc0*/  BSYNC B1 ;  /* 0x0000000000017941 */ /* 0x000fea0003800000 */
.L_x_1904:
[----:B------:R-:W-:Y:S01]  /*1bdd0*/  IMAD.MOV.U32 R2, RZ, RZ, R0 ;  /* 0x000000ffff027224 */ /* 0x000fe200078e0000 */
[----:B------:R-:W-:Y:S01]  /*1bde0*/  WARPGROUP.ARRIVE ;  /* 0x00000000000079c5 */ /* 0x000fe20000000000 */
[----:B01----:R-:W-:Y:S01]  /*1bdf0*/  IMAD.MOV.U32 R3, RZ, RZ, 0x40000040 ;  /* 0x40000040ff037424 */ /* 0x003fe200078e00ff */
[----:B------:R-:W-:Y:S01]  /*1be00*/  ISETP.NE.AND P2, PT, R203, 0x1, PT ;  /* 0x00000001cb00780c */ /* 0x000fe20003f45270 */
[----:B------:R-:W-:Y:S01]  /*1be10*/  IMAD.IADD R15, R181, 0x1, R177 ;  /* 0x00000001b50f7824 */ /* 0x000fe200078e02b1 */
[----:B------:R-:W-:Y:S01]  /*1be20*/  R2UR UR6, R2 ;  /* 0x00000000020672ca */ /* 0x000fe200000e0000 */
[----:B------:R-:W-:Y:S01]  /*1be30*/  VIADD R2, R0, 0x80 ;  /* 0x0000008000027836 */ /* 0x000fe20000000000 */
[----:B------:R-:W-:Y:S01]  /*1be40*/  R2UR UR7, R3 ;  /* 0x00000000030772ca */ /* 0x000fe200000e0000 */
[----:B------:R-:W-:Y:S01]  /*1be50*/  IMAD.MOV.U32 R3, RZ, RZ, 0x40000040 ;  /* 0x40000040ff037424 */ /* 0x000fe200078e00ff */
[----:B------:R-:W-:-:S11]  /*1be60*/  ULOP3.LUT UR4, URZ, UR51, URZ, 0x33, !UPT ;  /* 0x000000333f047292 */ /* 0x000fd6000f8e333f */
        /* <DEDUP_REMOVED lines=26> */
[----:B------:R-:W0:Y:S01]  /*1c010*/  @P2 LDC R0, c[0x0][0x44c] ;  /* 0x00011300ff002b82 */ /* 0x000e220000000800 */
[----:B------:R-:W-:Y:S02]  /*1c020*/  WARPGROUP.DEPBAR.LE gsb0, 0x0 ;  /* 0x00008000000079c5 */ /* 0x000fe40000010000 */
[----:B------:R-:W-:-:S08]  /*1c030*/  WARPGROUP.ARRIVE ;  /* 0x00000000000079c5 */ /* 0x000fd00000000000 */
[----:B------:R-:W-:Y:S01]  /*1c040*/  HGMMA.64x128x16.F32.BF16 R24, R140, gdesc[UR4].tnspB, R24, gsb0 ;  /* 0x41e000048c187df0 */ /* 0x000fe20008001818 */
[----:B------:R-:W-:Y:S01]  /*1c050*/  R2UR UR6, R2 ;  /* 0x00000000020672ca */ /* 0x000fe200000e0000 */
[----:B0-----:R-:W-:Y:S01]  /*1c060*/  @P2 IMAD.HI.U32 R2, R15, R0, RZ ;  /* 0x000000000f022227 */ /* 0x001fe200078e00ff */
[----:B------:R-:W-:Y:S02]  /*1c070*/  R2UR UR7, R3 ;  /* 0x00000000030772ca */ /* 0x000fe400000e0000 */
[----:B------:R-:W0:Y:S01]  /*1c080*/  @P2 LDC R3, c[0x0][0x450] ;  /* 0x00011400ff032b82 */ /* 0x000e220000000800 */
[----:B------:R-:W-:-:S04]  /*1c090*/  @!P1 IMAD R0, R4, 0x8, R16 ;  /* 0x0000000804009824 */ /* 0x000fc800078e0210 */
[----:B------:R-:W-:-:S05]  /*1c0a0*/  @!P1 VIADD R0, R0, 0x2a840 ;  /* 0x0002a84000009836 */ /* 0x000fca0000000000 */
[----:B------:R-:W-:Y:S02]  /*1c0b0*/  @!P1 PRMT R0, RZ, 0x654, R0 ;  /* 0x00000654ff009816 */ /* 0x000fe40000000000 */
[----:B0-----:R-:W-:Y:S02]  /*1c0c0*/  @P2 SHF.R.U32.HI R15, RZ, R3, R2 ;  /* 0x00000003ff0f2219 */ /* 0x001fe40000011602 */
[----:B------:R-:W-:-:S03]  /*1c0d0*/  ISETP.GE.AND P2, PT, R20, 0x1, PT ;  /* 0x000000011400780c */ /* 0x000fc60003f46270 */
[----:B------:R-:W0:Y:S01]  /*1c0e0*/  SHFL.IDX PT, R2, R15, RZ, 0x1c1f ;  /* 0x001c1fff0f027589 */ /* 0x000e2200000e0000 */
[----:B------:R-:W-:Y:S02]  /*1c0f0*/  WARPGROUP.DEPBAR.LE gsb0, 0x0 ;  /* 0x00008000000079c5 */ /* 0x000fe40000010000 */
[----:B------:R-:W-:Y:S01]  /*1c100*/  WARPGROUP.ARRIVE ;  /* 0x00000000000079c5 */ /* 0x000fe20000000000 */
[----:B------:R-:W-:-:S04]  /*1c110*/  IMAD R140, R10, -0x60, RZ ;  /* 0xffffffa00a8c7824 */ /* 0x000fc800078e02ff */
[----:B------:R-:W-:Y:S01]  /*1c120*/  VIADD R3, R140, 0x1 ;  /* 0x000000018c037836 */ /* 0x000fe20000000000 */
[----:B------:R-:W-:Y:S03]  /*1c130*/  HGMMA.64x128x16.F32.BF16 R24, R136, gdesc[UR4].tnspB, R24, gsb0 ;  /* 0x41e0000488187df0 */ /* 0x000fe60008001818 */
[----:B------:R-:W-:-:S04]  /*1c140*/  IMAD R3, R180, -0x2, R3 ;  /* 0xfffffffeb4037824 */ /* 0x000fc800078e0203 */
[----:B------:R-:W-:Y:S01]  /*1c150*/  VIADD R7, R3, 0xffffffff ;  /* 0xffffffff03077836 */ /* 0x000fe20000000000 */
[----:B------:R-:W-:-:S05]  /*1c160*/  IADD3 R13, -R163, R3, R164 ;  /* 0x00000003a30d7210 */ /* 0x000fca0007ffe1a4 */
[C---:B------:R-:W-:Y:S02]  /*1c170*/  VIADD R21, R13.reuse, UR50 ;  /* 0x000000320d157c36 */ /* 0x040fe40008000000 */
[----:B------:R-:W-:Y:S01]  /*1c180*/  VIADD R13, R13, UR4 ;  /* 0x000000040d0d7c36 */ /* 0x000fe20008000000 */
[----:B------:R-:W-:Y:S02]  /*1c190*/  WARPGROUP.DEPBAR.LE gsb0, 0x0 ;  /* 0x00008000000079c5 */ /* 0x000fe40000010000 */
[----:B------:R1:W-:Y:S01]  /*1c1a0*/  @!P1 SYNCS.ARRIVE.TRANS64.RED.A1T0 RZ, [R0+URZ], RZ ;  /* 0x000000ff00ff99a7 */ /* 0x0003e2000810043f */
[--C-:B0-----:R-:W-:Y:S02]  /*1c1b0*/  IMAD.IADD R139, R21, 0x1, R2.reuse ;  /* 0x00000001158b7824 */ /* 0x101fe400078e0202 */
[----:B------:R-:W-:Y:S01]  /*1c1c0*/  IMAD.IADD R137, R13, 0x1, R2 ;  /* 0x000000010d897824 */ /* 0x000fe200078e0202 */
[----:B------:R-:W-:Y:S06]  /*1c1d0*/  @!P2 BRA `(.L_x_1907) ;  /* 0x000000000054a947 */ /* 0x000fec0003800000 */
[----:B-1----:R-:W-:Y:S01]  /*1c1e0*/  IADD3 R0, -R163, R164, R2 ;  /* 0x000000a4a3007210 */ /* 0x002fe20007ffe102 */
        /* <DEDUP_REMOVED lines=11> */
.L_x_1909:
[----:B------:R-:W-:-:S05]  /*1c2a0*/  IMAD.U32 R4, RZ, RZ, UR39 ;  /* 0x00000027ff047e24 */ /* 0x000fca000f8e00ff */
[----:B------:R-:W-:-:S13]  /*1c2b0*/  ISETP.NE.AND P2, PT, R4, 0x1, PT ;  /* 0x000000010400780c */ /* 0x000fda0003f45270 */
[----:B------:R-:W0:Y:S02]  /*1c2c0*/  @P2 LDC.64 R2, c[0x0][0x9e8] ;  /* 0x00027a00ff022b82 */ /* 0x000e240000000a00 */
[----:B0-----:R-:W-:-:S05]  /*1c2d0*/  @P2 IMAD.HI.U32 R2, R0, R2, RZ ;  /* 0x0000000200022227 */ /* 0x001fca00078e00ff */
[----:B------:R-:W-:-:S07]  /*1c2e0*/  @P2 SHF.R.U32.HI R0, RZ, R3, R2 ;  /* 0x00000003ff002219 */ /* 0x000fce0000011602 */
.L_x_1910:
[----:B------:R-:W-:Y:S05]  /*1c2f0*/  BSYNC B1 ;  /* 0x0000000000017941 */ /* 0x000fea0003800000 */
.L_x_1908:
[----:B------:R-:W-:-:S05]  /*1c300*/  IMAD R0, R0, R4, R7 ;  /* 0x0000000400007224 */ /* 0x000fca00078e0207 */
[----:B------:R-:W-:Y:S02]  /*1c310*/  VIADDMNMX R139, R0, R4, R139, PT ;  /* 0x00000004008b7246 */ /* 0x000fe4000380018b */
[----:B------:R-:W-:-:S07]  /*1c320*/  VIMNMX R137, R137, R0, !PT ;  /* 0x0000000089897248 */ /* 0x000fce0007fe0100 */
.L_x_1907:
[C---:B------:R-:W-:Y:S01]  /*1c330*/  ISETP.GE.AND P2, PT, R140.reuse, 0x2, PT ;  /* 0x000000028c00780c */ /* 0x040fe20003f46270 */
[----:B------:R-:W0:Y:S01]  /*1c340*/  SHFL.IDX PT, R2, R15, 0x1, 0x1c1f ;  /* 0x003c1f000f027f89 */ /* 0x000e2200000e0000 */
[C---:B------:R-:W-:Y:S02]  /*1c350*/  ISETP.GE.AND P5, PT, R140.reuse, 0xa, PT ;  /* 0x0000000a8c00780c */ /* 0x040fe40003fa6270 */
[----:B------:R-:W-:Y:S02]  /*1c360*/  ISETP.GT.AND P3, PT, R137, 0x1, !P2 ;  /* 0x000000018900780c */ /* 0x000fe40005764270 */
[----:B------:R-:W-:Y:S02]  /*1c370*/  P2R R143, PR, RZ, 0x20 ;  /* 0x00000020ff8f7803 */ /* 0x000fe40000000000 */
[----:B------:R-:W-:Y:S02]  /*1c380*/  ISETP.LT.OR P4, PT, R139, 0x2, P3 ;  /* 0x000000028b00780c */ /* 0x000fe40001f81670 */
[----:B------:R-:W-:-:S02]  /*1c390*/  ISETP.GE.AND P3, PT, R140, 0x9, PT ;  /* 0x000000098c00780c */ /* 0x000fc40003f66270 */
[----:B-1----:R-:W-:Y:S02]  /*1c3a0*/  FSEL R0, R89, -INF , !P4 ;  /* 0xff80000059007808 */ /* 0x002fe40006000000 */
[----:B------:R-:W-:-:S04]  /*1c3b0*/  ISETP.GT.AND P4, PT, R137, 0x8, !P3 ;  /* 0x000000088900780c */ /* 0x000fc80005f84270 */
[----:B------:R-:W-:-:S04]  /*1c3c0*/  ISETP.LT.OR P4, PT, R139, 0x9, P4 ;  /* 0x000000098b00780c */ /* 0x000fc80002781670 */
[----:B------:R-:W-:Y:S02]  /*1c3d0*/  FSEL R92, R92, -INF , !P4 ;  /* 0xff8000005c5c7808 */ /* 0x000fe40006000000 */
[----:B------:R-:W-:Y:S01]  /*1c3e0*/  ISETP.GT.AND P4, PT, R137, 0x9, !P5 ;  /* 0x000000098900780c */ /* 0x000fe20006f84270 */
[--C-:B0-----:R-:W-:Y:S01]  /*1c3f0*/  IMAD.IADD R21, R21, 0x1, R2.reuse ;  /* 0x0000000115157824 */ /* 0x101fe200078e0202 */
[----:B------:R-:W-:Y:S01]  /*1c400*/  ISETP.GE.AND P5, PT, R140, 0x11, PT ;  /* 0x000000118c00780c */ /* 0x000fe20003fa6270 */
[----:B------:R-:W-:Y:S01]  /*1c410*/  IMAD.IADD R13, R13, 0x1, R2 ;  /* 0x000000010d0d7824 */ /* 0x000fe200078e0202 */
        /* <DEDUP_REMOVED lines=118> */
.L_x_1913:
[----:B------:R-:W-:-:S05]  /*1cb80*/  IMAD.U32 R154, RZ, RZ, UR39 ;  /* 0x00000027ff9a7e24 */ /* 0x000fca000f8e00ff */
[----:B------:R-:W-:-:S13]  /*1cb90*/  ISETP.NE.AND P6, PT, R154, 0x1, PT ;  /* 0x000000019a00780c */ /* 0x000fda0003fc5270 */
[----:B------:R-:W0:Y:S02]  /*1cba0*/  @P6 LDC.64 R2, c[0x0][0x9e8] ;  /* 0x00027a00ff026b82 */ /* 0x000e240000000a00 */
[----:B0-----:R-:W-:-:S05]  /*1cbb0*/  @P6 IMAD.HI.U32 R2, R15, R2, RZ ;  /* 0x000000020f026227 */ /* 0x001fca00078e00ff */
[----:B------:R-:W-:-:S07]  /*1cbc0*/  @P6 SHF.R.U32.HI R15, RZ, R3, R2 ;  /* 0x00000003ff0f6219 */ /* 0x000fce0000011602 */
.L_x_1914:
[----:B------:R-:W-:Y:S05]  /*1cbd0*/  BSYNC B1 ;  /* 0x0000000000017941 */ /* 0x000fea0003800000 */
.L_x_1912:
[----:B------:R-:W-:-:S05]  /*1cbe0*/  IMAD R2, R15, R154, R7 ;  /* 0x0000009a0f027224 */ /* 0x000fca00078e0207 */
[----:B------:R-:W-:Y:S02]  /*1cbf0*/  VIADDMNMX R21, R2, R154, R21, PT ;  /* 0x0000009a02157246 */ /* 0x000fe40003800115 */
[----:B------:R-:W-:-:S07]  /*1cc00*/  VIMNMX R13, R13, R2, !PT ;  /* 0x000000020d0d7248 */ /* 0x000fce0007fe0100 */
.L_x_1911:
[C---:B------:R-:W-:Y:S01]  /*1cc10*/  ISETP.GT.AND P2, PT, R13.reuse, 0x1, !P2 ;  /* 0x000000010d00780c */ /* 0x040fe20005744270 */
[----:B------:R-:W-:Y:S01]  /*1cc20*/  IMAD.U32 R7, RZ, RZ, UR38 ;  /* 0x00000026ff077e24 */ /* 0x000fe2000f8e00ff */
[----:B------:R-:W-:Y:S01]  /*1cc30*/  ISETP.GT.AND P3, PT, R13, 0x8, !P3 ;  /* 0x000000080d00780c */ /* 0x000fe20005f64270 */
[----:B------:R-:W-:Y:S01]  /*1cc40*/  @!P1 VIADD R12, R12, 0x2a860 ;  /* 0x0002a8600c0c9836 */ /* 0x000fe20000000000 */
        /* <DEDUP_REMOVED lines=82> */
[----:B0-----:R-:W-:-:S02]  /*1d170*/  FMNMX.FTZ R89, R15, R218, !PT ;  /* 0x000000da0f597209 */ /* 0x001fc40007810000 */
[----:B------:R-:W-:Y:S02]  /*1d180*/  FSEL R118, R118, -INF , !P2 ;  /* 0xff80000076767808 */ /* 0x000fe40005000000 */
        /* <DEDUP_REMOVED lines=62> */
[--C-:B0-----:R-:W-:Y:S01]  /*1d570*/  FFMA.FTZ R92, R100, R7, -R101.reuse ;  /* 0x00000007645c7223 */ /* 0x101fe20000010865 */
[----:B------:R-:W-:Y:S01]  /*1d580*/  FMNMX.FTZ R93, R106, R93, !PT ;  /* 0x0000005d6a5d7209 */ /* 0x000fe20007810000 */
[-CC-:B------:R-:W-:Y:S01]  /*1d590*/  FFMA.FTZ R100, R142, R7.reuse, -R101.reuse ;  /* 0x000000078e647223 */ /* 0x180fe20000010865 */
[-CC-:B------:R-:W-:Y:S01]  /*1d5a0*/  FFMA.FTZ R142, R124, R7.reuse, -R101.reuse ;  /* 0x000000077c8e7223 */ /* 0x180fe20000010865 */
[----:B------:R-:W-:Y:S01]  /*1d5b0*/  FFMA.FTZ R140, R140, R7, -R101 ;  /* 0x000000078c8c7223 */ /* 0x000fe20000010865 */
[----:B------:R-:W-:-:S02]  /*1d5c0*/  FMNMX.FTZ R93, R198, R93, !PT ;  /* 0x0000005dc65d7209 */ /* 0x000fc40007810000 */
[----:B------:R-:W-:Y:S01]  /*1d5d0*/  MUFU.EX2 R15, R15 ;  /* 0x0000000f000f7308 */ /* 0x000fe20000000800 */
[--C-:B-1----:R-:W-:Y:S01]  /*1d5e0*/  FFMA.FTZ R96, R138, R7, -R101.reuse ;  /* 0x000000078a607223 */ /* 0x102fe20000010865 */
[----:B------:R-:W-:Y:S01]  /*1d5f0*/  FMNMX.FTZ R93, R110, R93, !PT ;  /* 0x0000005d6e5d7209 */ /* 0x000fe20007810000 */
[----:B------:R-:W-:-:S03]  /*1d600*/  FFMA.FTZ R138, R132, R7, -R101 ;  /* 0x00000007848a7223 */ /* 0x000fc60000010865 */
[----:B------:R-:W-:Y:S02]  /*1d610*/  FMNMX.FTZ R93, R200, R93, !PT ;  /* 0x0000005dc85d7209 */ /* 0x000fe40007810000 */
[----:B------:R-:W-:Y:S02]  /*1d620*/  MUFU.EX2 R88, R88 ;  /* 0x0000005800587308 */ /* 0x000fe40000000800 */
[----:B------:R-:W-:-:S04]  /*1d630*/  FMNMX.FTZ R93, R114, R93, !PT ;  /* 0x0000005d725d7209 */ /* 0x000fc80007810000 */
[----:B------:R-:W-:Y:S02]  /*1d640*/  FMNMX.FTZ R95, R208, R93, !PT ;  /* 0x0000005dd05f7209 */ /* 0x000fe40007810000 */
[----:B------:R0:W-:Y:S02]  /*1d650*/  MUFU.EX2 R93, R136 ;  /* 0x00000088005d7308 */ /* 0x0001e40000000800 */
[----:B------:R-:W-:-:S04]  /*1d660*/  FMNMX.FTZ R95, R118, R95, !PT ;  /* 0x0000005f765f7209 */ /* 0x000fc80007810000 */
[----:B------:R-:W-:Y:S02]  /*1d670*/  FMNMX.FTZ R97, R210, R95, !PT ;  /* 0x0000005fd2617209 */ /* 0x000fe40007810000 */
[----:B------:R1:W-:Y:S01]  /*1d680*/  MUFU.EX2 R95, R104 ;  /* 0x00000068005f7308 */ /* 0x0003e20000000800 */
[----:B0-----:R-:W-:Y:S01]  /*1d690*/  FFMA.FTZ R136, R128, R7, -R101 ;  /* 0x0000000780887223 */ /* 0x001fe20000010865 */
[----:B------:R-:W-:-:S04]  /*1d6a0*/  FMNMX.FTZ R97, R122, R97, !PT ;  /* 0x000000617a617209 */ /* 0x000fc80007810000 */
[----:B------:R-:W-:Y:S02]  /*1d6b0*/  FMNMX.FTZ R97, R212, R97, !PT ;  /* 0x00000061d4617209 */ /* 0x000fe40007810000 */
[----:B------:R-:W-:Y:S01]  /*1d6c0*/  MUFU.EX2 R90, R90 ;  /* 0x0000005a005a7308 */ /* 0x000fe20000000800 */
[----:B-1----:R-:W-:Y:S01]  /*1d6d0*/  FFMA.FTZ R104, R148, R7, -R101 ;  /* 0x0000000794687223 */ /* 0x002fe20000010865 */
[----:B------:R-:W-:-:S04]  /*1d6e0*/  FMNMX.FTZ R97, R126, R97, !PT ;  /* 0x000000617e617209 */ /* 0x000fc80007810000 */
[----:B------:R-:W-:Y:S02]  /*1d6f0*/  FMNMX.FTZ R97, R214, R97, !PT ;  /* 0x00000061d6617209 */ /* 0x000fe40007810000 */
[----:B------:R-:W0:Y:S02]  /*1d700*/  MUFU.EX2 R14, R14 ;  /* 0x0000000e000e7308 */ /* 0x000e240000000800 */
[----:B------:R-:W-:-:S04]  /*1d710*/  FMNMX.FTZ R97, R130, R97, !PT ;  /* 0x0000006182617209 */ /* 0x000fc80007810000 */
[----:B------:R-:W-:Y:S02]  /*1d720*/  FMNMX.FTZ R97, R216, R97, !PT ;  /* 0x00000061d8617209 */ /* 0x000fe40007810000 */
[----:B------:R-:W-:Y:S02]  /*1d730*/  MUFU.EX2 R92, R92 ;  /* 0x0000005c005c7308 */ /* 0x000fe40000000800 */
[----:B------:R-:W-:-:S04]  /*1d740*/  FMNMX.FTZ R97, R134, R97, !PT ;  /* 0x0000006186617209 */ /* 0x000fc80007810000 */
[----:B------:R-:W-:Y:S01]  /*1d750*/  FMNMX.FTZ R0, R108, R97, !PT ;  /* 0x000000616c007209 */ /* 0x000fe20007810000 */
[----:B------:R-:W-:Y:S01]  /*1d760*/  FFMA.FTZ R97, R116, R7, -R101 ;  /* 0x0000000774617223 */ /* 0x000fe20000010865 */
[----:B------:R-:W1:Y:S01]  /*1d770*/  MUFU.EX2 R96, R96 ;  /* 0x0000006000607308 */ /* 0x000e620000000800 */
[----:B0-----:R-:W-:Y:S02]  /*1d780*/  F2FP.BF16.F32.PACK_AB R152, R14, R91 ;  /* 0x0000005b0e98723e */ /* 0x001fe400000010ff */
[----:B------:R-:W0:Y:S05]  /*1d790*/  SHFL.BFLY PT, R103, R0, 0x2, 0x1f ;  /* 0x0c401f0000677f89 */ /* 0x000e2a00000e0000 */
[----:B------:R-:W2:Y:S08]  /*1d7a0*/  MUFU.EX2 R100, R100 ;  /* 0x0000006400647308 */ /* 0x000eb00000000800 */
[----:B------:R-:W-:Y:S01]  /*1d7b0*/  MUFU.EX2 R21, R21 ;  /* 0x0000001500157308 */ /* 0x000fe20000000800 */
[----:B-1----:R-:W-:-:S07]  /*1d7c0*/  F2FP.BF16.F32.PACK_AB R148, R96, R95 ;  /* 0x0000005f6094723e */ /* 0x002fce00000010ff */
[----:B------:R-:W-:Y:S01]  /*1d7d0*/  MUFU.EX2 R144, R144 ;  /* 0x0000009000907308 */ /* 0x000fe20000000800 */
[----:B0-----:R-:W-:Y:S01]  /*1d7e0*/  FMNMX.FTZ R4, R0, R103, !PT ;  /* 0x0000006700047209 */ /* 0x001fe20007810000 */
[----:B------:R-:W-:Y:S01]  /*1d7f0*/  FFMA.FTZ R103, R150, R7, -R101 ;  /* 0x0000000796677223 */ /* 0x000fe20000010865 */
[----:B------:R-:W-:Y:S02]  /*1d800*/  FSEL R0, R3, RZ, P2 ;  /* 0x000000ff03007208 */ /* 0x000fe40001000000 */
[----:B--2---:R-:W-:Y:S01]  /*1d810*/  F2FP.BF16.F32.PACK_AB R150, R100, R13 ;  /* 0x0000000d6496723e */ /* 0x004fe200000010ff */
[----:B------:R-:W0:Y:S02]  /*1d820*/  SHFL.BFLY PT, R107, R4, 0x1, 0x1f ;  /* 0x0c201f00046b7f89 */ /* 0x000e2400000e0000 */
        /* <DEDUP_REMOVED lines=45> */
[----:B------:R-:W-:Y:S01]  /*1db00*/  FADD.FTZ R118, R92, R9 ;  /* 0x000000095c767221 */ /* 0x000fe20000010000 */
[-CC-:B------:R-:W-:Y:S01]  /*1db10*/  FFMA.FTZ R214, R214, R7.reuse, -R101.reuse ;  /* 0x00000007d6d67223 */ /* 0x180fe20000010865 */
[-CC-:B------:R-:W-:Y:S01]  /*1db20*/  FFMA.FTZ R130, R130, R7.reuse, -R101.reuse ;  /* 0x0000000782827223 */ /* 0x180fe20000010865 */
[-CC-:B------:R-:W-:Y:S01]  /*1db30*/  FFMA.FTZ R216, R216, R7.reuse, -R101.reuse ;  /* 0x00000007d8d87223 */ /* 0x180fe20000010865 */
[----:B------:R-:W-:Y:S01]  /*1db40*/  FADD.FTZ R118, R93, R118 ;  /* 0x000000765d767221 */ /* 0x000fe20000010000 */
[-CC-:B------:R-:W-:Y:S01]  /*1db50*/  FFMA.FTZ R134, R134, R7.reuse, -R101.reuse ;  /* 0x0000000786867223 */ /* 0x180fe20000010865 */
[----:B------:R-:W-:Y:S01]  /*1db60*/  FFMA.FTZ R101, R108, R7, -R101 ;  /* 0x000000076c657223 */ /* 0x000fe20000010865 */
[----:B------:R-:W3:Y:S01]  /*1db70*/  MUFU.EX2 R94, R94 ;  /* 0x0000005e005e7308 */ /* 0x000ee20000000800 */
[----:B-1----:R-:W-:Y:S01]  /*1db80*/  FFMA.FTZ R5, R2, R5, R157 ;  /* 0x0000000502057223 */ /* 0x002fe2000001009d */
[----:B------:R-:W-:Y:S01]  /*1db90*/  FADD.FTZ R9, R95, R118 ;  /* 0x000000765f097221 */ /* 0x000fe20000010000 */
[C---:B------:R-:W-:Y:S01]  /*1dba0*/  ISETP.GT.AND P2, PT, R10.reuse, R179, PT ;  /* 0x000000b30a00720c */ /* 0x040fe20003f44270 */
[----:B------:R-:W-:-:S02]  /*1dbb0*/  VIADD R10, R10, 0xffffffff ;  /* 0xffffffff0a0a7836 */ /* 0x000fc40000000000 */
[----:B------:R-:W-:Y:S01]  /*1dbc0*/  FADD.FTZ R6, R112, R5 ;  /* 0x0000000570067221 */ /* 0x000fe20000010000 */
[----:B------:R-:W-:Y:S01]  /*1dbd0*/  FADD.FTZ R118, R96, R9 ;  /* 0x0000000960767221 */ /* 0x000fe20000010000 */
[----:B------:R-:W-:Y:S01]  /*1dbe0*/  F2FP.BF16.F32.PACK_AB R156, R88, R15 ;  /* 0x0000000f589c723e */ /* 0x000fe200000010ff */
[----:B------:R-:W1:Y:S01]  /*1dbf0*/  MUFU.EX2 R153, R153 ;  /* 0x0000009900997308 */ /* 0x000e620000000800 */
[----:B--2---:R-:W-:Y:S01]  /*1dc00*/  FADD.FTZ R5, R159, R6 ;  /* 0x000000069f057221 */ /* 0x004fe20000010000 */
[----:B------:R-:W-:Y:S01]  /*1dc10*/  FADD.FTZ R9, R13, R118 ;  /* 0x000000760d097221 */ /* 0x000fe20000010000 */
[----:B------:R-:W-:Y:S01]  /*1dc20*/  F2FP.BF16.F32.PACK_AB R158, R90, R89 ;  /* 0x000000595a9e723e */ /* 0x000fe200000010ff */
[----:B------:R-:W-:Y:S01]  /*1dc30*/  IMAD.MOV.U32 R198, RZ, RZ, R22 ;  /* 0x000000ffffc67224 */ /* 0x000fe200078e0016 */
[----:B------:R-:W-:Y:S01]  /*1dc40*/  F2FP.BF16.F32.PACK_AB R154, R93, R92 ;  /* 0x0000005c5d9a723e */ /* 0x000fe200000010ff */
[----:B------:R-:W-:Y:S01]  /*1dc50*/  FADD.FTZ R118, R100, R9 ;  /* 0x0000000964767221 */ /* 0x000fe20000010000 */
[----:B------:R-:W-:Y:S01]  /*1dc60*/  F2FP.BF16.F32.PACK_AB R157, R112, R157 ;  /* 0x0000009d709d723e */ /* 0x000fe200000010ff */
[----:B------:R-:W2:Y:S01]  /*1dc70*/  MUFU.EX2 R98, R98 ;  /* 0x0000006200627308 */ /* 0x000ea20000000800 */
[C---:B---3--:R-:W-:Y:S01]  /*1dc80*/  FADD.FTZ R6, R94.reuse, R5 ;  /* 0x000000055e067221 */ /* 0x048fe20000010000 */
[----:B------:R-:W-:Y:S01]  /*1dc90*/  FADD.FTZ R9, R21, R118 ;  /* 0x0000007615097221 */ /* 0x000fe20000010000 */
[----:B------:R-:W-:-:S03]  /*1dca0*/  F2FP.BF16.F32.PACK_AB R159, R94, R159 ;  /* 0x0000009f5e9f723e */ /* 0x000fc600000010ff */
[C---:B------:R-:W-:Y:S01]  /*1dcb0*/  FADD.FTZ R118, R144.reuse, R9 ;  /* 0x0000000990767221 */ /* 0x040fe20000010000 */
[----:B------:R-:W-:Y:S01]  /*1dcc0*/  F2FP.BF16.F32.PACK_AB R144, R144, R21 ;  /* 0x000000159090723e */ /* 0x000fe200000010ff */
[----:B------:R-:W3:Y:S01]  /*1dcd0*/  MUFU.EX2 R155, R155 ;  /* 0x0000009b009b7308 */ /* 0x000ee20000000800 */
[----:B-1----:R-:W-:Y:S01]  /*1dce0*/  FADD.FTZ R5, R153, R6 ;  /* 0x0000000699057221 */ /* 0x002fe20000010000 */
[----:B------:R-:W-:Y:S01]  /*1dcf0*/  FADD.FTZ R9, R97, R118 ;  /* 0x0000007661097221 */ /* 0x000fe20000010000 */
[----:B------:R-:W-:-:S03]  /*1dd00*/  IMAD.MOV.U32 R21, RZ, RZ, R23 ;  /* 0x000000ffff157224 */ /* 0x000fc600078e0017 */
[C---:B------:R-:W-:Y:S01]  /*1dd10*/  FADD.FTZ R118, R146.reuse, R9 ;  /* 0x0000000992767221 */ /* 0x040fe20000010000 */
[----:B------:R-:W-:Y:S01]  /*1dd20*/  F2FP.BF16.F32.PACK_AB R146, R146, R97 ;  /* 0x000000619292723e */ /* 0x000fe200000010ff */
        /* <DEDUP_REMOVED lines=56> */
[----:B--2---:R-:W-:Y:S01]  /*1e0b0*/  FADD.FTZ R14, R138, R9 ;  /* 0x000000098a0e7221 */ /* 0x004fe20000010000 */
[----:B------:R-:W-:-:S06]  /*1e0c0*/  IMAD.MOV.U32 R9, RZ, RZ, R4 ;  /* 0x000000ffff097224 */ /* 0x000fcc00078e0004 */
[----:B------:R-:W2:Y:S01]  /*1e0d0*/  MUFU.EX2 R101, R101 ;  /* 0x0000006500657308 */ /* 0x000ea20000000800 */
[----:B---3--:R-:W-:Y:S01]  /*1e0e0*/  FADD.FTZ R5, R134, R5 ;  /* 0x0000000586057221 */ /* 0x008fe20000010000 */
[----:B-1----:R-:W-:Y:S01]  /*1e0f0*/  F2FP.BF16.F32.PACK_AB R140, R104, R99 ;  /* 0x00000063688c723e */ /* 0x002fe200000010ff */
[C---:B----4-:R-:W-:Y:S01]  /*1e100*/  FADD.FTZ R6, R11.reuse, R14 ;  /* 0x0000000e0b067221 */ /* 0x050fe20000010000 */
[----:B------:R-:W-:Y:S01]  /*1e110*/  F2FP.BF16.F32.PACK_AB R138, R11, R138 ;  /* 0x0000008a0b8a723e */ /* 0x000fe200000010ff */
[----:B------:R-:W-:Y:S02]  /*1e120*/  IMAD.MOV.U32 R11, RZ, RZ, R3 ;  /* 0x000000ffff0b7224 */ /* 0x000fe400078e0003 */
[C---:B--2---:R-:W-:Y:S01]  /*1e130*/  FADD.FTZ R5, R101.reuse, R5 ;  /* 0x0000000565057221 */ /* 0x044fe20000010000 */
[----:B------:R-:W-:Y:S01]  /*1e140*/  F2FP.BF16.F32.PACK_AB R139, R101, R134 ;  /* 0x00000086658b723e */ /* 0x000fe200000010ff */
[----:B0-----:R-:W-:Y:S06]  /*1e150*/  @P2 BRA `(.L_x_1915) ;  /* 0xffffffcc00c42947 */ /* 0x001fec000383ffff */
.L_x_1896:
[----:B------:R-:W-:Y:S05]  /*1e160*/  BSYNC B0 ;  /* 0x0000000000007941 */ /* 0x000fea0003800000 */
.L_x_1895:
        /* <DEDUP_REMOVED lines=67> */
.L_x_1916:
[----:B------:R-:W-:Y:S01]  /*1e5a0*/  IMAD R13, R22, 0x8, R16 ;  /* 0x00000008160d7824 */ /* 0x000fe200078e0210 */
[----:B------:R-:W-:-:S04]  /*1e5b0*/  SHF.L.U32 R0, R23, 0x1f, RZ ;  /* 0x0000001f17007819 */ /* 0x000fc800000006ff */
[----:B------:R0:W1:Y:S01]  /*1e5c0*/  SYNCS.PHASECHK.TRANS64.TRYWAIT P2, [R13+URZ+0x2a850], R0 ;  /* 0x02a850000d0075a7 */ /* 0x000062000804017f */
[----:B------:R-:W-:Y:S05]  /*1e5d0*/  @!P0 BRA `(.L_x_1917) ;  /* 0x0000000000048947 */ /* 0x000fea0003800000 */
[----:B------:R-:W-:Y:S01]  /*1e5e0*/  BPT.TRAP 0x1 ;  /* 0x000000040000795c */ /* 0x000fe20000300000 */
.L_x_1917:
        /* <DEDUP_REMOVED lines=9> */
.L_x_1919:
[----:B------:R-:W-:Y:S05]  /*1e680*/  BSYNC B0 ;  /* 0x0000000000007941 */ /* 0x000fea0003800000 */
.L_x_1918:
[----:B------:R-:W-:Y:S01]  /*1e690*/  IMAD.MOV.U32 R9, RZ, RZ, 0x40000040 ;  /* 0x40000040ff097424 */ /* 0x000fe200078e00ff */
[C---:B------:R-:W-:Y:S01]  /*1e6a0*/  R2UR UR6, R8.reuse ;  /* 0x00000000080672ca */ /* 0x040fe200000e0000 */
[----:B------:R-:W-:Y:S01]  /*1e6b0*/  WARPGROUP.ARRIVE ;  /* 0x00000000000079c5 */ /* 0x000fe20000000000 */
[----:B------:R-:W-:Y:S01]  /*1e6c0*/  VIADD R10, R8, 0x80 ;  /* 0x00000080080a7836 */ /* 0x000fe20000000000 */
[----:B01----:R-:W0:Y:S01]  /*1e6d0*/  SHFL.BFLY PT, R0, R5, 0x2, 0x1f ;  /* 0x0c401f0005007f89 */ /* 0x003e2200000e0000 */
[----:B------:R-:W-:Y:S01]  /*1e6e0*/  R2UR UR7, R9 ;  /* 0x00000000090772ca */ /* 0x000fe200000e0000 */
[----:B------:R-:W-:Y:S02]  /*1e6f0*/  IMAD.MOV.U32 R11, RZ, RZ, 0x40000040 ;  /* 0x40000040ff0b7424 */ /* 0x000fe400078e00ff */
[----:B------:R-:W-:Y:S02]  /*1e700*/  IMAD.MOV.U32 R9, RZ, RZ, 0x40000040 ;  /* 0x40000040ff097424 */ /* 0x000fe400078e00ff */
[----:B------:R-:W-:-:S02]  /*1e710*/  VIADD R22, R22, 0x1 ;  /* 0x0000000116167836 */ /* 0x000fc40000000000 */
[----:B------:R-:W-:Y:S02]  /*1e720*/  IMAD.MOV.U32 R20, RZ, RZ, -0x800000 ;  /* 0xff800000ff147424 */ /* 0x000fe400078e00ff */
[----:B------:R-:W-:Y:S01]  /*1e730*/  VIADD R187, R187, 0x1 ;  /* 0x00000001bbbb7836 */ /* 0x000fe20000000000 */
[----:B------:R-:W-:-:S03]  /*1e740*/  ISETP.NE.AND P2, PT, R22, 0x2, PT ;  /* 0x000000021600780c */ /* 0x000fc60003f45270 */
[----:B------:R-:W-:Y:S01]  /*1e750*/  HGMMA.64x128x16.F32.BF16 R24, R156, gdesc[UR4].tnspB, R24, gsb0 ;  /* 0x41e000049c187df0 */ /* 0x000fe20008001818 */
[----:B------:R-:W-:Y:S01]  /*1e760*/  R2UR UR6, R10 ;  /* 0x000000000a0672ca */ /* 0x000fe200000e0000 */
[----:B------:R-:W-:Y:S01]  /*1e770*/  VIADD R10, R8, 0x100 ;  /* 0x00000100080a7836 */ /* 0x000fe20000000000 */
[----:B------:R-:W-:Y:S01]  /*1e780*/  R2UR UR7, R11 ;  /* 0x000000000b0772ca */ /* 0x000fe200000e0000 */
[----:B------:R-:W-:Y:S01]  /*1e790*/  IMAD.MOV.U32 R11, RZ, RZ, 0x40000040 ;  /* 0x40000040ff0b7424 */ /* 0x000fe200078e00ff */
[----:B------:R-:W-:Y:S01]  /*1e7a0*/  SEL R22, R22, RZ, P2 ;  /* 0x000000ff16167207 */ /* 0x000fe20001000000 */
[----:B0-----:R-:W-:Y:S01]  /*1e7b0*/  FADD.FTZ R2, R0, R5 ;  /* 0x0000000500027221 */ /* 0x001fe20000010000 */
[----:B------:R-:W-:Y:S01]  /*1e7c0*/  IMAD.MOV.U32 R5, RZ, RZ, RZ ;  /* 0x000000ffff057224 */ /* 0x000fe200078e00ff */
        /* <DEDUP_REMOVED lines=19> */
[----:B------:R-:W-:Y:S02]  /*1e900*/  R2UR UR7, R11 ;  /* 0x000000000b0772ca */ /* 0x000fe400000e0000 */
[----:B------:R-:W0:Y:S02]  /*1e910*/  SHFL.BFLY PT, R11, R2, 0x1, 0x1f ;  /* 0x0c201f00020b7f89 */ /* 0x000e2400000e0000 */
[----:B0-----:R-:W-:Y:S01]  /*1e920*/  FADD.FTZ R14, R2, R11 ;  /* 0x0000000b020e7221 */ /* 0x001fe20000010000 */
[----:B------:R-:W-:-:S04]  /*1e930*/  @!P1 VIADD R11, R13, 0x2a860 ;  /* 0x0002a8600d0b9836 */ /* 0x000fc80000000000 */
[----:B------:R-:W-:Y:S02]  /*1e940*/  FSETP.NE.FTZ.AND P3, PT, R14, RZ, PT ;  /* 0x000000ff0e00720b */ /* 0x000fe40003f75000 */
[----:B------:R-:W-:-:S11]  /*1e950*/  @!P1 PRMT R11, RZ, 0x654, R11 ;  /* 0x00000654ff0b9816 */ /* 0x000fd6000000000b */
[----:B------:R-:W0:Y:S01]  /*1e960*/  @P3 MUFU.LG2 R10, R14 ;  /* 0x0000000e000a3308 */ /* 0x000e220000000c00 */
[----:B------:R-:W-:Y:S01]  /*1e970*/  @P3 FMUL.FTZ R16, R7, 0.69314718246459960938 ;  /* 0x3f31721807103820 */ /* 0x000fe20000410000 */
[----:B------:R-:W-:Y:S02]  /*1e980*/  WARPGROUP.DEPBAR.LE gsb0, 0x0 ;  /* 0x00008000000079c5 */ /* 0x000fe40000010000 */
[----:B------:R-:W-:-:S06]  /*1e990*/  WARPGROUP.ARRIVE ;  /* 0x00000000000079c5 */ /* 0x000fcc0000000000 */
[----:B------:R-:W-:Y:S01]  /*1e9a0*/  HGMMA.64x128x16.F32.BF16 R24, R140, gdesc[UR4].tnspB, R24, gsb0 ;  /* 0x41e000048c187df0 */ /* 0x000fe20008001818 */
[----:B------:R-:W-:Y:S01]  /*1e9b0*/  R2UR UR6, R8 ;  /* 0x00000000080672ca */ /* 0x000fe200000e0000 */
[----:B------:R-:W-:Y:S01]  /*1e9c0*/  IMAD.MOV.U32 R8, RZ, RZ, RZ ;  /* 0x000000ffff087224 */ /* 0x000fe200078e00ff */
[----:B------:R-:W-:Y:S02]  /*1e9d0*/  R2UR UR7, R9 ;  /* 0x00000000090772ca */ /* 0x000fe400000e0000 */
[----:B------:R-:W1:Y:S03]  /*1e9e0*/  SHFL.BFLY PT, R9, R6, 0x2, 0x1f ;  /* 0x0c401f0006097f89 */ /* 0x000e6600000e0000 */
[----:B------:R-:W-:Y:S01]  /*1e9f0*/  @P3 MUFU.RCP R8, R14 ;  /* 0x0000000e00083308 */ /* 0x000fe20000001000 */
[----:B-1----:R-:W-:-:S05]  /*1ea00*/  FADD.FTZ R9, R9, R6 ;  /* 0x0000000609097221 */ /* 0x002fca0000010000 */
[----:B------:R-:W1:Y:S02]  /*1ea10*/  SHFL.BFLY PT, R0, R9, 0x1, 0x1f ;  /* 0x0c201f0009007f89 */ /* 0x000e6400000e0000 */
[----:B-1----:R-:W-:Y:S01]  /*1ea20*/  FADD.FTZ R12, R9, R0 ;  /* 0x00000000090c7221 */ /* 0x002fe20000010000 */
[----:B------:R-:W-:Y:S01]  /*1ea30*/  SEL R0, RZ, 0x1, P2 ;  /* 0x00000001ff007807 */ /* 0x000fe20001000000 */
[----:B0-----:R-:W-:-:S03]  /*1ea40*/  @P3 FMUL.FTZ R9, R10, 0.69314718246459960938 ;  /* 0x3f3172180a093820 */ /* 0x001fc60000410000 */
[----:B------:R-:W-:Y:S01]  /*1ea50*/  FSETP.NE.FTZ.AND P0, PT, R12, RZ, PT ;  /* 0x000000ff0c00720b */ /* 0x000fe20003f15000 */
[----:B------:R-:W-:Y:S01]  /*1ea60*/  @P3 FFMA.FTZ R20, R16, R4, R9 ;  /* 0x0000000410143223 */ /* 0x000fe20000010009 */
[----:B------:R-:W-:Y:S01]  /*1ea70*/  LOP3.LUT R23, R23, R0, RZ, 0x3c, !PT ;  /* 0x0000000017177212 */ /* 0x000fe200078e3cff */
[----:B------:R-:W-:-:S10]  /*1ea80*/  IMAD.MOV.U32 R0, RZ, RZ, -0x800000 ;  /* 0xff800000ff007424 */ /* 0x000fd400078e00ff */
[----:B------:R-:W0:Y:S01]  /*1ea90*/  @P0 MUFU.LG2 R6, R12 ;  /* 0x0000000c00060308 */ /* 0x000e220000000c00 */
[----:B------:R-:W-:-:S07]  /*1eaa0*/  @P0 FMUL.FTZ R2, R7, 0.69314718246459960938 ;  /* 0x3f31721807020820 */ /* 0x000fce0000410000 */
        /* <DEDUP_REMOVED lines=8> */
[----:B------:R0:W-:Y:S01]  /*1eb30*/  @!P1 SYNCS.ARRIVE.TRANS64.RED.A1T0 RZ, [R11+URZ], RZ ;  /* 0x000000ff0bff99a7 */ /* 0x0001e2000810043f */
[-C--:B-1----:R-:W-:Y:S01]  /*1eb40*/  FMUL.FTZ R21, R36, R5.reuse ;  /* 0x0000000524157220 */ /* 0x082fe20000410000 */
        /* <DEDUP_REMOVED lines=62> */
[----:B0-----:R-:W-:-:S07]  /*1ef30*/  FMUL.FTZ R87, R87, R8 ;  /* 0x0000000857577220 */ /* 0x001fce0000410000 */
.L_x_1781:
        /* <DEDUP_REMOVED lines=10> */
[----:B------:R-:W-:Y:S01]  /*1efe0*/  ULDC.64 UR4, c[0x0][0xc00] ;  /* 0x0003000000047ab9 */ /* 0x000fe20000000a00 */
[----:B------:R-:W-:Y:S01]  /*1eff0*/  F2FP.BF16.F32.PACK_AB R35, R35, R70 ;  /* 0x000000462323723e */ /* 0x000fe200000010ff */
[----:B------:R-:W-:Y:S01]  /*1f000*/  ULDC.64 UR6, c[0x0][0x208] ;  /* 0x0000820000067ab9 */ /* 0x000fe20000000a00 */
[----:B------:R-:W-:Y:S02]  /*1f010*/  F2FP.BF16.F32.PACK_AB R36, R73, R36 ;  /* 0x000000244924723e */ /* 0x000fe400000010ff */
[----:B------:R-:W-:Y:S02]  /*1f020*/  F2FP.BF16.F32.PACK_AB R37, R37, R74 ;  /* 0x0000004a2525723e */ /* 0x000fe400000010ff */
[----:B------:R-:W-:Y:S02]  /*1f030*/  F2FP.BF16.F32.PACK_AB R39, R39, R78 ;  /* 0x0000004e2727723e */ /* 0x000fe400000010ff */
[----:B------:R-:W-:-:S02]  /*1f040*/  MOV R2, R16 ;  /* 0x0000001000027202 */ /* 0x000fc40000000f00 */
[----:B--2---:R-:W-:-:S03]  /*1f050*/  MOV R3, R5 ;  /* 0x0000000500037202 */ /* 0x004fc60000000f00 */
[----:B------:R-:W-:-:S03]  /*1f060*/  IMAD.WIDE R4, R226, 0x2, R2 ;  /* 0x00000002e2047825 */ /* 0x000fc600078e0202 */
[C---:B------:R-:W-:Y:S02]  /*1f070*/  IADD3 R101, P3, R4.reuse, 0x4000, RZ ;  /* 0x0000400004657810 */ /* 0x040fe40007f7e0ff */
[C---:B------:R-:W-:Y:S02]  /*1f080*/  LOP3.LUT R15, R4.reuse, 0x380, RZ, 0xc0, !PT ;  /* 0x00000380040f7812 */ /* 0x040fe400078ec0ff */
[----:B------:R-:W-:Y:S02]  /*1f090*/  IADD3 R79, P4, R4, 0x60, RZ ;  /* 0x00000060044f7810 */ /* 0x000fe40007f9e0ff */
[----:B------:R-:W-:Y:S02]  /*1f0a0*/  LOP3.LUT R14, R101, 0x380, RZ, 0xc0, !PT ;  /* 0x00000380650e7812 */ /* 0x000fe400078ec0ff */
[----:B------:R-:W-:Y:S01]  /*1f0b0*/  SHF.R.U64 R15, R15, 0x3, RZ ;  /* 0x000000030f0f7819 */ /* 0x000fe200000012ff */
[----:B------:R-:W-:Y:S01]  /*1f0c0*/  IMAD.X R13, RZ, RZ, R5, P4 ;  /* 0x000000ffff0d7224 */ /* 0x000fe200020e0605 */
[----:B------:R-:W-:-:S02]  /*1f0d0*/  LOP3.LUT R12, R79, 0x380, RZ, 0xc0, !PT ;  /* 0x000003804f0c7812 */ /* 0x000fc400078ec0ff */
[----:B------:R-:W-:Y:S01]  /*1f0e0*/  SHF.R.U64 R14, R14, 0x3, RZ ;  /* 0x000000030e0e7819 */ /* 0x000fe200000012ff */
[----:B------:R-:W-:Y:S01]  /*1f0f0*/  BAR.SYNC.DEFER_BLOCKING 0x1, 0x100 ;  /* 0x0044000000007b1d */ /* 0x000fe20000010000 */
[C---:B------:R-:W-:Y:S02]  /*1f100*/  IADD3 R71, P6, R4.reuse, 0x20, RZ ;  /* 0x0000002004477810 */ /* 0x040fe40007fde0ff */
[C---:B------:R-:W-:Y:S02]  /*1f110*/  IADD3 R75, P5, R4.reuse, 0x40, RZ ;  /* 0x00000040044b7810 */ /* 0x040fe40007fbe0ff */
[C---:B------:R-:W-:Y:S01]  /*1f120*/  IADD3 R103, P2, R4.reuse, 0x4020, RZ ;  /* 0x0000402004677810 */ /* 0x040fe20007f5e0ff */
[--C-:B------:R-:W-:Y:S01]  /*1f130*/  IMAD.X R9, RZ, RZ, R5.reuse, P6 ;  /* 0x000000ffff097224 */ /* 0x100fe200030e0605 */
[C---:B------:R-:W-:Y:S01]  /*1f140*/  IADD3 R105, P1, R4.reuse, 0x4040, RZ ;  /* 0x0000404004697810 */ /* 0x040fe20007f3e0ff */
[--C-:B------:R-:W-:Y:S01]  /*1f150*/  IMAD.X R11, RZ, RZ, R5.reuse, P5 ;  /* 0x000000ffff0b7224 */ /* 0x100fe200028e0605 */
[----:B------:R-:W-:Y:S01]  /*1f160*/  IADD3 R107, P0, R4, 0x4060, RZ ;  /* 0x00004060046b7810 */ /* 0x000fe20007f1e0ff */
[--C-:B------:R-:W-:Y:S01]  /*1f170*/  IMAD.X R29, RZ, RZ, R5.reuse, P2 ;  /* 0x000000ffff1d7224 */ /* 0x100fe200010e0605 */
[----:B------:R-:W-:Y:S01]  /*1f180*/  LOP3.LUT R4, R15, R4, RZ, 0x3c, !PT ;  /* 0x000000040f047212 */ /* 0x000fe200078e3cff */
[--C-:B------:R-:W-:Y:S01]  /*1f190*/  IMAD.X R15, RZ, RZ, R5.reuse, P3 ;  /* 0x000000ffff0f7224 */ /* 0x100fe200018e0605 */
[----:B------:R-:W-:Y:S01]  /*1f1a0*/  SHF.R.U64 R12, R12, 0x3, RZ ;  /* 0x000000030c0c7819 */ /* 0x000fe200000012ff */
[--C-:B------:R-:W-:Y:S01]  /*1f1b0*/  IMAD.X R33, RZ, RZ, R5.reuse, P0 ;  /* 0x000000ffff217224 */ /* 0x100fe200000e0605 */
[----:B------:R-:W-:Y:S01]  /*1f1c0*/  LOP3.LUT R14, R14, R101, RZ, 0x3c, !PT ;  /* 0x000000650e0e7212 */ /* 0x000fe200078e3cff */
[----:B------:R-:W-:Y:S01]  /*1f1d0*/  IMAD.X R31, RZ, RZ, R5, P1 ;  /* 0x000000ffff1f7224 */ /* 0x000fe200008e0605 */
[----:B------:R-:W-:-:S02]  /*1f1e0*/  LOP3.LUT R12, R12, R79, RZ, 0x3c, !PT ;  /* 0x0000004f0c0c7212 */ /* 0x000fc400078e3cff */
[----:B------:R-:W-:Y:S02]  /*1f1f0*/  MOV R79, R14 ;  /* 0x0000000e004f7202 */ /* 0x000fe40000000f00 */
[----:B------:R-:W-:Y:S02]  /*1f200*/  F2FP.BF16.F32.PACK_AB R15, R55, R54 ;  /* 0x00000036370f723e */ /* 0x000fe400000010ff */
[----:B------:R-:W2:Y:S01]  /*1f210*/  LDC R55, c[0x0][0xbe8] ;  /* 0x0002fa00ff377b82 */ /* 0x000ea20000000800 */
[----:B------:R-:W-:Y:S02]  /*1f220*/  ISETP.NE.U32.AND P0, PT, RZ, UR4, PT ;  /* 0x00000004ff007c0c */ /* 0x000fe4000bf05070 */
[----:B------:R-:W-:Y:S02]  /*1f230*/  LOP3.LUT R8, R71, 0x380, RZ, 0xc0, !PT ;  /* 0x0000038047087812 */ /* 0x000fe400078ec0ff */
[----:B------:R-:W-:Y:S02]  /*1f240*/  MOV R94, R4 ;  /* 0x00000004005e7202 */ /* 0x000fe40000000f00 */
[----:B------:R-:W-:Y:S01]  /*1f250*/  ISETP.NE.AND.EX P0, PT, RZ, UR5, PT, P0 ;  /* 0x00000005ff007c0c */ /* 0x000fe2000bf05300 */
[----:B------:R-:W-:Y:S01]  /*1f260*/  ULDC.64 UR4, c[0x0][0xc08] ;  /* 0x0003020000047ab9 */ /* 0x000fe20000000a00 */
[----:B------:R-:W-:-:S02]  /*1f270*/  LOP3.LUT R10, R75, 0x380, RZ, 0xc0, !PT ;  /* 0x000003804b0a7812 */ /* 0x000fc400078ec0ff */
[----:B------:R-:W-:Y:S02]  /*1f280*/  F2FP.BF16.F32.PACK_AB R5, R32, R99 ;  /* 0x000000632005723e */ /* 0x000fe400000010ff */
[----:B------:R-:W-:Y:S02]  /*1f290*/  LOP3.LUT R32, R105, 0x380, RZ, 0xc0, !PT ;  /* 0x0000038069207812 */ /* 0x000fe400078ec0ff */
[----:B-1----:R-:W-:Y:S02]  /*1f2a0*/  LOP3.LUT R24, R103, 0x380, RZ, 0xc0, !PT ;  /* 0x0000038067187812 */ /* 0x002fe400078ec0ff */
[----:B------:R-:W-:Y:S02]  /*1f2b0*/  LOP3.LUT R38, R107, 0x380, RZ, 0xc0, !PT ;  /* 0x000003806b267812 */ /* 0x000fe400078ec0ff */
[----:B------:R-:W-:Y:S02]  /*1f2c0*/  ISETP.NE.U32.AND P2, PT, RZ, UR4, PT ;  /* 0x00000004ff007c0c */ /* 0x000fe4000bf45070 */
[----:B------:R-:W-:-:S02]  /*1f2d0*/  SHF.R.U64 R8, R8, 0x3, RZ ;  /* 0x0000000308087819 */ /* 0x000fc400000012ff */
[----:B------:R-:W-:Y:S02]  /*1f2e0*/  SHF.R.U64 R10, R10, 0x3, RZ ;  /* 0x000000030a0a7819 */ /* 0x000fe400000012ff */
[----:B------:R-:W-:Y:S02]  /*1f2f0*/  F2FP.BF16.F32.PACK_AB R4, R7, R6 ;  /* 0x000000060704723e */ /* 0x000fe400000010ff */
[----:B------:R-:W-:Y:S02]  /*1f300*/  F2FP.BF16.F32.PACK_AB R6, R91, R28 ;  /* 0x0000001c5b06723e */ /* 0x000fe400000010ff */
[----:B------:R-:W-:Y:S02]  /*1f310*/  SHF.R.U64 R32, R32, 0x3, RZ ;  /* 0x0000000320207819 */ /* 0x000fe400000012ff */
[----:B------:R-:W-:Y:S02]  /*1f320*/  F2FP.BF16.F32.PACK_AB R7, R30, R97 ;  /* 0x000000611e07723e */ /* 0x000fe400000010ff */
[----:B------:R-:W-:-:S02]  /*1f330*/  SHF.R.U64 R24, R24, 0x3, RZ ;  /* 0x0000000318187819 */ /* 0x000fc400000012ff */
[----:B------:R-:W-:Y:S01]  /*1f340*/  SHF.R.U64 R38, R38, 0x3, RZ ;  /* 0x0000000326267819 */ /* 0x000fe200000012ff */
[----:B------:R1:W-:Y:S01]  /*1f350*/  STSM.16.M88.4 [R94], R4 ;  /* 0x000000045e007844 */ /* 0x0003e20000000200 */
[----:B------:R-:W-:Y:S02]  /*1f360*/  ISETP.NE.AND.EX P2, PT, RZ, UR5, PT, P2 ;  /* 0x00000005ff007c0c */ /* 0x000fe4000bf45320 */
[----:B------:R-:W-:Y:S02]  /*1f370*/  LOP3.LUT R8, R8, R71, RZ, 0x3c, !PT ;  /* 0x0000004708087212 */ /* 0x000fe400078e3cff */
[----:B------:R-:W-:Y:S02]  /*1f380*/  LOP3.LUT R10, R10, R75, RZ, 0x3c, !PT ;  /* 0x0000004b0a0a7212 */ /* 0x000fe400078e3cff */
[----:B------:R-:W-:Y:S02]  /*1f390*/  LOP3.LUT R30, R32, R105, RZ, 0x3c, !PT ;  /* 0x00000069201e7212 */ /* 0x000fe400078e3cff */
[----:B------:R-:W-:-:S02]  /*1f3a0*/  LOP3.LUT R28, R24, R103, RZ, 0x3c, !PT ;  /* 0x00000067181c7212 */ /* 0x000fc400078e3cff */
[----:B------:R-:W-:Y:S02]  /*1f3b0*/  LOP3.LUT R32, R38, R107, RZ, 0x3c, !PT ;  /* 0x0000006b26207212 */ /* 0x000fe400078e3cff */
[----:B------:R-:W-:Y:S02]  /*1f3c0*/  MOV R38, R8 ;  /* 0x0000000800267202 */ /* 0x000fe40000000f00 */
[----:B------:R-:W-:Y:S02]  /*1f3d0*/  MOV R92, R10 ;  /* 0x0000000a005c7202 */ /* 0x000fe40000000f00 */
[----:B-1----:R-:W-:Y:S02]  /*1f3e0*/  F2FP.BF16.F32.PACK_AB R4, R88, R89 ;  /* 0x000000595804723e */ /* 0x002fe400000010ff */
[----:B------:R-:W-:Y:S02]  /*1f3f0*/  F2FP.BF16.F32.PACK_AB R5, R72, R95 ;  /* 0x0000005f4805723e */ /* 0x000fe400000010ff */
[----:B------:R-:W-:-:S02]  /*1f400*/  F2FP.BF16.F32.PACK_AB R6, R90, R21 ;  /* 0x000000155a06723e */ /* 0x000fc400000010ff */
[----:B------:R-:W-:Y:S02]  /*1f410*/  F2FP.BF16.F32.PACK_AB R7, R34, R93 ;  /* 0x0000005d2207723e */ /* 0x000fe400000010ff */
[----:B------:R-:W-:Y:S02]  /*1f420*/  MOV R91, R12 ;  /* 0x0000000c005b7202 */ /* 0x000fe40000000f00 */
[----:B------:R-:W-:Y:S01]  /*1f430*/  F2FP.BF16.F32.PACK_AB R8, R41, R40 ;  /* 0x000000282908723e */ /* 0x000fe200000010ff */
[----:B------:R-:W-:Y:S01]  /*1f440*/  STSM.16.M88.4 [R38], R4 ;  /* 0x0000000426007844 */ /* 0x000fe20000000200 */
[----:B------:R-:W-:Y:S01]  /*1f450*/  F2FP.BF16.F32.PACK_AB R9, R43, R42 ;  /* 0x0000002a2b09723e */ /* 0x000fe200000010ff */
[----:B------:R-:W1:Y:S01]  /*1f460*/  LDC.64 R40, c[0x0][0xc00] ;  /* 0x00030000ff287b82 */ /* 0x000e620000000a00 */
[----:B------:R-:W-:Y:S02]  /*1f470*/  F2FP.BF16.F32.PACK_AB R10, R45, R44 ;  /* 0x0000002c2d0a723e */ /* 0x000fe400000010ff */
[----:B------:R-:W-:-:S02]  /*1f480*/  F2FP.BF16.F32.PACK_AB R11, R47, R46 ;  /* 0x0000002e2f0b723e */ /* 0x000fc400000010ff */
[----:B------:R-:W-:Y:S02]  /*1f490*/  MOV R75, R28 ;  /* 0x0000001c004b7202 */ /* 0x000fe40000000f00 */
[----:B------:R-:W-:Y:S01]  /*1f4a0*/  MOV R71, R30 ;  /* 0x0000001e00477202 */ /* 0x000fe20000000f00 */
[----:B------:R3:W-:Y:S01]  /*1f4b0*/  STSM.16.M88.4 [R92], R8 ;  /* 0x000000085c007844 */ /* 0x0007e20000000200 */
[----:B------:R-:W-:Y:S02]  /*1f4c0*/  F2FP.BF16.F32.PACK_AB R12, R49, R48 ;  /* 0x00000030310c723e */ /* 0x000fe400000010ff */
[----:B------:R-:W-:Y:S02]  /*1f4d0*/  F2FP.BF16.F32.PACK_AB R14, R53, R52 ;  /* 0x00000034350e723e */ /* 0x000fe400000010ff */
[----:B--2---:R-:W-:Y:S01]  /*1f4e0*/  ISETP.NE.AND P1, PT, R55, 0x1, PT ;  /* 0x000000013700780c */ /* 0x004fe20003f25270 */
[----:B------:R-:W-:Y:S01]  /*1f4f0*/  ULDC UR4, c[0x0][0xa88] ;  /* 0x0002a20000047ab9 */ /* 0x000fe20000000800 */
[----:B------:R-:W-:Y:S01]  /*1f500*/  F2FP.BF16.F32.PACK_AB R13, R51, R50 ;  /* 0x00000032330d723e */ /* 0x000fe200000010ff */
[----:B------:R-:W-:Y:S01]  /*1f510*/  IMAD.MOV.U32 R48, RZ, RZ, RZ ;  /* 0x000000ffff307224 */ /* 0x000fe200078e00ff */
[----:B------:R-:W-:-:S02]  /*1f520*/  MOV R24, R32 ;  /* 0x0000002000187202 */ /* 0x000fc40000000f00 */
[----:B------:R-:W-:Y:S01]  /*1f530*/  F2FP.BF16.F32.PACK_AB R28, R57, R56 ;  /* 0x00000038391c723e */ /* 0x000fe200000010ff */
[----:B------:R2:W-:Y:S01]  /*1f540*/  STSM.16.M88.4 [R91], R12 ;  /* 0x0000000c5b007844 */ /* 0x0005e20000000200 */
[----:B------:R-:W-:Y:S02]  /*1f550*/  F2FP.BF16.F32.PACK_AB R29, R59, R58 ;  /* 0x0000003a3b1d723e */ /* 0x000fe400000010ff */
[----:B------:R-:W-:Y:S01]  /*1f560*/  F2FP.BF16.F32.PACK_AB R30, R61, R60 ;  /* 0x0000003c3d1e723e */ /* 0x000fe200000010ff */
[----:B---3--:R-:W3:Y:S01]  /*1f570*/  @P2 LDC.64 R8, c[0x0][0xc08] ;  /* 0x00030200ff082b82 */ /* 0x008ee20000000a00 */
[----:B------:R-:W-:Y:S01]  /*1f580*/  F2FP.BF16.F32.PACK_AB R31, R63, R62 ;  /* 0x0000003e3f1f723e */ /* 0x000fe200000010ff */
[----:B-1----:R-:W-:Y:S01]  /*1f590*/  IMAD.WIDE R40, R186, 0x4, R40 ;  /* 0x00000004ba287825 */ /* 0x002fe200078e0228 */
[----:B------:R-:W-:Y:S02]  /*1f5a0*/  F2FP.BF16.F32.PACK_AB R32, R65, R64 ;  /* 0x000000404120723e */ /* 0x000fe400000010ff */
[----:B------:R-:W-:Y:S01]  /*1f5b0*/  F2FP.BF16.F32.PACK_AB R33, R67, R66 ;  /* 0x000000424321723e */ /* 0x000fe200000010ff */
[----:B------:R-:W-:Y:S01]  /*1f5c0*/  STSM.16.M88.4 [R79], R28 ;  /* 0x0000001c4f007844 */ /* 0x000fe20000000200 */
[----:B------:R-:W-:Y:S01]  /*1f5d0*/  F2FP.BF16.F32.PACK_AB R34, R69, R68 ;  /* 0x000000444522723e */ /* 0x000fe200000010ff */
[----:B------:R-:W1:Y:S01]  /*1f5e0*/  @P1 LDC R10, c[0x0][0xbec] ;  /* 0x0002fb00ff0a1b82 */ /* 0x000e620000000800 */
[----:B------:R-:W-:-:S02]  /*1f5f0*/  F2FP.BF16.F32.PACK_AB R38, R77, R76 ;  /* 0x0000004c4d26723e */ /* 0x000fc400000010ff */
[----:B------:R-:W-:Y:S01]  /*1f600*/  F2FP.BF16.F32.PACK_AB R4, R81, R80 ;  /* 0x000000505104723e */ /* 0x000fe200000010ff */
[----:B------:R-:W-:Y:S01]  /*1f610*/  STSM.16.M88.4 [R75], R32 ;  /* 0x000000204b007844 */ /* 0x000fe20000000200 */
[----:B------:R-:W-:Y:S02]  /*1f620*/  F2FP.BF16.F32.PACK_AB R5, R83, R82 ;  /* 0x000000525305723e */ /* 0x000fe400000010ff */
[----:B------:R-:W-:Y:S01]  /*1f630*/  F2FP.BF16.F32.PACK_AB R6, R85, R84 ;  /* 0x000000545506723e */ /* 0x000fe200000010ff */
[----:B------:R-:W-:Y:S01]  /*1f640*/  STSM.16.M88.4 [R71], R36 ;  /* 0x0000002447007844 */ /* 0x000fe20000000200 */
[----:B------:R-:W-:Y:S01]  /*1f650*/  F2FP.BF16.F32.PACK_AB R7, R87, R86 ;  /* 0x000000565707723e */ /* 0x000fe200000010ff */
[----:B--2---:R-:W2:Y:S04]  /*1f660*/  @P1 LDC R13, c[0x0][0xbf0] ;  /* 0x0002fc00ff0d1b82 */ /* 0x004ea80000000800 */
[----:B------:R4:W-:Y:S04]  /*1f670*/  STSM.16.M88.4 [R24], R4 ;  /* 0x0000000418007844 */ /* 0x0009e80000000200 */
[----:B------:R-:W-:Y:S01]  /*1f680*/  BAR.SYNC.DEFER_BLOCKING 0x1, 0x100 ;  /* 0x0044000000007b1d */ /* 0x000fe20000010000 */
[----:B----4-:R-:W-:-:S02]  /*1f690*/  IMAD.U32 R6, RZ, RZ, UR4 ;  /* 0x00000004ff067e24 */ /* 0x010fc4000f8e00ff */
[----:B---3--:R-:W-:-:S03]  /*1f6a0*/  @P2 IMAD.WIDE R4, R186, 0x4, R8 ;  /* 0x00000004ba042825 */ /* 0x008fc600078e0208 */
[----:B------:R3:W5:Y:S04]  /*1f6b0*/  @P0 LDG.E R48, desc[UR6][R40.64] ;  /* 0x0000000628300981 */ /* 0x000768000c1e1900 */
[----:B------:R3:W5:Y:S01]  /*1f6c0*/  @P2 LDG.E R6, desc[UR6][R4.64] ;  /* 0x0000000604062981 */ /* 0x000762000c1e1900 */
[----:B------:R-:W-:Y:S05]  /*1f6d0*/  @P2 BRA `(.L_x_1923) ;  /* 0x0000000000142947 */ /* 0x000fea0003800000 */
[----:B------:R-:W-:Y:S05]  /*1f6e0*/  @!P0 BRA `(.L_x_1923) ;  /* 0x0000000000108947 */ /* 0x000fea0003800000 */
[----:B------:R-:W-:Y:S02]  /*1f6f0*/  ULDC.64 UR4, c[0x0][0x208] ;  /* 0x0000820000047ab9 */ /* 0x000fe40000000a00 */
[----:B---3--:R-:W3:Y:S04]  /*1f700*/  LDG.E R5, desc[UR4][R40.64] ;  /* 0x0000000428057981 */ /* 0x008ee8000c1e1900 */
[----:B-----5:R-:W3:Y:S02]  /*1f710*/  LDG.E R6, desc[UR4][R40.64+0x4] ;  /* 0x0000040428067981 */ /* 0x020ee4000c1e1900 */
[----:B---3--:R-:W-:-:S07]  /*1f720*/  IMAD.IADD R6, R6, 0x1, -R5 ;  /* 0x0000000106067824 */ /* 0x008fce00078e0a05 */
.L_x_1923:
[----:B------:R-:W-:Y:S01]  /*1f730*/  SHF.R.S32.HI R54, RZ, 0x1f, R185 ;  /* 0x0000001fff367819 */ /* 0x000fe200000114b9 */
[----:B------:R-:W-:Y:S01]  /*1f740*/  IMAD.IADD R15, R181, 0x1, R177 ;  /* 0x00000001b50f7824 */ /* 0x000fe200078e02b1 */
[----:B------:R-:W-:Y:S01]  /*1f750*/  ULDC.64 UR4, c[0x0][0xb90] ;  /* 0x0002e40000047ab9 */ /* 0x000fe20000000a00 */
[----:B-----5:R-:W-:Y:S01]  /*1f760*/  SHF.R.S32.HI R49, RZ, 0x1f, R48 ;  /* 0x0000001fff317819 */ /* 0x020fe20000011430 */
[----:B------:R-:W-:Y:S01]  /*1f770*/  IMAD R9, R190, 0x40, R182 ;  /* 0x00000040be097824 */ /* 0x000fe200078e02b6 */
[----:B------:R-:W-:Y:S01]  /*1f780*/  SEL R57, R186, RZ, !P0 ;  /* 0x000000ffba397207 */ /* 0x000fe20004000000 */
[----:B---3--:R-:W-:Y:S01]  /*1f790*/  IMAD R4, R54, UR4, RZ ;  /* 0x0000000436047c24 */ /* 0x008fe2000f8e02ff */
[----:B------:R-:W-:Y:S01]  /*1f7a0*/  ULDC.64 UR6, c[0x0][0x208] ;  /* 0x0000820000067ab9 */ /* 0x000fe20000000a00 */
[----:B-1----:R-:W-:Y:S01]  /*1f7b0*/  @P1 IMAD.HI.U32 R8, R15, R10, RZ ;  /* 0x0000000a0f081227 */ /* 0x002fe200078e00ff */
[----:B------:R-:W-:-:S03]  /*1f7c0*/  SHF.R.S32.HI R10, RZ, 0x1f, R186 ;  /* 0x0000001fff0a7819 */ /* 0x000fc600000114ba */
[----:B------:R-:W-:Y:S01]  /*1f7d0*/  IMAD.MOV.U32 R7, RZ, RZ, R15 ;  /* 0x000000ffff077224 */ /* 0x000fe200078e000f */
[----:B--2---:R-:W-:Y:S01]  /*1f7e0*/  @P1 SHF.R.U32.HI R7, RZ, R13, R8 ;  /* 0x0000000dff071219 */ /* 0x004fe20000011608 */
[C---:B------:R-:W-:Y:S01]  /*1f7f0*/  IMAD R11, R185.reuse, UR5, R4 ;  /* 0x00000005b90b7c24 */ /* 0x040fe2000f8e0204 */
[----:B------:R-:W-:Y:S01]  /*1f800*/  SEL R24, R10, RZ, !P0 ;  /* 0x000000ff0a187207 */ /* 0x000fe20004000000 */
        /* <DEDUP_REMOVED lines=14> */
[----:B------:R-:W-:Y:S01]  /*1f8f0*/  IMAD.IADD R14, R225, 0x1, R177 ;  /* 0x00000001e10e7824 */ /* 0x000fe200078e02b1 */
[----:B------:R-:W-:Y:S01]  /*1f900*/  SHF.R.S32.HI R7, RZ, 0x1f, R9 ;  /* 0x0000001fff077819 */ /* 0x000fe20000011409 */
[----:B------:R-:W-:Y:S01]  /*1f910*/  IMAD R59, R6, R55, RZ ;  /* 0x00000037063b7224 */ /* 0x000fe200078e02ff */
[----:B------:R-:W-:Y:S02]  /*1f920*/  IADD3.X R5, R11, R5, R8, P2, !PT ;  /* 0x000000050b057210 */ /* 0x000fe400017fe408 */
[----:B------:R-:W-:Y:S01]  /*1f930*/  IADD3 R29, P2, R2, 0x3000, RZ ;  /* 0x00003000021d7810 */ /* 0x000fe20007f5e0ff */
[----:B------:R-:W-:Y:S01]  /*1f940*/  IMAD R10, R7, UR4, RZ ;  /* 0x00000004070a7c24 */ /* 0x000fe2000f8e02ff */
[----:B------:R-:W-:Y:S01]  /*1f950*/  LOP3.LUT R12, R13, 0x380, RZ, 0xc0, !PT ;  /* 0x000003800d0c7812 */ /* 0x000fe200078ec0ff */
[----:B------:R-:W-:Y:S01]  /*1f960*/  IMAD.WIDE.U32 R4, R9, UR4, R4 ;  /* 0x0000000409047c25 */ /* 0x000fe2000f8e0004 */
[----:B------:R-:W-:-:S02]  /*1f970*/  LOP3.LUT R28, R29, 0x380, RZ, 0xc0, !PT ;  /* 0x000003801d1c7812 */ /* 0x000fc400078ec0ff */
[----:B------:R-:W-:Y:S01]  /*1f980*/  SHF.R.U64 R12, R12, 0x3, RZ ;  /* 0x000000030c0c7819 */ /* 0x000fe200000012ff */
[----:B------:R-:W-:Y:S01]  /*1f990*/  IMAD R7, R9, UR5, R10 ;  /* 0x0000000509077c24 */ /* 0x000fe2000f8e020a */
[----:B------:R-:W-:Y:S01]  /*1f9a0*/  ULDC.64 UR4, c[0x0][0xb50] ;  /* 0x0002d40000047ab9 */ /* 0x000fe20000000a00 */
[----:B------:R-:W-:Y:S01]  /*1f9b0*/  SHF.R.U64 R28, R28, 0x3, RZ ;  /* 0x000000031c1c7819 */ /* 0x000fe200000012ff */
[----:B------:R-:W-:Y:S01]  /*1f9c0*/  IMAD.X R9, RZ, RZ, R3, P0 ;  /* 0x000000ffff097224 */ /* 0x000fe200000e0603 */
[----:B------:R-:W-:Y:S01]  /*1f9d0*/  LEA R10, P4, R4, UR4, 0x2 ;  /* 0x00000004040a7c11 */ /* 0x000fe2000f8810ff */
[----:B------:R-:W-:Y:S01]  /*1f9e0*/  IMAD.IADD R5, R5, 0x1, R7 ;  /* 0x0000000105057824 */ /* 0x000fe200078e0207 */
[----:B------:R-:W-:Y:S02]  /*1f9f0*/  LOP3.LUT P0, RZ, R201, 0x3, RZ, 0xc0, !PT ;  /* 0x00000003c9ff7812 */ /* 0x000fe4000780c0ff */
[----:B------:R-:W-:Y:S01]  /*1fa00*/  LOP3.LUT R28, R28, R29, RZ, 0x3c, !PT ;  /* 0x0000001d1c1c7212 */ /* 0x000fe200078e3cff */
[----:B------:R-:W-:Y:S01]  /*1fa10*/  SHFL.IDX PT, R50, R10, RZ, 0x1c1f ;  /* 0x001c1fff0a327589 */ /* 0x000fe200000e0000 */
[----:B------:R-:W-:Y:S01]  /*1fa20*/  LEA.HI.X R11, R4, UR5, R5, 0x2, P4 ;  /* 0x00000005040b7c11 */ /* 0x000fe2000a0f1405 */
[--C-:B------:R-:W-:Y:S01]  /*1fa30*/  IMAD.X R29, RZ, RZ, R3.reuse, P2 ;  /* 0x000000ffff1d7224 */ /* 0x100fe200010e0603 */
[C---:B------:R-:W-:Y:S01]  /*1fa40*/  ISETP.GE.OR P2, PT, R14.reuse, R59, P0 ;  /* 0x0000003b0e00720c */ /* 0x040fe20000746670 */
[----:B------:R-:W-:Y:S01]  /*1fa50*/  SHFL.IDX PT, R52, R10, 0x1, 0x1c1f ;  /* 0x003c1f000a347f89 */ /* 0x000fe200000e0000 */
[----:B------:R-:W-:Y:S01]  /*1fa60*/  VIADD R4, R14, 0x8 ;  /* 0x000000080e047836 */ /* 0x000fe20000000000 */
[----:B------:R-:W-:Y:S01]  /*1fa70*/  LOP3.LUT R12, R12, R13, RZ, 0x3c, !PT ;  /* 0x0000000d0c0c7212 */ /* 0x000fe200078e3cff */
[----:B------:R-:W-:Y:S01]  /*1fa80*/  IMAD.X R13, RZ, RZ, R3, P3 ;  /* 0x000000ffff0d7224 */ /* 0x000fe200018e0603 */
[----:B------:R-:W1:Y:S01]  /*1fa90*/  SHFL.IDX PT, R51, R11, RZ, 0x1c1f ;  /* 0x001c1fff0b337589 */ /* 0x000e6200000e0000 */
[----:B------:R-:W-:Y:S01]  /*1faa0*/  IADD3 R5, P3, R2, 0x7000, RZ ;  /* 0x0000700002057810 */ /* 0x000fe20007f7e0ff */
[----:B------:R-:W-:Y:S01]  /*1fab0*/  ULDC.64 UR4, c[0x0][0xaa0] ;  /* 0x0002a80000047ab9 */ /* 0x000fe20000000a00 */
[----:B------:R-:W-:Y:S01]  /*1fac0*/  ISETP.GE.OR P0, PT, R4, R59, P0 ;  /* 0x0000003b0400720c */ /* 0x000fe20000706670 */
[----:B------:R-:W2:Y:S01]  /*1fad0*/  SHFL.IDX PT, R53, R11, 0x1, 0x1c1f ;  /* 0x003c1f000b357f89 */ /* 0x000ea200000e0000 */
[----:B------:R-:W-:-:S02]  /*1fae0*/  IADD3 R33, P6, R2, 0x4000, RZ ;  /* 0x0000400002217810 */ /* 0x000fc40007fde0ff */
[C---:B------:R-:W-:Y:S02]  /*1faf0*/  IADD3 R37, P5, R2.reuse, 0x5000, RZ ;  /* 0x0000500002257810 */ /* 0x040fe40007fbe0ff */
[C---:B------:R-:W-:Y:S02]  /*1fb00*/  IADD3 R41, P4, R2.reuse, 0x6000, RZ ;  /* 0x0000600002297810 */ /* 0x040fe40007f9e0ff */
[----:B------:R-:W-:Y:S01]  /*1fb10*/  LOP3.LUT R7, R2, 0x380, RZ, 0xc0, !PT ;  /* 0x0000038002077812 */ /* 0x000fe200078ec0ff */
[----:B------:R-:W-:Y:S01]  /*1fb20*/  IMAD R21, R49, UR4, RZ ;  /* 0x0000000431157c24 */ /* 0x000fe2000f8e02ff */
[----:B------:R-:W-:Y:S01]  /*1fb30*/  LOP3.LUT R4, R5, 0x380, RZ, 0xc0, !PT ;  /* 0x0000038005047812 */ /* 0x000fe200078ec0ff */
[----:B------:R-:W3:Y:S01]  /*1fb40*/  @P1 LDC R49, c[0x0][0xbf0] ;  /* 0x0002fc00ff311b82 */ /* 0x000ee20000000800 */
[----:B------:R-:W-:Y:S01]  /*1fb50*/  LOP3.LUT R32, R33, 0x380, RZ, 0xc0, !PT ;  /* 0x0000038021207812 */ /* 0x000fe200078ec0ff */
[----:B------:R-:W-:Y:S01]  /*1fb60*/  IMAD.X R45, RZ, RZ, R3, P3 ;  /* 0x000000ffff2d7224 */ /* 0x000fe200018e0603 */
[----:B------:R-:W-:-:S02]  /*1fb70*/  LOP3.LUT R36, R37, 0x380, RZ, 0xc0, !PT ;  /* 0x0000038025247812 */ /* 0x000fc400078ec0ff */
[----:B------:R-:W-:Y:S02]  /*1fb80*/  LOP3.LUT R40, R41, 0x380, RZ, 0xc0, !PT ;  /* 0x0000038029287812 */ /* 0x000fe400078ec0ff */
[----:B------:R-:W-:Y:S02]  /*1fb90*/  SHF.R.U64 R7, R7, 0x3, RZ ;  /* 0x0000000307077819 */ /* 0x000fe400000012ff */
[----:B------:R-:W-:Y:S01]  /*1fba0*/  SHF.R.U64 R4, R4, 0x3, RZ ;  /* 0x0000000304047819 */ /* 0x000fe200000012ff */
[----:B-1----:R1:W-:Y:S01]  /*1fbb0*/  @!P2 ST.E desc[UR6][R50.64], R0 ;  /* 0x000000003200a985 */ /* 0x0023e2000c101906 */
[----:B------:R-:W-:Y:S02]  /*1fbc0*/  SHF.R.U64 R32, R32, 0x3, RZ ;  /* 0x0000000320207819 */ /* 0x000fe400000012ff */
[----:B------:R-:W-:Y:S01]  /*1fbd0*/  SHF.R.U64 R36, R36, 0x3, RZ ;  /* 0x0000000324247819 */ /* 0x000fe200000012ff */
[----:B--2---:R2:W-:Y:S01]  /*1fbe0*/  @!P0 ST.E desc[UR6][R52.64], R20 ;  /* 0x0000001434008985 */ /* 0x0045e2000c101906 */
[----:B------:R-:W-:-:S02]  /*1fbf0*/  SHF.R.U64 R40, R40, 0x3, RZ ;  /* 0x0000000328287819 */ /* 0x000fc400000012ff */
[----:B------:R-:W-:Y:S01]  /*1fc00*/  LOP3.LUT R2, R7, R2, RZ, 0x3c, !PT ;  /* 0x0000000207027212 */ /* 0x000fe200078e3cff */
[----:B------:R-:W-:Y:S01]  /*1fc10*/  IMAD R21, R48, UR5, R21 ;  /* 0x0000000530157c24 */ /* 0x000fe2000f8e0215 */
[----:B------:R-:W-:Y:S01]  /*1fc20*/  LOP3.LUT R32, R32, R33, RZ, 0x3c, !PT ;  /* 0x0000002120207212 */ /* 0x000fe200078e3cff */
[--C-:B------:R-:W-:Y:S01]  /*1fc30*/  IMAD.X R33, RZ, RZ, R3.reuse, P6 ;  /* 0x000000ffff217224 */ /* 0x100fe200030e0603 */
[----:B------:R-:W-:Y:S01]  /*1fc40*/  LOP3.LUT R36, R36, R37, RZ, 0x3c, !PT ;  /* 0x0000002524247212 */ /* 0x000fe200078e3cff */
[----:B-1----:R-:W1:Y:S01]  /*1fc50*/  @P1 LDC R51, c[0x0][0xbec] ;  /* 0x0002fb00ff331b82 */ /* 0x002e620000000800 */
[----:B------:R-:W-:Y:S01]  /*1fc60*/  LOP3.LUT R40, R40, R41, RZ, 0x3c, !PT ;  /* 0x0000002928287212 */ /* 0x000fe200078e3cff */
[--C-:B------:R-:W-:Y:S01]  /*1fc70*/  IMAD.X R37, RZ, RZ, R3.reuse, P5 ;  /* 0x000000ffff257224 */ /* 0x100fe200028e0603 */
[----:B------:R-:W-:Y:S01]  /*1fc80*/  LOP3.LUT R44, R4, R5, RZ, 0x3c, !PT ;  /* 0x00000005042c7212 */ /* 0x000fe200078e3cff */
[----:B------:R-:W-:Y:S01]  /*1fc90*/  IMAD.X R41, RZ, RZ, R3, P4 ;  /* 0x000000ffff297224 */ /* 0x000fe200020e0603 */
[----:B------:R4:W5:Y:S01]  /*1fca0*/  LD.E.128 R4, desc[UR6][R2.64] ;  /* 0x0000000602047980 */ /* 0x000962000c101d00 */
[----:B------:R-:W-:Y:S01]  /*1fcb0*/  IMAD R0, R184, 0x20, R190 ;  /* 0x00000020b8007824 */ /* 0x000fe200078e02be */
[----:B------:R-:W-:-:S02]  /*1fcc0*/  LOP3.LUT R8, R15, 0x380, RZ, 0xc0, !PT ;  /* 0x000003800f087812 */ /* 0x000fc400078ec0ff */
[----:B------:R-:W5:Y:S02]  /*1fcd0*/  LD.E.128 R28, desc[UR6][R28.64] ;  /* 0x000000061c1c7980 */ /* 0x000f64000c101d00 */
[----:B------:R-:W-:Y:S02]  /*1fce0*/  SHF.R.U64 R8, R8, 0x3, RZ ;  /* 0x0000000308087819 */ /* 0x000fe400000012ff */
[----:B------:R-:W5:Y:S01]  /*1fcf0*/  LD.E.128 R32, desc[UR6][R32.64] ;  /* 0x0000000620207980 */ /* 0x000f62000c101d00 */
[----:B----4-:R-:W-:Y:S01]  /*1fd00*/  IMAD.WIDE.U32 R2, R48, UR4, RZ ;  /* 0x0000000430027c25 */ /* 0x010fe2000f8e00ff */
[----:B------:R-:W-:Y:S01]  /*1fd10*/  ULDC.64 UR4, c[0x0][0xae8] ;  /* 0x0002ba0000047ab9 */ /* 0x000fe20000000a00 */
[----:B------:R-:W-:Y:S01]  /*1fd20*/  LOP3.LUT R8, R8, R15, RZ, 0x3c, !PT ;  /* 0x0000000f08087212 */ /* 0x000fe200078e3cff */
[----:B------:R-:W5:Y:S01]  /*1fd30*/  LD.E.128 R36, desc[UR6][R36.64] ;  /* 0x0000000624247980 */ /* 0x000f62000c101d00 */
[----:B------:R-:W-:Y:S02]  /*1fd40*/  IMAD.IADD R3, R3, 0x1, R21 ;  /* 0x0000000103037824 */ /* 0x000fe400078e0215 */
[----:B--2---:R-:W-:Y:S01]  /*1fd50*/  IMAD R20, R54, UR4, RZ ;  /* 0x0000000436147c24 */ /* 0x004fe2000f8e02ff */
[----:B------:R-:W5:Y:S01]  /*1fd60*/  LD.E.128 R12, desc[UR6][R12.64] ;  /* 0x000000060c0c7980 */ /* 0x000f62000c101d00 */
[----:B------:R-:W-:-:S02]  /*1fd70*/  IMAD.IADD R48, R177, 0x1, R0 ;  /* 0x00000001b1307824 */ /* 0x000fc400078e0200 */
[C---:B------:R-:W-:Y:S01]  /*1fd80*/  IMAD R21, R185.reuse, UR5, R20 ;  /* 0x00000005b9157c24 */ /* 0x040fe2000f8e0214 */
[----:B------:R-:W5:Y:S01]  /*1fd90*/  LD.E.128 R8, desc[UR6][R8.64] ;  /* 0x0000000608087980 */ /* 0x000f62000c101d00 */
[----:B------:R-:W-:Y:S01]  /*1fda0*/  IMAD.WIDE.U32 R2, R185, UR4, R2 ;  /* 0x00000004b9027c25 */ /* 0x000fe2000f8e0002 */
[----:B------:R-:W-:Y:S02]  /*1fdb0*/  ULDC.64 UR4, c[0x0][0xaf0] ;  /* 0x0002bc0000047ab9 */ /* 0x000fe40000000a00 */
[----:B------:R-:W5:Y:S01]  /*1fdc0*/  LD.E.128 R40, desc[UR6][R40.64] ;  /* 0x0000000628287980 */ /* 0x000f62000c101d00 */
[----:B-1----:R-:W-:-:S03]  /*1fdd0*/  @P1 IMAD.HI.U32 R0, R48, R51, RZ ;  /* 0x0000003330001227 */ /* 0x002fc600078e00ff */
[----:B------:R-:W5:Y:S01]  /*1fde0*/  LD.E.128 R44, desc[UR6][R44.64] ;  /* 0x000000062c2c7980 */ /* 0x000f62000c101d00 */
[----:B------:R-:W-:Y:S02]  /*1fdf0*/  IMAD.IADD R3, R3, 0x1, R21 ;  /* 0x0000000103037824 */ /* 0x000fe400078e0215 */
[----:B------:R-:W-:Y:S01]  /*1fe00*/  IMAD.MOV.U32 R21, RZ, RZ, R48 ;  /* 0x000000ffff157224 */ /* 0x000fe200078e0030 */
[----:B---3--:R-:W-:Y:S01]  /*1fe10*/  @P1 SHF.R.U32.HI R21, RZ, R49, R0 ;  /* 0x00000031ff151219 */ /* 0x008fe20000011600 */
[----:B------:R-:W-:Y:S01]  /*1fe20*/  IMAD R20, R24, UR4, RZ ;  /* 0x0000000418147c24 */ /* 0x000fe2000f8e02ff */
[----:B------:R-:W-:Y:S01]  /*1fe30*/  @!PT LDS RZ, [RZ] ;  /* 0x00000000fffff984 */ /* 0x000fe20000000800 */
[----:B------:R-:W-:Y:S01]  /*1fe40*/  @!PT LDS RZ, [RZ] ;  /* 0x00000000fffff984 */ /* 0x000fe20000000800 */
[----:B------:R-:W-:Y:S01]  /*1fe50*/  @!PT LDS RZ, [RZ] ;  /* 0x00000000fffff984 */ /* 0x000fe20000000800 */
[----:B------:R-:W-:Y:S01]  /*1fe60*/  @!PT LDS RZ, [RZ] ;  /* 0x00000000fffff984 */ /* 0x000fe20000000800 */
[----:B------:R1:W-:Y:S06]  /*1fe70*/  MEMBAR.ALL.CTA ;  /* 0x0000000000007992 */ /* 0x0003ec0000008000 */
[----:B-1----:R-:W1:Y:S01]  /*1fe80*/  FENCE.VIEW.ASYNC.S ;  /* 0x00000000000073c6 */ /* 0x002e620000000000 */
[----:B------:R-:W-:Y:S01]  /*1fe90*/  IMAD.WIDE.U32 R2, R57, UR4, R2 ;  /* 0x0000000439027c25 */ /* 0x000fe2000f8e0002 */
[----:B------:R-:W-:-:S03]  /*1fea0*/  SHF.R.S32.HI R0, RZ, 0x1f, R21 ;  /* 0x0000001fff007819 */ /* 0x000fc60000011415 */
        /* <DEDUP_REMOVED lines=11> */
[----:B------:R-:W-:Y:S02]  /*1ff60*/  IMAD.IADD R3, R3, 0x1, R51 ;  /* 0x0000000103037824 */ /* 0x000fe400078e0233 */
[----:B------:R-:W-:Y:S02]  /*1ff70*/  IMAD R20, R0, UR4, RZ ;  /* 0x0000000400147c24 */ /* 0x000fe4000f8e02ff */
[----:B------:R-:W-:-:S02]  /*1ff80*/  VIADD R0, R50, 0x20 ;  /* 0x0000002032007836 */ /* 0x000fc40000000000 */
[C---:B------:R-:W-:Y:S02]  /*1ff90*/  IMAD R21, R49.reuse, UR5, R20 ;  /* 0x0000000531157c24 */ /* 0x040fe4000f8e0214 */
[----:B------:R-:W-:Y:S01]  /*1ffa0*/  IMAD.WIDE.U32 R2, R49, UR4, R2 ;  /* 0x0000000431027c25 */ /* 0x000fe2000f8e0002 */
[-C--:B------:R-:W-:Y:S01]  /*1ffb0*/  ISETP.GE.AND P0, PT, R0, R59.reuse, PT ;  /* 0x0000003b0000720c */ /* 0x080fe20003f06270 */
[----:B------:R-:W-:Y:S01]  /*1ffc0*/  ULDC.64 UR4, c[0x0][0xa80] ;  /* 0x0002a00000047ab9 */ /* 0x000fe20000000a00 */
[----:B------:R-:W-:Y:S01]  /*1ffd0*/  ISETP.GE.AND P2, PT, R50, R59, PT ;  /* 0x0000003b3200720c */ /* 0x000fe20003f46270 */
[----:B------:R-:W-:Y:S01]  /*1ffe0*/  VIADD R0, R16, 0x2a820 ;  /* 0x0002a82010007836 */ /* 0x000fe20000000000 */
[----:B------:R-:W-:Y:S01]  /*1fff0*/  LEA R24, P3, R2, UR4, 0x1 ;  /* 0x0000000402187c11 */ /* 0x000fe2000f8608ff */
[----:B------:R-:W-:Y:S02]  /*20000*/  IMAD.IADD R3, R3, 0x1, R21 ;  /* 0x0000000103037824 */ /* 0x000fe400078e0215 */
[----:B------:R-:W-:Y:S01]  /*20010*/  VIADD R20, R50, 0x40 ;  /* 0x0000004032147836 */ /* 0x000fe20000000000 */
[----:B------:R-:W-:-:S02]  /*20020*/  PRMT R0, RZ, 0x654, R0 ;  /* 0x00000654ff007816 */ /* 0x000fc40000000000 */
[----:B------:R-:W-:Y:S01]  /*20030*/  LEA.HI.X R48, R2, UR5, R3, 0x1, P3 ;  /* 0x0000000502307c11 */ /* 0x000fe200098f0c03 */
[----:B------:R-:W-:Y:S01]  /*20040*/  BSSY B1, `(.L_x_1924) ;  /* 0x0000010000017945 */ /* 0x000fe20003800000 */
[----:B------:R-:W-:Y:S01]  /*20050*/  ISETP.GE.AND P1, PT, R20, R59, PT ;  /* 0x0000003b1400720c */ /* 0x000fe20003f26270 */
[----:B-1----:R1:W-:Y:S01]  /*20060*/  SYNCS.ARRIVE.TRANS64.RED.A1T0 RZ, [R0+URZ], RZ ;  /* 0x000000ff00ff79a7 */ /* 0x0023e2000810043f */
[----:B------:R2:W3:Y:S04]  /*20070*/  SHFL.IDX PT, R20, R24, RZ, 0x181f ;  /* 0x00181fff18147589 */ /* 0x0004e800000e0000 */
[----:B-1----:R2:W1:Y:S01]  /*20080*/  SHFL.IDX PT, R0, R48, RZ, 0x181f ;  /* 0x00181fff30007589 */ /* 0x00246200000e0000 */
[----:B------:R-:W-:Y:S06]  /*20090*/  @P2 BRA `(.L_x_1925) ;  /* 0x0000000000282947 */ /* 0x000fec0003800000 */
[----:B------:R-:W-:Y:S01]  /*200a0*/  ULDC UR4, c[0x0][0xac8] ;  /* 0x0002b20000047ab9 */ /* 0x000fe20000000800 */
[----:B------:R-:W-:Y:S01]  /*200b0*/  ULDC.64 UR6, c[0x0][0x208] ;  /* 0x0000820000067ab9 */ /* 0x000fe20000000a00 */
[----:B------:R-:W-:Y:S02]  /*200c0*/  ISETP.GE.AND P2, PT, R182, UR4, PT ;  /* 0x00000004b6007c0c */ /* 0x000fe4000bf46270 */
[----:B------:R-:W-:-:S11]  /*200d0*/  ISETP.GE.AND P3, PT, R183, UR4, PT ;  /* 0x00000004b7007c0c */ /* 0x000fd6000bf66270 */
[CC--:B---3--:R-:W-:Y:S02]  /*200e0*/  @!P2 LEA R2, P4, R182.reuse, R20.reuse, 0x1 ;  /* 0x00000014b602a211 */ /* 0x0c8fe400078808ff */
[C---:B------:R-:W-:Y:S02]  /*200f0*/  @!P3 LEA R20, P5, R183.reuse, R20, 0x1 ;  /* 0x00000014b714b211 */ /* 0x040fe400078a08ff */
[-C--:B-1----:R-:W-:Y:S02]  /*20100*/  @!P2 LEA.HI.X R3, R182, R0.reuse, R228, 0x1, P4 ;  /* 0x00000000b603a211 */ /* 0x082fe400020f0ce4 */
[----:B------:R-:W-:-:S03]  /*20110*/  @!P3 LEA.HI.X R21, R183, R0, R227, 0x1, P5 ;  /* 0x00000000b715b211 */ /* 0x000fc600028f0ce3 */
[----:B-----5:R4:W-:Y:S04]  /*20120*/  @!P2 ST.E.128 desc[UR6][R2.64], R4 ;  /* 0x000000040200a985 */ /* 0x0209e8000c101d06 */
[----:B------:R4:W-:Y:S02]  /*20130*/  @!P3 ST.E.128 desc[UR6][R20.64], R32 ;  /* 0x000000201400b985 */ /* 0x0009e4000c101d06 */
.L_x_1925:
[----:B------:R-:W-:Y:S05]  /*20140*/  BSYNC B1 ;  /* 0x0000000000017941 */ /* 0x000fea0003800000 */
.L_x_1924:
[----:B-1----:R1:W0:Y:S01]  /*20150*/  SHFL.IDX PT, R0, R48, 0x1, 0x181f ;  /* 0x00381f0030007f89 */ /* 0x00222200000e0000 */
[----:B------:R-:W-:Y:S03]  /*20160*/  BSSY B1, `(.L_x_1926) ;  /* 0x000000d000017945 */ /* 0x000fe60003800000 */
[----:B----45:R1:W4:Y:S01]  /*20170*/  SHFL.IDX PT, R4, R24, 0x1, 0x181f ;  /* 0x00381f0018047f89 */ /* 0x03032200000e0000 */
[----:B------:R-:W-:Y:S05]  /*20180*/  @P0 BRA `(.L_x_1927) ;  /* 0x0000000000280947 */ /* 0x000fea0003800000 */
[----:B------:R-:W-:Y:S01]  /*20190*/  ULDC UR4, c[0x0][0xac8] ;  /* 0x0002b20000047ab9 */ /* 0x000fe20000000800 */
[----:B------:R-:W-:Y:S01]  /*201a0*/  ULDC.64 UR6, c[0x0][0x208] ;  /* 0x0000820000067ab9 */ /* 0x000fe20000000a00 */
[----:B------:R-:W-:Y:S02]  /*201b0*/  ISETP.GE.AND P3, PT, R182, UR4, PT ;  /* 0x00000004b6007c0c */ /* 0x000fe4000bf66270 */
[----:B------:R-:W-:-:S11]  /*201c0*/  ISETP.GE.AND P4, PT, R183, UR4, PT ;  /* 0x00000004b7007c0c */ /* 0x000fd6000bf86270 */
[CC--:B----4-:R-:W-:Y:S02]  /*201d0*/  @!P3 LEA R2, P0, R182.reuse, R4.reuse, 0x1 ;  /* 0x00000004b602b211 */ /* 0x0d0fe400078008ff */
[C---:B------:R-:W-:Y:S02]  /*201e0*/  @!P4 LEA R4, P2, R183.reuse, R4, 0x1 ;  /* 0x00000004b704c211 */ /* 0x040fe400078408ff */
[-C--:B0-----:R-:W-:Y:S02]  /*201f0*/  @!P3 LEA.HI.X R3, R182, R0.reuse, R228, 0x1, P0 ;  /* 0x00000000b603b211 */ /* 0x081fe400000f0ce4 */
[----:B------:R-:W-:-:S03]  /*20200*/  @!P4 LEA.HI.X R5, R183, R0, R227, 0x1, P2 ;  /* 0x00000000b705c211 */ /* 0x000fc600010f0ce3 */
[----:B------:R0:W-:Y:S04]  /*20210*/  @!P3 ST.E.128 desc[UR6][R2.64], R8 ;  /* 0x000000080200b985 */ /* 0x0001e8000c101d06 */
[----:B------:R0:W-:Y:S02]  /*20220*/  @!P4 ST.E.128 desc[UR6][R4.64], R36 ;  /* 0x000000240400c985 */ /* 0x0001e4000c101d06 */
.L_x_1927:
[----:B------:R-:W-:Y:S05]  /*20230*/  BSYNC B1 ;  /* 0x0000000000017941 */ /* 0x000fea0003800000 */
.L_x_1926:
[----:B0-----:R0:W0:Y:S01]  /*20240*/  SHFL.IDX PT, R0, R48, 0x2, 0x181f ;  /* 0x00581f0030007f89 */ /* 0x00102200000e0000 */
[----:B------:R-:W-:Y:S03]  /*20250*/  BSSY B1, `(.L_x_1928) ;  /* 0x000000d000017945 */ /* 0x000fe60003800000 */
[----:B----4-:R4:W0:Y:S01]  /*20260*/  SHFL.IDX PT, R4, R24, 0x2, 0x181f ;  /* 0x00581f0018047f89 */ /* 0x01082200000e0000 */
[----:B------:R-:W-:Y:S05]  /*20270*/  @P1 BRA `(.L_x_1929) ;  /* 0x0000000000281947 */ /* 0x000fea0003800000 */
[----:B------:R-:W-:Y:S01]  /*20280*/  ULDC UR4, c[0x0][0xac8] ;  /* 0x0002b20000047ab9 */ /* 0x000fe20000000800 */
[----:B------:R-:W-:Y:S01]  /*20290*/  ULDC.64 UR6, c[0x0][0x208] ;  /* 0x0000820000067ab9 */ /* 0x000fe20000000a00 */
        /* <DEDUP_REMOVED lines=8> */
.L_x_1929:
[----:B------:R-:W-:Y:S05]  /*20320*/  BSYNC B1 ;  /* 0x0000000000017941 */ /* 0x000fea0003800000 */
.L_x_1928:
[----:B0-----:R-:W-:Y:S01]  /*20330*/  VIADD R0, R50, 0x60 ;  /* 0x0000006032007836 */ /* 0x001fe20000000000 */
[----:B-12---:R-:W0:Y:S04]  /*20340*/  SHFL.IDX PT, R48, R48, 0x3, 0x181f ;  /* 0x00781f0030307f89 */ /* 0x006e2800000e0000 */
[----:B------:R-:W-:Y:S01]  /*20350*/  ISETP.GE.AND P0, PT, R0, R59, PT ;  /* 0x0000003b0000720c */ /* 0x000fe20003f06270 */
[----:B----4-:R-:W1:-:S12]  /*20360*/  SHFL.IDX PT, R24, R24, 0x3, 0x181f ;  /* 0x00781f0018187f89 */ /* 0x010e5800000e0000 */
[----:B------:R-:W-:Y:S05]  /*20370*/  @P0 BRA `(.L_x_1930) ;  /* 0x0000000c00040947 */ /* 0x000fea0003800000 */
[----:B------:R-:W-:Y:S01]  /*20380*/  ULDC UR4, c[0x0][0xac8] ;  /* 0x0002b20000047ab9 */ /* 0x000fe20000000800 */
[----:B------:R-:W-:Y:S01]  /*20390*/  ULDC.64 UR6, c[0x0][0x208] ;  /* 0x0000820000067ab9 */ /* 0x000fe20000000a00 */
[----:B------:R-:W-:-:S13]  /*203a0*/  ISETP.GE.AND P1, PT, R182, UR4, PT ;  /* 0x00000004b6007c0c */ /* 0x000fda000bf26270 */
[----:B-1----:R-:W-:-:S04]  /*203b0*/  @!P1 LEA R2, P0, R182, R24, 0x1 ;  /* 0x00000018b6029211 */ /* 0x002fc800078008ff */
[----:B0-----:R-:W-:Y:S02]  /*203c0*/  @!P1 LEA.HI.X R3, R182, R48, R228, 0x1, P0 ;  /* 0x00000030b6039211 */ /* 0x001fe400000f0ce4 */
[----:B------:R-:W-:-:S03]  /*203d0*/  ISETP.GE.AND P0, PT, R183, UR4, PT ;  /* 0x00000004b7007c0c */ /* 0x000fc6000bf06270 */
[----:B------:R0:W-:Y:S10]  /*203e0*/  @!P1 ST.E.128 desc[UR6][R2.64], R28 ;  /* 0x0000001c02009985 */ /* 0x0001f4000c101d06 */
[----:B------:R-:W-:Y:S05]  /*203f0*/  @P0 BRA `(.L_x_1930) ;  /* 0x0000000800e40947 */ /* 0x000fea0003800000 */
[----:B0-----:R-:W-:Y:S01]  /*20400*/  LEA R2, P0, R183, R24, 0x1 ;  /* 0x00000018b7027211 */ /* 0x001fe200078008ff */
[----:B------:R-:W-:-:S03]  /*20410*/  ULDC.64 UR4, c[0x0][0x208] ;  /* 0x0000820000047ab9 */ /* 0x000fc60000000a00 */
[----:B------:R-:W-:-:S05]  /*20420*/  LEA.HI.X R3, R183, R48, R227, 0x1, P0 ;  /* 0x00000030b7037211 */ /* 0x000fca00000f0ce3 */
[----:B------:R0:W-:Y:S01]  /*20430*/  ST.E.128 desc[UR4][R2.64], R44 ;  /* 0x0000002c02007985 */ /* 0x0001e2000c101d04 */
[----:B------:R-:W-:Y:S05]  /*20440*/  BRA `(.L_x_1930) ;  /* 0x0000000800d07947 */ /* 0x000fea0003800000 */
.L_x_1922:
[----:B------:R-:W-:Y:S01]  /*20450*/  ULDC.64 UR4, c[0x0][0xc00] ;  /* 0x0003000000047ab9 */ /* 0x000fe20000000a00 */
[----:B------:R-:W2:Y:S01]  /*20460*/  LDC R21, c[0x0][0xbe8] ;  /* 0x0002fa00ff157b82 */ /* 0x000ea20000000800 */
[----:B------:R-:W-:Y:S01]  /*20470*/  ISETP.NE.U32.AND P0, PT, RZ, UR4, PT ;  /* 0x00000004ff007c0c */ /* 0x000fe2000bf05070 */
[----:B------:R-:W-:Y:S01]  /*20480*/  IMAD.MOV.U32 R6, RZ, RZ, RZ ;  /* 0x000000ffff067224 */ /* 0x000fe200078e00ff */
[----:B------:R-:W-:Y:S02]  /*20490*/  ULDC.64 UR6, c[0x0][0x208] ;  /* 0x0000820000067ab9 */ /* 0x000fe40000000a00 */
[----:B------:R-:W-:Y:S01]  /*204a0*/  ISETP.NE.AND.EX P0, PT, RZ, UR5, PT, P0 ;  /* 0x00000005ff007c0c */ /* 0x000fe2000bf05300 */
[----:B------:R-:W-:Y:S02]  /*204b0*/  ULDC.64 UR4, c[0x0][0xc08] ;  /* 0x0003020000047ab9 */ /* 0x000fe40000000a00 */
[----:B------:R-:W-:Y:S01]  /*204c0*/  ISETP.NE.U32.AND P1, PT, RZ, UR4, PT ;  /* 0x00000004ff007c0c */ /* 0x000fe2000bf25070 */
[----:B------:R-:W3:Y:S03]  /*204d0*/  LDC.64 R2, c[0x0][0xc00] ;  /* 0x00030000ff027b82 */ /* 0x000ee60000000a00 */
[----:B------:R-:W-:Y:S01]  /*204e0*/  ISETP.NE.AND.EX P1, PT, RZ, UR5, PT, P1 ;  /* 0x00000005ff007c0c */ /* 0x000fe2000bf25310 */
[----:B------:R-:W4:Y:S01]  /*204f0*/  S2R R8, SR_TID.X ;  /* 0x0000000000087919 */ /* 0x000f220000002100 */
[----:B--2---:R-:W-:-:S11]  /*20500*/  ISETP.NE.AND P2, PT, R21, 0x1, PT ;  /* 0x000000011500780c */ /* 0x004fd60003f45270 */
[----:B------:R-:W2:Y:S01]  /*20510*/  @P1 LDC.64 R4, c[0x0][0xc08] ;  /* 0x00030200ff041b82 */ /* 0x000ea20000000a00 */
[----:B------:R-:W-:Y:S01]  /*20520*/  ULDC UR4, c[0x0][0xa88] ;  /* 0x0002a20000047ab9 */ /* 0x000fe20000000800 */
[----:B---3--:R-:W-:-:S06]  /*20530*/  IMAD.WIDE R2, R186, 0x4, R2 ;  /* 0x00000004ba027825 */ /* 0x008fcc00078e0202 */
[----:B------:R-:W3:Y:S08]  /*20540*/  @P2 LDC R20, c[0x0][0xbec] ;  /* 0x0002fb00ff142b82 */ /* 0x000ef00000000800 */
[----:B------:R-:W0:Y:S01]  /*20550*/  @P2 LDC R29, c[0x0][0xbf0] ;  /* 0x0002fc00ff1d2b82 */ /* 0x000e220000000800 */
[----:B------:R-:W-:Y:S01]  /*20560*/  IMAD.U32 R0, RZ, RZ, UR4 ;  /* 0x00000004ff007e24 */ /* 0x000fe2000f8e00ff */
[----:B------:R0:W5:Y:S01]  /*20570*/  @P0 LDG.E R6, desc[UR6][R2.64] ;  /* 0x0000000602060981 */ /* 0x000162000c1e1900 */
[----:B--2---:R-:W-:-:S04]  /*20580*/  @P1 IMAD.WIDE R4, R186, 0x4, R4 ;  /* 0x00000004ba041825 */ /* 0x004fc800078e0204 */
[----:B----4-:R-:W-:Y:S01]  /*20590*/  VIADD R7, R8, 0xffffff80 ;  /* 0xffffff8008077836 */ /* 0x010fe20000000000 */
[----:B------:R2:W5:Y:S04]  /*205a0*/  @P1 LDG.E R0, desc[UR6][R4.64] ;  /* 0x0000000604001981 */ /* 0x000568000c1e1900 */
[----:B------:R-:W-:Y:S02]  /*205b0*/  ISETP.GE.AND P3, PT, R7, 0x80, PT ;  /* 0x000000800700780c */ /* 0x000fe40003f66270 */
[----:B------:R-:W-:Y:S01]  /*205c0*/  SHF.R.S32.HI R7, RZ, 0x1f, R186 ;  /* 0x0000001fff077819 */ /* 0x000fe200000114ba */
[----:B---3--:R-:W-:Y:S10]  /*205d0*/  @P1 BRA `(.L_x_1931) ;  /* 0x0000000000141947 */ /* 0x008ff40003800000 */
[----:B------:R-:W-:Y:S05]  /*205e0*/  @!P0 BRA `(.L_x_1931) ;  /* 0x0000000000108947 */ /* 0x000fea0003800000 */
[----:B------:R-:W-:Y:S02]  /*205f0*/  ULDC.64 UR4, c[0x0][0x208] ;  /* 0x0000820000047ab9 */ /* 0x000fe40000000a00 */
[----:B--2---:R-:W2:Y:S04]  /*20600*/  LDG.E R5, desc[UR4][R2.64] ;  /* 0x0000000402057981 */ /* 0x004ea8000c1e1900 */
[----:B-----5:R-:W2:Y:S02]  /*20610*/  LDG.E R0, desc[UR4][R2.64+0x4] ;  /* 0x0000040402007981 */ /* 0x020ea4000c1e1900 */
[----:B--2---:R-:W-:-:S07]  /*20620*/  IMAD.IADD R0, R0, 0x1, -R5 ;  /* 0x0000000100007824 */ /* 0x004fce00078e0a05 */
.L_x_1931:
[----:B------:R-:W-:Y:S01]  /*20630*/  BSSY B1, `(.L_x_1932) ;  /* 0x000002d000017945 */ /* 0x000fe20003800000 */
[----:B------:R-:W-:Y:S02]  /*20640*/  SHF.R.S32.HI R10, RZ, 0x1f, R185 ;  /* 0x0000001fff0a7819 */ /* 0x000fe400000114b9 */
[----:B------:R-:W-:Y:S02]  /*20650*/  SEL R13, R186, RZ, !P0 ;  /* 0x000000ffba0d7207 */ /* 0x000fe40004000000 */
[----:B------:R-:W-:Y:S02]  /*20660*/  SEL R12, R7, RZ, !P0 ;  /* 0x000000ff070c7207 */ /* 0x000fe40004000000 */
[----:B-----5:R-:W-:Y:S01]  /*20670*/  SHF.R.S32.HI R11, RZ, 0x1f, R6 ;  /* 0x0000001fff0b7819 */ /* 0x020fe20000011406 */
[----:B------:R-:W-:Y:S06]  /*20680*/  @P3 BRA `(.L_x_1933) ;  /* 0x00000000009c3947 */ /* 0x000fec0003800000 */
[----:B------:R-:W0:Y:S01]  /*20690*/  LDC R14, c[0x0][0xbe8] ;  /* 0x0002fa00ff0e7b82 */ /* 0x000e220000000800 */
[----:B------:R-:W-:Y:S01]  /*206a0*/  IADD3 R9, R177, -0x80, R8 ;  /* 0xffffff80b1097810 */ /* 0x000fe20007ffe008 */
[----:B0-----:R-:W-:-:S05]  /*206b0*/  IMAD R2, R0, R14, RZ ;  /* 0x0000000e00027224 */ /* 0x001fca00078e02ff */
[----:B------:R-:W-:-:S13]  /*206c0*/  ISETP.GE.AND P0, PT, R9, R2, PT ;  /* 0x000000020900720c */ /* 0x000fda0003f06270 */
[----:B------:R-:W-:Y:S05]  /*206d0*/  @P0 BRA `(.L_x_1933) ;  /* 0x0000000000880947 */ /* 0x000fea0003800000 */
[----:B------:R-:W-:Y:S01]  /*206e0*/  ISETP.NE.AND P0, PT, R14, 0x1, PT ;  /* 0x000000010e00780c */ /* 0x000fe20003f05270 */
[----:B------:R-:W-:Y:S01]  /*206f0*/  ULDC.64 UR4, c[0x0][0xb90] ;  /* 0x0002e40000047ab9 */ /* 0x000fe20000000a00 */
[----:B------:R-:W-:Y:S01]  /*20700*/  IMAD.MOV.U32 R2, RZ, RZ, R6 ;  /* 0x000000ffff027224 */ /* 0x000fe200078e0006 */
[----:B------:R-:W-:Y:S01]  /*20710*/  ULDC.64 UR6, c[0x0][0x208] ;  /* 0x0000820000067ab9 */ /* 0x000fe20000000a00 */
[----:B------:R-:W-:Y:S02]  /*20720*/  IMAD R8, R10, UR4, RZ ;  /* 0x000000040a087c24 */ /* 0x000fe4000f8e02ff */
[----:B------:R-:W-:Y:S02]  /*20730*/  IMAD.MOV.U32 R3, RZ, RZ, R11 ;  /* 0x000000ffff037224 */ /* 0x000fe400078e000b */
[----:B--2---:R-:W-:Y:S02]  /*20740*/  IMAD.MOV.U32 R5, RZ, RZ, R9 ;  /* 0x000000ffff057224 */ /* 0x004fe400078e0009 */
[----:B------:R-:W-:-:S03]  /*20750*/  IMAD.WIDE.U32 R2, R185, UR4, R2 ;  /* 0x00000004b9027c25 */ /* 0x000fc6000f8e0002 */
[----:B------:R-:W0:Y:S01]  /*20760*/  @P0 LDC R4, c[0x0][0xbec] ;  /* 0x0002fb00ff040b82 */ /* 0x000e220000000800 */
[----:B------:R-:W-:Y:S01]  /*20770*/  IMAD R7, R185, UR5, R8 ;  /* 0x00000005b9077c24 */ /* 0x000fe2000f8e0208 */
[----:B------:R-:W-:-:S03]  /*20780*/  ULDC.64 UR4, c[0x0][0xb98] ;  /* 0x0002e60000047ab9 */ /* 0x000fc60000000a00 */
[----:B------:R-:W-:-:S03]  /*20790*/  IMAD.IADD R3, R3, 0x1, R7 ;  /* 0x0000000103037824 */ /* 0x000fc600078e0207 */
[----:B------:R-:W2:Y:S01]  /*207a0*/  @P0 LDC R15, c[0x0][0xbf0] ;  /* 0x0002fc00ff0f0b82 */ /* 0x000ea20000000800 */
[----:B------:R-:W-:-:S04]  /*207b0*/  IMAD.WIDE.U32 R2, R13, UR4, R2 ;  /* 0x000000040d027c25 */ /* 0x000fc8000f8e0002 */
[----:B0-----:R-:W-:-:S05]  /*207c0*/  @P0 IMAD.HI.U32 R4, R9, R4, RZ ;  /* 0x0000000409040227 */ /* 0x001fca00078e00ff */
[----:B--2---:R-:W-:Y:S01]  /*207d0*/  @P0 SHF.R.U32.HI R5, RZ, R15, R4 ;  /* 0x0000000fff050219 */ /* 0x004fe20000011604 */
        /* <DEDUP_REMOVED lines=18> */
.L_x_1933:
[----:B------:R-:W-:Y:S05]  /*20900*/  BSYNC B1 ;  /* 0x0000000000017941 */ /* 0x000fea0003800000 */
.L_x_1932:
[----:B------:R-:W-:Y:S01]  /*20910*/  ULDC.64 UR4, c[0x0][0xaa0] ;  /* 0x0002a80000047ab9 */ /* 0x000fe20000000a00 */
[----:B--23--:R-:W-:Y:S01]  /*20920*/  IMAD R4, R184, 0x20, R190 ;  /* 0x00000020b8047824 */ /* 0x00cfe200078e02be */
        /* <DEDUP_REMOVED lines=8> */
[----:B------:R-:W-:-:S04]  /*209b0*/  @P2 IMAD.HI.U32 R4, R9, R20, RZ ;  /* 0x0000001409042227 */ /* 0x000fc800078e00ff */
[C---:B------:R-:W-:Y:S02]  /*209c0*/  IMAD R7, R185.reuse, UR5, R6 ;  /* 0x00000005b9077c24 */ /* 0x040fe4000f8e0206 */
[----:B------:R-:W-:Y:S01]  /*209d0*/  IMAD.WIDE.U32 R2, R185, UR4, R2 ;  /* 0x00000004b9027c25 */ /* 0x000fe2000f8e0002 */
[----:B------:R-:W-:-:S03]  /*209e0*/  ULDC.64 UR4, c[0x0][0xaf0] ;  /* 0x0002bc0000047ab9 */ /* 0x000fc60000000a00 */
[----:B------:R-:W-:Y:S01]  /*209f0*/  IMAD.MOV.U32 R5, RZ, RZ, R9 ;  /* 0x000000ffff057224 */ /* 0x000fe200078e0009 */
[----:B------:R-:W-:Y:S01]  /*20a00*/  @P2 SHF.R.U32.HI R5, RZ, R29, R4 ;  /* 0x0000001dff052219 */ /* 0x000fe20000011604 */
        /* <DEDUP_REMOVED lines=32> */
[----:B------:R-:W-:Y:S01]  /*20c10*/  ULDC UR4, c[0x0][0xac8] ;  /* 0x0002b20000047ab9 */ /* 0x000fe20000000800 */
[----:B------:R-:W-:Y:S01]  /*20c20*/  ULDC.64 UR6, c[0x0][0x208] ;  /* 0x0000820000067ab9 */ /* 0x000fe20000000a00 */
        /* <DEDUP_REMOVED lines=8> */
.L_x_1935:
[----:B------:R-:W-:Y:S05]  /*20cb0*/  BSYNC B1 ;  /* 0x0000000000017941 */ /* 0x000fea0003800000 */
.L_x_1934:
[----:B---3--:R3:W0:Y:S01]  /*20cc0*/  SHFL.IDX PT, R0, R5, 0x1, 0x181f ;  /* 0x00381f0005007f89 */ /* 0x00862200000e0000 */
[----:B------:R-:W-:Y:S03]  /*20cd0*/  BSSY B1, `(.L_x_1936) ;  /* 0x000000d000017945 */ /* 0x000fe60003800000 */
[----:B--2-4-:R3:W2:Y:S01]  /*20ce0*/  SHFL.IDX PT, R2, R4, 0x1, 0x181f ;  /* 0x00381f0004027f89 */ /* 0x0146a200000e0000 */
[----:B------:R-:W-:Y:S05]  /*20cf0*/  @P1 BRA `(.L_x_1937) ;  /* 0x0000000000281947 */ /* 0x000fea0003800000 */
        /* <DEDUP_REMOVED lines=10> */
.L_x_1937:
[----:B------:R-:W-:Y:S05]  /*20da0*/  BSYNC B1 ;  /* 0x0000000000017941 */ /* 0x000fea0003800000 */
.L_x_1936:
[----:B0-----:R0:W0:Y:S01]  /*20db0*/  SHFL.IDX PT, R0, R5, 0x2, 0x181f ;  /* 0x00581f0005007f89 */ /* 0x00102200000e0000 */
[----:B------:R-:W-:Y:S03]  /*20dc0*/  BSSY B1, `(.L_x_1938) ;  /* 0x000000d000017945 */ /* 0x000fe60003800000 */
[----:B--2-4-:R2:W4:Y:S01]  /*20dd0*/  SHFL.IDX PT, R2, R4, 0x2, 0x181f ;  /* 0x00581f0004027f89 */ /* 0x01452200000e0000 */
        /* <DEDUP_REMOVED lines=11> */
.L_x_1939:
[----:B------:R-:W-:Y:S05]  /*20e90*/  BSYNC B1 ;  /* 0x0000000000017941 */ /* 0x000fea0003800000 */
.L_x_1938:
[----:B0-----:R-:W-:Y:S01]  /*20ea0*/  VIADD R0, R6, 0x60 ;  /* 0x0000006006007836 */ /* 0x001fe20000000000 */
[----:B---3--:R-:W0:Y:S04]  /*20eb0*/  SHFL.IDX PT, R5, R5, 0x3, 0x181f ;  /* 0x00781f0005057f89 */ /* 0x008e2800000e0000 */
[----:B------:R-:W-:Y:S01]  /*20ec0*/  ISETP.GE.AND P0, PT, R0, R21, PT ;  /* 0x000000150000720c */ /* 0x000fe20003f06270 */
[----:B----4-:R3:W4:-:S12]  /*20ed0*/  SHFL.IDX PT, R2, R4, 0x3, 0x181f ;  /* 0x00781f0004027f89 */ /* 0x01071800000e0000 */
[----:B---3--:R-:W-:Y:S05]  /*20ee0*/  @P0 BRA `(.L_x_1930) ;  /* 0x0000000000280947 */ /* 0x008fea0003800000 */
        /* <DEDUP_REMOVED lines=10> */
.L_x_1930:
[----:B------:R-:W-:Y:S05]  /*20f90*/  BSYNC B0 ;  /* 0x0000000000007941 */ /* 0x000fea0003800000 */
.L_x_1921:
[----:B------:R-:W-:Y:S02]  /*20fa0*/  ULDC UR4, c[0x0][0xc3c] ;  /* 0x00030f0000047ab9 */ /* 0x000fe40000000800 */
[----:B-1----:R-:W-:-:S13]  /*20fb0*/  ISETP.GE.AND P0, PT, R27, UR4, PT ;  /* 0x000000041b007c0c */ /* 0x002fda000bf06270 */
[----:B------:R-:W-:Y:S05]  /*20fc0*/  @!P0 BRA `(.L_x_1940) ;  /* 0xfffffe0000a08947 */ /* 0x000fea000383ffff */
[----:B------:R-:W-:Y:S05]  /*20fd0*/  BRA `(.L_x_1654) ;  /* 0x0000008000c47947 */ /* 0x000fea0003800000 */
.L_x_1652:
        /* <DEDUP_REMOVED lines=18> */
.L_x_1941:
[----:B------:R-:W-:Y:S01]  /*21100*/  LOP3.LUT R0, R4, 0x1f, RZ, 0xc0, !PT ;  /* 0x0000001f04007812 */ /* 0x000fe200078ec0ff */
[----:B------:R-:W-:Y:S01]  /*21110*/  ULDC UR4, c[0x0][0xc3c] ;  /* 0x00030f0000047ab9 */ /* 0x000fe20000000800 */
[----:B------:R-:W-:Y:S01]  /*21120*/  ULDC.64 UR6, c[0x0][0x208] ;  /* 0x0000820000067ab9 */ /* 0x000fe20000000a00 */
[----:B------:R-:W-:Y:S01]  /*21130*/  ULDC UR5, c[0x0][0xc38] ;  /* 0x00030e0000057ab9 */ /* 0x000fe20000000800 */
[----:B------:R-:W-:-:S04]  /*21140*/  ISETP.NE.AND P0, PT, R0, 0x1f, PT ;  /* 0x0000001f0000780c */ /* 0x000fc80003f05270 */
[----:B------:R-:W-:-:S13]  /*21150*/  ISETP.GE.OR P1, PT, R0, UR4, !P0 ;  /* 0x0000000400007c0c */ /* 0x000fda000c726670 */
[----:B0-----:R-:W0:Y:S02]  /*21160*/  @!P1 LDC.64 R2, c[0x0][0xc80] ;  /* 0x00032000ff029b82 */ /* 0x001e240000000a00 */
        /* <DEDUP_REMOVED lines=35> */
.L_x_1947:
        /* <DEDUP_REMOVED lines=13> */
.L_x_1946:
[----:B------:R-:W-:Y:S05]  /*21470*/  BSYNC B0 ;  /* 0x0000000000007941 */ /* 0x000fea0003800000 */
.L_x_1945:
        /* <DEDUP_REMOVED lines=21> */
.L_x_1943:
[----:B------:R-:W-:Y:S01]  /*215d0*/  IMAD.IADD R7, R7, 0x1, -R2 ;  /* 0x0000000107077824 */ /* 0x000fe200078e0a02 */
[----:B------:R-:W-:-:S03]  /*215e0*/  ULDC.64 UR8, c[0x0][0x208] ;  /* 0x0000820000087ab9 */ /* 0x000fc60000000a00 */
        /* <DEDUP_REMOVED lines=19> */
.L_x_1948:
[----:B-1----:R-:W-:Y:S02]  /*21720*/  IMAD.MOV R2, RZ, RZ, -R3 ;  /* 0x000000ffff027224 */ /* 0x002fe400078e0a03 */
[----:B---3--:R-:W-:Y:S02]  /*21730*/  IMAD R16, R16, UR5, R7 ;  /* 0x0000000510107c24 */ /* 0x008fe4000f8e0207 */
[----:B------:R-:W-:Y:S02]  /*21740*/  IMAD R7, R2, R11, RZ ;  /* 0x0000000b02077224 */ /* 0x000fe400078e02ff */
[----:B------:R-:W-:-:S04]  /*21750*/  IMAD.MOV.U32 R2, RZ, RZ, RZ ;  /* 0x000000ffff027224 */ /* 0x000fc800078e00ff */
[----:B------:R-:W-:Y:S01]  /*21760*/  IMAD.HI.U32 R3, R3, R7, R2 ;  /* 0x0000000703037227 */ /* 0x000fe200078e0002 */
[----:B------:R-:W-:Y:S02]  /*21770*/  IADD3 R2, -R16, UR6, RZ ;  /* 0x0000000610027c10 */ /* 0x000fe4000fffe1ff */
[----:B------:R-:W-:Y:S02]  /*21780*/  IABS R7, R9 ;  /* 0x0000000900077213 */ /* 0x000fe40000000000 */
[----:B--2---:R-:W-:-:S03]  /*21790*/  IABS R6, R2 ;  /* 0x0000000200067213 */ /* 0x004fc60000000000 */
        /* <DEDUP_REMOVED lines=18> */
[----:B------:R-:W-:-:S04]  /*218c0*/  VIADDMNMX R10, R3, UR5, R10, PT ;  /* 0x00000005030a7c46 */ /* 0x000fc8000b80010a */
[----:B------:R-:W-:-:S04]  /*218d0*/  IABS R7, R10 ;  /* 0x0000000a00077213 */ /* 0x000fc80000000000 */
[----:B------:R-:W1:Y:S08]  /*218e0*/  I2F.RP R8, R7 ;  /* 0x0000000700087306 */ /* 0x000e700000209400 */
[----:B-1----:R-:W1:Y:S02]  /*218f0*/  MUFU.RCP R8, R8 ;  /* 0x0000000800087308 */ /* 0x002e640000001000 */
[----:B-1----:R-:W-:Y:S01]  /*21900*/  VIADD R3, R8, 0xffffffe ;  /* 0x0ffffffe08037836 */ /* 0x002fe20000000000 */
[----:B------:R-:W-:-:S05]  /*21910*/  IABS R8, R10 ;  /* 0x0000000a00087213 */ /* 0x000fca0000000000 */
[----:B------:R-:W1:Y:S01]  /*21920*/  F2I.FTZ.U32.TRUNC.NTZ R3, R3 ;  /* 0x0000000300037305 */ /* 0x000e62000021f000 */
[----:B------:R-:W-:Y:S02]  /*21930*/  IMAD.MOV R8, RZ, RZ, -R8 ;  /* 0x000000ffff087224 */ /* 0x000fe400078e0a08 */
[----:B-1----:R-:W-:-:S04]  /*21940*/  IMAD.MOV R2, RZ, RZ, -R3 ;  /* 0x000000ffff027224 */ /* 0x002fc800078e0a03 */
[----:B------:R-:W-:Y:S02]  /*21950*/  IMAD R11, R2, R7, RZ ;  /* 0x00000007020b7224 */ /* 0x000fe400078e02ff */
[----:B------:R-:W-:-:S04]  /*21960*/  IMAD.MOV.U32 R2, RZ, RZ, RZ ;  /* 0x000000ffff027224 */ /* 0x000fc800078e00ff */
[----:B------:R-:W-:Y:S01]  /*21970*/  IMAD.HI.U32 R2, R3, R11, R2 ;  /* 0x0000000b03027227 */ /* 0x000fe200078e0002 */
[----:B------:R-:W-:Y:S02]  /*21980*/  IABS R11, R9 ;  /* 0x00000009000b7213 */ /* 0x000fe40000000000 */
[C---:B------:R-:W-:Y:S01]  /*21990*/  LOP3.LUT R3, R9.reuse, R10, RZ, 0x3c, !PT ;  /* 0x0000000a09037212 */ /* 0x040fe200078e3cff */
[----:B------:R-:W-:Y:S02]  /*219a0*/  IMAD.IADD R9, R9, 0x1, R6 ;  /* 0x0000000109097824 */ /* 0x000fe400078e0206 */
[----:B------:R-:W-:Y:S01]  /*219b0*/  IMAD.HI.U32 R2, R2, R11, RZ ;  /* 0x0000000b02027227 */ /* 0x000fe200078e00ff */
[----:B------:R-:W-:-:S03]  /*219c0*/  ISETP.GE.AND P2, PT, R3, RZ, PT ;  /* 0x000000ff0300720c */ /* 0x000fc60003f46270 */
        /* <DEDUP_REMOVED lines=9> */
[----:B------:R-:W-:-:S04]  /*21a60*/  IMAD.MOV R10, RZ, RZ, -R10 ;  /* 0x000000ffff0a7224 */ /* 0x000fc800078e0a0a */
[----:B------:R-:W-:Y:S01]  /*21a70*/  IMAD R18, R2, R10, R9 ;  /* 0x0000000a02127224 */ /* 0x000fe200078e0209 */
[----:B------:R-:W-:-:S05]  /*21a80*/  LOP3.LUT R2, RZ, R2, RZ, 0x33, !PT ;  /* 0x00000002ff027212 */ /* 0x000fca00078e33ff */
[----:B------:R-:W-:Y:S01]  /*21a90*/  IMAD.IADD R17, R5, 0x1, R2 ;  /* 0x0000000105117824 */ /* 0x000fe200078e0202 */
[----:B------:R-:W-:Y:S06]  /*21aa0*/  BRA `(.L_x_1949) ;  /* 0x00000000000c7947 */ /* 0x000fec0003800000 */
.L_x_1944:
[----:B------:R-:W-:Y:S02]  /*21ab0*/  IMAD.MOV.U32 R17, RZ, RZ, RZ ;  /* 0x000000ffff117224 */ /* 0x000fe400078e00ff */
[----:B------:R-:W-:Y:S02]  /*21ac0*/  IMAD.U32 R16, RZ, RZ, UR6 ;  /* 0x00000006ff107e24 */ /* 0x000fe4000f8e00ff */
[----:B------:R-:W-:-:S07]  /*21ad0*/  IMAD.MOV.U32 R18, RZ, RZ, RZ ;  /* 0x000000ffff127224 */ /* 0x000fce00078e00ff */
.L_x_1949:
[----:B------:R-:W-:-:S13]  /*21ae0*/  ISETP.NE.AND P0, PT, R0, RZ, PT ;  /* 0x000000ff0000720c */ /* 0x000fda0003f05270 */
[----:B------:R-:W1:Y:S01]  /*21af0*/  @!P0 S2R R3, SR_CgaCtaId ;  /* 0x0000000000038919 */ /* 0x000e620000008800 */
[----:B------:R-:W-:-:S04]  /*21b00*/  @!P0 MOV R0, 0x400 ;  /* 0x0000040000008802 */ /* 0x000fc80000000f00 */
[----:B-1----:R-:W-:-:S05]  /*21b10*/  @!P0 LEA R0, R3, R0, 0x18 ;  /* 0x0000000003008211 */ /* 0x002fca00078ec0ff */
[----:B------:R2:W-:Y:S01]  /*21b20*/  @!P0 STS.128 [R0+0x2a8d0], R16 ;  /* 0x02a8d01000008388 */ /* 0x0005e20000000c00 */
[----:B------:R-:W-:Y:S06]  /*21b30*/  BAR.ARV 0x5, 0x180 ;  /* 0x0146000000007b1d */ /* 0x000fec0000002000 */
.L_x_1942:
        /* <DEDUP_REMOVED lines=13> */
[C---:B------:R-:W-:Y:S01]  /*21c10*/  LOP3.LUT R3, R0.reuse, 0x1f8, RZ, 0xc0, !PT ;  /* 0x000001f800037812 */ /* 0x040fe200078ec0ff */
[----:B0-----:R-:W-:Y:S01]  /*21c20*/  IMAD.SHL.U32 R2, R5, 0x8, RZ ;  /* 0x0000000805027824 */ /* 0x001fe200078e00ff */
[----:B------:R-:W-:Y:S01]  /*21c30*/  LOP3.LUT R0, R0, 0x38, RZ, 0xc0, !PT ;  /* 0x0000003800007812 */ /* 0x000fe200078ec0ff */
[----:B------:R-:W-:Y:S01]  /*21c40*/  ULDC UR36, c[0x0][0xc] ;  /* 0x0000030000247ab9 */ /* 0x000fe20000000800 */
[----:B------:R-:W-:Y:S01]  /*21c50*/  LOP3.LUT R3, R3, 0x38, R4, 0x78, !PT ;  /* 0x0000003803037812 */ /* 0x000fe200078e7804 */
[----:B------:R-:W-:Y:S01]  /*21c60*/  IMAD.SHL.U32 R4, R4, 0x10, RZ ;  /* 0x0000001004047824 */ /* 0x000fe200078e00ff */
[----:B------:R-:W-:-:S02]  /*21c70*/  SHF.R.U32.HI R5, RZ, 0x3, R5 ;  /* 0x00000003ff057819 */ /* 0x000fc40000011605 */
[----:B------:R-:W-:Y:S02]  /*21c80*/  LOP3.LUT R2, R3, 0x200, R2, 0xf8, !PT ;  /* 0x0000020003027812 */ /* 0x000fe400078ef802 */
[----:B------:R-:W-:Y:S01]  /*21c90*/  LOP3.LUT R4, R5, 0x70, R4, 0xf8, !PT ;  /* 0x0000007005047812 */ /* 0x000fe200078ef804 */
[----:B-1----:R-:W-:-:S06]  /*21ca0*/  ULEA UR4, UR5, UR4, 0x18 ;  /* 0x0000000405047291 */ /* 0x002fcc000f8ec03f */
[----:B------:R-:W-:-:S05]  /*21cb0*/  IMAD.U32 R3, RZ, RZ, UR4 ;  /* 0x00000004ff037e24 */ /* 0x000fca000f8e00ff */
[----:B------:R0:W-:Y:S02]  /*21cc0*/  STL [R1], R3 ;  /* 0x0000000301007387 */ /* 0x0001e40000100800 */
[----:B0-----:R-:W-:Y:S02]  /*21cd0*/  IMAD R3, R2, 0x2, R3 ;  /* 0x0000000202037824 */ /* 0x001fe400078e0203 */
[----:B------:R-:W-:-:S03]  /*21ce0*/  IMAD.MOV.U32 R2, RZ, RZ, 0x1 ;  /* 0x00000001ff027424 */ /* 0x000fc600078e00ff */
[----:B------:R0:W-:Y:S04]  /*21cf0*/  STL [R1+0x28], R3 ;  /* 0x0000280301007387 */ /* 0x0001e80000100800 */
[----:B------:R-:W-:Y:S04]  /*21d00*/  STL [R1+0x48], RZ ;  /* 0x000048ff01007387 */ /* 0x000fe80000100800 */
[----:B------:R1:W-:Y:S01]  /*21d10*/  STL [R1+0x20], R2 ;  /* 0x0000200201007387 */ /* 0x0003e20000100800 */
[----:B0-----:R-:W-:-:S03]  /*21d20*/  IMAD.MOV.U32 R3, RZ, RZ, 0x1 ;  /* 0x00000001ff037424 */ /* 0x001fc600078e00ff */
[----:B------:R0:W-:Y:S04]  /*21d30*/  STL [R1+0x8], RZ ;  /* 0x000008ff01007387 */ /* 0x0001e80000100800 */
[----:B------:R0:W-:Y:S01]  /*21d40*/  STL [R1+0x4], RZ ;  /* 0x000004ff01007387 */ /* 0x0001e20000100800 */
[----:B-1----:R-:W-:-:S03]  /*21d50*/  LOP3.LUT R2, R0, 0x40, RZ, 0xfc, !PT ;  /* 0x0000004000027812 */ /* 0x002fc600078efcff */
[----:B------:R0:W-:Y:S01]  /*21d60*/  STL [R1+0x18], R3 ;  /* 0x0000180301007387 */ /* 0x0001e20000100800 */
[----:B------:R-:W-:-:S07]  /*21d70*/  LOP3.LUT R0, R0, 0x80, RZ, 0xfc, !PT ;  /* 0x0000008000007812 */ /* 0x000fce00078efcff */
.L_x_2106:
[----:B------:R-:W-:Y:S05]  /*21d80*/  YIELD ;  /* 0x0000000000007946 */ /* 0x000fea0003800000 */
[----:B------:R-:W-:Y:S01]  /*21d90*/  ULDC.64 UR4, c[0x0][0xa28] ;  /* 0x00028a0000047ab9 */ /* 0x000fe20000000a00 */
[----:B------:R-:W-:Y:S02]  /*21da0*/  CS2R R6, SRZ ;  /* 0x0000000000067805 */ /* 0x000fe4000001ff00 */
[----:B------:R-:W-:Y:S01]  /*21db0*/  ISETP.NE.U32.AND P0, PT, RZ, UR4, PT ;  /* 0x00000004ff007c0c */ /* 0x000fe2000bf05070 */
[----:B01----:R-:W1:Y:S01]  /*21dc0*/  LDC.64 R12, c[0x0][0xa00] ;  /* 0x00028000ff0c7b82 */ /* 0x003e620000000a00 */
[----:B------:R-:W-:Y:S01]  /*21dd0*/  ULDC.64 UR10, c[0x0][0x208] ;  /* 0x00008200000a7ab9 */ /* 0x000fe20000000a00 */
[----:B------:R-:W-:Y:S01]  /*21de0*/  ULDC.64 UR6, c[0x0][0xa08] ;  /* 0x0002820000067ab9 */ /* 0x000fe20000000a00 */
[----:B------:R-:W-:Y:S01]  /*21df0*/  ISETP.NE.AND.EX P0, PT, RZ, UR5, PT, P0 ;  /* 0x00000005ff007c0c */ /* 0x000fe2000bf05300 */
[----:B------:R-:W-:Y:S01]  /*21e00*/  ULDC.64 UR4, c[0x0][0xa18] ;  /* 0x0002860000047ab9 */ /* 0x000fe20000000a00 */
[----:B------:R-:W-:-:S03]  /*21e10*/  ULDC.64 UR8, c[0x0][0xa10] ;  /* 0x0002840000087ab9 */ /* 0x000fc60000000a00 */
[----:B------:R-:W2:Y:S08]  /*21e20*/  LDC.64 R4, c[0x0][0xa08] ;  /* 0x00028200ff047b82 */ /* 0x000eb00000000a00 */
[----:B0--3--:R-:W0:Y:S02]  /*21e30*/  @P0 LDC.64 R2, c[0x0][0xa28] ;  /* 0x00028a00ff020b82 */ /* 0x009e240000000a00 */
[----:B0-----:R-:W-:-:S05]  /*21e40*/  @P0 IMAD.WIDE R2, R19, 0x4, R2 ;  /* 0x0000000413020825 */ /* 0x001fca00078e0202 */
[----:B------:R0:W5:Y:S01]  /*21e50*/  @P0 LDG.E R6, desc[UR10][R2.64] ;  /* 0x0000000a02060981 */ /* 0x000162000c1e1900 */
[----:B------:R-:W-:Y:S01]  /*21e60*/  ISETP.NE.U32.AND P0, PT, RZ, UR4, PT ;  /* 0x00000004ff007c0c */ /* 0x000fe2000bf05070 */
[----:B-1----:R-:W-:Y:S01]  /*21e70*/  IMAD.WIDE R12, R19, 0x4, R12 ;  /* 0x00000004130c7825 */ /* 0x002fe200078e020c */
[----:B------:R-:W-:Y:S02]  /*21e80*/  ISETP.NE.U32.AND P2, PT, RZ, UR6, PT ;  /* 0x00000006ff007c0c */ /* 0x000fe4000bf45070 */
[----:B------:R-:W-:Y:S01]  /*21e90*/  ISETP.NE.AND.EX P0, PT, RZ, UR5, PT, P0 ;  /* 0x00000005ff007c0c */ /* 0x000fe2000bf05300 */
[----:B------:R-:W-:Y:S01]  /*21ea0*/  ULDC.64 UR4, c[0x0][0xa00] ;  /* 0x0002800000047ab9 */ /* 0x000fe20000000a00 */
[----:B------:R-:W-:Y:S01]  /*21eb0*/  ISETP.NE.U32.AND P4, PT, RZ, UR8, PT ;  /* 0x00000008ff007c0c */ /* 0x000fe2000bf85070 */
[----:B------:R-:W-:Y:S01]  /*21ec0*/  IMAD.MOV.U32 R8, RZ, RZ, RZ ;  /* 0x000000ffff087224 */ /* 0x000fe200078e00ff */
[----:B------:R-:W-:Y:S01]  /*21ed0*/  ISETP.NE.U32.AND P1, PT, RZ, UR4, PT ;  /* 0x00000004ff007c0c */ /* 0x000fe2000bf25070 */
[----:B0-----:R-:W0:Y:S01]  /*21ee0*/  LDC.64 R2, c[0x0][0xa10] ;  /* 0x00028400ff027b82 */ /* 0x001e220000000a00 */
[----:B------:R-:W-:-:S02]  /*21ef0*/  IMAD.MOV.U32 R0, RZ, RZ, RZ ;  /* 0x000000ffff007224 */ /* 0x000fc400078e00ff */
[----:B------:R-:W-:Y:S01]  /*21f00*/  ISETP.NE.AND.EX P3, PT, RZ, UR5, PT, P1 ;  /* 0x00000005ff007c0c */ /* 0x000fe2000bf65310 */
[----:B--2---:R-:W-:-:S04]  /*21f10*/  IMAD.WIDE R4, R19, 0x4, R4 ;  /* 0x0000000413047825 */ /* 0x004fc800078e0204 */
[----:B------:R-:W1:Y:S01]  /*21f20*/  @P0 LDC.64 R10, c[0x0][0xa18] ;  /* 0x00028600ff0a0b82 */ /* 0x000e620000000a00 */
[----:B------:R-:W-:Y:S01]  /*21f30*/  ULDC UR4, c[0x0][0x288] ;  /* 0x0000a20000047ab9 */ /* 0x000fe20000000800 */
[----:B------:R-:W-:Y:S02]  /*21f40*/  ISETP.NE.AND.EX P1, PT, RZ, UR7, PT, P2 ;  /* 0x00000007ff007c0c */ /* 0x000fe4000bf25320 */
[----:B------:R-:W-:-:S04]  /*21f50*/  ISETP.NE.AND.EX P2, PT, RZ, UR9, PT, P4 ;  /* 0x00000009ff007c0c */ /* 0x000fc8000bf45340 */
[----:B------:R-:W2:Y:S07]  /*21f60*/  @P3 LDG.E R7, desc[UR10][R12.64] ;  /* 0x0000000a0c073981 */ /* 0x000eae000c1e1900 */
[----:B------:R-:W5:Y:S01]  /*21f70*/  @P1 LDG.E R8, desc[UR10][R4.64] ;  /* 0x0000000a04081981 */ /* 0x000f62000c1e1900 */
        /* <DEDUP_REMOVED lines=14> */
[----:B0-----:R-:W-:Y:S01]  /*22060*/  IMAD.U32 R10, RZ, RZ, UR5 ;  /* 0x00000005ff0a7e24 */ /* 0x001fe2000f8e00ff */
[----:B--2---:R0:W-:Y:S01]  /*22070*/  STL [R1+0x3c], R7 ;  /* 0x00003c0701007387 */ /* 0x0041e20000100800 */
[----:B------:R-:W-:Y:S02]  /*22080*/  IMAD.MOV.U32 R11, RZ, RZ, R7 ;  /* 0x000000ffff0b7224 */ /* 0x000fe400078e0007 */
[----:B0-----:R-:W-:Y:S01]  /*22090*/  IMAD.U32 R7, RZ, RZ, UR4 ;  /* 0x00000004ff077e24 */ /* 0x001fe2000f8e00ff */
[----:B------:R-:W-:Y:S06]  /*220a0*/  @P0 BRA `(.L_x_1951) ;  /* 0x0000000000180947 */ /* 0x000fec0003800000 */
[----:B------:R-:W-:Y:S05]  /*220b0*/  @!P3 BRA `(.L_x_1951) ;  /* 0x000000000014b947 */ /* 0x000fea0003800000 */
[----:B------:R-:W-:Y:S02]  /*220c0*/  ULDC.64 UR4, c[0x0][0x208] ;  /* 0x0000820000047ab9 */ /* 0x000fe40000000a00 */
[----:B------:R-:W2:Y:S04]  /*220d0*/  LDG.E R9, desc[UR4][R12.64] ;  /* 0x000000040c097981 */ /* 0x000ea8000c1e1900 */
[----:B------:R-:W2:Y:S02]  /*220e0*/  LDG.E R12, desc[UR4][R12.64+0x4] ;  /* 0x000004040c0c7981 */ /* 0x000ea4000c1e1900 */
[----:B--2---:R-:W-:-:S05]  /*220f0*/  IMAD.IADD R11, R12, 0x1, -R9 ;  /* 0x000000010c0b7824 */ /* 0x004fca00078e0a09 */
[----:B------:R0:W-:Y:S02]  /*22100*/  STL [R1+0x3c], R11 ;  /* 0x00003c0b01007387 */ /* 0x0001e40000100800 */
.L_x_1951:
[----:B-----5:R-:W-:Y:S01]  /*22110*/  IMAD.IADD R8, R8, 0x1, R6 ;  /* 0x0000000108087824 */ /* 0x020fe200078e0206 */
[----:B------:R-:W-:Y:S02]  /*22120*/  ULDC.64 UR4, c[0x0][0xa20] ;  /* 0x0002880000047ab9 */ /* 0x000fe40000000a00 */
[----:B------:R-:W-:Y:S02]  /*22130*/  ISETP.NE.U32.AND P0, PT, RZ, UR4, PT ;  /* 0x00000004ff007c0c */ /* 0x000fe4000bf05070 */
[----:B------:R1:W-:Y:S02]  /*22140*/  STL [R1+0x1c], R8 ;  /* 0x00001c0801007387 */ /* 0x0003e40000100800 */
[----:B------:R-:W-:-:S13]  /*22150*/  ISETP.NE.AND.EX P0, PT, RZ, UR5, PT, P0 ;  /* 0x00000005ff007c0c */ /* 0x000fda000bf05300 */
[----:B-1----:R-:W-:Y:S05]  /*22160*/  @!P0 BRA `(.L_x_1952) ;  /* 0x0000000000148947 */ /* 0x002fea0003800000 */
[----:B------:R-:W1:Y:S01]  /*22170*/  LDC.64 R4, c[0x0][0xa20] ;  /* 0x00028800ff047b82 */ /* 0x000e620000000a00 */
[----:B------:R-:W-:Y:S01]  /*22180*/  ULDC.64 UR4, c[0x0][0x208] ;  /* 0x0000820000047ab9 */ /* 0x000fe20000000a00 */
[----:B-1----:R-:W-:-:S05]  /*22190*/  IMAD.WIDE R4, R19, 0x4, R4 ;  /* 0x0000000413047825 */ /* 0x002fca00078e0204 */
[----:B------:R1:W5:Y:S01]  /*221a0*/  LDG.E R7, desc[UR4][R4.64] ;  /* 0x0000000404077981 */ /* 0x000362000c1e1900 */
[----:B------:R-:W-:Y:S05]  /*221b0*/  BRA `(.L_x_1953) ;  /* 0x0000000000147947 */ /* 0x000fea0003800000 */
.L_x_1952:
[----:B------:R-:W-:Y:S05]  /*221c0*/  @!P1 BRA `(.L_x_1953) ;  /* 0x0000000000109947 */ /* 0x000fea0003800000 */
[----:B------:R-:W-:Y:S02]  /*221d0*/  ULDC.64 UR4, c[0x0][0x208] ;  /* 0x0000820000047ab9 */ /* 0x000fe40000000a00 */
[----:B------:R-:W2:Y:S04]  /*221e0*/  LDG.E R7, desc[UR4][R4.64] ;  /* 0x0000000404077981 */ /* 0x000ea8000c1e1900 */
[----:B------:R-:W2:Y:S02]  /*221f0*/  LDG.E R4, desc[UR4][R4.64+0x4] ;  /* 0x0000040404047981 */ /* 0x000ea4000c1e1900 */
[----:B--2---:R-:W-:-:S07]  /*22200*/  IMAD.IADD R7, R4, 0x1, -R7 ;  /* 0x0000000104077824 */ /* 0x004fce00078e0a07 */
.L_x_1953:
[----:B------:R-:W-:Y:S02]  /*22210*/  ULDC.64 UR4, c[0x0][0x208] ;  /* 0x0000820000047ab9 */ /* 0x000fe40000000a00 */
[----:B-1----:R-:W2:Y:S04]  /*22220*/  @P2 LDG.E R4, desc[UR4][R2.64] ;  /* 0x0000000402042981 */ /* 0x002ea8000c1e1900 */
[----:B------:R1:W2:Y:S01]  /*22230*/  @P2 LDG.E R2, desc[UR4][R2.64+0x4] ;  /* 0x0000040402022981 */ /* 0x0002a2000c1e1900 */
[----:B------:R-:W-:Y:S02]  /*22240*/  IMAD.SHL.U32 R12, R17, 0x80, RZ ;  /* 0x00000080110c7824 */ /* 0x000fe400078e00ff */
[----:B-----5:R-:W-:Y:S02]  /*22250*/  IMAD.IADD R9, R7, 0x1, -R6 ;  /* 0x0000000107097824 */ /* 0x020fe400078e0a06 */
[----:B------:R-:W-:Y:S01]  /*22260*/  VIADD R7, R12, 0x7f ;  /* 0x0000007f0c077836 */ /* 0x000fe20000000000 */
[----:B------:R3:W-:Y:S01]  /*22270*/  STL [R1+0x30], R12 ;  /* 0x0000300c01007387 */ /* 0x0007e20000100800 */
[----:B-1----:R-:W1:Y:S02]  /*22280*/  LDC R3, c[0x0][0x448] ;  /* 0x00011200ff037b82 */ /* 0x002e640000000800 */
[----:B-1----:R-:W-:-:S13]  /*22290*/  ISETP.NE.AND P1, PT, R3, 0x1, PT ;  /* 0x000000010300780c */ /* 0x002fda0003f25270 */
[----:B------:R-:W1:Y:S08]  /*222a0*/  @P1 LDC R3, c[0x0][0x44c] ;  /* 0x00011300ff031b82 */ /* 0x000e700000000800 */
[----:B------:R-:W4:Y:S01]  /*222b0*/  @P1 LDC R5, c[0x0][0x450] ;  /* 0x00011400ff051b82 */ /* 0x000f220000000800 */
[----:B--2---:R-:W-:Y:S02]  /*222c0*/  @P2 IMAD.IADD R10, R2, 0x1, -R4 ;  /* 0x00000001020a2824 */ /* 0x004fe400078e0a04 */
[----:B-1----:R-:W-:-:S04]  /*222d0*/  @P1 IMAD.HI.U32 R2, R7, R3, RZ ;  /* 0x0000000307021227 */ /* 0x002fc800078e00ff */
[----:B------:R-:W-:Y:S01]  /*222e0*/  IMAD.IADD R6, R9, 0x1, R10 ;  /* 0x0000000109067824 */ /* 0x000fe200078e020a */
[----:B----4-:R-:W-:-:S03]  /*222f0*/  @P1 SHF.R.U32.HI R7, RZ, R5, R2 ;  /* 0x00000005ff071219 */ /* 0x010fc60000011602 */
[C---:B------:R-:W-:Y:S01]  /*22300*/  VIADD R2, R6.reuse, 0x5f ;  /* 0x0000005f06027836 */ /* 0x040fe20000000000 */
[----:B------:R-:W-:-:S03]  /*22310*/  IADD3 R17, R6, 0x1, -R11 ;  /* 0x0000000106117810 */ /* 0x000fc60007ffe80b */
[----:B------:R-:W-:-:S04]  /*22320*/  IMAD.HI R2, R2, 0x2aaaaaab, RZ ;  /* 0x2aaaaaab02027827 */ /* 0x000fc800078e02ff */
[----:B------:R-:W-:Y:S01]  /*22330*/  IMAD.IADD R7, R17, 0x1, R7 ;  /* 0x0000000111077824 */ /* 0x000fe200078e0207 */
[----:B------:R-:W-:-:S04]  /*22340*/  SHF.R.U32.HI R21, RZ, 0x1f, R2 ;  /* 0x0000001fff157819 */ /* 0x000fc80000011602 */
[----:B------:R-:W-:Y:S02]  /*22350*/  LEA.HI.SX32 R21, R2, R21, 0x1c ;  /* 0x0000001502157211 */ /* 0x000fe400078fe2ff */
[----:B------:R-:W1:Y:S02]  /*22360*/  LDC.64 R2, c[0x0][0x9e0] ;  /* 0x00027800ff027b82 */ /* 0x000e640000000a00 */
[----:B-1----:R-:W-:Y:S01]  /*22370*/  ISETP.GE.AND P3, PT, R3, 0x1, PT ;  /* 0x000000010300780c */ /* 0x002fe20003f66270 */
        /* <DEDUP_REMOVED lines=13> */
.L_x_1956:
[----:B------:R-:W-:-:S13]  /*22450*/  ISETP.NE.AND P0, PT, R3, 0x1, PT ;  /* 0x000000010300780c */ /* 0x000fda0003f05270 */
[----:B------:R-:W1:Y:S02]  /*22460*/  @P0 LDC.64 R4, c[0x0][0x9e8] ;  /* 0x00027a00ff040b82 */ /* 0x000e640000000a00 */
[----:B-1----:R-:W-:-:S05]  /*22470*/  @P0 IMAD.HI.U32 R4, R2, R4, RZ ;  /* 0x0000000402040227 */ /* 0x002fca00078e00ff */
[----:B------:R-:W-:-:S07]  /*22480*/  @P0 SHF.R.U32.HI R2, RZ, R5, R4 ;  /* 0x00000005ff020219 */ /* 0x000fce0000011604 */
.L_x_1957:
[----:B------:R-:W-:Y:S05]  /*22490*/  BSYNC B0 ;  /* 0x0000000000007941 */ /* 0x000fea0003800000 */
.L_x_1955:
[----:B------:R-:W-:-:S05]  /*224a0*/  IMAD R2, R2, R3, R3 ;  /* 0x0000000302027224 */ /* 0x000fca00078e0203 */
[----:B------:R-:W-:-:S07]  /*224b0*/  VIMNMX R8, R8, R2, PT ;  /* 0x0000000208087248 */ /* 0x000fce0003fe0100 */
.L_x_1954:
[----:B------:R-:W1:Y:S01]  /*224c0*/  @P1 LDC R4, c[0x0][0x44c] ;  /* 0x00011300ff041b82 */ /* 0x000e620000000800 */
[----:B------:R-:W-:Y:S01]  /*224d0*/  IMAD.MOV.U32 R2, RZ, RZ, R12 ;  /* 0x000000ffff027224 */ /* 0x000fe200078e000c */
[----:B------:R-:W-:Y:S01]  /*224e0*/  ULDC UR4, c[0x0][0x9dc] ;  /* 0x0002770000047ab9 */ /* 0x000fe20000000800 */
[----:B------:R-:W-:-:S05]  /*224f0*/  IMAD.IADD R20, R6, 0x1, -R11 ;  /* 0x0000000106147824 */ /* 0x000fca00078e0a0b */
[----:B------:R-:W2:Y:S01]  /*22500*/  @P1 LDC R5, c[0x0][0x450] ;  /* 0x00011400ff051b82 */ /* 0x000ea20000000800 */
[----:B-1----:R-:W-:-:S05]  /*22510*/  @P1 IMAD.HI.U32 R4, R12, R4, RZ ;  /* 0x000000040c041227 */ /* 0x002fca00078e00ff */
[----:B--2---:R-:W-:-:S05]  /*22520*/  @P1 SHF.R.U32.HI R2, RZ, R5, R4 ;  /* 0x00000005ff021219 */ /* 0x004fca0000011604 */
        /* <DEDUP_REMOVED lines=13> */
.L_x_1960:
[----:B------:R-:W-:-:S13]  /*22600*/  ISETP.NE.AND P0, PT, R3, 0x1, PT ;  /* 0x000000010300780c */ /* 0x000fda0003f05270 */
[----:B------:R-:W1:Y:S02]  /*22610*/  @P0 LDC.64 R4, c[0x0][0x9e8] ;  /* 0x00027a00ff040b82 */ /* 0x000e640000000a00 */
[----:B-1----:R-:W-:-:S05]  /*22620*/  @P0 IMAD.HI.U32 R4, R2, R4, RZ ;  /* 0x0000000402040227 */ /* 0x002fca00078e00ff */
[----:B------:R-:W-:-:S07]  /*22630*/  @P0 SHF.R.U32.HI R2, RZ, R5, R4 ;  /* 0x00000005ff020219 */ /* 0x000fce0000011604 */
.L_x_1961:
[----:B------:R-:W-:Y:S05]  /*22640*/  BSYNC B0 ;  /* 0x0000000000007941 */ /* 0x000fea0003800000 */
.L_x_1959:
[----:B------:R-:W-:-:S05]  /*22650*/  IMAD R2, R2, R3, RZ ;  /* 0x0000000302027224 */ /* 0x000fca00078e02ff */
[----:B------:R-:W-:-:S07]  /*22660*/  VIMNMX R6, R6, R2, !PT ;  /* 0x0000000206067248 */ /* 0x000fce0007fe0100 */
.L_x_1958:
[----:B------:R-:W-:Y:S01]  /*22670*/  VIADD R8, R8, 0x5f ;  /* 0x0000005f08087836 */ /* 0x000fe20000000000 */
[----:B------:R-:W-:Y:S01]  /*22680*/  BSSY B0, `(.L_x_1962) ;  /* 0x0000151000007945 */ /* 0x000fe20003800000 */
        /* <DEDUP_REMOVED lines=19> */
[----:B------:R-:W-:Y:S02]  /*227c0*/  @P0 LEA.HI.SX32 R4, R2, R5, 0x1c ;  /* 0x0000000502040211 */ /* 0x000fe400078fe2ff */
[----:B------:R-:W-:Y:S02]  /*227d0*/  PLOP3.LUT P0, PT, PT, PT, PT, 0x80, 0x0 ;  /* 0x000000000000781c */ /* 0x000fe40003f0f070 */
[----:B------:R-:W-:-:S13]  /*227e0*/  ISETP.GT.AND P1, PT, R4, R3, PT ;  /* 0x000000030400720c */ /* 0x000fda0003f24270 */
[----:B------:R-:W-:Y:S05]  /*227f0*/  @!P1 BRA `(.L_x_1963) ;  /* 0x0000001000e49947 */ /* 0x000fea0003800000 */
[----:B------:R-:W-:Y:S01]  /*22800*/  UMOV UR4, 0xffffffff ;  /* 0xffffffff00047882 */ /* 0x000fe20000000000 */
[----:B------:R-:W-:Y:S02]  /*22810*/  SEL R2, R19, RZ, !P2 ;  /* 0x000000ff13027207 */ /* 0x000fe40005000000 */
[----:B------:R-:W-:Y:S05]  /*22820*/  BRA.DIV UR4, `(.L_x_1964) ;  /* 0x0000007604a47947 */ /* 0x000fea000b800000 */
[----:B------:R-:W1:Y:S02]  /*22830*/  S2R R5, SR_TID.X ;  /* 0x0000000000057919 */ /* 0x000e640000002100 */
[----:B-1----:R-:W-:-:S04]  /*22840*/  SHF.R.U32.HI R5, RZ, 0x5, R5 ;  /* 0x00000005ff057819 */ /* 0x002fc80000011605 */
[----:B------:R-:W-:-:S05]  /*22850*/  LOP3.LUT R5, R5, 0x3, RZ, 0xc0, !PT ;  /* 0x0000000305057812 */ /* 0x000fca00078ec0ff */
[----:B------:R1:W2:Y:S02]  /*22860*/  SHFL.IDX PT, R14, R5, RZ, 0x1f ;  /* 0x00001fff050e7589 */ /* 0x0002a400000e0000 */
.L_x_2149:
[----:B--2---:R-:W-:Y:S02]  /*22870*/  ISETP.NE.AND P0, PT, R14, RZ, PT ;  /* 0x000000ff0e00720c */ /* 0x004fe40003f05270 */
[----:B------:R-:W-:-:S11]  /*22880*/  PLOP3.LUT P6, PT, PT, PT, PT, 0x8, 0x0 ;  /* 0x000000000000781c */ /* 0x000fd60003fce170 */
[----:B------:R-:W-:Y:S05]  /*22890*/  @P0 BRA `(.L_x_1965) ;  /* 0x00000000000c0947 */ /* 0x000fea0003800000 */
[----:B------:R-:W-:-:S03]  /*228a0*/  UMOV UR4, 0xffffffff ;  /* 0xffffffff00047882 */ /* 0x000fc60000000000 */
[----:B------:R-:W-:Y:S05]  /*228b0*/  BRA.DIV UR4, `(.L_x_1966) ;  /* 0x0000007604b47947 */ /* 0x000fea000b800000 */
[----:B------:R-:W-:-:S13]  /*228c0*/  ELECT P6, URZ, PT ;  /* 0x00000000003f782f */ /* 0x000fda00038c0000 */
.L_x_1965:
[----:B-1----:R-:W2:Y:S04]  /*228d0*/  LDL R5, [R1+0x48] ;  /* 0x0000480001057983 */ /* 0x002ea80000100800 */
[----:B------:R-:W3:Y:S01]  /*228e0*/  LDL R7, [R1] ;  /* 0x0000000001077983 */ /* 0x000ee20000100800 */
[----:B------:R-:W-:Y:S01]  /*228f0*/  BSSY B1, `(.L_x_1967) ;  /* 0x0000008000017945 */ /* 0x000fe20003800000 */
[----:B--2---:R-:W-:-:S05]  /*22900*/  VIADD R5, R5, 0x1 ;  /* 0x0000000105057836 */ /* 0x004fca0000000000 */
[----:B------:R-:W-:-:S04]  /*22910*/  LEA.HI R6, R5, R5, RZ, 0x1 ;  /* 0x0000000505067211 */ /* 0x000fc800078f08ff */
[----:B------:R-:W-:-:S05]  /*22920*/  LOP3.LUT R6, R6, 0xfffffffe, RZ, 0xc0, !PT ;  /* 0xfffffffe06067812 */ /* 0x000fca00078ec0ff */
[----:B------:R-:W-:-:S05]  /*22930*/  IMAD.IADD R5, R5, 0x1, -R6 ;  /* 0x0000000105057824 */ /* 0x000fca00078e0a06 */
[----:B------:R-:W-:-:S04]  /*22940*/  SHF.L.U32 R5, R5, 0x1f, RZ ;  /* 0x0000001f05057819 */ /* 0x000fc800000006ff */
[----:B---3--:R-:W1:Y:S02]  /*22950*/  SYNCS.PHASECHK.TRANS64.TRYWAIT P0, [R7+URZ+0x2a820], R5 ;  /* 0x02a82005070075a7 */ /* 0x008e64000800017f */
[----:B-1----:R-:W-:Y:S05]  /*22960*/  @!P0 BRA `(.L_x_1968) ;  /* 0x0000007400a88947 */ /* 0x002fea0003800000 */
.L_x_2152:
[----:B------:R-:W-:Y:S05]  /*22970*/  BSYNC B1 ;  /* 0x0000000000017941 */ /* 0x000fea0003800000 */
.L_x_1967:
[----:B------:R-:W-:Y:S04]  /*22980*/  BSSY B1, `(.L_x_1969) ;  /* 0x0000083000017945 */ /* 0x000fe80003800000 */
[----:B------:R-:W-:Y:S05]  /*22990*/  @!P6 BRA `(.L_x_1970) ;  /* 0x000000080004e947 */ /* 0x000fea0003800000 */
[----:B------:R-:W2:Y:S04]  /*229a0*/  LDL R9, [R1] ;  /* 0x0000000001097983 */ /* 0x000ea80000100800 */
[----:B------:R-:W2:Y:S04]  /*229b0*/  LDL R7, [R1+0x8] ;  /* 0x0000080001077983 */ /* 0x000ea80000100800 */
[----:B------:R-:W3:Y:S01]  /*229c0*/  LDL R8, [R1+0x20] ;  /* 0x0000200001087983 */ /* 0x000ee20000100800 */
[----:B------:R-:W-:Y:S01]  /*229d0*/  BSSY B2, `(.L_x_1971) ;  /* 0x0000008000027945 */ /* 0x000fe20003800000 */
[----:B-1----:R-:W1:Y:S02]  /*229e0*/  S2R R6, SR_TID.X ;  /* 0x0000000000067919 */ /* 0x002e640000002100 */
[----:B-1----:R-:W-:-:S04]  /*229f0*/  LOP3.LUT R6, R6, 0x7f, RZ, 0xc0, !PT ;  /* 0x0000007f06067812 */ /* 0x002fc800078ec0ff */
[----:B------:R-:W-:Y:S01]  /*22a00*/  ISETP.NE.AND P1, PT, R6, RZ, PT ;  /* 0x000000ff0600720c */ /* 0x000fe20003f25270 */
[----:B--2---:R-:W-:Y:S01]  /*22a10*/  IMAD R7, R7, 0x8, R9 ;  /* 0x0000000807077824 */ /* 0x004fe200078e0209 */
[----:B---3--:R-:W-:-:S04]  /*22a20*/  SHF.L.U32 R10, R8, 0x1f, RZ ;  /* 0x0000001f080a7819 */ /* 0x008fc800000006ff */
[----:B------:R-:W1:Y:S02]  /*22a30*/  SYNCS.PHASECHK.TRANS64.TRYWAIT P0, [R7+URZ+0x2a8a0], R10 ;  /* 0x02a8a00a070075a7 */ /* 0x000e64000800017f */
[----:B-1----:R-:W-:Y:S05]  /*22a40*/  @!P0 BRA `(.L_x_1972) ;  /* 0x0000007400888947 */ /* 0x002fea0003800000 */
.L_x_2153:
[----:B------:R-:W-:Y:S05]  /*22a50*/  BSYNC B2 ;  /* 0x0000000000027941 */ /* 0x000fea0003800000 */
.L_x_1971:
        /* <DEDUP_REMOVED lines=9> */
.L_x_1974:
[----:B------:R-:W-:Y:S05]  /*22af0*/  BSYNC B2 ;  /* 0x0000000000027941 */ /* 0x000fea0003800000 */
.L_x_1973:
[----:B------:R-:W2:Y:S04]  /*22b00*/  LDL R8, [R1] ;  /* 0x0000000001087983 */ /* 0x000ea80000100800 */
        /* <DEDUP_REMOVED lines=13> */
.L_x_1975:
        /* <DEDUP_REMOVED lines=16> */
.L_x_1976:
        /* <DEDUP_REMOVED lines=15> */
.L_x_1977:
        /* <DEDUP_REMOVED lines=13> */
.L_x_2154:
[----:B------:R-:W-:Y:S05]  /*22ea0*/  BSYNC B2 ;  /* 0x0000000000027941 */ /* 0x000fea0003800000 */
.L_x_1978:
[----:B------:R-:W-:Y:S01]  /*22eb0*/  BSSY B2, `(.L_x_1980) ;  /* 0x000000b000027945 */ /* 0x000fe20003800000 */
[----:B-12---:R-:W-:Y:S02]  /*22ec0*/  IMAD.MOV.U32 R10, RZ, RZ, 0x0 ;  /* 0x00000000ff0a7424 */ /* 0x006fe400078e00ff */
[----:B0-----:R-:W-:Y:S01]  /*22ed0*/  IMAD.MOV.U32 R11, RZ, RZ, 0x12f00000 ;  /* 0x12f00000ff0b7424 */ /* 0x001fe200078e00ff */
[----:B------:R-:W-:Y:S06]  /*22ee0*/  @P1 BRA `(.L_x_1981) ;  /* 0x00000000001c1947 */ /* 0x000fec0003800000 */
[----:B------:R-:W0:Y:S01]  /*22ef0*/  S2R R8, SR_TID.X ;  /* 0x0000000000087919 */ /* 0x000e220000002100 */
[----:B------:R-:W-:-:S04]  /*22f00*/  IMAD.MOV.U32 R5, RZ, RZ, 0x6000 ;  /* 0x00006000ff057424 */ /* 0x000fc800078e00ff */
[----:B------:R1:W-:Y:S01]  /*22f10*/  SYNCS.ARRIVE.TRANS64 RZ, [R7+URZ+0x2a8b0], R5 ;  /* 0x02a8b00507ff79a7 */ /* 0x0003e2000800003f */
[----:B0-----:R-:W-:-:S04]  /*22f20*/  LOP3.LUT R8, R8, 0x1f, RZ, 0xc0, !PT ;  /* 0x0000001f08087812 */ /* 0x001fc800078ec0ff */
[----:B------:R-:W-:-:S13]  /*22f30*/  ISETP.NE.AND P0, PT, R8, RZ, PT ;  /* 0x000000ff0800720c */ /* 0x000fda0003f05270 */
[----:B-1----:R-:W-:Y:S05]  /*22f40*/  @!P0 BRA `(.L_x_1981) ;  /* 0x0000000000048947 */ /* 0x002fea0003800000 */
[----:B------:R-:W-:Y:S01]  /*22f50*/  BPT.TRAP 0x1 ;  /* 0x000000040000795c */ /* 0x000fe20000300000 */
.L_x_1981:
[----:B------:R-:W-:Y:S05]  /*22f60*/  BSYNC B2 ;  /* 0x0000000000027941 */ /* 0x000fea0003800000 */
.L_x_1980:
[----:B------:R-:W2:Y:S04]  /*22f70*/  LDL R8, [R1] ;  /* 0x0000000001087983 */ /* 0x000ea80000100800 */
[----:B------:R-:W2:Y:S01]  /*22f80*/  LDL R5, [R1+0x8] ;  /* 0x0000080001057983 */ /* 0x000ea20000100800 */
[----:B------:R-:W-:Y:S01]  /*22f90*/  R2UR UR10, R12 ;  /* 0x000000000c0a72ca */ /* 0x000fe200000e0000 */
[----:B------:R-:W-:Y:S01]  /*22fa0*/  UIADD3 UR4, UP0, UR38, 0x670, URZ ;  /* 0x0000067026047890 */ /* 0x000fe2000ff1e03f */
[----:B------:R-:W-:Y:S01]  /*22fb0*/  R2UR UR6, R10 ;  /* 0x000000000a0672ca */ /* 0x000fe200000e0000 */
[----:B------:R-:W-:Y:S01]  /*22fc0*/  VIADD R7, R7, 0x2a8b0 ;  /* 0x0002a8b007077836 */ /* 0x000fe20000000000 */
[----:B------:R-:W-:Y:S01]  /*22fd0*/  R2UR UR7, R11 ;  /* 0x000000000b0772ca */ /* 0x000fe200000e0000 */
[----:B------:R-:W-:Y:S01]  /*22fe0*/  UIADD3.X UR5, URZ, UR39, URZ, UP0, !UPT ;  /* 0x000000273f057290 */ /* 0x000fe200087fe43f */
[----:B------:R-:W-:Y:S01]  /*22ff0*/  PLOP3.LUT P0, PT, PT, PT, PT, 0x80, 0x0 ;  /* 0x000000000000781c */ /* 0x000fe20003f0f070 */
[----:B--2---:R-:W-:-:S04]  /*23000*/  IMAD R8, R5, 0x6000, R8 ;  /* 0x0000600005087824 */ /* 0x004fc800078e0208 */
[----:B------:R-:W-:-:S08]  /*23010*/  VIADD R5, R8, 0x400 ;  /* 0x0000040008057836 */ /* 0x000fd00000000000 */
.L_x_1982:
        /* <DEDUP_REMOVED lines=15> */
.L_x_1983:
        /* <DEDUP_REMOVED lines=10> */
.L_x_1970:
[----:B------:R-:W-:Y:S05]  /*231b0*/  BSYNC B1 ;  /* 0x0000000000017941 */ /* 0x000fea0003800000 */
.L_x_1969:
[----:B------:R-:W1:Y:S04]  /*231c0*/  LDL.LU R9, [R1+0x8] ;  /* 0x0000080001097983 */ /* 0x000e680000300800 */
[----:B------:R-:W2:Y:S01]  /*231d0*/  LDL.LU R8, [R1+0x20] ;  /* 0x0000200001087983 */ /* 0x000ea20000300800 */
[----:B------:R-:W-:Y:S01]  /*231e0*/  PLOP3.LUT P0, PT, PT, PT, PT, 0x8, 0x0 ;  /* 0x000000000000781c */ /* 0x000fe20003f0e170 */
[----:B-1----:R-:W-:Y:S02]  /*231f0*/  VIADD R5, R9, 0x1 ;  /* 0x0000000109057836 */ /* 0x002fe40000000000 */
[----:B------:R-:W-:-:S03]  /*23200*/  VIADD R9, R4, 0xfffffffe ;  /* 0xfffffffe04097836 */ /* 0x000fc60000000000 */
[----:B------:R-:W-:Y:S02]  /*23210*/  ISETP.NE.AND P1, PT, R5, 0x2, PT ;  /* 0x000000020500780c */ /* 0x000fe40003f25270 */
[----:B------:R-:W-:Y:S02]  /*23220*/  ISETP.GE.AND P2, PT, R9, R3, PT ;  /* 0x000000030900720c */ /* 0x000fe40003f46270 */
[----:B------:R-:W-:-:S04]  /*23230*/  SEL R4, RZ, 0x1, P1 ;  /* 0x00000001ff047807 */ /* 0x000fc80000800000 */
[----:B--2---:R-:W-:Y:S02]  /*23240*/  LOP3.LUT R8, R8, R4, RZ, 0x3c, !PT ;  /* 0x0000000408087212 */ /* 0x004fe400078e3cff */
[----:B------:R-:W-:-:S05]  /*23250*/  SEL R4, R5, RZ, P1 ;  /* 0x000000ff05047207 */ /* 0x000fca0000800000 */
[----:B------:R1:W-:Y:S04]  /*23260*/  STL [R1+0x8], R4 ;  /* 0x0000080401007387 */ /* 0x0003e80000100800 */
[----:B------:R1:W-:Y:S01]  /*23270*/  STL [R1+0x20], R8 ;  /* 0x0000200801007387 */ /* 0x0003e20000100800 */
[----:B------:R-:W-:Y:S05]  /*23280*/  @!P2 BRA `(.L_x_1963) ;  /* 0x000000080040a947 */ /* 0x000fea0003800000 */
.L_x_1999:
[----:B------:R-:W-:Y:S05]  /*23290*/  YIELD ;  /* 0x0000000000007946 */ /* 0x000fea0003800000 */
[----:B------:R-:W-:Y:S04]  /*232a0*/  BSSY B1, `(.L_x_1984) ;  /* 0x0000082000017945 */ /* 0x000fe80003800000 */
[----:B--2---:R-:W-:Y:S05]  /*232b0*/  @!P6 BRA `(.L_x_1985) ;  /* 0x000000080000e947 */ /* 0x004fea0003800000 */
        /* <DEDUP_REMOVED lines=11> */
.L_x_2155:
[----:B------:R-:W-:Y:S05]  /*23370*/  BSYNC B2 ;  /* 0x0000000000027941 */ /* 0x000fea0003800000 */
.L_x_1986:
        /* <DEDUP_REMOVED lines=9> */
.L_x_1989:
[----:B------:R-:W-:Y:S05]  /*23410*/  BSYNC B2 ;  /* 0x0000000000027941 */ /* 0x000fea0003800000 */
.L_x_1988:
[----:B------:R-:W2:Y:S04]  /*23420*/  LDL R5, [R1] ;  /* 0x0000000001057983 */ /* 0x000ea80000100800 */
        /* <DEDUP_REMOVED lines=12> */
.L_x_1990:
        /* <DEDUP_REMOVED lines=16> */
.L_x_1991:
        /* <DEDUP_REMOVED lines=15> */
.L_x_1992:
        /* <DEDUP_REMOVED lines=13> */
.L_x_2156:
[----:B------:R-:W-:Y:S05]  /*237b0*/  BSYNC B2 ;  /* 0x0000000000027941 */ /* 0x000fea0003800000 */
.L_x_1993:
[----:B------:R-:W-:Y:S01]  /*237c0*/  BSSY B2, `(.L_x_1995) ;  /* 0x000000b000027945 */ /* 0x000fe20003800000 */
[----:B------:R-:W-:Y:S02]  /*237d0*/  IMAD.MOV.U32 R10, RZ, RZ, 0x0 ;  /* 0x00000000ff0a7424 */ /* 0x000fe400078e00ff */
[----:B0-----:R-:W-:Y:S01]  /*237e0*/  IMAD.MOV.U32 R11, RZ, RZ, 0x12f00000 ;  /* 0x12f00000ff0b7424 */ /* 0x001fe200078e00ff */
[----:B------:R-:W-:Y:S06]  /*237f0*/  @P2 BRA `(.L_x_1996) ;  /* 0x00000000001c2947 */ /* 0x000fec0003800000 */
[----:B------:R-:W0:Y:S01]  /*23800*/  S2R R6, SR_TID.X ;  /* 0x0000000000067919 */ /* 0x000e220000002100 */
[----:B------:R-:W-:-:S04]  /*23810*/  IMAD.MOV.U32 R4, RZ, RZ, 0x6000 ;  /* 0x00006000ff047424 */ /* 0x000fc800078e00ff */
[----:B------:R3:W-:Y:S01]  /*23820*/  SYNCS.ARRIVE.TRANS64 RZ, [R8+URZ+0x2a8b0], R4 ;  /* 0x02a8b00408ff79a7 */ /* 0x0007e2000800003f */
[----:B0-----:R-:W-:-:S04]  /*23830*/  LOP3.LUT R6, R6, 0x1f, RZ, 0xc0, !PT ;  /* 0x0000001f06067812 */ /* 0x001fc800078ec0ff */
[----:B------:R-:W-:-:S13]  /*23840*/  ISETP.NE.AND P1, PT, R6, RZ, PT ;  /* 0x000000ff0600720c */ /* 0x000fda0003f25270 */
[----:B---3--:R-:W-:Y:S05]  /*23850*/  @!P1 BRA `(.L_x_1996) ;  /* 0x0000000000049947 */ /* 0x008fea0003800000 */
[----:B------:R-:W-:Y:S01]  /*23860*/  BPT.TRAP 0x1 ;  /* 0x000000040000795c */ /* 0x000fe20000300000 */
.L_x_1996:
[----:B------:R-:W-:Y:S05]  /*23870*/  BSYNC B2 ;  /* 0x0000000000027941 */ /* 0x000fea0003800000 */
.L_x_1995:
[----:B------:R-:W3:Y:S04]  /*23880*/  LDL R6, [R1] ;  /* 0x0000000001067983 */ /* 0x000ee80000100800 */
[----:B------:R-:W3:Y:S01]  /*23890*/  LDL R4, [R1+0x8] ;  /* 0x0000080001047983 */ /* 0x000ee20000100800 */
[----:B------:R-:W-:Y:S01]  /*238a0*/  R2UR UR10, R12 ;  /* 0x000000000c0a72ca */ /* 0x000fe200000e0000 */
[----:B------:R-:W-:Y:S01]  /*238b0*/  UIADD3 UR4, UP0, UR38, 0x670, URZ ;  /* 0x0000067026047890 */ /* 0x000fe2000ff1e03f */
[----:B------:R-:W-:Y:S01]  /*238c0*/  R2UR UR6, R10 ;  /* 0x000000000a0672ca */ /* 0x000fe200000e0000 */
[----:B-12---:R-:W-:Y:S01]  /*238d0*/  VIADD R8, R8, 0x2a8b0 ;  /* 0x0002a8b008087836 */ /* 0x006fe20000000000 */
[----:B------:R-:W-:Y:S01]  /*238e0*/  R2UR UR7, R11 ;  /* 0x000000000b0772ca */ /* 0x000fe200000e0000 */
[----:B------:R-:W-:Y:S01]  /*238f0*/  UIADD3.X UR5, URZ, UR39, URZ, UP0, !UPT ;  /* 0x000000273f057290 */ /* 0x000fe200087fe43f */
[----:B------:R-:W-:Y:S01]  /*23900*/  PLOP3.LUT P1, PT, PT, PT, PT, 0x80, 0x0 ;  /* 0x000000000000781c */ /* 0x000fe20003f2f070 */
[----:B---3--:R-:W-:-:S04]  /*23910*/  IMAD R4, R4, 0x6000, R6 ;  /* 0x0000600004047824 */ /* 0x008fc800078e0206 */
[----:B------:R-:W-:-:S08]  /*23920*/  VIADD R6, R4, 0x400 ;  /* 0x0000040004067836 */ /* 0x000fd00000000000 */
.L_x_1997:
        /* <DEDUP_REMOVED lines=15> */
.L_x_1998:
        /* <DEDUP_REMOVED lines=10> */
.L_x_1985:
[----:B------:R-:W-:Y:S05]  /*23ac0*/  BSYNC B1 ;  /* 0x0000000000017941 */ /* 0x000fea0003800000 */
.L_x_1984:
[----:B------:R-:W1:Y:S04]  /*23ad0*/  LDL.LU R7, [R1+0x8] ;  /* 0x0000080001077983 */ /* 0x000e680000300800 */
[----:B------:R-:W2:Y:S01]  /*23ae0*/  LDL.LU R6, [R1+0x20] ;  /* 0x0000200001067983 */ /* 0x000ea20000300800 */
[C---:B------:R-:W-:Y:S01]  /*23af0*/  ISETP.GT.AND P2, PT, R9.reuse, R3, PT ;  /* 0x000000030900720c */ /* 0x040fe20003f44270 */
[----:B------:R-:W-:Y:S02]  /*23b00*/  VIADD R9, R9, 0xffffffff ;  /* 0xffffffff09097836 */ /* 0x000fe40000000000 */
[----:B-1----:R-:W-:-:S05]  /*23b10*/  VIADD R4, R7, 0x1 ;  /* 0x0000000107047836 */ /* 0x002fca0000000000 */
[----:B------:R-:W-:-:S04]  /*23b20*/  ISETP.NE.AND P1, PT, R4, 0x2, PT ;  /* 0x000000020400780c */ /* 0x000fc80003f25270 */
[----:B------:R-:W-:Y:S02]  /*23b30*/  SEL R5, RZ, 0x1, P1 ;  /* 0x00000001ff057807 */ /* 0x000fe40000800000 */
[----:B------:R-:W-:Y:S02]  /*23b40*/  SEL R4, R4, RZ, P1 ;  /* 0x000000ff04047207 */ /* 0x000fe40000800000 */
[----:B--2---:R-:W-:-:S05]  /*23b50*/  LOP3.LUT R6, R6, R5, RZ, 0x3c, !PT ;  /* 0x0000000506067212 */ /* 0x004fca00078e3cff */
[----:B------:R2:W-:Y:S04]  /*23b60*/  STL [R1+0x20], R6 ;  /* 0x0000200601007387 */ /* 0x0005e80000100800 */
[----:B------:R2:W-:Y:S01]  /*23b70*/  STL [R1+0x8], R4 ;  /* 0x0000080401007387 */ /* 0x0005e20000100800 */
[----:B------:R-:W-:Y:S05]  /*23b80*/  @P2 BRA `(.L_x_1999) ;  /* 0xfffffff400c02947 */ /* 0x000fea000383ffff */
.L_x_1963:
[----:B------:R-:W-:Y:S05]  /*23b90*/  BSYNC B0 ;  /* 0x0000000000007941 */ /* 0x000fea0003800000 */
.L_x_1962:
[----:B------:R-:W3:Y:S01]  /*23ba0*/  LDL R7, [R1+0x30] ;  /* 0x0000300001077983 */ /* 0x000ee20000100800 */
[----:B------:R-:W4:Y:S01]  /*23bb0*/  LDC R0, c[0x0][0x448] ;  /* 0x00011200ff007b82 */ /* 0x000f220000000800 */
[----:B------:R-:W-:Y:S07]  /*23bc0*/  @!P0 WARPSYNC.ALL ;  /* 0x0000000000008948 */ /* 0x000fee0003800000 */
[----:B------:R-:W-:Y:S01]  /*23bd0*/  @!P0 BAR.SYNC.DEFER_BLOCKING 0xc, 0x180 ;  /* 0x0306000000008b1d */ /* 0x000fe20000010000 */
[----:B----4-:R-:W-:-:S13]  /*23be0*/  ISETP.NE.AND P1, PT, R0, 0x1, PT ;  /* 0x000000010000780c */ /* 0x010fda0003f25270 */
[----:B------:R-:W4:Y:S08]  /*23bf0*/  @P1 LDC R2, c[0x0][0x44c] ;  /* 0x00011300ff021b82 */ /* 0x000f300000000800 */
[----:B------:R-:W5:Y:S01]  /*23c00*/  @P1 LDC R3, c[0x0][0x450] ;  /* 0x00011400ff031b82 */ /* 0x000f620000000800 */
[----:B---3--:R-:W-:-:S04]  /*23c10*/  VIADD R0, R7, 0x7f ;  /* 0x0000007f07007836 */ /* 0x008fc80000000000 */
[----:B----4-:R-:W-:-:S05]  /*23c20*/  @P1 IMAD.HI.U32 R2, R0, R2, RZ ;  /* 0x0000000200021227 */ /* 0x010fca00078e00ff */
[----:B-----5:R-:W-:Y:S02]  /*23c30*/  @P1 SHF.R.U32.HI R0, RZ, R3, R2 ;  /* 0x00000003ff001219 */ /* 0x020fe40000011602 */
[----:B------:R-:W3:Y:S03]  /*23c40*/  LDC.64 R2, c[0x0][0x9e0] ;  /* 0x00027800ff027b82 */ /* 0x000ee60000000a00 */
[----:B------:R-:W-:Y:S01]  /*23c50*/  IMAD.IADD R0, R17, 0x1, R0 ;  /* 0x0000000111007824 */ /* 0x000fe200078e0200 */
[----:B---3--:R-:W-:-:S03]  /*23c60*/  ISETP.GE.AND P2, PT, R3, 0x1, PT ;  /* 0x000000010300780c */ /* 0x008fc60003f46270 */
[----:B------:R-:W-:-:S10]  /*23c70*/  IMAD.IADD R2, R0, 0x1, R2 ;  /* 0x0000000100027824 */ /* 0x000fd400078e0202 */
[----:B------:R-:W-:Y:S05]  /*23c80*/  @!P2 BRA `(.L_x_2000) ;  /* 0x000000000048a947 */ /* 0x000fea0003800000 */
[C---:B------:R-:W-:Y:S01]  /*23c90*/  ISETP.GT.AND P0, PT, R0.reuse, RZ, PT ;  /* 0x000000ff0000720c */ /* 0x040fe20003f04270 */
[----:B------:R-:W-:Y:S01]  /*23ca0*/  BSSY B0, `(.L_x_2001) ;  /* 0x000000e000007945 */ /* 0x000fe20003800000 */
[----:B--2---:R-:W-:-:S11]  /*23cb0*/  VIADD R6, R0, 0xffffffff ;  /* 0xffffffff00067836 */ /* 0x004fd60000000000 */
[----:B------:R-:W-:Y:S05]  /*23cc0*/  @P0 BRA `(.L_x_2002) ;  /* 0x00000000001c0947 */ /* 0x000fea0003800000 */
[----:B------:R-:W-:Y:S01]  /*23cd0*/  ISETP.NE.AND P0, PT, R3, 0x1, PT ;  /* 0x000000010300780c */ /* 0x000fe20003f05270 */
[----:B------:R-:W-:-:S12]  /*23ce0*/  IMAD.MOV R0, RZ, RZ, -R0 ;  /* 0x000000ffff007224 */ /* 0x000fd800078e0a00 */
[----:B-1----:R-:W1:Y:S02]  /*23cf0*/  @P0 LDC.64 R4, c[0x0][0x9e8] ;  /* 0x00027a00ff040b82 */ /* 0x002e640000000a00 */
[----:B-1----:R-:W-:-:S05]  /*23d00*/  @P0 IMAD.HI.U32 R4, R0, R4, RZ ;  /* 0x0000000400040227 */ /* 0x002fca00078e00ff */
[----:B------:R-:W-:-:S04]  /*23d10*/  @P0 SHF.R.U32.HI R0, RZ, R5, R4 ;  /* 0x00000005ff000219 */ /* 0x000fc80000011604 */
[----:B------:R-:W-:Y:S01]  /*23d20*/  LOP3.LUT R6, RZ, R0, RZ, 0x33, !PT ;  /* 0x00000000ff067212 */ /* 0x000fe200078e33ff */
[----:B------:R-:W-:Y:S06]  /*23d30*/  BRA `(.L_x_2003) ;  /* 0x0000000000107947 */ /* 0x000fec0003800000 */
.L_x_2002:
[----:B------:R-:W-:-:S13]  /*23d40*/  ISETP.NE.AND P0, PT, R3, 0x1, PT ;  /* 0x000000010300780c */ /* 0x000fda0003f05270 */
[----:B-1----:R-:W1:Y:S02]  /*23d50*/  @P0 LDC.64 R4, c[0x0][0x9e8] ;  /* 0x00027a00ff040b82 */ /* 0x002e640000000a00 */
[----:B-1----:R-:W-:-:S05]  /*23d60*/  @P0 IMAD.HI.U32 R4, R6, R4, RZ ;  /* 0x0000000406040227 */ /* 0x002fca00078e00ff */
[----:B------:R-:W-:-:S07]  /*23d70*/  @P0 SHF.R.U32.HI R6, RZ, R5, R4 ;  /* 0x00000005ff060219 */ /* 0x000fce0000011604 */
.L_x_2003:
[----:B------:R-:W-:Y:S05]  /*23d80*/  BSYNC B0 ;  /* 0x0000000000007941 */ /* 0x000fea0003800000 */
.L_x_2001:
[----:B------:R-:W-:-:S05]  /*23d90*/  IMAD R6, R6, R3, R3 ;  /* 0x0000000306067224 */ /* 0x000fca00078e0203 */
[----:B------:R-:W-:-:S07]  /*23da0*/  VIMNMX R2, R2, R6, PT ;  /* 0x0000000602027248 */ /* 0x000fce0003fe0100 */
.L_x_2000:
[----:B------:R-:W-:Y:S01]  /*23db0*/  VIADD R0, R2, 0x5f ;  /* 0x0000005f02007836 */ /* 0x000fe20000000000 */
[----:B-12---:R-:W1:Y:S01]  /*23dc0*/  @P1 LDC R4, c[0x0][0x450] ;  /* 0x00011400ff041b82 */ /* 0x006e620000000800 */
[----:B------:R-:W-:Y:S02]  /*23dd0*/  ULDC UR4, c[0x0][0x9dc] ;  /* 0x0002770000047ab9 */ /* 0x000fe40000000800 */
[----:B------:R-:W-:-:S05]  /*23de0*/  IMAD.HI R0, R0, 0x2aaaaaab, RZ ;  /* 0x2aaaaaab00007827 */ /* 0x000fca00078e02ff */
[----:B------:R-:W-:-:S04]  /*23df0*/  SHF.R.U32.HI R2, RZ, 0x1f, R0 ;  /* 0x0000001fff027819 */ /* 0x000fc80000011600 */
[----:B------:R-:W-:Y:S02]  /*23e00*/  LEA.HI.SX32 R2, R0, R2, 0x1c ;  /* 0x0000000200027211 */ /* 0x000fe400078fe2ff */
[----:B------:R-:W2:Y:S02]  /*23e10*/  @P1 LDC R0, c[0x0][0x44c] ;  /* 0x00011300ff001b82 */ /* 0x000ea40000000800 */
[----:B------:R-:W-:Y:S01]  /*23e20*/  VIMNMX R6, R21, R2, PT ;  /* 0x0000000215067248 */ /* 0x000fe20003fe0100 */
[----:B------:R-:W-:-:S04]  /*23e30*/  IMAD.MOV.U32 R2, RZ, RZ, R7 ;  /* 0x000000ffff027224 */ /* 0x000fc800078e0007 */
[----:B------:R3:W-:Y:S01]  /*23e40*/  STL [R1+0x34], R6 ;  /* 0x0000340601007387 */ /* 0x0007e20000100800 */
[----:B--2---:R-:W-:-:S05]  /*23e50*/  @P1 IMAD.HI.U32 R0, R7, R0, RZ ;  /* 0x0000000007001227 */ /* 0x004fca00078e00ff */
[----:B-1----:R-:W-:-:S05]  /*23e60*/  @P1 SHF.R.U32.HI R2, RZ, R4, R0 ;  /* 0x00000004ff021219 */ /* 0x002fca0000011600 */
[----:B------:R-:W-:-:S04]  /*23e70*/  IMAD.IADD R0, R20, 0x1, R2 ;  /* 0x0000000114007824 */ /* 0x000fc800078e0202 */
[----:B------:R-:W-:Y:S01]  /*23e80*/  VIADD R2, R0, -UR4 ;  /* 0x8000000400027c36 */ /* 0x000fe20008000000 */
[----:B---3--:R-:W-:Y:S06]  /*23e90*/  @!P2 BRA `(.L_x_2004) ;  /* 0x000000000044a947 */ /* 0x008fec0003800000 */
        /* <DEDUP_REMOVED lines=10> */
.L_x_2006:
[----:B------:R-:W-:-:S13]  /*23f40*/  ISETP.NE.AND P0, PT, R3, 0x1, PT ;  /* 0x000000010300780c */ /* 0x000fda0003f05270 */
[----:B------:R-:W1:Y:S02]  /*23f50*/  @P0 LDC.64 R4, c[0x0][0x9e8] ;  /* 0x00027a00ff040b82 */ /* 0x000e640000000a00 */
[----:B-1----:R-:W-:-:S05]  /*23f60*/  @P0 IMAD.HI.U32 R4, R0, R4, RZ ;  /* 0x0000000400040227 */ /* 0x002fca00078e00ff */
[----:B------:R-:W-:-:S07]  /*23f70*/  @P0 SHF.R.U32.HI R0, RZ, R5, R4 ;  /* 0x00000005ff000219 */ /* 0x000fce0000011604 */
.L_x_2007:
[----:B------:R-:W-:Y:S05]  /*23f80*/  BSYNC B0 ;  /* 0x0000000000007941 */ /* 0x000fea0003800000 */
.L_x_2005:
[----:B------:R-:W-:-:S05]  /*23f90*/  IMAD R0, R0, R3, RZ ;  /* 0x0000000300007224 */ /* 0x000fca00078e02ff */
[----:B------:R-:W-:-:S07]  /*23fa0*/  VIMNMX R2, R2, R0, !PT ;  /* 0x0000000002027248 */ /* 0x000fce0007fe0100 */
.L_x_2004:
[----:B------:R-:W-:Y:S01]  /*23fb0*/  IMAD.HI R2, R2, 0x2aaaaaab, RZ ;  /* 0x2aaaaaab02027827 */ /* 0x000fe200078e02ff */
[----:B------:R-:W-:Y:S04]  /*23fc0*/  BSSY B7, `(.L_x_2008) ;  /* 0x000042e000077945 */ /* 0x000fe80003800000 */
[----:B------:R-:W-:-:S04]  /*23fd0*/  SHF.R.U32.HI R0, RZ, 0x1f, R2 ;  /* 0x0000001fff007819 */ /* 0x000fc80000011602 */
[----:B------:R-:W-:-:S04]  /*23fe0*/  LEA.HI.SX32 R0, R2, R0, 0x1c ;  /* 0x0000000002007211 */ /* 0x000fc800078fe2ff */
[----:B------:R-:W-:-:S04]  /*23ff0*/  VIMNMX R3, RZ, R0, !PT ;  /* 0x00000000ff037248 */ /* 0x000fc80007fe0100 */
[----:B------:R-:W-:Y:S01]  /*24000*/  ISETP.GT.AND P0, PT, R6, R3, PT ;  /* 0x000000030600720c */ /* 0x000fe20003f04270 */
[----:B------:R1:W-:-:S12]  /*24010*/  STL [R1+0x2c], R3 ;  /* 0x00002c0301007387 */ /* 0x0003d80000100800 */
[----:B-1----:R-:W-:Y:S05]  /*24020*/  @P0 BRA `(.L_x_2009) ;  /* 0x0000000000480947 */ /* 0x002fea0003800000 */
[----:B------:R-:W1:Y:S02]  /*24030*/  S2R R3, SR_TID.X ;  /* 0x0000000000037919 */ /* 0x000e640000002100 */
[----:B-1----:R-:W-:-:S04]  /*24040*/  LOP3.LUT R3, R3, 0x7f, RZ, 0xc0, !PT ;  /* 0x0000007f03037812 */ /* 0x002fc800078ec0ff */
[----:B------:R-:W-:-:S13]  /*24050*/  ISETP.NE.AND P0, PT, R3, RZ, PT ;  /* 0x000000ff0300720c */ /* 0x000fda0003f05270 */
[----:B------:R-:W-:Y:S05]  /*24060*/  @P0 BRA `(.L_x_2010) ;  /* 0x00000040008c0947 */ /* 0x000fea0003800000 */
[----:B------:R-:W1:Y:S01]  /*24070*/  S2R R3, SR_LANEID ;  /* 0x0000000000037919 */ /* 0x000e620000000000 */
[----:B------:R-:W-:Y:S01]  /*24080*/  VOTEU.ANY UR4, UPT, PT ;  /* 0x0000000000047886 */ /* 0x000fe200038e0100 */
[----:B------:R-:W-:Y:S01]  /*24090*/  ULDC.64 UR6, c[0x0][0x208] ;  /* 0x0000820000067ab9 */ /* 0x000fe20000000a00 */
[----:B------:R-:W1:Y:S08]  /*240a0*/  FLO.U32 R0, UR4 ;  /* 0x0000000400007d00 */ /* 0x000e7000080e0000 */
[----:B------:R-:W2:Y:S01]  /*240b0*/  POPC R5, UR4 ;  /* 0x0000000400057d09 */ /* 0x000ea20008000000 */
[----:B-1----:R-:W-:-:S02]  /*240c0*/  ISETP.EQ.U32.AND P0, PT, R0, R3, PT ;  /* 0x000000030000720c */ /* 0x002fc40003f02070 */
[----:B------:R-:W2:Y:S11]  /*240d0*/  LDC.64 R2, c[0x0][0xc60] ;  /* 0x00031800ff027b82 */ /* 0x000eb60000000a00 */
[----:B--2---:R-:W2:Y:S01]  /*240e0*/  @P0 ATOMG.E.ADD.STRONG.GPU PT, R3, desc[UR6][R2.64], R5 ;  /* 0x00000005020309a8 */ /* 0x004ea200081ee1c6 */
[----:B------:R-:W1:Y:S02]  /*240f0*/  S2R R4, SR_LTMASK ;  /* 0x0000000000047919 */ /* 0x000e640000003900 */
[----:B-1----:R-:W-:-:S04]  /*24100*/  LOP3.LUT R4, R4, UR4, RZ, 0xc0, !PT ;  /* 0x0000000404047c12 */ /* 0x002fc8000f8ec0ff */
[----:B------:R-:W1:Y:S01]  /*24110*/  POPC R7, R4 ;  /* 0x0000000400077309 */ /* 0x000e620000000000 */
[----:B--2---:R-:W1:Y:S02]  /*24120*/  SHFL.IDX PT, R0, R3, R0, 0x1f ;  /* 0x00001f0003007589 */ /* 0x004e6400000e0000 */
[----:B-1----:R-:W-:Y:S01]  /*24130*/  IADD3 R16, R0, UR36, R7 ;  /* 0x0000002400107c10 */ /* 0x002fe2000fffe007 */
[----:B------:R-:W-:Y:S06]  /*24140*/  BRA `(.L_x_2010) ;  /* 0x0000004000547947 */ /* 0x000fec0003800000 */
.L_x_2009:
[----:B------:R-:W2:Y:S01]  /*24150*/  LDL R17, [R1] ;  /* 0x0000000001117983 */ /* 0x000ea20000100800 */
        /* <DEDUP_REMOVED lines=14> */
[----:B0-----:R-:W-:Y:S02]  /*24240*/  IMAD.U32 R11, RZ, RZ, UR5 ;  /* 0x00000005ff0b7e24 */ /* 0x001fe4000f8e00ff */
[----:B------:R-:W-:Y:S02]  /*24250*/  IMAD.MOV.U32 R8, RZ, RZ, 0x70 ;  /* 0x00000070ff087424 */ /* 0x000fe400078e00ff */
[----:B------:R-:W-:Y:S02]  /*24260*/  IMAD.MOV.U32 R12, RZ, RZ, 0x1 ;  /* 0x00000001ff0c7424 */ /* 0x000fe400078e00ff */
[----:B------:R-:W-:-:S07]  /*24270*/  IMAD.MOV.U32 R13, RZ, RZ, RZ ;  /* 0x000000ffff0d7224 */ /* 0x000fce00078e00ff */
[----:B------:R-:W-:-:S07]  /*24280*/  LEPC R20, `(.L_x_2012) ;  /* 0x000000001014794e */ /* 0x000fce0000000000 */
[----:B-1----:R-:W-:Y:S05]  /*24290*/  CALL.ABS.NOINC R2 ;  /* 0x0000000002007343 */ /* 0x002fea0003c00000 */
.L_x_2012:
[----:B------:R-:W-:Y:S05]  /*242a0*/  BSYNC B6 ;  /* 0x0000000000067941 */ /* 0x000fea0003800000 */
.L_x_2011:
        /* <DEDUP_REMOVED lines=14> */
[----:B0-----:R-:W-:Y:S02]  /*24390*/  IMAD.U32 R11, RZ, RZ, UR5 ;  /* 0x00000005ff0b7e24 */ /* 0x001fe4000f8e00ff */
[----:B------:R-:W-:Y:S02]  /*243a0*/  IMAD.MOV.U32 R8, RZ, RZ, 0x70 ;  /* 0x00000070ff087424 */ /* 0x000fe400078e00ff */
[----:B------:R-:W-:Y:S02]  /*243b0*/  IMAD.MOV.U32 R12, RZ, RZ, 0x1 ;  /* 0x00000001ff0c7424 */ /* 0x000fe400078e00ff */
[----:B-1----:R-:W-:-:S07]  /*243c0*/  IMAD.MOV.U32 R13, RZ, RZ, RZ ;  /* 0x000000ffff0d7224 */ /* 0x002fce00078e00ff */
[----:B------:R-:W-:-:S07]  /*243d0*/  LEPC R20, `(.L_x_2015) ;  /* 0x000000001014794e */ /* 0x000fce0000000000 */
[----:B--2---:R-:W-:Y:S05]  /*243e0*/  CALL.ABS.NOINC R2 ;  /* 0x0000000002007343 */ /* 0x004fea0003c00000 */
.L_x_2015:
        /* <DEDUP_REMOVED lines=15> */
.L_x_2014:
[----:B------:R-:W-:Y:S05]  /*244e0*/  BSYNC B6 ;  /* 0x0000000000067941 */ /* 0x000fea0003800000 */
.L_x_2013:
[----:B------:R-:W-:Y:S01]  /*244f0*/  ULDC.64 UR4, c[0x0][0x9f8] ;  /* 0x00027e0000047ab9 */ /* 0x000fe20000000a00 */
[----:B------:R-:W2:Y:S01]  /*24500*/  LDL R17, [R1+0x34] ;  /* 0x0000340001117983 */ /* 0x000ea20000100800 */
[----:B------:R-:W-:Y:S01]  /*24510*/  ISETP.NE.U32.AND P0, PT, RZ, UR4, PT ;  /* 0x00000004ff007c0c */ /* 0x000fe2000bf05070 */
[----:B------:R-:W-:Y:S01]  /*24520*/  IMAD.MOV.U32 R7, RZ, RZ, R19 ;  /* 0x000000ffff077224 */ /* 0x000fe200078e0013 */
[----:B------:R-:W-:Y:S02]  /*24530*/  ULDC.64 UR6, c[0x0][0x208] ;  /* 0x0000820000067ab9 */ /* 0x000fe40000000a00 */
[----:B------:R-:W-:Y:S01]  /*24540*/  ISETP.NE.AND.EX P0, PT, RZ, UR5, PT, P0 ;  /* 0x00000005ff007c0c */ /* 0x000fe2000bf05300 */
[----:B------:R-:W-:-:S12]  /*24550*/  ULDC.64 UR4, c[0x0][0xa08] ;  /* 0x0002820000047ab9 */ /* 0x000fd80000000a00 */
[----:B------:R-:W1:Y:S02]  /*24560*/  @P0 LDC.64 R2, c[0x0][0x9f8] ;  /* 0x00027e00ff020b82 */ /* 0x000e640000000a00 */
[----:B-1----:R-:W-:-:S05]  /*24570*/  @P0 IMAD.WIDE R2, R19, 0x4, R2 ;  /* 0x0000000413020825 */ /* 0x002fca00078e0202 */
[----:B------:R1:W3:Y:S02]  /*24580*/  @P0 LDG.E R7, desc[UR6][R2.64] ;  /* 0x0000000602070981 */ /* 0x0002e4000c1e1900 */
[----:B-1----:R-:W1:Y:S02]  /*24590*/  LDC.64 R2, c[0x0][0x418] ;  /* 0x00010600ff027b82 */ /* 0x002e640000000a00 */
[----:B-1----:R-:W-:Y:S01]  /*245a0*/  LOP3.LUT P0, RZ, R2, UR4, RZ, 0xfc, !PT ;  /* 0x0000000402ff7c12 */ /* 0x002fe2000f80fcff */
[----:B------:R-:W-:-:S03]  /*245b0*/  UMOV UR4, 0xffffffff ;  /* 0xffffffff00047882 */ /* 0x000fc60000000000 */
[----:B------:R-:W-:Y:S01]  /*245c0*/  LOP3.LUT P0, RZ, R3, UR5, RZ, 0xfc, P0 ;  /* 0x0000000503ff7c12 */ /* 0x000fe2000800fcff */
[----:B--2---:R-:W-:Y:S01]  /*245d0*/  VIADD R0, R17, 0xffffffff ;  /* 0xffffffff11007836 */ /* 0x004fe20000000000 */
[----:B---3--:R-:W-:Y:S01]  /*245e0*/  SHF.R.S32.HI R8, RZ, 0x1f, R7 ;  /* 0x0000001fff087819 */ /* 0x008fe20000011407 */
[----:B------:R1:W-:Y:S01]  /*245f0*/  STL [R1+0x14], R7 ;  /* 0x0000140701007387 */ /* 0x0003e20000100800 */
[----:B------:R-:W-:-:S03]  /*24600*/  SEL R17, R7, RZ, !P0 ;  /* 0x000000ff07117207 */ /* 0x000fc60004000000 */
[----:B------:R1:W-:Y:S01]  /*24610*/  STL [R1+0x24], R8 ;  /* 0x0000240801007387 */ /* 0x0003e20000100800 */
[----:B------:R-:W-:Y:S05]  /*24620*/  BRA.DIV UR4, `(.L_x_2016) ;  /* 0x0000005a04e07947 */ /* 0x000fea000b800000 */
[----:B------:R-:W2:Y:S02]  /*24630*/  S2R R4, SR_TID.X ;  /* 0x0000000000047919 */ /* 0x000ea40000002100 */
[----:B--2---:R-:W-:-:S04]  /*24640*/  SHF.R.U32.HI R4, RZ, 0x5, R4 ;  /* 0x00000005ff047819 */ /* 0x004fc80000011604 */
[----:B------:R-:W-:-:S05]  /*24650*/  LOP3.LUT R4, R4, 0x3, RZ, 0xc0, !PT ;  /* 0x0000000304047812 */ /* 0x000fca00078ec0ff */
[----:B------:R2:W3:Y:S02]  /*24660*/  SHFL.IDX PT, R14, R4, RZ, 0x1f ;  /* 0x00001fff040e7589 */ /* 0x0004e400000e0000 */
.L_x_2159:
[----:B--2---:R-:W2:Y:S01]  /*24670*/  LDL.LU R4, [R1+0xc] ;  /* 0x00000c0001047983 */ /* 0x004ea20000300800 */
[----:B------:R-:W-:Y:S02]  /*24680*/  PLOP3.LUT P1, PT, PT, PT, PT, 0x8, 0x0 ;  /* 0x000000000000781c */ /* 0x000fe40003f2e170 */
[----:B---3--:R-:W-:Y:S01]  /*24690*/  ISETP.NE.AND P0, PT, R14, RZ, PT ;  /* 0x000000ff0e00720c */ /* 0x008fe20003f05270 */
[----:B------:R3:W-:Y:S01]  /*246a0*/  STL [R1+0x10], R0 ;  /* 0x0000100001007387 */ /* 0x0007e20000100800 */
[----:B--2---:R-:W-:-:S09]  /*246b0*/  LOP3.LUT R4, R4, 0xfffffffe, RZ, 0xc0, !PT ;  /* 0xfffffffe04047812 */ /* 0x004fd200078ec0ff */
[----:B------:R-:W-:-:S05]  /*246c0*/  @P1 LOP3.LUT R4, R4, 0x1, RZ, 0xfc, !PT ;  /* 0x0000000104041812 */ /* 0x000fca00078efcff */
[----:B------:R3:W-:Y:S01]  /*246d0*/  STL [R1+0xc], R4 ;  /* 0x00000c0401007387 */ /* 0x0007e20000100800 */
[----:B------:R-:W-:Y:S05]  /*246e0*/  @P0 BRA `(.L_x_2017) ;  /* 0x00000004004c0947 */ /* 0x000fea0003800000 */
[----:B------:R-:W-:-:S03]  /*246f0*/  UMOV UR4, 0xffffffff ;  /* 0xffffffff00047882 */ /* 0x000fc60000000000 */
[----:B------:R-:W-:Y:S05]  /*24700*/  BRA.DIV UR4, `(.L_x_2018) ;  /* 0x0000005a04dc7947 */ /* 0x000fea000b800000 */
[----:B------:R-:W-:-:S13]  /*24710*/  ELECT P6, URZ, PT ;  /* 0x00000000003f782f */ /* 0x000fda00038c0000 */
.L_x_2162:
[----:B------:R-:W-:Y:S05]  /*24720*/  @!P6 BRA `(.L_x_2017) ;  /* 0x00000004003ce947 */ /* 0x000fea0003800000 */
[----:B------:R-:W-:-:S04]  /*24730*/  ISETP.NE.U32.AND P0, PT, R2, RZ, PT ;  /* 0x000000ff0200720c */ /* 0x000fc80003f05070 */
[----:B------:R-:W-:-:S13]  /*24740*/  ISETP.NE.AND.EX P0, PT, R3, RZ, PT, P0 ;  /* 0x000000ff0300720c */ /* 0x000fda0003f05300 */
[----:B------:R-:W-:Y:S05]  /*24750*/  @!P0 BRA `(.L_x_2019) ;  /* 0x0000000000548947 */ /* 0x000fea0003800000 */
[----:B------:R-:W2:Y:S01]  /*24760*/  LDC R6, c[0x0][0x43c] ;  /* 0x00010f00ff067b82 */ /* 0x000ea20000000800 */
[----:B------:R-:W-:Y:S01]  /*24770*/  IMAD.MOV.U32 R9, RZ, RZ, R0 ;  /* 0x000000ffff097224 */ /* 0x000fe200078e0000 */
[----:B------:R-:W-:Y:S01]  /*24780*/  ULDC.64 UR4, c[0x0][0x428] ;  /* 0x00010a0000047ab9 */ /* 0x000fe20000000a00 */
[----:B------:R-:W-:Y:S02]  /*24790*/  ULDC.64 UR6, c[0x0][0x208] ;  /* 0x0000820000067ab9 */ /* 0x000fe40000000a00 */
[----:B---3--:R-:W-:Y:S01]  /*247a0*/  IMAD.MOV.U32 R0, RZ, RZ, R9 ;  /* 0x000000ffff007224 */ /* 0x008fe200078e0009 */
[----:B--2---:R-:W-:-:S13]  /*247b0*/  ISETP.NE.AND P0, PT, R6, 0x1, PT ;  /* 0x000000010600780c */ /* 0x004fda0003f05270 */
[----:B------:R-:W2:Y:S02]  /*247c0*/  @P0 LDC.64 R4, c[0x0][0x440] ;  /* 0x00011000ff040b82 */ /* 0x000ea40000000a00 */
[----:B--2---:R-:W-:-:S05]  /*247d0*/  @P0 IMAD.HI.U32 R4, R9, R4, RZ ;  /* 0x0000000409040227 */ /* 0x004fca00078e00ff */
        /* <DEDUP_REMOVED lines=13> */
.L_x_2019:
[----:B-1----:R-:W4:Y:S04]  /*248b0*/  LDL R7, [R1] ;  /* 0x0000000001077983 */ /* 0x002f280000100800 */
[----:B---3--:R-:W4:Y:S04]  /*248c0*/  LDL R0, [R1+0x4] ;  /* 0x0000040001007983 */ /* 0x008f280000100800 */
[----:B--2---:R-:W2:Y:S01]  /*248d0*/  LDL R2, [R1+0x18] ;  /* 0x0000180001027983 */ /* 0x004ea20000100800 */
[----:B----4-:R-:W-:Y:S01]  /*248e0*/  IMAD R0, R0, 0x8, R7 ;  /* 0x0000000800007824 */ /* 0x010fe200078e0207 */
[----:B--2---:R-:W-:-:S04]  /*248f0*/  SHF.L.U32 R2, R2, 0x1f, RZ ;  /* 0x0000001f02027819 */ /* 0x004fc800000006ff */
[----:B------:R-:W1:Y:S02]  /*24900*/  SYNCS.PHASECHK.TRANS64.TRYWAIT P0, [R0+URZ+0x2a840], R2 ;  /* 0x02a84002000075a7 */ /* 0x000e64000800017f */
[----:B-1----:R-:W-:Y:S05]  /*24910*/  @!P0 BRA `(.L_x_2020) ;  /* 0x0000005800788947 */ /* 0x002fea0003800000 */
.L_x_2163:
        /* <DEDUP_REMOVED lines=11> */
.L_x_2021:
[----:B------:R-:W2:Y:S04]  /*249d0*/  LDL R6, [R1] ;  /* 0x0000000001067983 */ /* 0x000ea80000100800 */
[----:B------:R-:W2:Y:S04]  /*249e0*/  LDL R5, [R1+0x4] ;  /* 0x0000040001057983 */ /* 0x000ea80000100800 */
[----:B------:R-:W3:Y:S04]  /*249f0*/  LDL R4, [R1+0x10] ;  /* 0x0000100001047983 */ /* 0x000ee80000100800 */
[----:B------:R-:W4:Y:S04]  /*24a00*/  LDL R3, [R1+0x1c] ;  /* 0x00001c0001037983 */ /* 0x000f280000100800 */
[----:B-1----:R-:W4:Y:S01]  /*24a10*/  LDL.LU R2, [R1+0xc] ;  /* 0x00000c0001027983 */ /* 0x002f220000300800 */
        /* <DEDUP_REMOVED lines=10> */
[----:B--2---:R-:W-:Y:S01]  /*24ac0*/  IMAD R0, R5, 0x9000, R6 ;  /* 0x0000900005007824 */ /* 0x004fe200078e0206 */
[----:B---3--:R-:W-:-:S04]  /*24ad0*/  R2UR UR11, R4 ;  /* 0x00000000040b72ca */ /* 0x008fc800000e0000 */
[----:B------:R-:W-:Y:S02]  /*24ae0*/  R2UR UR8, R0 ;  /* 0x00000000000872ca */ /* 0x000fe400000e0000 */
[----:B----4-:R-:W-:Y:S02]  /*24af0*/  R2UR UR5, R3 ;  /* 0x00000000030572ca */ /* 0x010fe400000e0000 */
[----:B------:R-:W-:-:S04]  /*24b00*/  LOP3.LUT R2, R2, 0xfffffffe, RZ, 0xc0, !PT ;  /* 0xfffffffe02027812 */ /* 0x000fc800078ec0ff */
        /* <DEDUP_REMOVED lines=17> */
.L_x_2017:
[----:B---3--:R-:W2:Y:S04]  /*24c20*/  LDL R4, [R1] ;  /* 0x0000000001047983 */ /* 0x008ea80000100800 */
[----:B------:R-:W3:Y:S01]  /*24c30*/  LDL.LU R3, [R1+0x40] ;  /* 0x0000400001037983 */ /* 0x000ee20000300800 */
[----:B------:R-:W-:Y:S05]  /*24c40*/  WARPSYNC.ALL ;  /* 0x0000000000007948 */ /* 0x000fea0003800000 */
[----:B------:R-:W-:Y:S01]  /*24c50*/  ULDC.64 UR4, c[0x0][0x298] ;  /* 0x0000a60000047ab9 */ /* 0x000fe20000000a00 */
[----:B------:R-:W-:Y:S01]  /*24c60*/  BSSY B6, `(.L_x_2022) ;  /* 0x000001c000067945 */ /* 0x000fe20003800000 */
[----:B------:R-:W-:Y:S01]  /*24c70*/  BAR.SYNC.DEFER_BLOCKING 0x8, 0x180 ;  /* 0x0206000000007b1d */ /* 0x000fe20000010000 */
[----:B---3--:R-:W-:-:S05]  /*24c80*/  SHF.R.S32.HI R0, RZ, 0x1f, R3 ;  /* 0x0000001fff007819 */ /* 0x008fca0000011403 */
[----:B------:R-:W-:Y:S02]  /*24c90*/  IMAD R2, R0, UR4, RZ ;  /* 0x0000000400027c24 */ /* 0x000fe4000f8e02ff */
[----:B--2---:R-:W-:Y:S02]  /*24ca0*/  VIADD R0, R4, 0xc400 ;  /* 0x0000c40004007836 */ /* 0x004fe40000000000 */
[C---:B------:R-:W-:Y:S02]  /*24cb0*/  IMAD R2, R3.reuse, UR5, R2 ;  /* 0x0000000503027c24 */ /* 0x040fe4000f8e0202 */
[----:B------:R-:W-:Y:S01]  /*24cc0*/  IMAD.WIDE.U32 R4, R3, UR4, RZ ;  /* 0x0000000403047c25 */ /* 0x000fe2000f8e00ff */
[----:B------:R-:W-:-:S03]  /*24cd0*/  LOP3.LUT P0, RZ, R0, 0x3ff, RZ, 0xc0, !PT ;  /* 0x000003ff00ff7812 */ /* 0x000fc6000780c0ff */
[----:B------:R-:W-:Y:S01]  /*24ce0*/  IMAD.IADD R0, R5, 0x1, R2 ;  /* 0x0000000105007824 */ /* 0x000fe200078e0202 */
[----:B------:R2:W-:Y:S04]  /*24cf0*/  STL.64 [R1+0x40], R4 ;  /* 0x0000400401007387 */ /* 0x0005e80000100a00 */
[----:B------:R2:W-:Y:S05]  /*24d00*/  STL [R1+0x4c], R0 ;  /* 0x00004c0001007387 */ /* 0x0005ea0000100800 */
[----:B------:R-:W-:Y:S05]  /*24d10*/  @!P0 BRA `(.L_x_2023) ;  /* 0x0000000000408947 */ /* 0x000fea0003800000 */
[----:B------:R-:W-:Y:S01]  /*24d20*/  MOV R2, 0x0 ;  /* 0x0000000000027802 */ /* 0x000fe20000000f00 */
[----:B------:R-:W-:Y:S01]  /*24d30*/  ULDC.64 UR4, c[0x4][0xb8] ;  /* 0x01002e0000047ab9 */ /* 0x000fe20000000a00 */
[----:B------:R-:W-:Y:S01]  /*24d40*/  ULDC.64 UR6, c[0x4][0xc0] ;  /* 0x0100300000067ab9 */ /* 0x000fe20000000a00 */
[----:B------:R-:W-:Y:S01]  /*24d50*/  ULDC.64 UR8, c[0x4][0x20] ;  /* 0x0100080000087ab9 */ /* 0x000fe20000000a00 */
[----:B--2---:R-:W-:Y:S02]  /*24d60*/  IMAD.U32 R4, RZ, RZ, UR4 ;  /* 0x00000004ff047e24 */ /* 0x004fe4000f8e00ff */
[----:B------:R-:W2:Y:S01]  /*24d70*/  LDC.64 R2, c[0x4][R2] ;  /* 0x0100000002027b82 */ /* 0x000ea20000000a00 */
[----:B------:R-:W-:Y:S02]  /*24d80*/  IMAD.U32 R5, RZ, RZ, UR5 ;  /* 0x00000005ff057e24 */ /* 0x000fe4000f8e00ff */
[----:B------:R-:W-:Y:S02]  /*24d90*/  IMAD.U32 R6, RZ, RZ, UR6 ;  /* 0x00000006ff067e24 */ /* 0x000fe4000f8e00ff */
[----:B-1----:R-:W-:-:S02]  /*24da0*/  IMAD.U32 R7, RZ, RZ, UR7 ;  /* 0x00000007ff077e24 */ /* 0x002fc4000f8e00ff */
[----:B------:R-:W-:Y:S02]  /*24db0*/  IMAD.U32 R10, RZ, RZ, UR8 ;  /* 0x00000008ff0a7e24 */ /* 0x000fe4000f8e00ff */
[----:B0-----:R-:W-:Y:S02]  /*24dc0*/  IMAD.U32 R11, RZ, RZ, UR9 ;  /* 0x00000009ff0b7e24 */ /* 0x001fe4000f8e00ff */
[----:B------:R-:W-:Y:S02]  /*24dd0*/  IMAD.MOV.U32 R8, RZ, RZ, 0x70 ;  /* 0x00000070ff087424 */ /* 0x000fe400078e00ff */
[----:B------:R-:W-:Y:S02]  /*24de0*/  IMAD.MOV.U32 R12, RZ, RZ, 0x1 ;  /* 0x00000001ff0c7424 */ /* 0x000fe400078e00ff */
[----:B------:R-:W-:-:S07]  /*24df0*/  IMAD.MOV.U32 R13, RZ, RZ, RZ ;  /* 0x000000ffff0d7224 */ /* 0x000fce00078e00ff */
[----:B------:R-:W-:-:S07]  /*24e00*/  LEPC R20, `(.L_x_2023) ;  /* 0x000000001014794e */ /* 0x000fce0000000000 */
[----:B--2---:R-:W-:Y:S05]  /*24e10*/  CALL.ABS.NOINC R2 ;  /* 0x0000000002007343 */ /* 0x004fea0003c00000 */
.L_x_2023:
[----:B------:R-:W-:Y:S05]  /*24e20*/  BSYNC B6 ;  /* 0x0000000000067941 */ /* 0x000fea0003800000 */
.L_x_2022:
[----:B--2---:R-:W2:Y:S01]  /*24e30*/  LDL.LU R0, [R1+0x4c] ;  /* 0x00004c0001007983 */ /* 0x004ea20000300800 */
[----:B-1----:R-:W1:Y:S01]  /*24e40*/  LDC R7, c[0x0][0x448] ;  /* 0x00011200ff077b82 */ /* 0x002e620000000800 */
[----:B------:R-:W-:Y:S01]  /*24e50*/  ULDC.64 UR4, c[0x0][0x2d8] ;  /* 0x0000b60000047ab9 */ /* 0x000fe20000000a00 */
[----:B------:R-:W-:Y:S01]  /*24e60*/  ULDC.64 UR6, c[0x0][0x280] ;  /* 0x0000a00000067ab9 */ /* 0x000fe20000000a00 */
[----:B------:R-:W2:Y:S04]  /*24e70*/  LDL.LU.64 R2, [R1+0x40] ;  /* 0x0000400001027983 */ /* 0x000ea80000300a00 */
[----:B------:R-:W3:Y:S01]  /*24e80*/  LDL R9, [R1+0x30] ;  /* 0x0000300001097983 */ /* 0x000ee20000100800 */
[----:B------:R-:W4:Y:S01]  /*24e90*/  S2R R5, SR_TID.X ;  /* 0x0000000000057919 */ /* 0x000f220000002100 */
[----:B------:R-:W0:Y:S01]  /*24ea0*/  S2R R8, SR_TID.X ;  /* 0x0000000000087919 */ /* 0x000e220000002100 */
[----:B------:R-:W0:Y:S01]  /*24eb0*/  S2R R10, SR_TID.X ;  /* 0x00000000000a7919 */ /* 0x000e220000002100 */
[----:B----4-:R-:W-:-:S04]  /*24ec0*/  LOP3.LUT R5, R5, 0x7f, RZ, 0xc0, !PT ;  /* 0x0000007f05057812 */ /* 0x010fc800078ec0ff */
[----:B------:R-:W-:Y:S01]  /*24ed0*/  SHF.R.U32.HI R5, RZ, 0x3, R5 ;  /* 0x00000003ff057819 */ /* 0x000fe20000011605 */
[----:B0-----:R-:W-:-:S05]  /*24ee0*/  IMAD.SHL.U32 R8, R8, 0x10, RZ ;  /* 0x0000001008087824 */ /* 0x001fca00078e00ff */
[----:B------:R-:W-:Y:S01]  /*24ef0*/  LOP3.LUT R8, R5, 0x70, R8, 0xf8, !PT ;  /* 0x0000007005087812 */ /* 0x000fe200078ef808 */
[----:B------:R-:W-:-:S05]  /*24f00*/  IMAD.SHL.U32 R10, R10, 0x8, RZ ;  /* 0x000000080a0a7824 */ /* 0x000fca00078e00ff */
[----:B------:R-:W-:-:S04]  /*24f10*/  LOP3.LUT R10, R10, 0x38, RZ, 0xc0, !PT ;  /* 0x000000380a0a7812 */ /* 0x000fc800078ec0ff */
[C---:B------:R-:W-:Y:S02]  /*24f20*/  LOP3.LUT R11, R10.reuse, 0x40, RZ, 0xfc, !PT ;  /* 0x000000400a0b7812 */ /* 0x040fe400078efcff */
[----:B------:R-:W-:Y:S01]  /*24f30*/  LOP3.LUT R10, R10, 0x80, RZ, 0xfc, !PT ;  /* 0x000000800a0a7812 */ /* 0x000fe200078efcff */
[----:B--2---:R-:W-:Y:S01]  /*24f40*/  IMAD.MOV.U32 R3, RZ, RZ, R0 ;  /* 0x000000ffff037224 */ /* 0x004fe200078e0000 */
        /* <DEDUP_REMOVED lines=12> */
[----:B-1----:R-:W-:-:S13]  /*25010*/  ISETP.NE.AND P0, PT, R7, 0x1, PT ;  /* 0x000000010700780c */ /* 0x002fda0003f05270 */
[----:B------:R-:W0:Y:S08]  /*25020*/  @P0 LDC R5, c[0x0][0x44c] ;  /* 0x00011300ff050b82 */ /* 0x000e300000000800 */
[----:B------:R-:W1:Y:S01]  /*25030*/  @P0 LDC R6, c[0x0][0x450] ;  /* 0x00011400ff060b82 */ /* 0x000e620000000800 */
[----:B------:R-:W-:Y:S02]  /*25040*/  IMAD R4, R4, UR4, RZ ;  /* 0x0000000404047c24 */ /* 0x000fe4000f8e02ff */
[----:B------:R-:W-:-:S04]  /*25050*/  IMAD.WIDE.U32 R2, R0, UR4, R2 ;  /* 0x0000000400027c25 */ /* 0x000fc8000f8e0002 */
[----:B------:R-:W-:Y:S01]  /*25060*/  IMAD R0, R0, UR5, R4 ;  /* 0x0000000500007c24 */ /* 0x000fe2000f8e0204 */
[----:B------:R-:W-:Y:S01]  /*25070*/  ULDC.64 UR4, c[0x0][0x2d0] ;  /* 0x0000b40000047ab9 */ /* 0x000fe20000000a00 */
[----:B---3--:R-:W-:Y:S02]  /*25080*/  IMAD.IADD R4, R8, 0x1, R9 ;  /* 0x0000000108047824 */ /* 0x008fe400078e0209 */
[----:B------:R-:W-:Y:S02]  /*25090*/  IMAD.IADD R3, R3, 0x1, R0 ;  /* 0x0000000103037824 */ /* 0x000fe400078e0200 */
        /* <DEDUP_REMOVED lines=32> */
[----:B------:R-:W3:Y:S01]  /*252a0*/  LDL.LU R6, [R1+0x3c] ;  /* 0x00003c0001067983 */ /* 0x000ee20000300800 */
[----:B------:R-:W0:Y:S01]  /*252b0*/  S2R R11, SR_TID.X ;  /* 0x00000000000b7919 */ /* 0x000e220000002100 */
[----:B------:R-:W-:Y:S01]  /*252c0*/  ULDC.64 UR4, c[0x0][0x208] ;  /* 0x0000820000047ab9 */ /* 0x000fe20000000a00 */
[----:B0-----:R-:W-:-:S05]  /*252d0*/  IMAD.SHL.U32 R11, R11, 0x8, RZ ;  /* 0x000000080b0b7824 */ /* 0x001fca00078e00ff */
[----:B------:R-:W-:Y:S01]  /*252e0*/  LOP3.LUT R11, R11, 0x38, RZ, 0xc0, !PT ;  /* 0x000000380b0b7812 */ /* 0x000fe200078ec0ff */
[----:B--2---:R-:W-:-:S04]  /*252f0*/  IMAD.IADD R0, R8, 0x1, R9 ;  /* 0x0000000108007824 */ /* 0x004fc800078e0209 */
[----:B------:R-:W-:Y:S01]  /*25300*/  VIADD R5, R0, 0x10 ;  /* 0x0000001000057836 */ /* 0x000fe20000000000 */
[----:B------:R-:W-:Y:S01]  /*25310*/  SHFL.IDX PT, R9, R3, 0x1, 0x181f ;  /* 0x00381f0003097f89 */ /* 0x000fe200000e0000 */
[----:B---3--:R-:W-:-:S03]  /*25320*/  IMAD R2, R6, R7, RZ ;  /* 0x0000000706027224 */ /* 0x008fc600078e02ff */
[----:B------:R-:W0:Y:S04]  /*25330*/  SHFL.IDX PT, R7, R4, RZ, 0x181f ;  /* 0x00181fff04077589 */ /* 0x000e2800000e0000 */
[----:B------:R-:W1:Y:S01]  /*25340*/  SHFL.IDX PT, R6, R3, RZ, 0x181f ;  /* 0x00181fff03067589 */ /* 0x000e6200000e0000 */
[-C--:B------:R-:W-:Y:S02]  /*25350*/  ISETP.GE.AND P4, PT, R0, R2.reuse, PT ;  /* 0x000000020000720c */ /* 0x080fe40003f86270 */
[----:B------:R-:W-:Y:S02]  /*25360*/  ISETP.GE.AND P3, PT, R5, R2, PT ;  /* 0x000000020500720c */ /* 0x000fe40003f66270 */
[----:B------:R-:W2:Y:S09]  /*25370*/  SHFL.IDX PT, R5, R4, 0x1, 0x181f ;  /* 0x00381f0004057f89 */ /* 0x000eb200000e0000 */
[----:B0-----:R-:W-:-:S05]  /*25380*/  @!P4 LEA R7, P5, R11, R7, 0x1 ;  /* 0x000000070b07c211 */ /* 0x001fca00078a08ff */
[----:B-1----:R-:W-:-:S05]  /*25390*/  @!P4 IMAD.X R6, RZ, RZ, R6, P5 ;  /* 0x000000ffff06c224 */ /* 0x002fca00028e0606 */
        /* <DEDUP_REMOVED lines=65> */
[----:B------:R0:W1:Y:S04]  /*257b0*/  SHFL.IDX PT, R5, R3, 0x7, 0x181f ;  /* 0x00f81f0003057f89 */ /* 0x00006800000e0000 */
[----:B------:R0:W-:Y:S04]  /*257c0*/  @!P4 LDGSTS.E.BYPASS.LTC128B.128 [R10+0xf400], desc[UR4][R6.64], !P2 ;  /* 0x0f400000060acfae */ /* 0x0001e8000d101d44 */
[----:B------:R0:W-:Y:S04]  /*257d0*/  @!P4 LDGSTS.E.BYPASS.LTC128B.128 [R10+0x13400], desc[UR4][R6.64+0x80], !P1 ;  /* 0x13400080060acfae */ /* 0x0001e8000c901d44 */
[----:B------:R0:W-:Y:S04]  /*257e0*/  @!P4 LDGSTS.E.BYPASS.LTC128B.128 [R10+0x17400], desc[UR4][R6.64+0x100], !P0 ;  /* 0x17400100060acfae */ /* 0x0001e8000c101d44 */
[----:B------:R0:W2:Y:S02]  /*257f0*/  SHFL.IDX PT, R3, R4, 0x7, 0x181f ;  /* 0x00f81f0004037f89 */ /* 0x0000a400000e0000 */
.L_x_2180:
[----:B------:R-:W-:Y:S01]  /*25800*/  VIADD R0, R0, 0x70 ;  /* 0x0000007000007836 */ /* 0x000fe20000000000 */
[----:B------:R-:W-:Y:S04]  /*25810*/  BSSY B0, `(.L_x_2025) ;  /* 0x000000f000007945 */ /* 0x000fe80003800000 */
[----:B------:R-:W-:-:S13]  /*25820*/  ISETP.GE.AND P3, PT, R0, R2, PT ;  /* 0x000000020000720c */ /* 0x000fda0003f66270 */
[----:B------:R-:W-:Y:S05]  /*25830*/  @P3 BRA `(.L_x_2026) ;  /* 0x0000000000303947 */ /* 0x000fea0003800000 */
[----:B0-----:R-:W0:Y:S01]  /*25840*/  S2R R4, SR_TID.X ;  /* 0x0000000000047919 */ /* 0x001e220000002100 */
[----:B------:R-:W-:Y:S01]  /*25850*/  ULDC.64 UR4, c[0x0][0x208] ;  /* 0x0000820000047ab9 */ /* 0x000fe20000000a00 */
[----:B0-----:R-:W-:-:S05]  /*25860*/  IMAD.SHL.U32 R4, R4, 0x8, RZ ;  /* 0x0000000804047824 */ /* 0x001fca00078e00ff */
[----:B------:R-:W-:-:S04]  /*25870*/  LOP3.LUT R4, R4, 0x38, RZ, 0xc0, !PT ;  /* 0x0000003804047812 */ /* 0x000fc800078ec0ff */
[----:B--2---:R-:W-:-:S05]  /*25880*/  LEA R2, P3, R4, R3, 0x1 ;  /* 0x0000000304027211 */ /* 0x004fca00078608ff */
[----:B-1----:R-:W-:-:S05]  /*25890*/  IMAD.X R3, RZ, RZ, R5, P3 ;  /* 0x000000ffff037224 */ /* 0x002fca00018e0605 */
[----:B------:R-:W-:Y:S01]  /*258a0*/  @!PT LDS RZ, [RZ] ;  /* 0x00000000fffff984 */ /* 0x000fe20000000800 */
[----:B------:R-:W-:Y:S01]  /*258b0*/  @!PT LDS RZ, [RZ] ;  /* 0x00000000fffff984 */ /* 0x000fe20000000800 */
[----:B------:R-:W-:Y:S01]  /*258c0*/  @!PT LDS RZ, [RZ] ;  /* 0x00000000fffff984 */ /* 0x000fe20000000800 */
[----:B------:R3:W-:Y:S04]  /*258d0*/  LDGSTS.E.BYPASS.LTC128B.128 [R10+0xfc00], desc[UR4][R2.64], !P2 ;  /* 0x0fc00000020a7fae */ /* 0x0007e8000d101d44 */
[----:B------:R3:W-:Y:S04]  /*258e0*/  LDGSTS.E.BYPASS.LTC128B.128 [R10+0x13c00], desc[UR4][R2.64+0x80], !P1 ;  /* 0x13c00080020a7fae */ /* 0x0007e8000c901d44 */
[----:B------:R3:W-:Y:S02]  /*258f0*/  LDGSTS.E.BYPASS.LTC128B.128 [R10+0x17c00], desc[UR4][R2.64+0x100], !P0 ;  /* 0x17c00100020a7fae */ /* 0x0007e4000c101d44 */
.L_x_2026:
[----:B------:R-:W-:Y:S05]  /*25900*/  BSYNC B0 ;  /* 0x0000000000007941 */ /* 0x000fea0003800000 */
.L_x_2025:
[----:B0--3--:R-:W3:Y:S01]  /*25910*/  LDL R10, [R1] ;  /* 0x00000000010a7983 */ /* 0x009ee20000100800 */
[----:B------:R-:W-:Y:S01]  /*25920*/  PLOP3.LUT P0, PT, PT, PT, PT, 0x80, 0x0 ;  /* 0x000000000000781c */ /* 0x000fe20003f0f070 */
[----:B------:R-:W-:Y:S01]  /*25930*/  NOP ;  /* 0x0000000000007918 */ /* 0x000fe20000000000 */
[----:B---3--:R-:W-:-:S11]  /*25940*/  VIADD R11, R10, 0x2a800 ;  /* 0x0002a8000a0b7836 */ /* 0x008fd60000000000 */
.L_x_2027:
[----:B------:R-:W3:Y:S01]  /*25950*/  LDL R2, [R1] ;  /* 0x0000000001027983 */ /* 0x000ee20000100800 */
[----:B------:R-:W-:Y:S02]  /*25960*/  PLOP3.LUT P1, PT, P1, P0, PT, 0xa2, 0x0 ;  /* 0x000000000000781c */ /* 0x000fe40000f21472 */
[----:B---3--:R-:W-:-:S08]  /*25970*/  @P0 R2UR P1, UR4, R2 ;  /* 0x00000000020402ca */ /* 0x008fd00000020000 */
[----:B------:R-:W-:-:S05]  /*25980*/  @P0 PLOP3.LUT P0, PT, P1, PT, PT, 0x80, 0x0 ;  /* 0x000000000000081c */ /* 0x000fca0000f0f070 */
[----:B------:R-:W-:Y:S01]  /*25990*/  @!P1 SYNCS.ARRIVE.TRANS64.RED.A0T1 RZ, [UR4+0x2a800], RZ ;  /* 0x02a800ffffff99a7 */ /* 0x000fe20008200404 */
[----:B------:R-:W-:Y:S07]  /*259a0*/  @!P1 ARRIVES.LDGSTSBAR.64.TRANSCNT [UR4+0x2a800] ;  /* 0x02a80000ff0099b0 */ /* 0x000fee0008000a84 */
[----:B------:R-:W-:Y:S05]  /*259b0*/  @P0 BRA.U.ANY `(.L_x_2027) ;  /* 0xfffffffd00e40947 */ /* 0x000fea000393ffff */
[----:B--2---:R-:W2:Y:S02]  /*259c0*/  LDL.LU R3, [R1+0x48] ;  /* 0x0000480001037983 */ /* 0x004ea40000300800 */
        /* <DEDUP_REMOVED lines=9> */
[----:B------:R-:W2:Y:S03]  /*25a60*/  SYNCS.PHASECHK.TRANS64.TRYWAIT P0, [R2+URZ+0x2a820], R0 ;  /* 0x02a82000020075a7 */ /* 0x000ea6000800017f */
[----:B0-2---:R-:W-:Y:S05]  /*25a70*/  @!P0 BRA `(.L_x_2029) ;  /* 0x0000005400308947 */ /* 0x005fea0003800000 */
.L_x_2181:
[----:B------:R-:W-:Y:S05]  /*25a80*/  BSYNC B0 ;  /* 0x0000000000007941 */ /* 0x000fea0003800000 */
.L_x_2028:
[----:B------:R-:W2:Y:S04]  /*25a90*/  LDL R3, [R1+0x34] ;  /* 0x0000340001037983 */ /* 0x000ea80000100800 */
[----:B0-----:R-:W3:Y:S01]  /*25aa0*/  LDL R2, [R1+0x2c] ;  /* 0x00002c0001027983 */ /* 0x001ee20000100800 */
[----:B------:R-:W-:Y:S01]  /*25ab0*/  BSSY B0, `(.L_x_2030) ;  /* 0x0000222000007945 */ /* 0x000fe20003800000 */
[----:B--2---:R-:W-:-:S05]  /*25ac0*/  VIADD R0, R3, 0xfffffffe ;  /* 0xfffffffe03007836 */ /* 0x004fca0000000000 */
[----:B---3--:R-:W-:-:S13]  /*25ad0*/  ISETP.GE.AND P0, PT, R0, R2, PT ;  /* 0x000000020000720c */ /* 0x008fda0003f06270 */
[----:B------:R-:W-:Y:S05]  /*25ae0*/  @!P0 BRA `(.L_x_2031) ;  /* 0x0000002000788947 */ /* 0x000fea0003800000 */
[----:B------:R-:W-:Y:S01]  /*25af0*/  IMAD.MOV R8, RZ, RZ, -R3 ;  /* 0x000000ffff087224 */ /* 0x000fe200078e0a03 */
[----:B------:R-:W-:Y:S01]  /*25b00*/  LOP3.LUT R2, RZ, R2, RZ, 0x33, !PT ;  /* 0x00000002ff027212 */ /* 0x000fe200078e33ff */
[----:B------:R-:W-:Y:S03]  /*25b10*/  BSSY B2, `(.L_x_2032) ;  /* 0x00000b8000027945 */ /* 0x000fe60003800000 */
[----:B------:R-:W-:-:S05]  /*25b20*/  VIADDMNMX R8, R8, 0x1, R2, !PT ;  /* 0x0000000108087846 */ /* 0x000fca0007800102 */
[----:B------:R-:W-:-:S05]  /*25b30*/  IMAD.IADD R2, R3, 0x1, R8 ;  /* 0x0000000103027824 */ /* 0x000fca00078e0208 */
[----:B------:R-:W-:-:S04]  /*25b40*/  LOP3.LUT R2, R2, 0x1, RZ, 0xc0, !PT ;  /* 0x0000000102027812 */ /* 0x000fc800078ec0ff */
[----:B------:R-:W-:-:S13]  /*25b50*/  ISETP.NE.U32.AND P0, PT, R2, 0x1, PT ;  /* 0x000000010200780c */ /* 0x000fda0003f05070 */
[----:B------:R-:W-:Y:S05]  /*25b60*/  @P0 BRA `(.L_x_2033) ;  /* 0x0000000800c80947 */ /* 0x000fea0003800000 */
[----:B-1----:R-:W2:Y:S04]  /*25b70*/  LDL R5, [R1+0xc] ;  /* 0x00000c0001057983 */ /* 0x002ea80000100800 */
        /* <DEDUP_REMOVED lines=19> */
[----:B------:R-:W-:Y:S01]  /*25cb0*/  ULDC.64 UR8, c[0x0][0x208] ;  /* 0x0000820000087ab9 */ /* 0x000fe20000000a00 */
        /* <DEDUP_REMOVED lines=15> */
.L_x_2036:
[----:B------:R-:W2:Y:S01]  /*25db0*/  LDL R2, [R1] ;  /* 0x0000000001027983 */ /* 0x000ea20000100800 */
[----:B------:R-:W-:Y:S01]  /*25dc0*/  BSSY B3, `(.L_x_2037) ;  /* 0x0000005000037945 */ /* 0x000fe20003800000 */
[----:B--2---:R-:W-:Y:S01]  /*25dd0*/  IMAD R3, R7, 0x8, R2 ;  /* 0x0000000807037824 */ /* 0x004fe200078e0202 */
[----:B------:R-:W-:-:S04]  /*25de0*/  SHF.L.U32 R2, R9, 0x1f, RZ ;  /* 0x0000001f09027819 */ /* 0x000fc800000006ff */
[----:B------:R-:W1:Y:S02]  /*25df0*/  SYNCS.PHASECHK.TRANS64.TRYWAIT P0, [R3+URZ+0x2a840], R2 ;  /* 0x02a84002030075a7 */ /* 0x000e64000800017f */
[----:B-1----:R-:W-:Y:S05]  /*25e00*/  @!P0 BRA `(.L_x_2038) ;  /* 0x0000005000648947 */ /* 0x002fea0003800000 */
.L_x_2182:
[----:B------:R-:W-:Y:S05]  /*25e10*/  BSYNC B3 ;  /* 0x0000000000037941 */ /* 0x000fea0003800000 */
.L_x_2037:
        /* <DEDUP_REMOVED lines=12> */
.L_x_2040:
[----:B------:R-:W-:Y:S05]  /*25ee0*/  BSYNC B3 ;  /* 0x0000000000037941 */ /* 0x000fea0003800000 */
.L_x_2039:
        /* <DEDUP_REMOVED lines=13> */
.L_x_2041:
        /* <DEDUP_REMOVED lines=16> */
.L_x_2042:
        /* <DEDUP_REMOVED lines=15> */
.L_x_2043:
        /* <DEDUP_REMOVED lines=17> */
.L_x_2183:
[----:B------:R-:W-:Y:S05]  /*262c0*/  BSYNC B3 ;  /* 0x0000000000037941 */ /* 0x000fea0003800000 */
.L_x_2044:
[----:B------:R1:W5:Y:S04]  /*262d0*/  LDL R15, [R1] ;  /* 0x00000000010f7983 */ /* 0x0003680000100800 */
        /* <DEDUP_REMOVED lines=13> */
.L_x_2047:
[----:B------:R-:W-:Y:S05]  /*263b0*/  BSYNC B3 ;  /* 0x0000000000037941 */ /* 0x000fea0003800000 */
.L_x_2046:
        /* <DEDUP_REMOVED lines=13> */
.L_x_2048:
        /* <DEDUP_REMOVED lines=15> */
.L_x_2049:
        /* <DEDUP_REMOVED lines=12> */
.L_x_2035:
[----:B------:R-:W-:Y:S05]  /*26640*/  BSYNC B1 ;  /* 0x0000000000017941 */ /* 0x000fea0003800000 */
.L_x_2034:
[----:B0-----:R-:W2:Y:S04]  /*26650*/  LDL R0, [R1+0x34] ;  /* 0x0000340001007983 */ /* 0x001ea80000100800 */
[----:B------:R0:W-:Y:S04]  /*26660*/  STL [R1+0x4], R7 ;  /* 0x0000040701007387 */ /* 0x0001e80000100800 */
[----:B------:R0:W-:Y:S02]  /*26670*/  STL [R1+0x18], R9 ;  /* 0x0000180901007387 */ /* 0x0001e40000100800 */
[----:B0-2---:R-:W-:-:S07]  /*26680*/  VIADD R0, R0, 0xfffffffd ;  /* 0xfffffffd00007836 */ /* 0x005fce0000000000 */
.L_x_2033:
[----:B------:R-:W-:Y:S05]  /*26690*/  BSYNC B2 ;  /* 0x0000000000027941 */ /* 0x000fea0003800000 */
.L_x_2032:
[----:B------:R-:W2:Y:S01]  /*266a0*/  LDL.LU R2, [R1+0x34] ;  /* 0x0000340001027983 */ /* 0x000ea20000300800 */
[----:B------:R-:W-:Y:S01]  /*266b0*/  VIADD R8, R8, 0xfffffffe ;  /* 0xfffffffe08087836 */ /* 0x000fe20000000000 */
[----:B--2---:R-:W-:-:S04]  /*266c0*/  LOP3.LUT R2, RZ, R2, RZ, 0x33, !PT ;  /* 0x00000002ff027212 */ /* 0x004fc800078e33ff */
[----:B------:R-:W-:-:S13]  /*266d0*/  ISETP.NE.AND P0, PT, R8, R2, PT ;  /* 0x000000020800720c */ /* 0x000fda0003f05270 */
[----:B------:R-:W-:Y:S05]  /*266e0*/  @!P0 BRA `(.L_x_2031) ;  /* 0x0000001400788947 */ /* 0x000fea0003800000 */
[----:B------:R-:W-:-:S07]  /*266f0*/  IMAD.MOV.U32 R9, RZ, RZ, R17 ;  /* 0x000000ffff097224 */ /* 0x000fce00078e0011 */
.L_x_2082:
[----:B------:R-:W2:Y:S04]  /*26700*/  LDL R4, [R1+0xc] ;  /* 0x00000c0001047983 */ /* 0x000ea80000100800 */
[----:B------:R-:W3:Y:S04]  /*26710*/  LDL R3, [R1+0x4] ;  /* 0x0000040001037983 */ /* 0x000ee80000100800 */
[----:B------:R-:W4:Y:S01]  /*26720*/  LDL R2, [R1+0x18] ;  /* 0x0000180001027983 */ /* 0x000f220000100800 */
[----:B------:R-:W-:Y:S05]  /*26730*/  YIELD ;  /* 0x0000000000007946 */ /* 0x000fea0003800000 */
[----:B------:R-:W-:Y:S01]  /*26740*/  BSSY B1, `(.L_x_2050) ;  /* 0x00000a8000017945 */ /* 0x000fe20003800000 */
[----:B--2---:R-:W-:Y:S01]  /*26750*/  LOP3.LUT P1, RZ, R4, 0x1, RZ, 0xc0, !PT ;  /* 0x0000000104ff7812 */ /* 0x004fe2000782c0ff */
[----:B---3--:R-:W-:-:S05]  /*26760*/  VIADD R4, R3, 0x1 ;  /* 0x0000000103047836 */ /* 0x008fca0000000000 */
[----:B------:R-:W-:-:S04]  /*26770*/  ISETP.NE.AND P0, PT, R4, 0x2, PT ;  /* 0x000000020400780c */ /* 0x000fc80003f05270 */
[----:B-1----:R-:W-:Y:S02]  /*26780*/  SEL R5, RZ, 0x1, P0 ;  /* 0x00000001ff057807 */ /* 0x002fe40000000000 */
        /* <DEDUP_REMOVED lines=26> */
[----:B------:R-:W-:-:S06]  /*26930*/  LEA.HI.X R9, R2, UR5, R3, 0x2, P0 ;  /* 0x0000000502097c11 */ /* 0x000fcc00080f1403 */
[----:B------:R0:W5:Y:S03]  /*26940*/  LDG.E R9, desc[UR8][R8.64] ;  /* 0x0000000808097981 */ /* 0x000166000c1e1900 */
.L_x_2052:
[----:B------:R-:W2:Y:S01]  /*26950*/  LDL R2, [R1] ;  /* 0x0000000001027983 */ /* 0x000ea20000100800 */
[----:B------:R-:W-:Y:S01]  /*26960*/  BSSY B2, `(.L_x_2053) ;  /* 0x0000005000027945 */ /* 0x000fe20003800000 */
[----:B--2---:R-:W-:Y:S01]  /*26970*/  IMAD R3, R4, 0x8, R2 ;  /* 0x0000000804037824 */ /* 0x004fe200078e0202 */
[----:B------:R-:W-:-:S04]  /*26980*/  SHF.L.U32 R2, R5, 0x1f, RZ ;  /* 0x0000001f05027819 */ /* 0x000fc800000006ff */
[----:B------:R-:W1:Y:S02]  /*26990*/  SYNCS.PHASECHK.TRANS64.TRYWAIT P0, [R3+URZ+0x2a840], R2 ;  /* 0x02a84002030075a7 */ /* 0x000e64000800017f */
[----:B-1----:R-:W-:Y:S05]  /*269a0*/  @!P0 BRA `(.L_x_2054) ;  /* 0x0000004400a48947 */ /* 0x002fea0003800000 */
.L_x_2184:
[----:B------:R-:W-:Y:S05]  /*269b0*/  BSYNC B2 ;  /* 0x0000000000027941 */ /* 0x000fea0003800000 */
.L_x_2053:
        /* <DEDUP_REMOVED lines=12> */
.L_x_2056:
[----:B------:R-:W-:Y:S05]  /*26a80*/  BSYNC B2 ;  /* 0x0000000000027941 */ /* 0x000fea0003800000 */
.L_x_2055:
        /* <DEDUP_REMOVED lines=12> */
[----:B0-----:R-:W-:-:S08]  /*26b50*/  VIADD R8, R7, 0x18400 ;  /* 0x0001840007087836 */ /* 0x001fd00000000000 */
.L_x_2057:
        /* <DEDUP_REMOVED lines=16> */
.L_x_2058:
        /* <DEDUP_REMOVED lines=15> */
.L_x_2059:
        /* <DEDUP_REMOVED lines=17> */
.L_x_2185:
[----:B------:R-:W-:Y:S05]  /*26e60*/  BSYNC B2 ;  /* 0x0000000000027941 */ /* 0x000fea0003800000 */
.L_x_2060:
        /* <DEDUP_REMOVED lines=11> */
.L_x_2063:
[----:B------:R-:W-:Y:S05]  /*26f20*/  BSYNC B2 ;  /* 0x0000000000027941 */ /* 0x000fea0003800000 */
.L_x_2062:
        /* <DEDUP_REMOVED lines=14> */
.L_x_2064:
        /* <DEDUP_REMOVED lines=15> */
.L_x_2065:
        /* <DEDUP_REMOVED lines=12> */
.L_x_2051:
[----:B------:R-:W-:Y:S05]  /*271c0*/  BSYNC B1 ;  /* 0x0000000000017941 */ /* 0x000fea0003800000 */
.L_x_2050:
[----:B------:R-:W2:Y:S01]  /*271d0*/  LDL R2, [R1+0xc] ;  /* 0x00000c0001027983 */ /* 0x000ea20000100800 */
[----:B------:R-:W-:Y:S01]  /*271e0*/  VIADD R3, R4, 0x1 ;  /* 0x0000000104037836 */ /* 0x000fe20000000000 */
[----:B------:R-:W-:Y:S01]  /*271f0*/  BSSY B1, `(.L_x_2066) ;  /* 0x00000a9000017945 */ /* 0x000fe20003800000 */
[----:B0-----:R-:W-:-:S03]  /*27200*/  VIADD R6, R0, 0xffffffff ;  /* 0xffffffff00067836 */ /* 0x001fc60000000000 */
        /* <DEDUP_REMOVED lines=13> */
[----:B------:R-:W2:Y:S01]  /*272e0*/  LDL R14, [R1+0x24] ;  /* 0x00002400010e7983 */ /* 0x000ea20000100800 */
[----:B------:R-:W1:Y:S01]  /*272f0*/  LDC R8, c[0x0][0x43c] ;  /* 0x00010f00ff087b82 */ /* 0x000e620000000800 */
[----:B------:R-:W-:Y:S02]  /*27300*/  ULDC.64 UR6, c[0x0][0x428] ;  /* 0x00010a0000067ab9 */ /* 0x000fe40000000a00 */
[----:B------:R-:W3:Y:S01]  /*27310*/  LDL R13, [R1+0x14] ;  /* 0x00001400010d7983 */ /* 0x000ee20000100800 */
[----:B------:R-:W-:Y:S01]  /*27320*/  ULDC.64 UR8, c[0x0][0x208] ;  /* 0x0000820000087ab9 */ /* 0x000fe20000000a00 */
[----:B-1----:R-:W-:-:S13]  /*27330*/  ISETP.NE.AND P0, PT, R8, 0x1, PT ;  /* 0x000000010800780c */ /* 0x002fda0003f05270 */
[----:B------:R-:W1:Y:S02]  /*27340*/  @P0 LDC.64 R2, c[0x0][0x440] ;  /* 0x00011000ff020b82 */ /* 0x000e640000000a00 */
[----:B-1----:R-:W-:-:S04]  /*27350*/  @P0 IMAD.HI.U32 R7, R6, R2, RZ ;  /* 0x0000000206070227 */ /* 0x002fc800078e00ff */
        /* <DEDUP_REMOVED lines=12> */
.L_x_2068:
[----:B------:R-:W2:Y:S01]  /*27420*/  LDL R2, [R1] ;  /* 0x0000000001027983 */ /* 0x000ea20000100800 */
[----:B------:R-:W-:Y:S01]  /*27430*/  SHF.L.U32 R3, R10, 0x1f, RZ ;  /* 0x0000001f0a037819 */ /* 0x000fe200000006ff */
[----:B------:R-:W-:Y:S01]  /*27440*/  BSSY B2, `(.L_x_2069) ;  /* 0x0000004000027945 */ /* 0x000fe20003800000 */
[----:B--2---:R-:W-:-:S04]  /*27450*/  IMAD R2, R12, 0x8, R2 ;  /* 0x000000080c027824 */ /* 0x004fc800078e0202 */
[----:B------:R-:W2:Y:S02]  /*27460*/  SYNCS.PHASECHK.TRANS64.TRYWAIT P0, [R2+URZ+0x2a840], R3 ;  /* 0x02a84003020075a7 */ /* 0x000ea4000800017f */
[----:B--2---:R-:W-:Y:S05]  /*27470*/  @!P0 BRA `(.L_x_2070) ;  /* 0x0000003c00188947 */ /* 0x004fea0003800000 */
.L_x_2186:
[----:B------:R-:W-:Y:S05]  /*27480*/  BSYNC B2 ;  /* 0x0000000000027941 */ /* 0x000fea0003800000 */
.L_x_2069:
        /* <DEDUP_REMOVED lines=12> */
.L_x_2072:
[----:B------:R-:W-:Y:S05]  /*27550*/  BSYNC B2 ;  /* 0x0000000000027941 */ /* 0x000fea0003800000 */
.L_x_2071:
[----:B------:R-:W3:Y:S04]  /*27560*/  LDL R8, [R1+0x4] ;  /* 0x0000040001087983 */ /* 0x000ee80000100800 */
[----:B0-----:R-:W4:Y:S04]  /*27570*/  LDL R10, [R1] ;  /* 0x00000000010a7983 */ /* 0x001f280000100800 */
[----:B--2---:R-:W2:Y:S01]  /*27580*/  LDL R2, [R1+0x1c] ;  /* 0x00001c0001027983 */ /* 0x004ea20000100800 */
        /* <DEDUP_REMOVED lines=8> */
[----:B----4-:R-:W-:Y:S02]  /*27610*/  IMAD R8, R8, 0x9000, R10 ;  /* 0x0000900008087824 */ /* 0x010fe400078e020a */
[----:B------:R-:W-:-:S02]  /*27620*/  VIADD R3, R3, 0x30 ;  /* 0x0000003003037836 */ /* 0x000fc40000000000 */
[----:B--2---:R-:W-:Y:S02]  /*27630*/  IMAD R2, R7, 0x60, R2 ;  /* 0x0000006007027824 */ /* 0x004fe400078e0202 */
[----:B------:R-:W-:-:S07]  /*27640*/  VIADD R10, R8, 0x18400 ;  /* 0x00018400080a7836 */ /* 0x000fce0000000000 */
.L_x_2073:
        /* <DEDUP_REMOVED lines=16> */
.L_x_2074:
        /* <DEDUP_REMOVED lines=15> */
.L_x_2075:
        /* <DEDUP_REMOVED lines=15> */
.L_x_2187:
[----:B------:R-:W-:Y:S05]  /*27930*/  BSYNC B2 ;  /* 0x0000000000027941 */ /* 0x000fea0003800000 */
.L_x_2076:
        /* <DEDUP_REMOVED lines=11> */
.L_x_2079:
[----:B------:R-:W-:Y:S05]  /*279f0*/  BSYNC B2 ;  /* 0x0000000000027941 */ /* 0x000fea0003800000 */
.L_x_2078:
        /* <DEDUP_REMOVED lines=13> */
.L_x_2080:
        /* <DEDUP_REMOVED lines=15> */
.L_x_2081:
        /* <DEDUP_REMOVED lines=12> */
.L_x_2067:
[----:B------:R-:W-:Y:S05]  /*27c80*/  BSYNC B1 ;  /* 0x0000000000017941 */ /* 0x000fea0003800000 */
.L_x_2066:
[----:B------:R-:W2:Y:S01]  /*27c90*/  LDL R2, [R1+0x2c] ;  /* 0x00002c0001027983 */ /* 0x000ea20000100800 */
[----:B------:R-:W-:Y:S01]  /*27ca0*/  VIADD R0, R0, 0xfffffffe ;  /* 0xfffffffe00007836 */ /* 0x000fe20000000000 */
[----:B--2---:R-:W-:-:S13]  /*27cb0*/  ISETP.GT.AND P0, PT, R6, R2, PT ;  /* 0x000000020600720c */ /* 0x004fda0003f04270 */
[----:B------:R-:W-:Y:S05]  /*27cc0*/  @P0 BRA `(.L_x_2082) ;  /* 0xffffffe8008c0947 */ /* 0x000fea000383ffff */
.L_x_2031:
[----:B------:R-:W-:Y:S05]  /*27cd0*/  BSYNC B0 ;  /* 0x0000000000007941 */ /* 0x000fea0003800000 */
.L_x_2030:
[----:B------:R-:W2:Y:S01]  /*27ce0*/  S2R R3, SR_TID.X ;  /* 0x0000000000037919 */ /* 0x000ea20000002100 */
[----:B------:R-:W-:Y:S01]  /*27cf0*/  BSSY B0, `(.L_x_2083) ;  /* 0x0000011000007945 */ /* 0x000fe20003800000 */
[----:B--2---:R-:W-:-:S04]  /*27d00*/  LOP3.LUT R3, R3, 0x7f, RZ, 0xc0, !PT ;  /* 0x0000007f03037812 */ /* 0x004fc800078ec0ff */
[----:B------:R-:W-:-:S13]  /*27d10*/  ISETP.NE.AND P0, PT, R3, RZ, PT ;  /* 0x000000ff0300720c */ /* 0x000fda0003f05270 */
[----:B------:R-:W-:Y:S05]  /*27d20*/  @P0 BRA `(.L_x_2084) ;  /* 0x0000000000340947 */ /* 0x000fea0003800000 */
[----:B------:R-:W2:Y:S01]  /*27d30*/  S2R R2, SR_LANEID ;  /* 0x0000000000027919 */ /* 0x000ea20000000000 */
[----:B------:R-:W-:Y:S01]  /*27d40*/  VOTEU.ANY UR4, UPT, PT ;  /* 0x0000000000047886 */ /* 0x000fe200038e0100 */
[----:B-1----:R-:W1:Y:S01]  /*27d50*/  LDC.64 R4, c[0x0][0xc60] ;  /* 0x00031800ff047b82 */ /* 0x002e620000000a00 */
[----:B------:R-:W2:Y:S01]  /*27d60*/  FLO.U32 R0, UR4 ;  /* 0x0000000400007d00 */ /* 0x000ea200080e0000 */
[----:B------:R-:W-:Y:S01]  /*27d70*/  ULDC.64 UR6, c[0x0][0x208] ;  /* 0x0000820000067ab9 */ /* 0x000fe20000000a00 */
[----:B--2---:R-:W-:-:S06]  /*27d80*/  ISETP.EQ.U32.AND P0, PT, R0, R2, PT ;  /* 0x000000020000720c */ /* 0x004fcc0003f02070 */
[----:B------:R-:W1:Y:S07]  /*27d90*/  POPC R2, UR4 ;  /* 0x0000000400027d09 */ /* 0x000e6e0008000000 */
[----:B-1----:R-:W2:Y:S04]  /*27da0*/  @P0 ATOMG.E.ADD.STRONG.GPU PT, R2, desc[UR6][R4.64], R2 ;  /* 0x00000002040209a8 */ /* 0x002ea800081ee1c6 */
[----:B--2---:R1:W2:Y:S02]  /*27db0*/  SHFL.IDX PT, R2, R2, R0, 0x1f ;  /* 0x00001f0002027589 */ /* 0x0042a400000e0000 */
[----:B-1----:R-:W1:Y:S02]  /*27dc0*/  S2R R0, SR_LTMASK ;  /* 0x0000000000007919 */ /* 0x002e640000003900 */
[----:B-1----:R-:W-:-:S06]  /*27dd0*/  LOP3.LUT R0, R0, UR4, RZ, 0xc0, !PT ;  /* 0x0000000400007c12 */ /* 0x002fcc000f8ec0ff */
[----:B------:R-:W2:Y:S02]  /*27de0*/  POPC R0, R0 ;  /* 0x0000000000007309 */ /* 0x000ea40000000000 */
[----:B--2---:R-:W-:-:S07]  /*27df0*/  IADD3 R16, R2, UR36, R0 ;  /* 0x0000002402107c10 */ /* 0x004fce000fffe000 */
.L_x_2084:
[----:B------:R-:W-:Y:S05]  /*27e00*/  BSYNC B0 ;  /* 0x0000000000007941 */ /* 0x000fea0003800000 */
.L_x_2083:
[----:B------:R-:W2:Y:S01]  /*27e10*/  LDL R0, [R1+0xc] ;  /* 0x00000c0001007983 */ /* 0x000ea20000100800 */
[----:B------:R-:W-:Y:S01]  /*27e20*/  BSSY B0, `(.L_x_2085) ;  /* 0x000003e000007945 */ /* 0x000fe20003800000 */
[----:B--2---:R-:W-:-:S13]  /*27e30*/  LOP3.LUT P0, RZ, R0, 0x1, RZ, 0xc0, !PT ;  /* 0x0000000100ff7812 */ /* 0x004fda000780c0ff */
[----:B------:R-:W-:Y:S05]  /*27e40*/  @!P0 BRA `(.L_x_2086) ;  /* 0x0000000000ec8947 */ /* 0x000fea0003800000 */
[----:B------:R-:W2:Y:S04]  /*27e50*/  LDL R4, [R1] ;  /* 0x0000000001047983 */ /* 0x000ea80000100800 */
[----:B------:R-:W2:Y:S04]  /*27e60*/  LDL R0, [R1+0x4] ;  /* 0x0000040001007983 */ /* 0x000ea80000100800 */
[----:B------:R-:W3:Y:S01]  /*27e70*/  LDL R2, [R1+0x18] ;  /* 0x0000180001027983 */ /* 0x000ee20000100800 */
[----:B------:R-:W-:Y:S01]  /*27e80*/  BSSY B1, `(.L_x_2087) ;  /* 0x0000006000017945 */ /* 0x000fe20003800000 */
[----:B------:R-:W-:Y:S01]  /*27e90*/  ISETP.NE.AND P1, PT, R3, RZ, PT ;  /* 0x000000ff0300720c */ /* 0x000fe20003f25270 */
[----:B--2---:R-:W-:Y:S01]  /*27ea0*/  IMAD R0, R0, 0x8, R4 ;  /* 0x0000000800007824 */ /* 0x004fe200078e0204 */
[----:B---3--:R-:W-:-:S04]  /*27eb0*/  SHF.L.U32 R2, R2, 0x1f, RZ ;  /* 0x0000001f02027819 */ /* 0x008fc800000006ff */
[----:B------:R-:W2:Y:S02]  /*27ec0*/  SYNCS.PHASECHK.TRANS64.TRYWAIT P0, [R0+URZ+0x2a860], R2 ;  /* 0x02a86002000075a7 */ /* 0x000ea4000800017f */
[----:B--2---:R-:W-:Y:S05]  /*27ed0*/  @!P0 BRA `(.L_x_2088) ;  /* 0x0000003000a88947 */ /* 0x004fea0003800000 */
.L_x_2188:
[----:B------:R-:W-:Y:S05]  /*27ee0*/  BSYNC B1 ;  /* 0x0000000000017941 */ /* 0x000fea0003800000 */
.L_x_2087:
[----:B------:R-:W-:Y:S04]  /*27ef0*/  BSSY B1, `(.L_x_2089) ;  /* 0x0000009000017945 */ /* 0x000fe80003800000 */
        /* <DEDUP_REMOVED lines=8> */
.L_x_2090:
[----:B------:R-:W-:Y:S05]  /*27f80*/  BSYNC B1 ;  /* 0x0000000000017941 */ /* 0x000fea0003800000 */
.L_x_2089:
[----:B-1----:R-:W3:Y:S04]  /*27f90*/  LDL.LU R5, [R1+0x1c] ;  /* 0x00001c0001057983 */ /* 0x002ee80000300800 */
[----:B------:R-:W3:Y:S04]  /*27fa0*/  LDL.LU R3, [R1+0x10] ;  /* 0x0000100001037983 */ /* 0x000ee80000300800 */
[----:B------:R-:W4:Y:S04]  /*27fb0*/  LDL R4, [R1] ;  /* 0x0000000001047983 */ /* 0x000f280000100800 */
[----:B--2---:R-:W4:Y:S01]  /*27fc0*/  LDL R2, [R1+0x4] ;  /* 0x0000040001027983 */ /* 0x004f220000100800 */
        /* <DEDUP_REMOVED lines=8> */
[----:B----4-:R-:W-:-:S04]  /*28050*/  IMAD R2, R2, 0x6000, R4 ;  /* 0x0000600002027824 */ /* 0x010fc800078e0204 */
[----:B------:R-:W-:-:S07]  /*28060*/  VIADD R4, R2, 0x400 ;  /* 0x0000040002047836 */ /* 0x000fce0000000000 */
.L_x_2091:
        /* <DEDUP_REMOVED lines=15> */
.L_x_2092:
        /* <DEDUP_REMOVED lines=10> */
.L_x_2086:
[----:B------:R-:W-:Y:S05]  /*28200*/  BSYNC B0 ;  /* 0x0000000000007941 */ /* 0x000fea0003800000 */
.L_x_2085:
[----:B-1----:R-:W2:Y:S04]  /*28210*/  LDL.LU R5, [R1+0x4] ;  /* 0x0000040001057983 */ /* 0x002ea80000300800 */
        /* <DEDUP_REMOVED lines=8> */
.L_x_2010:
[----:B------:R-:W-:Y:S05]  /*282a0*/  BSYNC B7 ;  /* 0x0000000000077941 */ /* 0x000fea0003800000 */
.L_x_2008:
[----:B-1----:R-:W2:Y:S02]  /*282b0*/  LDL R0, [R1+0xc] ;  /* 0x00000c0001007983 */ /* 0x002ea40000100800 */
[----:B--2---:R-:W-:-:S13]  /*282c0*/  LOP3.LUT P0, RZ, R0, 0x2, RZ, 0xc0, !PT ;  /* 0x0000000200ff7812 */ /* 0x004fda000780c0ff */
[----:B------:R-:W-:Y:S05]  /*282d0*/  @!P0 BRA `(.L_x_2093) ;  /* 0x0000000000288947 */ /* 0x000fea0003800000 */
[----:B------:R-:W-:Y:S05]  /*282e0*/  WARPSYNC.ALL ;  /* 0x0000000000007948 */ /* 0x000fea0003800000 */
[----:B------:R-:W1:Y:S08]  /*282f0*/  S2UR UR5, SR_CgaCtaId ;  /* 0x00000000000579c3 */ /* 0x000e700000008800 */
[----:B------:R-:W-:Y:S06]  /*28300*/  BAR.SYNC.DEFER_BLOCKING 0x5, 0x180 ;  /* 0x0146000000007b1d */ /* 0x000fec0000010000 */
[----:B------:R-:W-:-:S02]  /*28310*/  UMOV UR4, 0x400 ;  /* 0x0000040000047882 */ /* 0x000fc40000000000 */
[----:B-1----:R-:W-:-:S06]  /*28320*/  ULEA UR4, UR5, UR4, 0x18 ;  /* 0x0000000405047291 */ /* 0x002fcc000f8ec03f */
[----:B------:R-:W-:-:S05]  /*28330*/  IMAD.U32 R0, RZ, RZ, UR4 ;  /* 0x00000004ff007e24 */ /* 0x000fca000f8e00ff */
[----:B------:R1:W2:Y:S04]  /*28340*/  LDS.128 R16, [R0+0x2a8d0] ;  /* 0x02a8d00000107984 */ /* 0x0002a80000000c00 */
[----:B------:R1:W-:Y:S01]  /*28350*/  STL [R1], R0 ;  /* 0x0000000001007387 */ /* 0x0003e20000100800 */
[----:B------:R-:W-:Y:S06]  /*28360*/  BAR.ARV 0x4, 0x180 ;  /* 0x0106000000007b1d */ /* 0x000fec0000002000 */
[----:B------:R-:W-:Y:S05]  /*28370*/  BRA `(.L_x_2094) ;  /* 0x0000000800e47947 */ /* 0x000fea0003800000 */
.L_x_2093:
[----:B------:R-:W1:Y:S01]  /*28380*/  S2R R6, SR_TID.X ;  /* 0x0000000000067919 */ /* 0x000e620000002100 */
[----:B------:R-:W-:Y:S01]  /*28390*/  UMOV UR4, 0xffffffff ;  /* 0xffffffff00047882 */ /* 0x000fe20000000000 */
[----:B-1----:R-:W-:-:S04]  /*283a0*/  LOP3.LUT R6, R6, 0x1f, RZ, 0xc0, !PT ;  /* 0x0000001f06067812 */ /* 0x002fc800078ec0ff */
[----:B------:R-:W-:Y:S01]  /*283b0*/  ISETP.NE.AND P0, PT, R6, 0x1f, PT ;  /* 0x0000001f0600780c */ /* 0x000fe20003f05270 */
[----:B------:R-:W-:-:S12]  /*283c0*/  BRA.DIV UR4, `(.L_x_2095) ;  /* 0x0000002e04807947 */ /* 0x000fd8000b800000 */
[----:B------:R-:W-:Y:S01]  /*283d0*/  IMAD.IADD R5, R19, 0x1, R6 ;  /* 0x0000000113057824 */ /* 0x000fe200078e0206 */
[----:B------:R-:W-:Y:S01]  /*283e0*/  ULDC UR4, c[0x0][0xc3c] ;  /* 0x00030f0000047ab9 */ /* 0x000fe20000000800 */
[----:B------:R-:W-:-:S03]  /*283f0*/  ULDC.64 UR6, c[0x0][0x208] ;  /* 0x0000820000067ab9 */ /* 0x000fc60000000a00 */
[----:B------:R-:W-:-:S13]  /*28400*/  ISETP.GE.OR P1, PT, R5, UR4, !P0 ;  /* 0x0000000405007c0c */ /* 0x000fda000c726670 */
[----:B------:R-:W1:Y:S02]  /*28410*/  @!P1 LDC.64 R2, c[0x0][0xc80] ;  /* 0x00032000ff029b82 */ /* 0x000e640000000a00 */
[----:B-1----:R-:W-:-:S06]  /*28420*/  @!P1 IMAD.WIDE R2, R5, 0x4, R2 ;  /* 0x0000000405029825 */ /* 0x002fcc00078e0202 */
[----:B------:R1:W2:Y:S01]  /*28430*/  @!P1 LDG.E R2, desc[UR6][R2.64] ;  /* 0x0000000602029981 */ /* 0x0002a2000c1e1900 */
[C---:B------:R-:W-:Y:S02]  /*28440*/  ISETP.GE.U32.AND P2, PT, R6.reuse, 0x2, PT ;  /* 0x000000020600780c */ /* 0x040fe40003f46070 */
[C---:B------:R-:W-:Y:S02]  /*28450*/  ISETP.GE.U32.AND P3, PT, R6.reuse, 0x4, PT ;  /* 0x000000040600780c */ /* 0x040fe40003f66070 */
[C---:B------:R-:W-:Y:S02]  /*28460*/  ISETP.GE.U32.AND P4, PT, R6.reuse, 0x8, PT ;  /* 0x000000080600780c */ /* 0x040fe40003f86070 */
[C---:B------:R-:W-:Y:S01]  /*28470*/  ISETP.GE.U32.AND P5, PT, R6.reuse, 0x10, PT ;  /* 0x000000100600780c */ /* 0x040fe20003fa6070 */
[----:B-1----:R-:W-:Y:S02]  /*28480*/  IMAD.MOV.U32 R3, RZ, RZ, RZ ;  /* 0x000000ffff037224 */ /* 0x002fe400078e00ff */
[----:B--2---:R-:W-:Y:S01]  /*28490*/  @!P1 IMAD.MOV.U32 R3, RZ, RZ, R2 ;  /* 0x000000ffff039224 */ /* 0x004fe200078e0002 */
[----:B------:R-:W-:-:S04]  /*284a0*/  ISETP.NE.AND P1, PT, R6, RZ, PT ;  /* 0x000000ff0600720c */ /* 0x000fc80003f25270 */
[----:B------:R-:W1:Y:S02]  /*284b0*/  SHFL.UP PT, R2, R3, 0x1, RZ ;  /* 0x0420000003027989 */ /* 0x000e6400000e00ff */
[----:B-1----:R-:W-:-:S05]  /*284c0*/  SEL R0, R2, RZ, P1 ;  /* 0x000000ff02007207 */ /* 0x002fca0000800000 */
[----:B------:R-:W-:Y:S02]  /*284d0*/  IMAD.IADD R2, R3, 0x1, R0 ;  /* 0x0000000103027824 */ /* 0x000fe400078e0200 */
[----:B------:R-:W-:Y:S04]  /*284e0*/  SHFL.IDX PT, R0, R16, RZ, 0x1f ;  /* 0x00001fff10007589 */ /* 0x000fe800000e0000 */
        /* <DEDUP_REMOVED lines=11> */
[----:B------:R-:W-:Y:S02]  /*285a0*/  IMAD.IADD R2, R2, 0x1, R5 ;  /* 0x0000000102027824 */ /* 0x000fe400078e0205 */
[----:B------:R1:W2:Y:S04]  /*285b0*/  SHFL.IDX PT, R5, R16, 0x1, 0x1f ;  /* 0x00201f0010057f89 */ /* 0x0002a800000e0000 */
[----:B------:R1:W3:Y:S02]  /*285c0*/  SHFL.IDX PT, R16, R2, 0x1f, 0x1f ;  /* 0x03e01f0002107f89 */ /* 0x0002e400000e0000 */
.L_x_2198:
[----:B------:R-:W-:Y:S02]  /*285d0*/  ULDC UR4, c[0x0][0xc38] ;  /* 0x00030e0000047ab9 */ /* 0x000fe40000000800 */
[----:B------:R-:W-:-:S04]  /*285e0*/  IMAD.U32 R4, RZ, RZ, UR4 ;  /* 0x00000004ff047e24 */ /* 0x000fc8000f8e00ff */
[----:B-1-3--:R-:W-:-:S04]  /*285f0*/  IMAD R16, R16, R4, RZ ;  /* 0x0000000410107224 */ /* 0x00afc800078e02ff */
[----:B--2---:R-:W-:-:S05]  /*28600*/  IMAD.IADD R5, R5, 0x1, R16 ;  /* 0x0000000105057824 */ /* 0x004fca00078e0210 */
[----:B------:R-:W-:-:S13]  /*28610*/  ISETP.GT.AND P6, PT, R5, R0, PT ;  /* 0x000000000500720c */ /* 0x000fda0003fc4270 */
[----:B------:R-:W-:Y:S05]  /*28620*/  @P6 BRA `(.L_x_2096) ;  /* 0x0000000000a06947 */ /* 0x000fea0003800000 */
.L_x_2101:
[----:B-1----:R-:W1:Y:S01]  /*28630*/  LDC R3, c[0x0][0xc3c] ;  /* 0x00030f00ff037b82 */ /* 0x002e620000000800 */
[----:B------:R-:W-:-:S05]  /*28640*/  VIADD R19, R19, 0x1f ;  /* 0x0000001f13137836 */ /* 0x000fca0000000000 */
[----:B-1----:R-:W-:-:S13]  /*28650*/  ISETP.GE.AND P6, PT, R19, R3, PT ;  /* 0x000000031300720c */ /* 0x002fda0003fc6270 */
[----:B------:R-:W-:Y:S05]  /*28660*/  @P6 BRA `(.L_x_2097) ;  /* 0x0000000400dc6947 */ /* 0x000fea0003800000 */
[----:B------:R-:W1:Y:S01]  /*28670*/  S2R R2, SR_TID.X ;  /* 0x0000000000027919 */ /* 0x000e620000002100 */
[----:B------:R-:W-:Y:S01]  /*28680*/  BSSY B0, `(.L_x_2098) ;  /* 0x000000a000007945 */ /* 0x000fe20003800000 */
[----:B-1----:R-:W-:-:S05]  /*28690*/  LOP3.LUT R2, R2, 0x1f, RZ, 0xc0, !PT ;  /* 0x0000001f02027812 */ /* 0x002fca00078ec0ff */
[----:B------:R-:W-:-:S05]  /*286a0*/  IMAD.IADD R4, R19, 0x1, R2 ;  /* 0x0000000113047824 */ /* 0x000fca00078e0202 */
[----:B------:R-:W-:Y:S01]  /*286b0*/  ISETP.GE.OR P6, PT, R4, R3, !P0 ;  /* 0x000000030400720c */ /* 0x000fe200047c6670 */
[----:B------:R-:W-:-:S12]  /*286c0*/  IMAD.MOV.U32 R3, RZ, RZ, RZ ;  /* 0x000000ffff037224 */ /* 0x000fd800078e00ff */
[----:B------:R-:W-:Y:S05]  /*286d0*/  @P6 BRA `(.L_x_2099) ;  /* 0x0000000000106947 */ /* 0x000fea0003800000 */
[----:B------:R-:W1:Y:S01]  /*286e0*/  LDC.64 R2, c[0x0][0xc80] ;  /* 0x00032000ff027b82 */ /* 0x000e620000000a00 */
[----:B------:R-:W-:Y:S01]  /*286f0*/  ULDC.64 UR4, c[0x0][0x208] ;  /* 0x0000820000047ab9 */ /* 0x000fe20000000a00 */
[----:B-1----:R-:W-:-:S06]  /*28700*/  IMAD.WIDE R2, R4, 0x4, R2 ;  /* 0x0000000404027825 */ /* 0x002fcc00078e0202 */
[----:B------:R1:W5:Y:S02]  /*28710*/  LDG.E R3, desc[UR4][R2.64] ;  /* 0x0000000402037981 */ /* 0x000364000c1e1900 */
.L_x_2099:
[----:B------:R-:W-:Y:S05]  /*28720*/  BSYNC B0 ;  /* 0x0000000000007941 */ /* 0x000fea0003800000 */
.L_x_2098:
[----:B------:R-:W-:-:S03]  /*28730*/  UMOV UR4, 0xffffffff ;  /* 0xffffffff00047882 */ /* 0x000fc60000000000 */
[----:B------:R-:W-:Y:S05]  /*28740*/  BRA.DIV UR4, `(.L_x_2100) ;  /* 0x0000002e04e07947 */ /* 0x000fea000b800000 */
[----:B-----5:R-:W1:Y:S02]  /*28750*/  SHFL.UP PT, R14, R3, 0x1, RZ ;  /* 0x04200000030e7989 */ /* 0x020e6400000e00ff */
        /* <DEDUP_REMOVED lines=14> */
[----:B------:R1:W2:Y:S02]  /*28840*/  SHFL.IDX PT, R16, R2, 0x1f, 0x1f ;  /* 0x03e01f0002107f89 */ /* 0x0002a400000e0000 */
.L_x_2206:
[----:B------:R-:W-:Y:S02]  /*28850*/  ULDC UR4, c[0x0][0xc38] ;  /* 0x00030e0000047ab9 */ /* 0x000fe40000000800 */
[----:B------:R-:W-:-:S04]  /*28860*/  IMAD.U32 R4, RZ, RZ, UR4 ;  /* 0x00000004ff047e24 */ /* 0x000fc8000f8e00ff */
[----:B--2---:R-:W-:-:S04]  /*28870*/  IMAD R16, R16, R4, RZ ;  /* 0x0000000410107224 */ /* 0x004fc800078e02ff */
[----:B------:R-:W-:-:S05]  /*28880*/  IMAD.IADD R5, R16, 0x1, R5 ;  /* 0x0000000110057824 */ /* 0x000fca00078e0205 */
[----:B------:R-:W-:-:S13]  /*28890*/  ISETP.GT.AND P6, PT, R5, R0, PT ;  /* 0x000000000500720c */ /* 0x000fda0003fc4270 */
[----:B------:R-:W-:Y:S05]  /*288a0*/  @!P6 BRA `(.L_x_2101) ;  /* 0xfffffffc0060e947 */ /* 0x000fea000383ffff */
.L_x_2096:
        /* <DEDUP_REMOVED lines=8> */
.L_x_2210:
[----:B------:R-:W-:Y:S01]  /*28930*/  ISETP.NE.AND P0, PT, R5, RZ, PT ;  /* 0x000000ff0500720c */ /* 0x000fe20003f05270 */
[----:B------:R-:W-:-:S12]  /*28940*/  IMAD.MOV.U32 R5, RZ, RZ, RZ ;  /* 0x000000ffff057224 */ /* 0x000fd800078e00ff */
[----:B------:R-:W-:Y:S05]  /*28950*/  @!P0 BRA `(.L_x_2103) ;  /* 0x0000000000148947 */ /* 0x000fea0003800000 */
[----:B------:R-:W-:Y:S01]  /*28960*/  UMOV UR4, 0xffffffff ;  /* 0xffffffff00047882 */ /* 0x000fe20000000000 */
[----:B0-----:R-:W-:Y:S02]  /*28970*/  VIADD R12, R6, 0xffffffff ;  /* 0xffffffff060c7836 */ /* 0x001fe40000000000 */
[----:B------:R-:W-:Y:S05]  /*28980*/  BRA.DIV UR4, `(.L_x_2104) ;  /* 0x00000032046c7947 */ /* 0x000fea000b800000 */
[----:B-1----:R0:W1:Y:S02]  /*28990*/  SHFL.IDX PT, R2, R2, R12, 0x1f ;  /* 0x00001f0c02027589 */ /* 0x00206400000e0000 */
.L_x_2213:
[----:B-1----:R-:W-:-:S07]  /*289a0*/  IMAD.MOV.U32 R5, RZ, RZ, R2 ;  /* 0x000000ffff057224 */ /* 0x002fce00078e0002 */
.L_x_2103:
[----:B-12---:R-:W1:Y:S01]  /*289b0*/  LDC.64 R2, c[0x0][0xc90] ;  /* 0x00032400ff027b82 */ /* 0x006e620000000a00 */
[----:B------:R-:W-:Y:S01]  /*289c0*/  IMAD.IADD R19, R6, 0x1, R19 ;  /* 0x0000000106137824 */ /* 0x000fe200078e0213 */
[----:B------:R-:W-:-:S03]  /*289d0*/  ULDC.64 UR4, c[0x0][0x208] ;  /* 0x0000820000047ab9 */ /* 0x000fc60000000a00 */
[----:B-1----:R-:W-:-:S05]  /*289e0*/  IMAD.WIDE R2, R19, 0x4, R2 ;  /* 0x0000000413027825 */ /* 0x002fca00078e0202 */
[----:B------:R-:W3:Y:S01]  /*289f0*/  LDG.E R7, desc[UR4][R2.64] ;  /* 0x0000000402077981 */ /* 0x000ee2000c1e1900 */
[----:B------:R-:W-:-:S04]  /*28a00*/  IMAD R16, R5, R4, R16 ;  /* 0x0000000405107224 */ /* 0x000fc800078e0210 */
[----:B------:R-:W-:Y:S02]  /*28a10*/  IMAD.IADD R0, R0, 0x1, -R16 ;  /* 0x0000000100007824 */ /* 0x000fe400078e0a10 */
[----:B---3--:R-:W-:-:S05]  /*28a20*/  IMAD R6, R17, R7, RZ ;  /* 0x0000000711067224 */ /* 0x008fca00078e02ff */
[----:B------:R-:W-:-:S04]  /*28a30*/  IABS R8, R6 ;  /* 0x0000000600087213 */ /* 0x000fc80000000000 */
[----:B------:R-:W1:Y:S08]  /*28a40*/  I2F.RP R2, R8 ;  /* 0x0000000800027306 */ /* 0x000e700000209400 */
[----:B-1----:R-:W1:Y:S02]  /*28a50*/  MUFU.RCP R2, R2 ;  /* 0x0000000200027308 */ /* 0x002e640000001000 */
[----:B-1----:R-:W-:-:S06]  /*28a60*/  VIADD R2, R2, 0xffffffe ;  /* 0x0ffffffe02027836 */ /* 0x002fcc0000000000 */
[----:B------:R-:W1:Y:S02]  /*28a70*/  F2I.FTZ.U32.TRUNC.NTZ R3, R2 ;  /* 0x0000000200037305 */ /* 0x000e64000021f000 */
[----:B-1----:R-:W-:-:S04]  /*28a80*/  IMAD.MOV R2, RZ, RZ, -R3 ;  /* 0x000000ffff027224 */ /* 0x002fc800078e0a03 */
        /* <DEDUP_REMOVED lines=22> */
[----:B------:R-:W-:-:S04]  /*28bf0*/  VIADDMNMX R4, R3, R4, R7, PT ;  /* 0x0000000403047246 */ /* 0x000fc80003800107 */
        /* <DEDUP_REMOVED lines=19> */
[C---:B------:R-:W-:Y:S01]  /*28d30*/  LOP3.LUT R3, R0.reuse, R4, RZ, 0x3c, !PT ;  /* 0x0000000400037212 */ /* 0x040fe200078e3cff */
[----:B------:R-:W-:-:S03]  /*28d40*/  IMAD.IADD R0, R0, 0x1, R5 ;  /* 0x0000000100007824 */ /* 0x000fc600078e0205 */
        /* <DEDUP_REMOVED lines=9> */
.L_x_2097:
[----:B------:R-:W-:Y:S01]  /*28de0*/  UMOV UR4, URZ ;  /* 0x0000003f00047c82 */ /* 0x000fe20008000000 */
[----:B------:R-:W-:Y:S01]  /*28df0*/  UMOV UR5, URZ ;  /* 0x0000003f00057c82 */ /* 0x000fe20008000000 */
[----:B------:R-:W-:Y:S01]  /*28e00*/  ULDC UR6, c[0x0][0xc3c] ;  /* 0x00030f0000067ab9 */ /* 0x000fe20000000800 */
[----:B------:R-:W-:Y:S02]  /*28e10*/  IMAD.MOV.U32 R16, RZ, RZ, R0 ;  /* 0x000000ffff107224 */ /* 0x000fe400078e0000 */
[----:B------:R-:W-:Y:S02]  /*28e20*/  IMAD.U32 R17, RZ, RZ, UR4 ;  /* 0x00000004ff117e24 */ /* 0x000fe4000f8e00ff */
[----:B------:R-:W-:Y:S02]  /*28e30*/  IMAD.U32 R18, RZ, RZ, UR5 ;  /* 0x00000005ff127e24 */ /* 0x000fe4000f8e00ff */
[----:B------:R-:W-:-:S07]  /*28e40*/  IMAD.U32 R19, RZ, RZ, UR6 ;  /* 0x00000006ff137e24 */ /* 0x000fce000f8e00ff */
.L_x_2105:
[----:B------:R3:W2:Y:S01]  /*28e50*/  LDL R3, [R1] ;  /* 0x0000000001037983 */ /* 0x0006a20000100800 */
[----:B------:R-:W1:Y:S01]  /*28e60*/  S2R R0, SR_TID.X ;  /* 0x0000000000007919 */ /* 0x000e620000002100 */
[----:B------:R-:W-:Y:S05]  /*28e70*/  WARPSYNC.ALL ;  /* 0x0000000000007948 */ /* 0x000fea0003800000 */
[----:B-1----:R-:W-:Y:S01]  /*28e80*/  LOP3.LUT R0, R0, 0x1f, RZ, 0xc0, !PT ;  /* 0x0000001f00007812 */ /* 0x002fe200078ec0ff */
[----:B------:R-:W-:Y:S03]  /*28e90*/  BAR.SYNC.DEFER_BLOCKING 0x4, 0x180 ;  /* 0x0106000000007b1d */ /* 0x000fe60000010000 */
[----:B------:R-:W-:-:S13]  /*28ea0*/  ISETP.NE.AND P0, PT, R0, RZ, PT ;  /* 0x000000ff0000720c */ /* 0x000fda0003f05270 */
[----:B------:R-:W2:Y:S01]  /*28eb0*/  @!P0 S2R R0, SR_CgaCtaId ;  /* 0x0000000000008919 */ /* 0x000ea20000008800 */
[----:B------:R-:W-:-:S04]  /*28ec0*/  @!P0 MOV R2, 0x400 ;  /* 0x0000040000028802 */ /* 0x000fc80000000f00 */
[----:B--2---:R-:W-:-:S05]  /*28ed0*/  @!P0 LEA R3, R0, R2, 0x18 ;  /* 0x0000000200038211 */ /* 0x004fca00078ec0ff */
[----:B------:R3:W-:Y:S04]  /*28ee0*/  @!P0 STS.128 [R3+0x2a8d0], R16 ;  /* 0x02a8d01003008388 */ /* 0x0007e80000000c00 */
[----:B------:R3:W-:Y:S01]  /*28ef0*/  @!P0 STL [R1], R3 ;  /* 0x0000000301008387 */ /* 0x0007e20000100800 */
[----:B------:R-:W-:Y:S06]  /*28f00*/  BAR.ARV 0x5, 0x180 ;  /* 0x0146000000007b1d */ /* 0x000fec0000002000 */
.L_x_2094:
[----:B------:R-:W-:Y:S02]  /*28f10*/  ULDC UR4, c[0x0][0xc3c] ;  /* 0x00030f0000047ab9 */ /* 0x000fe40000000800 */
[----:B--2---:R-:W-:-:S13]  /*28f20*/  ISETP.GE.AND P0, PT, R19, UR4, PT ;  /* 0x0000000413007c0c */ /* 0x004fda000bf06270 */
[----:B------:R-:W-:Y:S05]  /*28f30*/  @!P0 BRA `(.L_x_2106) ;  /* 0xffffff8c00908947 */ /* 0x000fea000383ffff */
[----:B------:R-:W-:Y:S05]  /*28f40*/  BSYNC B8 ;  /* 0x0000000000087941 */ /* 0x000fea0003800000 */
.L_x_1950:
[----:B-1----:R-:W2:Y:S01]  /*28f50*/  LDL.LU R0, [R1+0x48] ;  /* 0x0000480001007983 */ /* 0x002ea20000300800 */
[----:B------:R-:W-:Y:S01]  /*28f60*/  BSSY B0, `(.L_x_2107) ;  /* 0x000000b000007945 */ /* 0x000fe20003800000 */
[----:B------:R-:W1:Y:S01]  /*28f70*/  S2R R5, SR_CgaCtaId ;  /* 0x0000000000057919 */ /* 0x000e620000008800 */
[----:B--2---:R-:W-:-:S05]  /*28f80*/  VIADD R0, R0, 0x1 ;  /* 0x0000000100007836 */ /* 0x004fca0000000000 */
[----:B0-----:R-:W-:-:S04]  /*28f90*/  LEA.HI R2, R0, R0, RZ, 0x1 ;  /* 0x0000000000027211 */ /* 0x001fc800078f08ff */
[----:B---3--:R-:W-:-:S05]  /*28fa0*/  LOP3.LUT R3, R2, 0xfffffffe, RZ, 0xc0, !PT ;  /* 0xfffffffe02037812 */ /* 0x008fca00078ec0ff */
[----:B------:R-:W-:Y:S01]  /*28fb0*/  IMAD.IADD R3, R0, 0x1, -R3 ;  /* 0x0000000100037824 */ /* 0x000fe200078e0a03 */
[----:B------:R-:W-:-:S04]  /*28fc0*/  MOV R0, 0x400 ;  /* 0x0000040000007802 */ /* 0x000fc80000000f00 */
[----:B-1----:R-:W-:Y:S02]  /*28fd0*/  LEA R0, R5, R0, 0x18 ;  /* 0x0000000005007211 */ /* 0x002fe400078ec0ff */
[----:B------:R-:W-:-:S04]  /*28fe0*/  SHF.L.U32 R3, R3, 0x1f, RZ ;  /* 0x0000001f03037819 */ /* 0x000fc800000006ff */
[----:B------:R-:W0:Y:S02]  /*28ff0*/  SYNCS.PHASECHK.TRANS64.TRYWAIT P0, [R0+URZ+0x2a820], R3 ;  /* 0x02a82003000075a7 */ /* 0x000e24000800017f */
[----:B0-----:R-:W-:Y:S05]  /*29000*/  @!P0 BRA `(.L_x_2108) ;  /* 0x0000002800f48947 */ /* 0x001fea0003800000 */
.L_x_2214:
[----:B------:R-:W-:Y:S05]  /*29010*/  BSYNC B0 ;  /* 0x0000000000007941 */ /* 0x000fea0003800000 */
.L_x_2107:
[----:B------:R-:W-:-:S03]  /*29020*/  UMOV UR4, 0xffffffff ;  /* 0xffffffff00047882 */ /* 0x000fc60000000000 */
[----:B------:R-:W-:Y:S05]  /*29030*/  BRA.DIV UR4, `(.L_x_2109) ;  /* 0x0000002a04fc7947 */ /* 0x000fea000b800000 */
[----:B------:R-:W1:Y:S02]  /*29040*/  S2R R2, SR_TID.X ;  /* 0x0000000000027919 */ /* 0x000e640000002100 */
[----:B-1----:R-:W-:-:S04]  /*29050*/  SHF.R.U32.HI R2, RZ, 0x5, R2 ;  /* 0x00000005ff027819 */ /* 0x002fc80000011602 */
[----:B------:R-:W-:-:S05]  /*29060*/  LOP3.LUT R2, R2, 0x3, RZ, 0xc0, !PT ;  /* 0x0000000302027812 */ /* 0x000fca00078ec0ff */
[----:B------:R1:W2:Y:S02]  /*29070*/  SHFL.IDX PT, R14, R2, RZ, 0x1f ;  /* 0x00001fff020e7589 */ /* 0x0002a400000e0000 */
.L_x_2217:
[----:B--2---:R-:W-:-:S13]  /*29080*/  ISETP.NE.AND P0, PT, R14, RZ, PT ;  /* 0x000000ff0e00720c */ /* 0x004fda0003f05270 */
[----:B------:R-:W-:Y:S05]  /*29090*/  @P0 BRA `(.L_x_1654) ;  /* 0x0000000000940947 */ /* 0x000fea0003800000 */
[----:B------:R-:W-:-:S03]  /*290a0*/  UMOV UR4, 0xffffffff ;  /* 0xffffffff00047882 */ /* 0x000fc60000000000 */
[----:B------:R-:W-:Y:S05]  /*290b0*/  BRA.DIV UR4, `(.L_x_2110) ;  /* 0x0000002e04107947 */ /* 0x000fea000b800000 */
[----:B------:R-:W-:-:S13]  /*290c0*/  ELECT P6, URZ, PT ;  /* 0x00000000003f782f */ /* 0x000fda00038c0000 */
.L_x_2220:
[----:B------:R-:W-:Y:S05]  /*290d0*/  @!P6 BRA `(.L_x_1654) ;  /* 0x000000000084e947 */ /* 0x000fea0003800000 */
[----:B------:R-:W-:-:S06]  /*290e0*/  ULOP3.LUT UR4, UR60, 0x2, URZ, 0xfc, !UPT ;  /* 0x000000023c047892 */ /* 0x000fcc000f8efc3f */
[----:B-1----:R-:W-:-:S05]  /*290f0*/  IMAD.U32 R2, RZ, RZ, UR4 ;  /* 0x00000004ff027e24 */ /* 0x002fca000f8e00ff */
[----:B------:R-:W-:-:S13]  /*29100*/  ISETP.NE.AND P2, PT, R2, 0x3, PT ;  /* 0x000000030200780c */ /* 0x000fda0003f45270 */
[----:B------:R-:W-:Y:S05]  /*29110*/  @!P2 BRA `(.L_x_2111) ;  /* 0x000000000004a947 */ /* 0x000fea0003800000 */
[----:B------:R-:W-:Y:S01]  /*29120*/  BPT.TRAP 0x1 ;  /* 0x000000040000795c */ /* 0x000fe20000300000 */
.L_x_2111:
[----:B0-----:R-:W2:Y:S04]  /*29130*/  LDL R3, [R1+0x4] ;  /* 0x0000040001037983 */ /* 0x001ea80000100800 */
[----:B------:R-:W3:Y:S01]  /*29140*/  LDL.LU R7, [R1+0x18] ;  /* 0x0000180001077983 */ /* 0x000ee20000300800 */
        /* <DEDUP_REMOVED lines=12> */
.L_x_2221:
[----:B------:R-:W1:Y:S02]  /*29210*/  SYNCS.PHASECHK.TRANS64.TRYWAIT P0, [R7+URZ], R2 ;  /* 0x00000002070075a7 */ /* 0x000e64000800017f */
[----:B-1----:R-:W-:Y:S05]  /*29220*/  @!P0 BRA `(.L_x_2113) ;  /* 0x0000002800e88947 */ /* 0x002fea0003800000 */
.L_x_2222:
[----:B------:R-:W-:Y:S05]  /*29230*/  @!P2 BRA `(.L_x_2114) ;  /* 0x000000000004a947 */ /* 0x000fea0003800000 */
[----:B------:R-:W-:Y:S01]  /*29240*/  BPT.TRAP 0x1 ;  /* 0x000000040000795c */ /* 0x000fe20000300000 */
.L_x_2114:
[----:B------:R-:W2:Y:S01]  /*29250*/  LDL.LU R4, [R1+0x4] ;  /* 0x0000040001047983 */ /* 0x000ea20000300800 */
[----:B------:R-:W-:-:S04]  /*29260*/  VIADD R0, R0, 0x2a860 ;  /* 0x0002a86000007836 */ /* 0x000fc80000000000 */
[----:B--2---:R-:W-:-:S04]  /*29270*/  IMAD R4, R4, 0x8, R0 ;  /* 0x0000000804047824 */ /* 0x004fc800078e0200 */
[----:B------:R-:W2:Y:S02]  /*29280*/  SYNCS.PHASECHK.TRANS64.TRYWAIT P0, [R4+URZ], R5 ;  /* 0x00000005040075a7 */ /* 0x000ea4000800017f */
[----:B--2---:R-:W-:Y:S05]  /*29290*/  @!P0 BRA `(.L_x_2115) ;  /* 0x0000002800e08947 */ /* 0x004fea0003800000 */
.L_x_2223:
[----:B------:R-:W-:-:S07]  /*292a0*/  IMAD R3, R3, 0x8, R0 ;  /* 0x0000000803037824 */ /* 0x000fce00078e0200 */
.L_x_2116:
[----:B---3--:R3:W4:Y:S02]  /*292b0*/  SYNCS.PHASECHK.TRANS64.TRYWAIT P0, [R3+URZ], R2 ;  /* 0x00000002030075a7 */ /* 0x008724000800017f */
[----:B----4-:R-:W-:Y:S05]  /*292c0*/  @!P0 NANOSLEEP.SYNCS 0x989680 ;  /* 0x009896800000895d */ /* 0x010fea0003900000 */
[----:B------:R-:W4:Y:S02]  /*292d0*/  @!P0 SYNCS.PHASECHK.TRANS64 P0, [R3+URZ], R2 ;  /* 0x00000002030085a7 */ /* 0x000f24000800007f */
[----:B----4-:R-:W-:Y:S05]  /*292e0*/  @!P0 BRA `(.L_x_2116) ;  /* 0xfffffffc00f08947 */ /* 0x010fea000383ffff */
.L_x_1654:
[----:B------:R-:W-:Y:S05]  /*292f0*/  BSYNC B9 ;  /* 0x0000000000097941 */ /* 0x000fea0003800000 */
.L_x_1651:
[----:B------:R-:W-:Y:S05]  /*29300*/  EXIT ;  /* 0x000000000000794d */ /* 0x000fea0003800000 */
.L_x_1680:
[----:B-1----:R1:W2:Y:S02]  /*29310*/  SYNCS.PHASECHK.TRANS64.TRYWAIT P5, [R3+URZ+0x2a890], R0 ;  /* 0x02a89000030075a7 */ /* 0x0022a400080a017f */
[----:B--2---:R-:W-:Y:S05]  /*29320*/  @!P5 NANOSLEEP.SYNCS 0x989680 ;  /* 0x009896800000d95d */ /* 0x004fea0003900000 */
[----:B------:R-:W2:Y:S02]  /*29330*/  @!P5 SYNCS.PHASECHK.TRANS64 P5, [R3+URZ+0x2a890], R0 ;  /* 0x02a890000300d5a7 */ /* 0x000ea400080a007f */
[----:B--2---:R-:W-:Y:S05]  /*29340*/  @!P5 BRA `(.L_x_1680) ;  /* 0xfffffffc00f0d947 */ /* 0x004fea000383ffff */
[----:B------:R-:W-:Y:S05]  /*29350*/  BRA `(.L_x_2117) ;  /* 0xfffffda8000c7947 */ /* 0x000fea000383ffff */
.L_x_1734:
[----:B-1----:R1:W3:Y:S02]  /*29360*/  SYNCS.PHASECHK.TRANS64.TRYWAIT P5, [R3+URZ+0x2a890], R0 ;  /* 0x02a89000030075a7 */ /* 0x0022e400080a017f */
[----:B---3--:R-:W-:Y:S05]  /*29370*/  @!P5 NANOSLEEP.SYNCS 0x989680 ;  /* 0x009896800000d95d */ /* 0x008fea0003900000 */
[----:B------:R-:W3:Y:S02]  /*29380*/  @!P5 SYNCS.PHASECHK.TRANS64 P5, [R3+URZ+0x2a890], R0 ;  /* 0x02a890000300d5a7 */ /* 0x000ee400080a007f */
[----:B---3--:R-:W-:Y:S05]  /*29390*/  @!P5 BRA `(.L_x_1734) ;  /* 0xfffffffc00f0d947 */ /* 0x008fea000383ffff */
[----:B------:R-:W-:Y:S05]  /*293a0*/  BRA `(.L_x_2118) ;  /* 0xfffffddc00a47947 */ /* 0x000fea000383ffff */
.L_x_1759:
[----:B-1----:R1:W2:Y:S02]  /*293b0*/  SYNCS.PHASECHK.TRANS64.TRYWAIT P4, [R3+URZ+0x2a890], R0 ;  /* 0x02a89000030075a7 */ /* 0x0022a4000808017f */
[----:B--2---:R-:W-:Y:S05]  /*293c0*/  @!P4 NANOSLEEP.SYNCS 0x989680 ;  /* 0x009896800000c95d */ /* 0x004fea0003900000 */
[----:B------:R-:W2:Y:S02]  /*293d0*/  @!P4 SYNCS.PHASECHK.TRANS64 P4, [R3+URZ+0x2a890], R0 ;  /* 0x02a890000300c5a7 */ /* 0x000ea4000808007f */
[----:B--2---:R-:W-:Y:S05]  /*293e0*/  @!P4 BRA `(.L_x_1759) ;  /* 0xfffffffc00f0c947 */ /* 0x004fea000383ffff */
[----:B------:R-:W-:Y:S05]  /*293f0*/  BRA `(.L_x_2119) ;  /* 0xfffffe10006c7947 */ /* 0x000fea000383ffff */
.L_x_1765:
[----:B0-----:R0:W2:Y:S02]  /*29400*/  SYNCS.PHASECHK.TRANS64.TRYWAIT P4, [R3+URZ+0x2a8b0], R0 ;  /* 0x02a8b000030075a7 */ /* 0x0010a4000808017f */
[----:B--2---:R-:W-:Y:S05]  /*29410*/  @!P4 NANOSLEEP.SYNCS 0x989680 ;  /* 0x009896800000c95d */ /* 0x004fea0003900000 */
[----:B------:R-:W2:Y:S02]  /*29420*/  @!P4 SYNCS.PHASECHK.TRANS64 P4, [R3+URZ+0x2a8b0], R0 ;  /* 0x02a8b0000300c5a7 */ /* 0x000ea4000808007f */
[----:B--2---:R-:W-:Y:S05]  /*29430*/  @!P4 BRA `(.L_x_1765) ;  /* 0xfffffffc00f0c947 */ /* 0x004fea000383ffff */
[----:B------:R-:W-:Y:S05]  /*29440*/  BRA `(.L_x_2120) ;  /* 0xfffffe1400787947 */ /* 0x000fea000383ffff */
.L_x_1791:
        /* <DEDUP_REMOVED lines=8> */
.L_x_2122:
[----:B------:R-:W-:Y:S05]  /*294d0*/  BSYNC B1 ;  /* 0x0000000000017941 */ /* 0x000fea0003800000 */
.L_x_2121:
        /* <DEDUP_REMOVED lines=8> */
.L_x_2123:
[----:B------:R-:W-:Y:S02]  /*29560*/  IMAD.MOV.U32 R13, RZ, RZ, R8 ;  /* 0x000000ffff0d7224 */ /* 0x000fe400078e0008 */
[----:B------:R-:W-:-:S07]  /*29570*/  IMAD.MOV.U32 R0, RZ, RZ, R14 ;  /* 0x000000ffff007224 */ /* 0x000fce00078e000e */
[----:B------:R-:W-:Y:S05]  /*29580*/  WARPSYNC.COLLECTIVE R15, `(.L_x_2124) ;  /* 0x000000000f087348 */ /* 0x000fea0003c00000 */
[----:B------:R0:W1:Y:S02]  /*29590*/  SHFL.IDX P6, R14, R13, R12, R11 ;  /* 0x0000000c0d0e7389 */ /* 0x00006400000c000b */
[----:B01----:R-:W-:Y:S01]  /*295a0*/  ENDCOLLECTIVE ;  /* 0x000000000000791b */ /* 0x003fe20003800000 */
.L_x_2124:
[----:B------:R-:W-:Y:S02]  /*295b0*/  IMAD.MOV.U32 R13, RZ, RZ, R4 ;  /* 0x000000ffff0d7224 */ /* 0x000fe400078e0004 */
[----:B------:R-:W-:-:S07]  /*295c0*/  IMAD.MOV.U32 R5, RZ, RZ, R14 ;  /* 0x000000ffff057224 */ /* 0x000fce00078e000e */
[----:B------:R-:W-:Y:S05]  /*295d0*/  WARPSYNC.COLLECTIVE R15, `(.L_x_2125) ;  /* 0x000000000f087348 */ /* 0x000fea0003c00000 */
[----:B------:R0:W1:Y:S02]  /*295e0*/  SHFL.IDX P6, R14, R13, R12, R11 ;  /* 0x0000000c0d0e7389 */ /* 0x00006400000c000b */
[----:B01----:R-:W-:Y:S01]  /*295f0*/  ENDCOLLECTIVE ;  /* 0x000000000000791b */ /* 0x003fe20003800000 */
.L_x_2125:
[----:B------:R-:W-:Y:S05]  /*29600*/  BRA `(.L_x_2126) ;  /* 0xfffffe2400c47947 */ /* 0x000fea000383ffff */
.L_x_1794:
[----:B------:R-:W-:Y:S01]  /*29610*/  BSSY B1, `(.L_x_2127) ;  /* 0x0000008000017945 */ /* 0x000fe20003800000 */
[----:B------:R-:W-:Y:S02]  /*29620*/  IMAD.MOV.U32 R13, RZ, RZ, R7 ;  /* 0x000000ffff0d7224 */ /* 0x000fe400078e0007 */
[----:B------:R-:W-:Y:S02]  /*29630*/  IMAD.MOV.U32 R12, RZ, RZ, 0x1 ;  /* 0x00000001ff0c7424 */ /* 0x000fe400078e00ff */
[----:B------:R-:W-:Y:S02]  /*29640*/  IMAD.MOV.U32 R11, RZ, RZ, 0x1c1f ;  /* 0x00001c1fff0b7424 */ /* 0x000fe400078e00ff */
[----:B------:R-:W-:-:S07]  /*29650*/  IMAD.MOV.U32 R15, RZ, RZ, -0x1 ;  /* 0xffffffffff0f7424 */ /* 0x000fce00078e00ff */
[----:B0---4-:R-:W-:Y:S05]  /*29660*/  WARPSYNC.COLLECTIVE R15, `(.L_x_2128) ;  /* 0x000000000f087348 */ /* 0x011fea0003c00000 */
[----:B----4-:R1:W2:Y:S02]  /*29670*/  SHFL.IDX P6, R14, R13, R12, R11 ;  /* 0x0000000c0d0e7389 */ /* 0x0102a400000c000b */
[----:B012---:R-:W-:Y:S01]  /*29680*/  ENDCOLLECTIVE ;  /* 0x000000000000791b */ /* 0x007fe20003800000 */
.L_x_2128:
[----:B------:R-:W-:Y:S05]  /*29690*/  BSYNC B1 ;  /* 0x0000000000017941 */ /* 0x000fea0003800000 */
.L_x_2127:
[----:B------:R-:W-:Y:S02]  /*296a0*/  IMAD.MOV.U32 R13, RZ, RZ, R6 ;  /* 0x000000ffff0d7224 */ /* 0x000fe400078e0006 */
[----:B------:R-:W-:Y:S02]  /*296b0*/  IMAD.MOV.U32 R12, RZ, RZ, 0x1 ;  /* 0x00000001ff0c7424 */ /* 0x000fe400078e00ff */
[----:B------:R-:W-:Y:S02]  /*296c0*/  IMAD.MOV.U32 R11, RZ, RZ, 0x1c1f ;  /* 0x00001c1fff0b7424 */ /* 0x000fe400078e00ff */
[----:B------:R-:W-:Y:S02]  /*296d0*/  IMAD.MOV.U32 R15, RZ, RZ, -0x1 ;  /* 0xffffffffff0f7424 */ /* 0x000fe400078e00ff */
[----:B------:R-:W-:-:S07]  /*296e0*/  IMAD.MOV.U32 R3, RZ, RZ, R14 ;  /* 0x000000ffff037224 */ /* 0x000fce00078e000e */
[----:B------:R-:W-:Y:S05]  /*296f0*/  WARPSYNC.COLLECTIVE R15, `(.L_x_2129) ;  /* 0x000000000f087348 */ /* 0x000fea0003c00000 */
[----:B------:R0:W1:Y:S02]  /*29700*/  SHFL.IDX P6, R14, R13, R12, R11 ;  /* 0x0000000c0d0e7389 */ /* 0x00006400000c000b */
[----:B01----:R-:W-:Y:S01]  /*29710*/  ENDCOLLECTIVE ;  /* 0x000000000000791b */ /* 0x003fe20003800000 */
.L_x_2129:
[----:B------:R-:W-:Y:S02]  /*29720*/  IMAD.MOV.U32 R13, RZ, RZ, R8 ;  /* 0x000000ffff0d7224 */ /* 0x000fe400078e0008 */
[----:B------:R-:W-:-:S07]  /*29730*/  IMAD.MOV.U32 R0, RZ, RZ, R14 ;  /* 0x000000ffff007224 */ /* 0x000fce00078e000e */
[----:B------:R-:W-:Y:S05]  /*29740*/  WARPSYNC.COLLECTIVE R15, `(.L_x_2130) ;  /* 0x000000000f087348 */ /* 0x000fea0003c00000 */
[----:B------:R0:W1:Y:S02]  /*29750*/  SHFL.IDX P6, R14, R13, R12, R11 ;  /* 0x0000000c0d0e7389 */ /* 0x00006400000c000b */
[----:B01----:R-:W-:Y:S01]  /*29760*/  ENDCOLLECTIVE ;  /* 0x000000000000791b */ /* 0x003fe20003800000 */
.L_x_2130:
[----:B------:R-:W-:Y:S02]  /*29770*/  IMAD.MOV.U32 R13, RZ, RZ, R4 ;  /* 0x000000ffff0d7224 */ /* 0x000fe400078e0004 */
[----:B------:R-:W-:-:S07]  /*29780*/  IMAD.MOV.U32 R5, RZ, RZ, R14 ;  /* 0x000000ffff057224 */ /* 0x000fce00078e000e */
[----:B------:R-:W-:Y:S05]  /*29790*/  WARPSYNC.COLLECTIVE R15, `(.L_x_2131) ;  /* 0x000000000f087348 */ /* 0x000fea0003c00000 */
[----:B------:R0:W1:Y:S02]  /*297a0*/  SHFL.IDX P6, R14, R13, R12, R11 ;  /* 0x0000000c0d0e7389 */ /* 0x00006400000c000b */
[----:B01----:R-:W-:Y:S01]  /*297b0*/  ENDCOLLECTIVE ;  /* 0x000000000000791b */ /* 0x003fe20003800000 */
.L_x_2131:
[----:B------:R-:W-:Y:S01]  /*297c0*/  IMAD.MOV.U32 R4, RZ, RZ, R14 ;  /* 0x000000ffff047224 */ /* 0x000fe200078e000e */
[----:B------:R-:W-:Y:S06]  /*297d0*/  BRA `(.L_x_2132) ;  /* 0xfffffe2c007c7947 */ /* 0x000fec000383ffff */
.L_x_1798:
[----:B0-----:R0:W1:Y:S02]  /*297e0*/  SYNCS.PHASECHK.TRANS64.TRYWAIT P0, [R16+URZ+0x2a800], R5 ;  /* 0x02a80005100075a7 */ /* 0x001064000800017f */
[----:B-1----:R-:W-:Y:S05]  /*297f0*/  @!P0 NANOSLEEP.SYNCS 0x989680 ;  /* 0x009896800000895d */ /* 0x002fea0003900000 */
[----:B------:R-:W1:Y:S02]  /*29800*/  @!P0 SYNCS.PHASECHK.TRANS64 P0, [R16+URZ+0x2a800], R5 ;  /* 0x02a80005100085a7 */ /* 0x000e64000800007f */
[----:B-1----:R-:W-:Y:S05]  /*29810*/  @!P0 BRA `(.L_x_1798) ;  /* 0xfffffffc00f08947 */ /* 0x002fea000383ffff */
[----:B------:R-:W-:Y:S05]  /*29820*/  BRA `(.L_x_2133) ;  /* 0xfffffe3400ac7947 */ /* 0x000fea000383ffff */
.L_x_1822:
        /* <DEDUP_REMOVED lines=8> */
.L_x_2135:
[----:B------:R-:W-:Y:S05]  /*298b0*/  BSYNC B1 ;  /* 0x0000000000017941 */ /* 0x000fea0003800000 */
.L_x_2134:
        /* <DEDUP_REMOVED lines=8> */
.L_x_2136:
[----:B------:R-:W-:Y:S02]  /*29940*/  IMAD.MOV.U32 R21, RZ, RZ, R3 ;  /* 0x000000ffff157224 */ /* 0x000fe400078e0003 */
[----:B------:R-:W-:Y:S02]  /*29950*/  IMAD.MOV.U32 R13, RZ, RZ, R7 ;  /* 0x000000ffff0d7224 */ /* 0x000fe400078e0007 */
[----:B------:R-:W-:-:S07]  /*29960*/  IMAD.MOV.U32 R0, RZ, RZ, R14 ;  /* 0x000000ffff007224 */ /* 0x000fce00078e000e */
[----:B------:R-:W-:Y:S05]  /*29970*/  WARPSYNC.COLLECTIVE R15, `(.L_x_2137) ;  /* 0x000000000f087348 */ /* 0x000fea0003c00000 */
[----:B------:R0:W1:Y:S02]  /*29980*/  SHFL.IDX P6, R14, R13, R12, R11 ;  /* 0x0000000c0d0e7389 */ /* 0x00006400000c000b */
[----:B01----:R-:W-:Y:S01]  /*29990*/  ENDCOLLECTIVE ;  /* 0x000000000000791b */ /* 0x003fe20003800000 */
.L_x_2137:
[----:B------:R-:W-:Y:S02]  /*299a0*/  IMAD.MOV.U32 R20, RZ, RZ, R0 ;  /* 0x000000ffff147224 */ /* 0x000fe400078e0000 */
[----:B------:R-:W-:Y:S02]  /*299b0*/  IMAD.MOV.U32 R13, RZ, RZ, R9 ;  /* 0x000000ffff0d7224 */ /* 0x000fe400078e0009 */
[----:B------:R-:W-:-:S07]  /*299c0*/  IMAD.MOV.U32 R5, RZ, RZ, R14 ;  /* 0x000000ffff057224 */ /* 0x000fce00078e000e */
[----:B------:R-:W-:Y:S05]  /*299d0*/  WARPSYNC.COLLECTIVE R15, `(.L_x_2138) ;  /* 0x000000000f087348 */ /* 0x000fea0003c00000 */
[----:B------:R0:W1:Y:S02]  /*299e0*/  SHFL.IDX P6, R14, R13, R12, R11 ;  /* 0x0000000c0d0e7389 */ /* 0x00006400000c000b */
[----:B01----:R-:W-:Y:S01]  /*299f0*/  ENDCOLLECTIVE ;  /* 0x000000000000791b */ /* 0x003fe20003800000 */
.L_x_2138:
[----:B------:R-:W-:Y:S05]  /*29a00*/  BRA `(.L_x_2139) ;  /* 0xfffffe5c00407947 */ /* 0x000fea000383ffff */
.L_x_1825:
[----:B------:R-:W-:Y:S01]  /*29a10*/  BSSY B1, `(.L_x_2140) ;  /* 0x0000008000017945 */ /* 0x000fe20003800000 */
[----:B------:R-:W-:Y:S02]  /*29a20*/  IMAD.MOV.U32 R13, RZ, RZ, R8 ;  /* 0x000000ffff0d7224 */ /* 0x000fe400078e0008 */
[----:B------:R-:W-:Y:S02]  /*29a30*/  IMAD.MOV.U32 R12, RZ, RZ, 0x1 ;  /* 0x00000001ff0c7424 */ /* 0x000fe400078e00ff */
[----:B------:R-:W-:Y:S02]  /*29a40*/  IMAD.MOV.U32 R11, RZ, RZ, 0x1c1f ;  /* 0x00001c1fff0b7424 */ /* 0x000fe400078e00ff */
[----:B------:R-:W-:-:S07]  /*29a50*/  IMAD.MOV.U32 R15, RZ, RZ, -0x1 ;  /* 0xffffffffff0f7424 */ /* 0x000fce00078e00ff */
[----:B------:R-:W-:Y:S05]  /*29a60*/  WARPSYNC.COLLECTIVE R15, `(.L_x_2141) ;  /* 0x000000000f087348 */ /* 0x000fea0003c00000 */
[----:B------:R0:W1:Y:S02]  /*29a70*/  SHFL.IDX P6, R14, R13, R12, R11 ;  /* 0x0000000c0d0e7389 */ /* 0x00006400000c000b */
[----:B01----:R-:W-:Y:S01]  /*29a80*/  ENDCOLLECTIVE ;  /* 0x000000000000791b */ /* 0x003fe20003800000 */
.L_x_2141:
[----:B------:R-:W-:Y:S05]  /*29a90*/  BSYNC B1 ;  /* 0x0000000000017941 */ /* 0x000fea0003800000 */
.L_x_2140:
        /* <DEDUP_REMOVED lines=8> */
.L_x_2142:
[----:B------:R-:W-:Y:S02]  /*29b20*/  IMAD.MOV.U32 R61, RZ, RZ, R3 ;  /* 0x000000ffff3d7224 */ /* 0x000fe400078e0003 */
[----:B------:R-:W-:Y:S02]  /*29b30*/  IMAD.MOV.U32 R13, RZ, RZ, R7 ;  /* 0x000000ffff0d7224 */ /* 0x000fe400078e0007 */
[----:B------:R-:W-:-:S07]  /*29b40*/  IMAD.MOV.U32 R0, RZ, RZ, R14 ;  /* 0x000000ffff007224 */ /* 0x000fce00078e000e */
[----:B------:R-:W-:Y:S05]  /*29b50*/  WARPSYNC.COLLECTIVE R15, `(.L_x_2143) ;  /* 0x000000000f087348 */ /* 0x000fea0003c00000 */
[----:B------:R0:W1:Y:S02]  /*29b60*/  SHFL.IDX P6, R14, R13, R12, R11 ;  /* 0x0000000c0d0e7389 */ /* 0x00006400000c000b */
[----:B01----:R-:W-:Y:S01]  /*29b70*/  ENDCOLLECTIVE ;  /* 0x000000000000791b */ /* 0x003fe20003800000 */
.L_x_2143:
[----:B------:R-:W-:Y:S02]  /*29b80*/  IMAD.MOV.U32 R60, RZ, RZ, R0 ;  /* 0x000000ffff3c7224 */ /* 0x000fe400078e0000 */
[----:B------:R-:W-:Y:S02]  /*29b90*/  IMAD.MOV.U32 R13, RZ, RZ, R9 ;  /* 0x000000ffff0d7224 */ /* 0x000fe400078e0009 */
[----:B------:R-:W-:-:S07]  /*29ba0*/  IMAD.MOV.U32 R7, RZ, RZ, R14 ;  /* 0x000000ffff077224 */ /* 0x000fce00078e000e */
[----:B------:R-:W-:Y:S05]  /*29bb0*/  WARPSYNC.COLLECTIVE R15, `(.L_x_2144) ;  /* 0x000000000f087348 */ /* 0x000fea0003c00000 */
[----:B------:R0:W1:Y:S02]  /*29bc0*/  SHFL.IDX P6, R14, R13, R12, R11 ;  /* 0x0000000c0d0e7389 */ /* 0x00006400000c000b */
[----:B01----:R-:W-:Y:S01]  /*29bd0*/  ENDCOLLECTIVE ;  /* 0x000000000000791b */ /* 0x003fe20003800000 */
.L_x_2144:
[----:B------:R-:W-:Y:S05]  /*29be0*/  BRA `(.L_x_2145) ;  /* 0xfffffe6000747947 */ /* 0x000fea000383ffff */
.L_x_1829:
[----:B0-----:R0:W1:Y:S02]  /*29bf0*/  SYNCS.PHASECHK.TRANS64.TRYWAIT P0, [R16+URZ+0x2a800], R61 ;  /* 0x02a8003d100075a7 */ /* 0x001064000800017f */
[----:B-1----:R-:W-:Y:S05]  /*29c00*/  @!P0 NANOSLEEP.SYNCS 0x989680 ;  /* 0x009896800000895d */ /* 0x002fea0003900000 */
[----:B------:R-:W1:Y:S02]  /*29c10*/  @!P0 SYNCS.PHASECHK.TRANS64 P0, [R16+URZ+0x2a800], R61 ;  /* 0x02a8003d100085a7 */ /* 0x000e64000800007f */
[----:B-1----:R-:W-:Y:S05]  /*29c20*/  @!P0 BRA `(.L_x_1829) ;  /* 0xfffffffc00f08947 */ /* 0x002fea000383ffff */
[----:B------:R-:W-:Y:S05]  /*29c30*/  BRA `(.L_x_2146) ;  /* 0xfffffe6400fc7947 */ /* 0x000fea000383ffff */
.L_x_1843:
[----:B-1----:R1:W2:Y:S02]  /*29c40*/  SYNCS.PHASECHK.TRANS64.TRYWAIT P2, [R7+URZ+0x2a830], R0 ;  /* 0x02a83000070075a7 */ /* 0x0022a4000804017f */
[----:B--2---:R-:W-:Y:S05]  /*29c50*/  @!P2 NANOSLEEP.SYNCS 0x989680 ;  /* 0x009896800000a95d */ /* 0x004fea0003900000 */
[----:B------:R-:W2:Y:S02]  /*29c60*/  @!P2 SYNCS.PHASECHK.TRANS64 P2, [R7+URZ+0x2a830], R0 ;  /* 0x02a830000700a5a7 */ /* 0x000ea4000804007f */
[----:B--2---:R-:W-:Y:S05]  /*29c70*/  @!P2 BRA `(.L_x_1843) ;  /* 0xfffffffc00f0a947 */ /* 0x004fea000383ffff */
[----:B------:R-:W-:Y:S05]  /*29c80*/  BRA `(.L_x_1842) ;  /* 0xfffffe9000647947 */ /* 0x000fea000383ffff */
.L_x_1863:
[----:B-1----:R1:W2:Y:S02]  /*29c90*/  SYNCS.PHASECHK.TRANS64.TRYWAIT P2, [R7+URZ+0x2a830], R14 ;  /* 0x02a8300e070075a7 */ /* 0x0022a4000804017f */
[----:B--2---:R-:W-:Y:S05]  /*29ca0*/  @!P2 NANOSLEEP.SYNCS 0x989680 ;  /* 0x009896800000a95d */ /* 0x004fea0003900000 */
[----:B------:R-:W2:Y:S02]  /*29cb0*/  @!P2 SYNCS.PHASECHK.TRANS64 P2, [R7+URZ+0x2a830], R14 ;  /* 0x02a8300e0700a5a7 */ /* 0x000ea4000804007f */
[----:B--2---:R-:W-:Y:S05]  /*29cc0*/  @!P2 BRA `(.L_x_1863) ;  /* 0xfffffffc00f0a947 */ /* 0x004fea000383ffff */
[----:B------:R-:W-:Y:S05]  /*29cd0*/  BRA `(.L_x_1862) ;  /* 0xfffffec000287947 */ /* 0x000fea000383ffff */
.L_x_1868:
[----:B-1----:R1:W2:Y:S02]  /*29ce0*/  SYNCS.PHASECHK.TRANS64.TRYWAIT P2, [R14+URZ+0x2a850], R9 ;  /* 0x02a850090e0075a7 */ /* 0x0022a4000804017f */
[----:B--2---:R-:W-:Y:S05]  /*29cf0*/  @!P2 NANOSLEEP.SYNCS 0x989680 ;  /* 0x009896800000a95d */ /* 0x004fea0003900000 */
[----:B------:R-:W2:Y:S02]  /*29d00*/  @!P2 SYNCS.PHASECHK.TRANS64 P2, [R14+URZ+0x2a850], R9 ;  /* 0x02a850090e00a5a7 */ /* 0x000ea4000804007f */
[----:B--2---:R-:W-:Y:S05]  /*29d10*/  @!P2 BRA `(.L_x_1868) ;  /* 0xfffffffc00f0a947 */ /* 0x004fea000383ffff */
[----:B------:R-:W-:Y:S05]  /*29d20*/  BRA `(.L_x_1867) ;  /* 0xfffffecc001c7947 */ /* 0x000fea000383ffff */
.L_x_1888:
[----:B-1----:R1:W2:Y:S02]  /*29d30*/  SYNCS.PHASECHK.TRANS64.TRYWAIT P2, [R3+URZ+0x2a830], R4 ;  /* 0x02a83004030075a7 */ /* 0x0022a4000804017f */
[----:B--2---:R-:W-:Y:S05]  /*29d40*/  @!P2 NANOSLEEP.SYNCS 0x989680 ;  /* 0x009896800000a95d */ /* 0x004fea0003900000 */
[----:B------:R-:W2:Y:S02]  /*29d50*/  @!P2 SYNCS.PHASECHK.TRANS64 P2, [R3+URZ+0x2a830], R4 ;  /* 0x02a830040300a5a7 */ /* 0x000ea4000804007f */
[----:B--2---:R-:W-:Y:S05]  /*29d60*/  @!P2 BRA `(.L_x_1888) ;  /* 0xfffffffc00f0a947 */ /* 0x004fea000383ffff */
[----:B------:R-:W-:Y:S05]  /*29d70*/  BRA `(.L_x_1887) ;  /* 0xfffffef400087947 */ /* 0x000fea000383ffff */
.L_x_1893:
[----:B-1----:R1:W2:Y:S02]  /*29d80*/  SYNCS.PHASECHK.TRANS64.TRYWAIT P2, [R198+URZ+0x2a850], R3 ;  /* 0x02a85003c60075a7 */ /* 0x0022a4000804017f */
[----:B--2---:R-:W-:Y:S05]  /*29d90*/  @!P2 NANOSLEEP.SYNCS 0x989680 ;  /* 0x009896800000a95d */ /* 0x004fea0003900000 */
[----:B------:R-:W2:Y:S02]  /*29da0*/  @!P2 SYNCS.PHASECHK.TRANS64 P2, [R198+URZ+0x2a850], R3 ;  /* 0x02a85003c600a5a7 */ /* 0x000ea4000804007f */
[----:B--2---:R-:W-:Y:S05]  /*29db0*/  @!P2 BRA `(.L_x_1893) ;  /* 0xfffffffc00f0a947 */ /* 0x004fea000383ffff */
[----:B------:R-:W-:Y:S05]  /*29dc0*/  BRA `(.L_x_1892) ;  /* 0xfffffefc00e87947 */ /* 0x000fea000383ffff */
.L_x_1901:
[----:B-1----:R1:W2:Y:S02]  /*29dd0*/  SYNCS.PHASECHK.TRANS64.TRYWAIT P2, [R3+URZ+0x2a830], R14 ;  /* 0x02a8300e030075a7 */ /* 0x0022a4000804017f */
[----:B--2---:R-:W-:Y:S05]  /*29de0*/  @!P2 NANOSLEEP.SYNCS 0x989680 ;  /* 0x009896800000a95d */ /* 0x004fea0003900000 */
[----:B------:R-:W2:Y:S02]  /*29df0*/  @!P2 SYNCS.PHASECHK.TRANS64 P2, [R3+URZ+0x2a830], R14 ;  /* 0x02a8300e0300a5a7 */ /* 0x000ea4000804007f */
[----:B--2---:R-:W-:Y:S05]  /*29e00*/  @!P2 BRA `(.L_x_1901) ;  /* 0xfffffffc00f0a947 */ /* 0x004fea000383ffff */
[----:B------:R-:W-:Y:S05]  /*29e10*/  BRA `(.L_x_1900) ;  /* 0xffffff1000e07947 */ /* 0x000fea000383ffff */
.L_x_1906:
[----:B-1----:R1:W2:Y:S02]  /*29e20*/  SYNCS.PHASECHK.TRANS64.TRYWAIT P2, [R12+URZ+0x2a850], R3 ;  /* 0x02a850030c0075a7 */ /* 0x0022a4000804017f */
[----:B--2---:R-:W-:Y:S05]  /*29e30*/  @!P2 NANOSLEEP.SYNCS 0x989680 ;  /* 0x009896800000a95d */ /* 0x004fea0003900000 */
[----:B------:R-:W2:Y:S02]  /*29e40*/  @!P2 SYNCS.PHASECHK.TRANS64 P2, [R12+URZ+0x2a850], R3 ;  /* 0x02a850030c00a5a7 */ /* 0x000ea4000804007f */
[----:B--2---:R-:W-:Y:S05]  /*29e50*/  @!P2 BRA `(.L_x_1906) ;  /* 0xfffffffc00f0a947 */ /* 0x004fea000383ffff */
[----:B------:R-:W-:Y:S05]  /*29e60*/  BRA `(.L_x_1905) ;  /* 0xffffff1c00d47947 */ /* 0x000fea000383ffff */
.L_x_1920:
[----:B-1----:R1:W2:Y:S02]  /*29e70*/  SYNCS.PHASECHK.TRANS64.TRYWAIT P0, [R13+URZ+0x2a850], R0 ;  /* 0x02a850000d0075a7 */ /* 0x0022a4000800017f */
[----:B--2---:R-:W-:Y:S05]  /*29e80*/  @!P0 NANOSLEEP.SYNCS 0x989680 ;  /* 0x009896800000895d */ /* 0x004fea0003900000 */
[----:B------:R-:W2:Y:S02]  /*29e90*/  @!P0 SYNCS.PHASECHK.TRANS64 P0, [R13+URZ+0x2a850], R0 ;  /* 0x02a850000d0085a7 */ /* 0x000ea4000800007f */
[----:B--2---:R-:W-:Y:S05]  /*29ea0*/  @!P0 BRA `(.L_x_1920) ;  /* 0xfffffffc00f08947 */ /* 0x004fea000383ffff */
[----:B------:R-:W-:Y:S05]  /*29eb0*/  BRA `(.L_x_1919) ;  /* 0xffffff4400f07947 */ /* 0x000fea000383ffff */
.L_x_1964:
[----:B------:R-:W1:Y:S01]  /*29ec0*/  S2R R7, SR_TID.X ;  /* 0x0000000000077919 */ /* 0x000e620000002100 */
[----:B------:R-:W-:Y:S01]  /*29ed0*/  BSSY B1, `(.L_x_2147) ;  /* 0x000000a000017945 */ /* 0x000fe20003800000 */
[----:B------:R-:W-:Y:S02]  /*29ee0*/  IMAD.MOV.U32 R12, RZ, RZ, RZ ;  /* 0x000000ffff0c7224 */ /* 0x000fe400078e00ff */
[----:B0-----:R-:W-:Y:S02]  /*29ef0*/  IMAD.MOV.U32 R11, RZ, RZ, 0x1f ;  /* 0x0000001fff0b7424 */ /* 0x001fe400078e00ff */
[----:B------:R-:W-:Y:S01]  /*29f00*/  IMAD.MOV.U32 R15, RZ, RZ, -0x1 ;  /* 0xffffffffff0f7424 */ /* 0x000fe200078e00ff */
[----:B-1----:R-:W-:-:S04]  /*29f10*/  SHF.R.U32.HI R7, RZ, 0x5, R7 ;  /* 0x00000005ff077819 */ /* 0x002fc80000011607 */
[----:B------:R-:W-:-:S05]  /*29f20*/  LOP3.LUT R7, R7, 0x3, RZ, 0xc0, !PT ;  /* 0x0000000307077812 */ /* 0x000fca00078ec0ff */
[----:B------:R-:W-:-:S07]  /*29f30*/  IMAD.MOV.U32 R13, RZ, RZ, R7 ;  /* 0x000000ffff0d7224 */ /* 0x000fce00078e0007 */
[----:B------:R-:W-:Y:S05]  /*29f40*/  WARPSYNC.COLLECTIVE R15, `(.L_x_2148) ;  /* 0x000000000f087348 */ /* 0x000fea0003c00000 */
[----:B------:R0:W1:Y:S02]  /*29f50*/  SHFL.IDX P6, R14, R13, R12, R11 ;  /* 0x0000000c0d0e7389 */ /* 0x00006400000c000b */
[----:B01----:R-:W-:Y:S01]  /*29f60*/  ENDCOLLECTIVE ;  /* 0x000000000000791b */ /* 0x003fe20003800000 */
.L_x_2148:
[----:B------:R-:W-:Y:S05]  /*29f70*/  BSYNC B1 ;  /* 0x0000000000017941 */ /* 0x000fea0003800000 */
.L_x_2147:
[----:B------:R-:W-:Y:S05]  /*29f80*/  BRA `(.L_x_2149) ;  /* 0xffffff8800387947 */ /* 0x000fea000383ffff */
.L_x_1966:
[----:B------:R-:W-:Y:S01]  /*29f90*/  BSSY B1, `(.L_x_2150) ;  /* 0x0000006000017945 */ /* 0x000fe20003800000 */
[----:B------:R-:W-:-:S07]  /*29fa0*/  IMAD.MOV.U32 R15, RZ, RZ, -0x1 ;  /* 0xffffffffff0f7424 */ /* 0x000fce00078e00ff */
[----:B01----:R-:W-:Y:S05]  /*29fb0*/  WARPSYNC.COLLECTIVE R15, `(.L_x_2151) ;  /* 0x000000000f0c7348 */ /* 0x003fea0003c00000 */
[----:B------:R-:W-:Y:S02]  /*29fc0*/  ELECT P6, UR62, PT ;  /* 0x00000000003e782f */ /* 0x000fe400038c0000 */
[----:B------:R-:W-:Y:S01]  /*29fd0*/  MOV R14, UR62 ;  /* 0x0000003e000e7c02 */ /* 0x000fe20008000f00 */
[----:B01----:R-:W-:Y:S10]  /*29fe0*/  ENDCOLLECTIVE ;  /* 0x000000000000791b */ /* 0x003ff40003800000 */
.L_x_2151:
[----:B------:R-:W-:Y:S05]  /*29ff0*/  BSYNC B1 ;  /* 0x0000000000017941 */ /* 0x000fea0003800000 */
.L_x_2150:
[----:B------:R-:W-:Y:S05]  /*2a000*/  BRA `(.L_x_1965) ;  /* 0xffffff8800307947 */ /* 0x000fea000383ffff */
.L_x_1968:
[----:B-1----:R-:W2:Y:S02]  /*2a010*/  LDL R6, [R1] ;  /* 0x0000000001067983 */ /* 0x002ea40000100800 */
[----:B--2---:R1:W2:Y:S02]  /*2a020*/  SYNCS.PHASECHK.TRANS64.TRYWAIT P0, [R6+URZ+0x2a820], R5 ;  /* 0x02a82005060075a7 */ /* 0x0042a4000800017f */
[----:B--2---:R-:W-:Y:S05]  /*2a030*/  @!P0 NANOSLEEP.SYNCS 0x989680 ;  /* 0x009896800000895d */ /* 0x004fea0003900000 */
[----:B------:R-:W2:Y:S02]  /*2a040*/  @!P0 SYNCS.PHASECHK.TRANS64 P0, [R6+URZ+0x2a820], R5 ;  /* 0x02a82005060085a7 */ /* 0x000ea4000800007f */
[----:B--2---:R-:W-:Y:S05]  /*2a050*/  @!P0 BRA `(.L_x_1968) ;  /* 0xfffffffc00ec8947 */ /* 0x004fea000383ffff */
[----:B------:R-:W-:Y:S05]  /*2a060*/  BRA `(.L_x_2152) ;  /* 0xffffff8800407947 */ /* 0x000fea000383ffff */
.L_x_1972:
[----:B-1----:R1:W2:Y:S02]  /*2a070*/  SYNCS.PHASECHK.TRANS64.TRYWAIT P0, [R7+URZ+0x2a8a0], R10 ;  /* 0x02a8a00a070075a7 */ /* 0x0022a4000800017f */
[----:B--2---:R-:W-:Y:S05]  /*2a080*/  @!P0 NANOSLEEP.SYNCS 0x989680 ;  /* 0x009896800000895d */ /* 0x004fea0003900000 */
[----:B------:R-:W2:Y:S02]  /*2a090*/  @!P0 SYNCS.PHASECHK.TRANS64 P0, [R7+URZ+0x2a8a0], R10 ;  /* 0x02a8a00a070085a7 */ /* 0x000ea4000800007f */
[----:B--2---:R-:W-:Y:S05]  /*2a0a0*/  @!P0 BRA `(.L_x_1972) ;  /* 0xfffffffc00f08947 */ /* 0x004fea000383ffff */
[----:B------:R-:W-:Y:S05]  /*2a0b0*/  BRA `(.L_x_2153) ;  /* 0xffffff8800647947 */ /* 0x000fea000383ffff */
.L_x_1979:
[----:B--2---:R2:W3:Y:S02]  /*2a0c0*/  SYNCS.PHASECHK.TRANS64.TRYWAIT P0, [R7+URZ+0x2a8c0], R10 ;  /* 0x02a8c00a070075a7 */ /* 0x0044e4000800017f */
[----:B---3--:R-:W-:Y:S05]  /*2a0d0*/  @!P0 NANOSLEEP.SYNCS 0x989680 ;  /* 0x009896800000895d */ /* 0x008fea0003900000 */
[----:B------:R-:W3:Y:S02]  /*2a0e0*/  @!P0 SYNCS.PHASECHK.TRANS64 P0, [R7+URZ+0x2a8c0], R10 ;  /* 0x02a8c00a070085a7 */ /* 0x000ee4000800007f */
[----:B---3--:R-:W-:Y:S05]  /*2a0f0*/  @!P0 BRA `(.L_x_1979) ;  /* 0xfffffffc00f08947 */ /* 0x008fea000383ffff */
[----:B------:R-:W-:Y:S05]  /*2a100*/  BRA `(.L_x_2154) ;  /* 0xffffff8c00647947 */ /* 0x000fea000383ffff */
.L_x_1987:
[----:B-1----:R1:W2:Y:S02]  /*2a110*/  SYNCS.PHASECHK.TRANS64.TRYWAIT P1, [R8+URZ+0x2a8a0], R7 ;  /* 0x02a8a007080075a7 */ /* 0x0022a4000802017f */
[----:B--2---:R-:W-:Y:S05]  /*2a120*/  @!P1 NANOSLEEP.SYNCS 0x989680 ;  /* 0x009896800000995d */ /* 0x004fea0003900000 */
[----:B------:R-:W2:Y:S02]  /*2a130*/  @!P1 SYNCS.PHASECHK.TRANS64 P1, [R8+URZ+0x2a8a0], R7 ;  /* 0x02a8a007080095a7 */ /* 0x000ea4000802007f */
[----:B--2---:R-:W-:Y:S05]  /*2a140*/  @!P1 BRA `(.L_x_1987) ;  /* 0xfffffffc00f09947 */ /* 0x004fea000383ffff */
[----:B------:R-:W-:Y:S05]  /*2a150*/  BRA `(.L_x_2155) ;  /* 0xffffff9000847947 */ /* 0x000fea000383ffff */
.L_x_1994:
[----:B--2---:R2:W3:Y:S02]  /*2a160*/  SYNCS.PHASECHK.TRANS64.TRYWAIT P1, [R8+URZ+0x2a8c0], R7 ;  /* 0x02a8c007080075a7 */ /* 0x0044e4000802017f */
[----:B---3--:R-:W-:Y:S05]  /*2a170*/  @!P1 NANOSLEEP.SYNCS 0x989680 ;  /* 0x009896800000995d */ /* 0x008fea0003900000 */
[----:B------:R-:W3:Y:S02]  /*2a180*/  @!P1 SYNCS.PHASECHK.TRANS64 P1, [R8+URZ+0x2a8c0], R7 ;  /* 0x02a8c007080095a7 */ /* 0x000ee4000802007f */
[----:B---3--:R-:W-:Y:S05]  /*2a190*/  @!P1 BRA `(.L_x_1994) ;  /* 0xfffffffc00f09947 */ /* 0x008fea000383ffff */
[----:B------:R-:W-:Y:S05]  /*2a1a0*/  BRA `(.L_x_2156) ;  /* 0xffffff9400807947 */ /* 0x000fea000383ffff */
.L_x_2016:
[----:B------:R-:W2:Y:S01]  /*2a1b0*/  S2R R4, SR_TID.X ;  /* 0x0000000000047919 */ /* 0x000ea20000002100 */
[----:B------:R-:W-:Y:S01]  /*2a1c0*/  BSSY B0, `(.L_x_2157) ;  /* 0x000000a000007945 */ /* 0x000fe20003800000 */
[----:B------:R-:W-:Y:S02]  /*2a1d0*/  IMAD.MOV.U32 R12, RZ, RZ, RZ ;  /* 0x000000ffff0c7224 */ /* 0x000fe400078e00ff */
[----:B0-----:R-:W-:Y:S02]  /*2a1e0*/  IMAD.MOV.U32 R11, RZ, RZ, 0x1f ;  /* 0x0000001fff0b7424 */ /* 0x001fe400078e00ff */
[----:B------:R-:W-:Y:S01]  /*2a1f0*/  IMAD.MOV.U32 R15, RZ, RZ, -0x1 ;  /* 0xffffffffff0f7424 */ /* 0x000fe200078e00ff */
[----:B--2---:R-:W-:-:S04]  /*2a200*/  SHF.R.U32.HI R4, RZ, 0x5, R4 ;  /* 0x00000005ff047819 */ /* 0x004fc80000011604 */
[----:B------:R-:W-:-:S05]  /*2a210*/  LOP3.LUT R4, R4, 0x3, RZ, 0xc0, !PT ;  /* 0x0000000304047812 */ /* 0x000fca00078ec0ff */
[----:B------:R-:W-:-:S07]  /*2a220*/  IMAD.MOV.U32 R13, RZ, RZ, R4 ;  /* 0x000000ffff0d7224 */ /* 0x000fce00078e0004 */
[----:B-1----:R-:W-:Y:S05]  /*2a230*/  WARPSYNC.COLLECTIVE R15, `(.L_x_2158) ;  /* 0x000000000f087348 */ /* 0x002fea0003c00000 */
[----:B------:R0:W2:Y:S02]  /*2a240*/  SHFL.IDX P6, R14, R13, R12, R11 ;  /* 0x0000000c0d0e7389 */ /* 0x0000a400000c000b */
[----:B012---:R-:W-:Y:S01]  /*2a250*/  ENDCOLLECTIVE ;  /* 0x000000000000791b */ /* 0x007fe20003800000 */
.L_x_2158:
[----:B------:R-:W-:Y:S05]  /*2a260*/  BSYNC B0 ;  /* 0x0000000000007941 */ /* 0x000fea0003800000 */
.L_x_2157:
[----:B------:R-:W-:Y:S05]  /*2a270*/  BRA `(.L_x_2159) ;  /* 0xffffffa000fc7947 */ /* 0x000fea000383ffff */
.L_x_2018:
[----:B------:R-:W-:Y:S01]  /*2a280*/  BSSY B0, `(.L_x_2160) ;  /* 0x0000006000007945 */ /* 0x000fe20003800000 */
[----:B------:R-:W-:-:S07]  /*2a290*/  IMAD.MOV.U32 R15, RZ, RZ, -0x1 ;  /* 0xffffffffff0f7424 */ /* 0x000fce00078e00ff */
[----:B01-3--:R-:W-:Y:S05]  /*2a2a0*/  WARPSYNC.COLLECTIVE R15, `(.L_x_2161) ;  /* 0x000000000f0c7348 */ /* 0x00bfea0003c00000 */
[----:B------:R-:W-:Y:S02]  /*2a2b0*/  ELECT P6, UR62, PT ;  /* 0x00000000003e782f */ /* 0x000fe400038c0000 */
[----:B------:R-:W-:Y:S01]  /*2a2c0*/  MOV R14, UR62 ;  /* 0x0000003e000e7c02 */ /* 0x000fe20008000f00 */
[----:B01-3--:R-:W-:Y:S10]  /*2a2d0*/  ENDCOLLECTIVE ;  /* 0x000000000000791b */ /* 0x00bff40003800000 */
.L_x_2161:
[----:B------:R-:W-:Y:S05]  /*2a2e0*/  BSYNC B0 ;  /* 0x0000000000007941 */ /* 0x000fea0003800000 */
.L_x_2160:
[----:B------:R-:W-:Y:S05]  /*2a2f0*/  BRA `(.L_x_2162) ;  /* 0xffffffa400087947 */ /* 0x000fea000383ffff */
.L_x_2020:
[----:B-1----:R1:W2:Y:S02]  /*2a300*/  SYNCS.PHASECHK.TRANS64.TRYWAIT P0, [R0+URZ+0x2a840], R2 ;  /* 0x02a84002000075a7 */ /* 0x0022a4000800017f */
[----:B--2---:R-:W-:Y:S05]  /*2a310*/  @!P0 NANOSLEEP.SYNCS 0x989680 ;  /* 0x009896800000895d */ /* 0x004fea0003900000 */
[----:B------:R-:W2:Y:S02]  /*2a320*/  @!P0 SYNCS.PHASECHK.TRANS64 P0, [R0+URZ+0x2a840], R2 ;  /* 0x02a84002000085a7 */ /* 0x000ea4000800007f */
[----:B--2---:R-:W-:Y:S05]  /*2a330*/  @!P0 BRA `(.L_x_2020) ;  /* 0xfffffffc00f08947 */ /* 0x004fea000383ffff */
[----:B------:R-:W-:Y:S05]  /*2a340*/  BRA `(.L_x_2163) ;  /* 0xffffffa400747947 */ /* 0x000fea000383ffff */
.L_x_2024:
[----:B------:R-:W2:Y:S01]  /*2a350*/  LDL.LU R11, [R1+0x3c] ;  /* 0x00003c00010b7983 */ /* 0x000ea20000300800 */
[----:B------:R-:W-:Y:S02]  /*2a360*/  IMAD.MOV.U32 R13, RZ, RZ, R3 ;  /* 0x000000ffff0d7224 */ /* 0x000fe400078e0003 */
[----:B------:R-:W-:Y:S01]  /*2a370*/  IMAD.MOV.U32 R12, RZ, RZ, RZ ;  /* 0x000000ffff0c7224 */ /* 0x000fe200078e00ff */
[----:B------:R-:W0:Y:S01]  /*2a380*/  S2R R5, SR_TID.X ;  /* 0x0000000000057919 */ /* 0x000e220000002100 */
[----:B------:R-:W-:Y:S01]  /*2a390*/  IMAD.MOV.U32 R15, RZ, RZ, -0x1 ;  /* 0xffffffffff0f7424 */ /* 0x000fe200078e00ff */
[----:B0-----:R-:W-:-:S04]  /*2a3a0*/  LOP3.LUT R5, R5, 0x7f, RZ, 0xc0, !PT ;  /* 0x0000007f05057812 */ /* 0x001fc800078ec0ff */
        /* <DEDUP_REMOVED lines=9> */
.L_x_2164:
[----:B------:R-:W-:Y:S02]  /*2a440*/  IMAD.MOV.U32 R13, RZ, RZ, R4 ;  /* 0x000000ffff0d7224 */ /* 0x000fe400078e0004 */
[----:B------:R-:W-:-:S07]  /*2a450*/  IMAD.MOV.U32 R6, RZ, RZ, R14 ;  /* 0x000000ffff067224 */ /* 0x000fce00078e000e */
[----:B------:R-:W-:Y:S05]  /*2a460*/  WARPSYNC.COLLECTIVE R15, `(.L_x_2165) ;  /* 0x000000000f087348 */ /* 0x000fea0003c00000 */
[----:B------:R0:W1:Y:S02]  /*2a470*/  SHFL.IDX P6, R14, R13, R12, R11 ;  /* 0x0000000c0d0e7389 */ /* 0x00006400000c000b */
[----:B01----:R-:W-:Y:S01]  /*2a480*/  ENDCOLLECTIVE ;  /* 0x000000000000791b */ /* 0x003fe20003800000 */
.L_x_2165:
        /* <DEDUP_REMOVED lines=19> */
.L_x_2166:
[----:B------:R-:W-:Y:S02]  /*2a5c0*/  IMAD.MOV.U32 R13, RZ, RZ, R4 ;  /* 0x000000ffff0d7224 */ /* 0x000fe400078e0004 */
[----:B------:R-:W-:-:S07]  /*2a5d0*/  IMAD.MOV.U32 R9, RZ, RZ, R14 ;  /* 0x000000ffff097224 */ /* 0x000fce00078e000e */
[----:B------:R-:W-:Y:S05]  /*2a5e0*/  WARPSYNC.COLLECTIVE R15, `(.L_x_2167) ;  /* 0x000000000f087348 */ /* 0x000fea0003c00000 */
[----:B------:R0:W1:Y:S02]  /*2a5f0*/  SHFL.IDX P6, R14, R13, R12, R11 ;  /* 0x0000000c0d0e7389 */ /* 0x00006400000c000b */
[----:B01----:R-:W-:Y:S01]  /*2a600*/  ENDCOLLECTIVE ;  /* 0x000000000000791b */ /* 0x003fe20003800000 */
.L_x_2167:
[----:B------:R-:W-:Y:S01]  /*2a610*/  ULDC.64 UR4, c[0x0][0x208] ;  /* 0x0000820000047ab9 */ /* 0x000fe20000000a00 */
[----:B------:R-:W-:Y:S02]  /*2a620*/  IMAD.MOV.U32 R13, RZ, RZ, R3 ;  /* 0x000000ffff0d7224 */ /* 0x000fe400078e0003 */
[----:B------:R-:W-:Y:S02]  /*2a630*/  IMAD.MOV.U32 R12, RZ, RZ, 0x2 ;  /* 0x00000002ff0c7424 */ /* 0x000fe400078e00ff */
[----:B------:R-:W-:-:S05]  /*2a640*/  IMAD.MOV.U32 R5, RZ, RZ, R14 ;  /* 0x000000ffff057224 */ /* 0x000fca00078e000e */
[----:B------:R-:W-:-:S05]  /*2a650*/  @!P3 LEA R8, P5, R8, R5, 0x1 ;  /* 0x000000050808b211 */ /* 0x000fca00078a08ff */
[----:B------:R-:W-:Y:S02]  /*2a660*/  @!P3 IMAD.X R5, RZ, RZ, R9, P5 ;  /* 0x000000ffff05b224 */ /* 0x000fe400028e0609 */
[----:B------:R-:W-:Y:S01]  /*2a670*/  @!P3 IMAD.MOV.U32 R6, RZ, RZ, R8 ;  /* 0x000000ffff06b224 */ /* 0x000fe200078e0008 */
[----:B------:R-:W0:Y:S01]  /*2a680*/  S2R R9, SR_TID.X ;  /* 0x0000000000097919 */ /* 0x000e220000002100 */
        /* <DEDUP_REMOVED lines=9> */
[----:B01----:R-:W-:Y:S05]  /*2a720*/  WARPSYNC.COLLECTIVE R15, `(.L_x_2168) ;  /* 0x000000000f087348 */ /* 0x003fea0003c00000 */
[----:B------:R2:W3:Y:S02]  /*2a730*/  SHFL.IDX P6, R14, R13, R12, R11 ;  /* 0x0000000c0d0e7389 */ /* 0x0004e400000c000b */
[----:B0123--:R-:W-:Y:S01]  /*2a740*/  ENDCOLLECTIVE ;  /* 0x000000000000791b */ /* 0x00ffe20003800000 */
.L_x_2168:
[----:B------:R-:W-:Y:S02]  /*2a750*/  IMAD.MOV.U32 R13, RZ, RZ, R4 ;  /* 0x000000ffff0d7224 */ /* 0x000fe400078e0004 */
[----:B------:R-:W-:-:S05]  /*2a760*/  IMAD.SHL.U32 R9, R9, 0x8, RZ ;  /* 0x0000000809097824 */ /* 0x000fca00078e00ff */
[----:B------:R-:W-:Y:S01]  /*2a770*/  LOP3.LUT R9, R9, 0x38, RZ, 0xc0, !PT ;  /* 0x0000003809097812 */ /* 0x000fe200078ec0ff */
[----:B------:R-:W-:-:S07]  /*2a780*/  IMAD.MOV.U32 R8, RZ, RZ, R14 ;  /* 0x000000ffff087224 */ /* 0x000fce00078e000e */
[----:B------:R-:W-:Y:S05]  /*2a790*/  WARPSYNC.COLLECTIVE R15, `(.L_x_2169) ;  /* 0x000000000f087348 */ /* 0x000fea0003c00000 */
[----:B------:R0:W1:Y:S02]  /*2a7a0*/  SHFL.IDX P6, R14, R13, R12, R11 ;  /* 0x0000000c0d0e7389 */ /* 0x00006400000c000b */
[----:B01----:R-:W-:Y:S01]  /*2a7b0*/  ENDCOLLECTIVE ;  /* 0x000000000000791b */ /* 0x003fe20003800000 */
.L_x_2169:
        /* <DEDUP_REMOVED lines=19> */
.L_x_2170:
[----:B------:R-:W-:Y:S02]  /*2a8f0*/  IMAD.MOV.U32 R13, RZ, RZ, R4 ;  /* 0x000000ffff0d7224 */ /* 0x000fe400078e0004 */
[----:B------:R-:W-:-:S07]  /*2a900*/  IMAD.MOV.U32 R6, RZ, RZ, R14 ;  /* 0x000000ffff067224 */ /* 0x000fce00078e000e */
[----:B------:R-:W-:Y:S05]  /*2a910*/  WARPSYNC.COLLECTIVE R15, `(.L_x_2171) ;  /* 0x000000000f087348 */ /* 0x000fea0003c00000 */
[----:B------:R0:W1:Y:S02]  /*2a920*/  SHFL.IDX P6, R14, R13, R12, R11 ;  /* 0x0000000c0d0e7389 */ /* 0x00006400000c000b */
[----:B01----:R-:W-:Y:S01]  /*2a930*/  ENDCOLLECTIVE ;  /* 0x000000000000791b */ /* 0x003fe20003800000 */
.L_x_2171:
        /* <DEDUP_REMOVED lines=19> */
.L_x_2172:
[----:B------:R-:W-:Y:S02]  /*2aa70*/  IMAD.MOV.U32 R13, RZ, RZ, R4 ;  /* 0x000000ffff0d7224 */ /* 0x000fe400078e0004 */
[----:B------:R-:W-:-:S07]  /*2aa80*/  IMAD.MOV.U32 R6, RZ, RZ, R14 ;  /* 0x000000ffff067224 */ /* 0x000fce00078e000e */
[----:B------:R-:W-:Y:S05]  /*2aa90*/  WARPSYNC.COLLECTIVE R15, `(.L_x_2173) ;  /* 0x000000000f087348 */ /* 0x000fea0003c00000 */
[----:B------:R0:W1:Y:S02]  /*2aaa0*/  SHFL.IDX P6, R14, R13, R12, R11 ;  /* 0x0000000c0d0e7389 */ /* 0x00006400000c000b */
[----:B01----:R-:W-:Y:S01]  /*2aab0*/  ENDCOLLECTIVE ;  /* 0x000000000000791b */ /* 0x003fe20003800000 */
.L_x_2173:
        /* <DEDUP_REMOVED lines=19> */
.L_x_2174:
[----:B------:R-:W-:Y:S02]  /*2abf0*/  IMAD.MOV.U32 R13, RZ, RZ, R4 ;  /* 0x000000ffff0d7224 */ /* 0x000fe400078e0004 */
[----:B------:R-:W-:-:S07]  /*2ac00*/  IMAD.MOV.U32 R6, RZ, RZ, R14 ;  /* 0x000000ffff067224 */ /* 0x000fce00078e000e */
[----:B------:R-:W-:Y:S05]  /*2ac10*/  WARPSYNC.COLLECTIVE R15, `(.L_x_2175) ;  /* 0x000000000f087348 */ /* 0x000fea0003c00000 */
[----:B------:R0:W1:Y:S02]  /*2ac20*/  SHFL.IDX P6, R14, R13, R12, R11 ;  /* 0x0000000c0d0e7389 */ /* 0x00006400000c000b */
[----:B01----:R-:W-:Y:S01]  /*2ac30*/  ENDCOLLECTIVE ;  /* 0x000000000000791b */ /* 0x003fe20003800000 */
.L_x_2175:
        /* <DEDUP_REMOVED lines=17> */
.L_x_2176:
[----:B------:R-:W-:-:S05]  /*2ad50*/  VIADD R7, R0, 0x60 ;  /* 0x0000006000077836 */ /* 0x000fca0000000000 */
[----:B------:R-:W-:Y:S01]  /*2ad60*/  ISETP.GE.AND P4, PT, R7, R2, PT ;  /* 0x000000020700720c */ /* 0x000fe20003f86270 */
[----:B------:R-:W-:Y:S02]  /*2ad70*/  IMAD.MOV.U32 R13, RZ, RZ, R4 ;  /* 0x000000ffff0d7224 */ /* 0x000fe400078e0004 */
[----:B------:R-:W-:-:S10]  /*2ad80*/  IMAD.MOV.U32 R6, RZ, RZ, R14 ;  /* 0x000000ffff067224 */ /* 0x000fd400078e000e */
[----:B------:R-:W-:Y:S05]  /*2ad90*/  WARPSYNC.COLLECTIVE R15, `(.L_x_2177) ;  /* 0x000000000f087348 */ /* 0x000fea0003c00000 */
[----:B------:R0:W1:Y:S02]  /*2ada0*/  SHFL.IDX P6, R14, R13, R12, R11 ;  /* 0x0000000c0d0e7389 */ /* 0x00006400000c000b */
[----:B01----:R-:W-:Y:S01]  /*2adb0*/  ENDCOLLECTIVE ;  /* 0x000000000000791b */ /* 0x003fe20003800000 */
.L_x_2177:
        /* <DEDUP_REMOVED lines=17> */
.L_x_2178:
[----:B------:R-:W-:Y:S02]  /*2aed0*/  IMAD.MOV.U32 R13, RZ, RZ, R4 ;  /* 0x000000ffff0d7224 */ /* 0x000fe400078e0004 */
[----:B------:R-:W-:-:S07]  /*2aee0*/  IMAD.MOV.U32 R5, RZ, RZ, R14 ;  /* 0x000000ffff057224 */ /* 0x000fce00078e000e */
[----:B------:R-:W-:Y:S05]  /*2aef0*/  WARPSYNC.COLLECTIVE R15, `(.L_x_2179) ;  /* 0x000000000f087348 */ /* 0x000fea0003c00000 */
[----:B------:R0:W1:Y:S02]  /*2af00*/  SHFL.IDX P6, R14, R13, R12, R11 ;  /* 0x0000000c0d0e7389 */ /* 0x00006400000c000b */
[----:B01----:R-:W-:Y:S01]  /*2af10*/  ENDCOLLECTIVE ;  /* 0x000000000000791b */ /* 0x003fe20003800000 */
.L_x_2179:
[----:B------:R-:W-:Y:S01]  /*2af20*/  IMAD.MOV.U32 R3, RZ, RZ, R14 ;  /* 0x000000ffff037224 */ /* 0x000fe200078e000e */
[----:B------:R-:W-:Y:S06]  /*2af30*/  BRA `(.L_x_2180) ;  /* 0xffffffa800307947 */ /* 0x000fec000383ffff */
.L_x_2029:
[----:B0-----:R-:W2:Y:S02]  /*2af40*/  LDL R2, [R1] ;  /* 0x0000000001027983 */ /* 0x001ea40000100800 */
[----:B--2---:R0:W2:Y:S02]  /*2af50*/  SYNCS.PHASECHK.TRANS64.TRYWAIT P0, [R2+URZ+0x2a820], R0 ;  /* 0x02a82000020075a7 */ /* 0x0040a4000800017f */
[----:B--2---:R-:W-:Y:S05]  /*2af60*/  @!P0 NANOSLEEP.SYNCS 0x989680 ;  /* 0x009896800000895d */ /* 0x004fea0003900000 */
[----:B------:R-:W2:Y:S02]  /*2af70*/  @!P0 SYNCS.PHASECHK.TRANS64 P0, [R2+URZ+0x2a820], R0 ;  /* 0x02a82000020085a7 */ /* 0x000ea4000800007f */
[----:B--2---:R-:W-:Y:S05]  /*2af80*/  @!P0 BRA `(.L_x_2029) ;  /* 0xfffffffc00ec8947 */ /* 0x004fea000383ffff */
[----:B------:R-:W-:Y:S05]  /*2af90*/  BRA `(.L_x_2181) ;  /* 0xffffffa800b87947 */ /* 0x000fea000383ffff */
.L_x_2038:
[----:B-1----:R1:W2:Y:S02]  /*2afa0*/  SYNCS.PHASECHK.TRANS64.TRYWAIT P0, [R3+URZ+0x2a840], R2 ;  /* 0x02a84002030075a7 */ /* 0x0022a4000800017f */
[----:B--2---:R-:W-:Y:S05]  /*2afb0*/  @!P0 NANOSLEEP.SYNCS 0x989680 ;  /* 0x009896800000895d */ /* 0x004fea0003900000 */
[----:B------:R-:W2:Y:S02]  /*2afc0*/  @!P0 SYNCS.PHASECHK.TRANS64 P0, [R3+URZ+0x2a840], R2 ;  /* 0x02a84002030085a7 */ /* 0x000ea4000800007f */
[----:B--2---:R-:W-:Y:S05]  /*2afd0*/  @!P0 BRA `(.L_x_2038) ;  /* 0xfffffffc00f08947 */ /* 0x004fea000383ffff */
[----:B------:R-:W-:Y:S05]  /*2afe0*/  BRA `(.L_x_2182) ;  /* 0xffffffac00887947 */ /* 0x000fea000383ffff */
.L_x_2045:
[----:B0-----:R0:W1:Y:S02]  /*2aff0*/  SYNCS.PHASECHK.TRANS64.TRYWAIT P0, [R3+URZ+0x60], R2 ;  /* 0x00006002030075a7 */ /* 0x001064000800017f */
[----:B-1----:R-:W-:Y:S05]  /*2b000*/  @!P0 NANOSLEEP.SYNCS 0x989680 ;  /* 0x009896800000895d */ /* 0x002fea0003900000 */
[----:B------:R-:W1:Y:S02]  /*2b010*/  @!P0 SYNCS.PHASECHK.TRANS64 P0, [R3+URZ+0x60], R2 ;  /* 0x00006002030085a7 */ /* 0x000e64000800007f */
[----:B-1----:R-:W-:Y:S05]  /*2b020*/  @!P0 BRA `(.L_x_2045) ;  /* 0xfffffffc00f08947 */ /* 0x002fea000383ffff */
[----:B------:R-:W-:Y:S05]  /*2b030*/  BRA `(.L_x_2183) ;  /* 0xffffffb000a07947 */ /* 0x000fea000383ffff */
.L_x_2054:
[----:B-1----:R1:W2:Y:S02]  /*2b040*/  SYNCS.PHASECHK.TRANS64.TRYWAIT P0, [R3+URZ+0x2a840], R2 ;  /* 0x02a84002030075a7 */ /* 0x0022a4000800017f */
[----:B--2---:R-:W-:Y:S05]  /*2b050*/  @!P0 NANOSLEEP.SYNCS 0x989680 ;  /* 0x009896800000895d */ /* 0x004fea0003900000 */
[----:B------:R-:W2:Y:S02]  /*2b060*/  @!P0 SYNCS.PHASECHK.TRANS64 P0, [R3+URZ+0x2a840], R2 ;  /* 0x02a84002030085a7 */ /* 0x000ea4000800007f */
[----:B--2---:R-:W-:Y:S05]  /*2b070*/  @!P0 BRA `(.L_x_2054) ;  /* 0xfffffffc00f08947 */ /* 0x004fea000383ffff */
[----:B------:R-:W-:Y:S05]  /*2b080*/  BRA `(.L_x_2184) ;  /* 0xffffffb800487947 */ /* 0x000fea000383ffff */
.L_x_2061:
[----:B0-----:R0:W1:Y:S02]  /*2b090*/  SYNCS.PHASECHK.TRANS64.TRYWAIT P0, [R2+URZ+0x60], R3 ;  /* 0x00006003020075a7 */ /* 0x001064000800017f */
[----:B-1----:R-:W-:Y:S05]  /*2b0a0*/  @!P0 NANOSLEEP.SYNCS 0x989680 ;  /* 0x009896800000895d */ /* 0x002fea0003900000 */
[----:B------:R-:W1:Y:S02]  /*2b0b0*/  @!P0 SYNCS.PHASECHK.TRANS64 P0, [R2+URZ+0x60], R3 ;  /* 0x00006003020085a7 */ /* 0x000e64000800007f */
[----:B-1----:R-:W-:Y:S05]  /*2b0c0*/  @!P0 BRA `(.L_x_2061) ;  /* 0xfffffffc00f08947 */ /* 0x002fea000383ffff */
[----:B------:R-:W-:Y:S05]  /*2b0d0*/  BRA `(.L_x_2185) ;  /* 0xffffffbc00607947 */ /* 0x000fea000383ffff */
.L_x_2070:
[----:B--2---:R2:W3:Y:S02]  /*2b0e0*/  SYNCS.PHASECHK.TRANS64.TRYWAIT P0, [R2+URZ+0x2a840], R3 ;  /* 0x02a84003020075a7 */ /* 0x0044e4000800017f */
[----:B---3--:R-:W-:Y:S05]  /*2b0f0*/  @!P0 NANOSLEEP.SYNCS 0x989680 ;  /* 0x009896800000895d */ /* 0x008fea0003900000 */
[----:B------:R-:W3:Y:S02]  /*2b100*/  @!P0 SYNCS.PHASECHK.TRANS64 P0, [R2+URZ+0x2a840], R3 ;  /* 0x02a84003020085a7 */ /* 0x000ee4000800007f */
[----:B---3--:R-:W-:Y:S05]  /*2b110*/  @!P0 BRA `(.L_x_2070) ;  /* 0xfffffffc00f08947 */ /* 0x008fea000383ffff */
[----:B------:R-:W-:Y:S05]  /*2b120*/  BRA `(.L_x_2186) ;  /* 0xffffffc000d47947 */ /* 0x000fea000383ffff */
.L_x_2077:
[----:B0-----:R0:W1:Y:S02]  /*2b130*/  SYNCS.PHASECHK.TRANS64.TRYWAIT P0, [R2+URZ+0x60], R5 ;  /* 0x00006005020075a7 */ /* 0x001064000800017f */
[----:B-1----:R-:W-:Y:S05]  /*2b140*/  @!P0 NANOSLEEP.SYNCS 0x989680 ;  /* 0x009896800000895d */ /* 0x002fea0003900000 */
[----:B------:R-:W1:Y:S02]  /*2b150*/  @!P0 SYNCS.PHASECHK.TRANS64 P0, [R2+URZ+0x60], R5 ;  /* 0x00006005020085a7 */ /* 0x000e64000800007f */
[----:B-1----:R-:W-:Y:S05]  /*2b160*/  @!P0 BRA `(.L_x_2077) ;  /* 0xfffffffc00f08947 */ /* 0x002fea000383ffff */
[----:B------:R-:W-:Y:S05]  /*2b170*/  BRA `(.L_x_2187) ;  /* 0xffffffc400ec7947 */ /* 0x000fea000383ffff */
.L_x_2088:
[----:B--2---:R2:W3:Y:S02]  /*2b180*/  SYNCS.PHASECHK.TRANS64.TRYWAIT P0, [R0+URZ+0x2a860], R2 ;  /* 0x02a86002000075a7 */ /* 0x0044e4000800017f */
[----:B---3--:R-:W-:Y:S05]  /*2b190*/  @!P0 NANOSLEEP.SYNCS 0x989680 ;  /* 0x009896800000895d */ /* 0x008fea0003900000 */
[----:B------:R-:W3:Y:S02]  /*2b1a0*/  @!P0 SYNCS.PHASECHK.TRANS64 P0, [R0+URZ+0x2a860], R2 ;  /* 0x02a86002000085a7 */ /* 0x000ee4000800007f */
[----:B---3--:R-:W-:Y:S05]  /*2b1b0*/  @!P0 BRA `(.L_x_2088) ;  /* 0xfffffffc00f08947 */ /* 0x008fea000383ffff */
[----:B------:R-:W-:Y:S05]  /*2b1c0*/  BRA `(.L_x_2188) ;  /* 0xffffffcc00447947 */ /* 0x000fea000383ffff */
.L_x_2095:
[----:B------:R-:W-:Y:S01]  /*2b1d0*/  BSSY B0, `(.L_x_2189) ;  /* 0x0000008000007945 */ /* 0x000fe20003800000 */
[----:B------:R-:W-:Y:S02]  /*2b1e0*/  IMAD.MOV.U32 R13, RZ, RZ, R16 ;  /* 0x000000ffff0d7224 */ /* 0x000fe400078e0010 */
[----:B0-----:R-:W-:Y:S02]  /*2b1f0*/  IMAD.MOV.U32 R12, RZ, RZ, RZ ;  /* 0x000000ffff0c7224 */ /* 0x001fe400078e00ff */
[----:B------:R-:W-:Y:S02]  /*2b200*/  IMAD.MOV.U32 R11, RZ, RZ, 0x1f ;  /* 0x0000001fff0b7424 */ /* 0x000fe400078e00ff */
[----:B------:R-:W-:-:S07]  /*2b210*/  IMAD.MOV.U32 R15, RZ, RZ, -0x1 ;  /* 0xffffffffff0f7424 */ /* 0x000fce00078e00ff */
[----:B------:R-:W-:Y:S05]  /*2b220*/  WARPSYNC.COLLECTIVE R15, `(.L_x_2190) ;  /* 0x000000000f087348 */ /* 0x000fea0003c00000 */
[----:B------:R0:W1:Y:S02]  /*2b230*/  SHFL.IDX P6, R14, R13, R12, R11 ;  /* 0x0000000c0d0e7389 */ /* 0x00006400000c000b */
[----:B01----:R-:W-:Y:S01]  /*2b240*/  ENDCOLLECTIVE ;  /* 0x000000000000791b */ /* 0x003fe20003800000 */
.L_x_2190:
[----:B------:R-:W-:Y:S05]  /*2b250*/  BSYNC B0 ;  /* 0x0000000000007941 */ /* 0x000fea0003800000 */
.L_x_2189:
        /* <DEDUP_REMOVED lines=9> */
.L_x_2191:
        /* <DEDUP_REMOVED lines=19> */
.L_x_2192:
        /* <DEDUP_REMOVED lines=8> */
.L_x_2193:
        /* <DEDUP_REMOVED lines=8> */
.L_x_2194:
        /* <DEDUP_REMOVED lines=8> */
.L_x_2195:
        /* <DEDUP_REMOVED lines=8> */
.L_x_2196:
        /* <DEDUP_REMOVED lines=9> */
.L_x_2197:
[----:B------:R-:W-:Y:S01]  /*2b6b0*/  IMAD.MOV.U32 R16, RZ, RZ, R14 ;  /* 0x000000ffff107224 */ /* 0x000fe200078e000e */
[----:B------:R-:W-:Y:S06]  /*2b6c0*/  BRA `(.L_x_2198) ;  /* 0xffffffcc00c07947 */ /* 0x000fec000383ffff */
.L_x_2100:
[----:B------:R-:W-:Y:S01]  /*2b6d0*/  BSSY B0, `(.L_x_2199) ;  /* 0x0000008000007945 */ /* 0x000fe20003800000 */
[----:B-----5:R-:W-:Y:S02]  /*2b6e0*/  IMAD.MOV.U32 R13, RZ, RZ, R3 ;  /* 0x000000ffff0d7224 */ /* 0x020fe400078e0003 */
[----:B0-----:R-:W-:Y:S02]  /*2b6f0*/  IMAD.MOV.U32 R12, RZ, RZ, 0x1 ;  /* 0x00000001ff0c7424 */ /* 0x001fe400078e00ff */
[----:B------:R-:W-:Y:S02]  /*2b700*/  IMAD.MOV.U32 R11, RZ, RZ, RZ ;  /* 0x000000ffff0b7224 */ /* 0x000fe400078e00ff */
[----:B------:R-:W-:-:S07]  /*2b710*/  IMAD.MOV.U32 R15, RZ, RZ, -0x1 ;  /* 0xffffffffff0f7424 */ /* 0x000fce00078e00ff */
[----:B-1----:R-:W-:Y:S05]  /*2b720*/  WARPSYNC.COLLECTIVE R15, `(.L_x_2200) ;  /* 0x000000000f087348 */ /* 0x002fea0003c00000 */
[----:B------:R0:W2:Y:S02]  /*2b730*/  SHFL.UP P6, R14, R13, R12, R11 ;  /* 0x0400000c0d0e7389 */ /* 0x0000a400000c000b */
[----:B012---:R-:W-:Y:S01]  /*2b740*/  ENDCOLLECTIVE ;  /* 0x000000000000791b */ /* 0x007fe20003800000 */
.L_x_2200:
[----:B------:R-:W-:Y:S05]  /*2b750*/  BSYNC B0 ;  /* 0x0000000000007941 */ /* 0x000fea0003800000 */
.L_x_2199:
        /* <DEDUP_REMOVED lines=9> */
.L_x_2201:
        /* <DEDUP_REMOVED lines=8> */
.L_x_2202:
        /* <DEDUP_REMOVED lines=8> */
.L_x_2203:
        /* <DEDUP_REMOVED lines=8> */
.L_x_2204:
        /* <DEDUP_REMOVED lines=9> */
.L_x_2205:
[----:B------:R-:W-:Y:S01]  /*2ba00*/  IMAD.MOV.U32 R16, RZ, RZ, R14 ;  /* 0x000000ffff107224 */ /* 0x000fe200078e000e */
[----:B------:R-:W-:Y:S06]  /*2ba10*/  BRA `(.L_x_2206) ;  /* 0xffffffcc008c7947 */ /* 0x000fec000383ffff */
.L_x_2102:
[----:B------:R-:W-:Y:S01]  /*2ba20*/  BSSY B0, `(.L_x_2207) ;  /* 0x0000006000007945 */ /* 0x000fe20003800000 */
[----:B------:R-:W-:Y:S01]  /*2ba30*/  PLOP3.LUT P6, PT, P6, PT, PT, 0x8, 0x0 ;  /* 0x000000000000781c */ /* 0x000fe200037ce170 */
[----:B------:R-:W-:-:S12]  /*2ba40*/  IMAD.MOV.U32 R15, RZ, RZ, -0x1 ;  /* 0xffffffffff0f7424 */ /* 0x000fd800078e00ff */
[----:B01----:R-:W-:Y:S05]  /*2ba50*/  WARPSYNC.COLLECTIVE R15, `(.L_x_2208) ;  /* 0x000000000f087348 */ /* 0x003fea0003c00000 */
[----:B------:R-:W-:Y:S01]  /*2ba60*/  VOTE.ANY R14, PT, P6 ;  /* 0x00000000000e7806 */ /* 0x000fe200030e0100 */
[----:B01----:R-:W-:Y:S06]  /*2ba70*/  ENDCOLLECTIVE ;  /* 0x000000000000791b */ /* 0x003fec0003800000 */
.L_x_2208:
[----:B------:R-:W-:Y:S05]  /*2ba80*/  BSYNC B0 ;  /* 0x0000000000007941 */ /* 0x000fea0003800000 */
.L_x_2207:
        /* <DEDUP_REMOVED lines=9> */
.L_x_2209:
[----:B------:R-:W-:Y:S01]  /*2bb20*/  IMAD.MOV.U32 R17, RZ, RZ, R14 ;  /* 0x000000ffff117224 */ /* 0x000fe200078e000e */
[----:B------:R-:W-:Y:S06]  /*2bb30*/  BRA `(.L_x_2210) ;  /* 0xffffffcc007c7947 */ /* 0x000fec000383ffff */
.L_x_2104:
[----:B------:R-:W-:Y:S01]  /*2bb40*/  BSSY B0, `(.L_x_2211) ;  /* 0x0000007000007945 */ /* 0x000fe20003800000 */
[----:B------:R-:W-:Y:S02]  /*2bb50*/  IMAD.MOV.U32 R13, RZ, RZ, R2 ;  /* 0x000000ffff0d7224 */ /* 0x000fe400078e0002 */
[----:B------:R-:W-:Y:S02]  /*2bb60*/  IMAD.MOV.U32 R11, RZ, RZ, 0x1f ;  /* 0x0000001fff0b7424 */ /* 0x000fe400078e00ff */
[----:B------:R-:W-:-:S07]  /*2bb70*/  IMAD.MOV.U32 R15, RZ, RZ, -0x1 ;  /* 0xffffffffff0f7424 */ /* 0x000fce00078e00ff */
[----:B-123--:R-:W-:Y:S05]  /*2bb80*/  WARPSYNC.COLLECTIVE R15, `(.L_x_2212) ;  /* 0x000000000f087348 */ /* 0x00efea0003c00000 */
[----:B------:R0:W4:Y:S02]  /*2bb90*/  SHFL.IDX P6, R14, R13, R12, R11 ;  /* 0x0000000c0d0e7389 */ /* 0x00012400000c000b */
[----:B01234-:R-:W-:Y:S01]  /*2bba0*/  ENDCOLLECTIVE ;  /* 0x000000000000791b */ /* 0x01ffe20003800000 */
.L_x_2212:
[----:B------:R-:W-:Y:S05]  /*2bbb0*/  BSYNC B0 ;  /* 0x0000000000007941 */ /* 0x000fea0003800000 */
.L_x_2211:
[----:B------:R-:W-:Y:S01]  /*2bbc0*/  IMAD.MOV.U32 R2, RZ, RZ, R14 ;  /* 0x000000ffff027224 */ /* 0x000fe200078e000e */
[----:B------:R-:W-:Y:S06]  /*2bbd0*/  BRA `(.L_x_2213) ;  /* 0xffffffcc00707947 */ /* 0x000fec000383ffff */
.L_x_2108:
[----:B0-----:R0:W1:Y:S02]  /*2bbe0*/  SYNCS.PHASECHK.TRANS64.TRYWAIT P0, [R0+URZ+0x2a820], R3 ;  /* 0x02a82003000075a7 */ /* 0x001064000800017f */
[----:B-1----:R-:W-:Y:S05]  /*2bbf0*/  @!P0 NANOSLEEP.SYNCS 0x989680 ;  /* 0x009896800000895d */ /* 0x002fea0003900000 */
[----:B------:R-:W1:Y:S02]  /*2bc00*/  @!P0 SYNCS.PHASECHK.TRANS64 P0, [R0+URZ+0x2a820], R3 ;  /* 0x02a82003000085a7 */ /* 0x000e64000800007f */
[----:B-1----:R-:W-:Y:S05]  /*2bc10*/  @!P0 BRA `(.L_x_2108) ;  /* 0xfffffffc00f08947 */ /* 0x002fea000383ffff */
[----:B------:R-:W-:Y:S05]  /*2bc20*/  BRA `(.L_x_2214) ;  /* 0xffffffd000f87947 */ /* 0x000fea000383ffff */
.L_x_2109:
        /* <DEDUP_REMOVED lines=11> */
.L_x_2216:
[----:B------:R-:W-:Y:S05]  /*2bce0*/  BSYNC B0 ;  /* 0x0000000000007941 */ /* 0x000fea0003800000 */
.L_x_2215:
[----:B------:R-:W-:Y:S05]  /*2bcf0*/  BRA `(.L_x_2217) ;  /* 0xffffffd000e07947 */ /* 0x000fea000383ffff */
.L_x_2110:
[----:B------:R-:W-:Y:S01]  /*2bd00*/  BSSY B0, `(.L_x_2218) ;  /* 0x0000006000007945 */ /* 0x000fe20003800000 */
[----:B------:R-:W-:-:S07]  /*2bd10*/  IMAD.MOV.U32 R15, RZ, RZ, -0x1 ;  /* 0xffffffffff0f7424 */ /* 0x000fce00078e00ff */
[----:B01----:R-:W-:Y:S05]  /*2bd20*/  WARPSYNC.COLLECTIVE R15, `(.L_x_2219) ;  /* 0x000000000f0c7348 */ /* 0x003fea0003c00000 */
[----:B------:R-:W-:Y:S02]  /*2bd30*/  ELECT P6, UR62, PT ;  /* 0x00000000003e782f */ /* 0x000fe400038c0000 */
[----:B------:R-:W-:Y:S01]  /*2bd40*/  MOV R14, UR62 ;  /* 0x0000003e000e7c02 */ /* 0x000fe20008000f00 */
[----:B01----:R-:W-:Y:S10]  /*2bd50*/  ENDCOLLECTIVE ;  /* 0x000000000000791b */ /* 0x003ff40003800000 */
.L_x_2219:
[----:B------:R-:W-:Y:S05]  /*2bd60*/  BSYNC B0 ;  /* 0x0000000000007941 */ /* 0x000fea0003800000 */
.L_x_2218:
[----:B------:R-:W-:Y:S05]  /*2bd70*/  BRA `(.L_x_2220) ;  /* 0xffffffd000d47947 */ /* 0x000fea000383ffff */
.L_x_2112:
[----:B0-----:R0:W1:Y:S02]  /*2bd80*/  SYNCS.PHASECHK.TRANS64.TRYWAIT P0, [R6+URZ], R5 ;  /* 0x00000005060075a7 */ /* 0x001064000800017f */
[----:B-1----:R-:W-:Y:S05]  /*2bd90*/  @!P0 NANOSLEEP.SYNCS 0x989680 ;  /* 0x009896800000895d */ /* 0x002fea0003900000 */
[----:B------:R-:W1:Y:S02]  /*2bda0*/  @!P0 SYNCS.PHASECHK.TRANS64 P0, [R6+URZ], R5 ;  /* 0x00000005060085a7 */ /* 0x000e64000800007f */
[----:B-1----:R-:W-:Y:S05]  /*2bdb0*/  @!P0 BRA `(.L_x_2112) ;  /* 0xfffffffc00f08947 */ /* 0x002fea000383ffff */
[----:B------:R-:W-:Y:S05]  /*2bdc0*/  BRA `(.L_x_2221) ;  /* 0xffffffd400107947 */ /* 0x000fea000383ffff */
.L_x_2113:
[----:B-1----:R1:W2:Y:S02]  /*2bdd0*/  SYNCS.PHASECHK.TRANS64.TRYWAIT P0, [R7+URZ], R2 ;  /* 0x00000002070075a7 */ /* 0x0022a4000800017f */
[----:B--2---:R-:W-:Y:S05]  /*2bde0*/  @!P0 NANOSLEEP.SYNCS 0x989680 ;  /* 0x009896800000895d */ /* 0x004fea0003900000 */
[----:B------:R-:W2:Y:S02]  /*2bdf0*/  @!P0 SYNCS.PHASECHK.TRANS64 P0, [R7+URZ], R2 ;  /* 0x00000002070085a7 */ /* 0x000ea4000800007f */
[----:B--2---:R-:W-:Y:S05]  /*2be00*/  @!P0 BRA `(.L_x_2113) ;  /* 0xfffffffc00f08947 */ /* 0x004fea000383ffff */
[----:B------:R-:W-:Y:S05]  /*2be10*/  BRA `(.L_x_2222) ;  /* 0xffffffd400047947 */ /* 0x000fea000383ffff */
.L_x_2115:
[----:B--2---:R2:W3:Y:S02]  /*2be20*/  SYNCS.PHASECHK.TRANS64.TRYWAIT P0, [R4+URZ], R5 ;  /* 0x00000005040075a7 */ /* 0x0044e4000800017f */
[----:B---3--:R-:W-:Y:S05]  /*2be30*/  @!P0 NANOSLEEP.SYNCS 0x989680 ;  /* 0x009896800000895d */ /* 0x008fea0003900000 */
[----:B------:R-:W3:Y:S02]  /*2be40*/  @!P0 SYNCS.PHASECHK.TRANS64 P0, [R4+URZ], R5 ;  /* 0x00000005040085a7 */ /* 0x000ee4000800007f */
[----:B---3--:R-:W-:Y:S05]  /*2be50*/  @!P0 BRA `(.L_x_2115) ;  /* 0xfffffffc00f08947 */ /* 0x008fea000383ffff */
[----:B------:R-:W-:Y:S05]  /*2be60*/  BRA `(.L_x_2223) ;  /* 0xffffffd4000c7947 */ /* 0x000fea000383ffff */
.L_x_2224:
        /* <DEDUP_REMOVED lines=9> */
.L_x_3199:


//--------------------- .text._ZN7cutlass13device_kernelIN5flash11enable_sm90INS1_16FlashAttnFwdSm90INS1_25CollectiveMainloopFwdSm90ILi2EN4cute5tupleIJNS5_1CILi1EEES8_S8_EEENS6_IJNS7_ILi128EEESA_NS7_ILi192EEEEEELi128ENS_10bfloat16_tEfNS_4arch4Sm90ELb1ELb0ELb0ELb0ELb0ELb0ELb0ELb1ELb1ELb1ELb0ELb0EEENS1_21CollectiveEpilogueFwdINS6_IJSA_SA_SA_EEES9_SD_SF_Li256ELb0ELb1ELb0ELb0EEENS1_30DynamicPersistentTileSchedulerILi256ELi128ELb0ELb1ELb1EEEEEEEEEvNT_6ParamsE --------------------------
	.section	.text._ZN7cutlass13device_kernelIN5flash11enable_sm90INS1_16FlashAttnFwdSm90INS1_25CollectiveMainloopFwdSm90ILi2EN4cute5tupleIJNS5_1CILi1EEES8_S8_EEENS6_IJNS7_ILi128EEESA_NS7_ILi192EEEEEELi128ENS_10bfloat16_tEfNS_4arch4Sm90ELb1ELb0ELb0ELb0ELb0ELb0ELb0ELb1ELb1ELb1ELb0ELb0EEENS1_21CollectiveEpilogueFwdINS6_IJSA_SA_SA_EEES9_SD_SF_Li256ELb0ELb1ELb0ELb0EEENS1_30DynamicPersistentTileSchedulerILi256ELi128ELb0ELb1ELb1EEEEEEEEEvNT_6ParamsE,"ax",@progbits
	.align	128
.text._ZN7cutlass13device_kernelIN5flash11enable_sm90INS1_16FlashAttnFwdSm90INS1_25CollectiveMainloopFwdSm90ILi2EN4cute5tupleIJNS5_1CILi1EEES8_S8_EEENS6_IJNS7_ILi128EEESA_NS7_ILi192EEEEEELi128ENS_10bfloat16_tEfNS_4arch4Sm90ELb1ELb0ELb0ELb0ELb0ELb0ELb0ELb1ELb1ELb1ELb0ELb0EEENS1_21CollectiveEpilogueFwdINS6_IJSA_SA_SA_EEES9_SD_SF_Li256ELb0ELb1ELb0ELb0EEENS1_30DynamicPersistentTileSchedulerILi256ELi128ELb0ELb1ELb1EEEEEEEEEvNT_6ParamsE:
        .type           _ZN7cutlass13device_kernelIN5flash11enable_sm90INS1_16FlashAttnFwdSm90INS1_25CollectiveMainloopFwdSm90ILi2EN4cute5tupleIJNS5_1CILi1EEES8_S8_EEENS6_IJNS7_ILi128EEESA_NS7_ILi192EEEEEELi128ENS_10bfloat16_tEfNS_4arch4Sm90ELb1ELb0ELb0ELb0ELb0ELb0ELb0ELb1ELb1ELb1ELb0ELb0EEENS1_21CollectiveEpilogueFwdINS6_IJSA_SA_SA_EEES9_SD_SF_Li256ELb0ELb1ELb0ELb0EEENS1_30DynamicPersistentTileSchedulerILi256ELi128ELb0ELb1ELb1EEEEEEEEEvNT_6ParamsE,@function
        .size           _ZN7cutlass13device_kernelIN5flash11enable_sm90INS1_16FlashAttnFwdSm90INS1_25CollectiveMainloopFwdSm90ILi2EN4cute5tupleIJNS5_1CILi1EEES8_S8_EEENS6_IJNS7_ILi128EEESA_NS7_ILi192EEEEEELi128ENS_10bfloat16_tEfNS_4arch4Sm90ELb1ELb0ELb0ELb0ELb0ELb0ELb0ELb1ELb1ELb1ELb0ELb0EEENS1_21CollectiveEpilogueFwdINS6_IJSA_SA_SA_EEES9_SD_SF_Li256ELb0ELb1ELb0ELb0EEENS1_30DynamicPersistentTileSchedulerILi256ELi128ELb0ELb1ELb1EEEEEEEEEvNT_6ParamsE,(.L_x_3200 - _ZN7cutlass13device_kernelIN5flash11enable_sm90INS1_16FlashAttnFwdSm90INS1_25CollectiveMainloopFwdSm90ILi2EN4cute5tupleIJNS5_1CILi1EEES8_S8_EEENS6_IJNS7_ILi128EEESA_NS7_ILi192EEEEEELi128ENS_10bfloat16_tEfNS_4arch4Sm90ELb1ELb0ELb0ELb0ELb0ELb0ELb0ELb1ELb1ELb1ELb0ELb0EEENS1_21CollectiveEpilogueFwdINS6_IJSA_SA_SA_EEES9_SD_SF_Li256ELb0ELb1ELb0ELb0EEENS1_30DynamicPersistentTileSchedulerILi256ELi128ELb0ELb1ELb1EEEEEEEEEvNT_6ParamsE)
        .other          _ZN7cutlass13device_kernelIN5flash11enable_sm90INS1_16FlashAttnFwdSm90INS1_25CollectiveMainloopFwdSm90ILi2EN4cute5tupleIJNS5_1CILi1EEES8_S8_EEENS6_IJNS7_ILi128EEESA_NS7_ILi192EEEEEELi128ENS_10bfloat16_tEfNS_4arch4Sm90ELb1ELb0ELb0ELb0ELb0ELb0ELb0ELb1ELb1ELb1ELb0ELb0EEENS1_21CollectiveEpilogueFwdINS6_IJSA_SA_SA_EEES9_SD_SF_Li256ELb0ELb1ELb0ELb0EEENS1_30DynamicPersistentTileSchedulerILi256ELi128ELb0ELb1ELb1EEEEEEEEEvNT_6ParamsE,@"STO_CUDA_ENTRY STV_DEFAULT"
_ZN7cutlass13device_kernelIN5flash11enable_sm90INS1_16FlashAttnFwdSm90INS1_25CollectiveMainloopFwdSm90ILi2EN4cute5tupleIJNS5_1CILi1EEES8_S8_EEENS6_IJNS7_ILi128EEESA_NS7_ILi192EEEEEELi128ENS_10bfloat16_tEfNS_4arch4Sm90ELb1ELb0ELb0ELb0ELb0ELb0ELb0ELb1ELb1ELb1ELb0ELb0EEENS1_21CollectiveEpilogueFwdINS6_IJSA_SA_SA_EEES9_SD_SF_Li256ELb0ELb1ELb0ELb0EEENS1_30DynamicPersistentTileSchedulerILi256ELi128ELb0ELb1ELb1EEEEEEEEEvNT_6ParamsE:
        /* <DEDUP_REMOVED lines=18> */
.L_x_2226:
[----:B------:R-:W-:Y:S05]  /*0120*/  BSYNC B0 ;  /* 0x0000000000007941 */ /* 0x000fea0003800000 */
.L_x_2225:
        /* <DEDUP_REMOVED lines=41> */
.L_x_2227:
        /* <DEDUP_REMOVED lines=22> */
.L_x_2228:
        /* <DEDUP_REMOVED lines=18> */
.L_x_2229:
        /* <DEDUP_REMOVED lines=22> */
.L_x_2230:
        /* <DEDUP_REMOVED lines=22> */
.L_x_2231:
        /* <DEDUP_REMOVED lines=8> */
.L_x_2233:
        /* <DEDUP_REMOVED lines=11> */
[----:B------:R-:W-:Y:S01]  /*0a30*/  UMOV UR37, URZ ;  /* 0x0000003f00257c82 */ /* 0x000fe20008000000 */
[----:B------:R-:W-:Y:S01]  /*0a40*/  UMOV UR36, URZ ;  /* 0x0000003f00247c82 */ /* 0x000fe20008000000 */
[----:B0-----:R-:W0:Y:S02]  /*0a50*/  S2R R2, SR_TID.X ;  /* 0x0000000000027919 */ /* 0x001e240000002100 */
[----:B0-----:R-:W-:Y:S01]  /*0a60*/  VIADD R194, R2, 0xffffff80 ;  /* 0xffffff8002c27836 */ /* 0x001fe20000000000 */
[----:B--2---:R-:W-:-:S04]  /*0a70*/  R2UR UR5, R3 ;  /* 0x00000000030572ca */ /* 0x004fc800000e0000 */
[----:B------:R-:W-:-:S04]  /*0a80*/  SHF.R.S32.HI R3, RZ, 0x1f, R194 ;  /* 0x0000001fff037819 */ /* 0x000fc800000114c2 */
[CC--:B------:R-:W-:Y:S02]  /*0a90*/  LEA.HI R5, R3.reuse, R194.reuse, RZ, 0x7 ;  /* 0x000000c203057211 */ /* 0x0c0fe400078f38ff */
[-C--:B------:R-:W-:Y:S02]  /*0aa0*/  LEA.HI R2, R3, R194.reuse, RZ, 0x5 ;  /* 0x000000c203027211 */ /* 0x080fe400078f28ff */
[----:B------:R-:W-:Y:S02]  /*0ab0*/  LOP3.LUT R187, R5, 0xffffff80, RZ, 0xc0, !PT ;  /* 0xffffff8005bb7812 */ /* 0x000fe400078ec0ff */
[----:B------:R-:W-:Y:S01]  /*0ac0*/  LEA.HI R0, R3, R194, RZ, 0x4 ;  /* 0x000000c203007211 */ /* 0x000fe200078f20ff */
[----:B------:R-:W-:Y:S01]  /*0ad0*/  IMAD.SHL.U32 R2, R2, 0x20, RZ ;  /* 0x0000002002027824 */ /* 0x000fe200078e00ff */
[----:B------:R-:W-:Y:S01]  /*0ae0*/  SHF.R.S32.HI R188, RZ, 0x7, R5 ;  /* 0x00000007ffbc7819 */ /* 0x000fe20000011405 */
[----:B------:R-:W-:Y:S01]  /*0af0*/  IMAD.IADD R187, R194, 0x1, -R187 ;  /* 0x00000001c2bb7824 */ /* 0x000fe200078e0abb */
[----:B------:R-:W-:Y:S01]  /*0b00*/  SHF.R.S32.HI R9, RZ, 0x4, R0 ;  /* 0x00000004ff097819 */ /* 0x000fe20000011400 */
[----:B------:R-:W-:Y:S01]  /*0b10*/  ULOP3.LUT UR6, UR5, 0x1, URZ, 0xfc, !UPT ;  /* 0x0000000105067892 */ /* 0x000fe2000f8efc3f */
[----:B------:R-:W-:-:S02]  /*0b20*/  LOP3.LUT R7, R0, 0x3fffff0, RZ, 0xc0, !PT ;  /* 0x03fffff000077812 */ /* 0x000fc400078ec0ff */
[----:B------:R-:W-:Y:S01]  /*0b30*/  SHF.R.S32.HI R4, RZ, 0x1f, R187 ;  /* 0x0000001fff047819 */ /* 0x000fe200000114bb */
[----:B------:R-:W-:Y:S01]  /*0b40*/  UMOV UR5, URZ ;  /* 0x0000003f00057c82 */ /* 0x000fe20008000000 */
[----:B------:R-:W-:Y:S01]  /*0b50*/  LOP3.LUT R2, R2, 0xfffffc00, RZ, 0xc0, !PT ;  /* 0xfffffc0002027812 */ /* 0x000fe200078ec0ff */
[----:B------:R-:W-:Y:S01]  /*0b60*/  IMAD.IADD R7, R194, 0x1, -R7 ;  /* 0x00000001c2077824 */ /* 0x000fe200078e0a07 */
[----:B------:R-:W-:Y:S01]  /*0b70*/  LEA.HI R0, R0, R9, RZ, 0x1 ;  /* 0x0000000900007211 */ /* 0x000fe200078f08ff */
[----:B------:R-:W-:Y:S01]  /*0b80*/  IMAD.U32 R191, RZ, RZ, UR6 ;  /* 0x00000006ffbf7e24 */ /* 0x000fe2000f8e00ff */
[----:B------:R-:W-:Y:S01]  /*0b90*/  LEA.HI R6, R4, R187, RZ, 0x2 ;  /* 0x000000bb04067211 */ /* 0x000fe200078f10ff */
[----:B------:R-:W-:Y:S01]  /*0ba0*/  IMAD R7, R7, 0x40, R2 ;  /* 0x0000004007077824 */ /* 0x000fe200078e0202 */
[----:B------:R-:W-:Y:S01]  /*0bb0*/  LOP3.LUT R0, R0, 0x1ffffffe, RZ, 0xc0, !PT ;  /* 0x1ffffffe00007812 */ /* 0x000fe200078ec0ff */
[----:B------:R-:W-:Y:S01]  /*0bc0*/  IMAD.U32 R186, RZ, RZ, UR5 ;  /* 0x00000005ffba7e24 */ /* 0x000fe2000f8e00ff */
[----:B------:R-:W-:-:S02]  /*0bd0*/  LEA.HI R2, R3, R194, RZ, 0x2 ;  /* 0x000000c203027211 */ /* 0x000fc400078f10ff */
[----:B------:R-:W-:Y:S01]  /*0be0*/  SHF.R.S32.HI R8, RZ, 0x2, R6 ;  /* 0x00000002ff087819 */ /* 0x000fe20000011406 */
[----:B------:R-:W-:Y:S01]  /*0bf0*/  IMAD.IADD R0, R9, 0x1, -R0 ;  /* 0x0000000109007824 */ /* 0x000fe200078e0a00 */
[----:B------:R-:W-:Y:S02]  /*0c00*/  SHF.R.S32.HI R11, RZ, 0x1f, R6 ;  /* 0x0000001fff0b7819 */ /* 0x000fe40000011406 */
[----:B------:R-:W-:Y:S01]  /*0c10*/  LOP3.LUT R9, R2, 0xfffffffc, RZ, 0xc0, !PT ;  /* 0xfffffffc02097812 */ /* 0x000fe200078ec0ff */
[----:B------:R-:W-:Y:S01]  /*0c20*/  IMAD R190, R0, 0x8, R7 ;  /* 0x0000000800be7824 */ /* 0x000fe200078e0207 */
[----:B------:R-:W-:Y:S02]  /*0c30*/  LEA.HI R3, R3, R194, RZ, 0x3 ;  /* 0x000000c203037211 */ /* 0x000fe400078f18ff */
[----:B------:R-:W-:Y:S01]  /*0c40*/  LEA.HI R11, R11, R8, RZ, 0x3 ;  /* 0x000000080b0b7211 */ /* 0x000fe200078f18ff */
[----:B------:R-:W-:Y:S01]  /*0c50*/  IMAD.IADD R9, R194, 0x1, -R9 ;  /* 0x00000001c2097824 */ /* 0x000fe200078e0a09 */
[----:B------:R-:W-:-:S02]  /*0c60*/  LEA.HI R0, R5, R188, RZ, 0x1 ;  /* 0x000000bc05007211 */ /* 0x000fc400078f08ff */
[----:B------:R-:W-:Y:S02]  /*0c70*/  LOP3.LUT R5, R3, 0xfffffff8, RZ, 0xc0, !PT ;  /* 0xfffffff803057812 */ /* 0x000fe400078ec0ff */
[----:B------:R-:W-:Y:S02]  /*0c80*/  LOP3.LUT R11, R11, 0xfffffff8, RZ, 0xc0, !PT ;  /* 0xfffffff80b0b7812 */ /* 0x000fe400078ec0ff */
[----:B------:R-:W-:Y:S01]  /*0c90*/  LEA.HI R4, R4, R187, RZ, 0x5 ;  /* 0x000000bb04047211 */ /* 0x000fe200078f28ff */
[----:B------:R-:W-:Y:S01]  /*0ca0*/  IMAD.IADD R22, R194, 0x1, -R5 ;  /* 0x00000001c2167824 */ /* 0x000fe200078e0a05 */
[----:B------:R-:W-:Y:S01]  /*0cb0*/  LEA.HI R2, R9, R9, RZ, 0x1 ;  /* 0x0000000909027211 */ /* 0x000fe200078f08ff */
[----:B------:R-:W-:Y:S01]  /*0cc0*/  IMAD.IADD R11, R8, 0x1, -R11 ;  /* 0x00000001080b7824 */ /* 0x000fe200078e0a0b */
[----:B------:R-:W-:Y:S01]  /*0cd0*/  SHF.R.S32.HI R4, RZ, 0x5, R4 ;  /* 0x00000005ff047819 */ /* 0x000fe20000011404 */
[----:B------:R-:W-:Y:S01]  /*0ce0*/  IMAD.SHL.U32 R16, R22, 0x8, RZ ;  /* 0x0000000816107824 */ /* 0x000fe200078e00ff */
[----:B------:R-:W-:-:S02]  /*0cf0*/  LOP3.LUT R7, R0, 0x3fffffe, RZ, 0xc0, !PT ;  /* 0x03fffffe00077812 */ /* 0x000fc400078ec0ff */
[----:B------:R-:W-:Y:S01]  /*0d00*/  LOP3.LUT R2, R2, 0x1ffffffe, RZ, 0xc0, !PT ;  /* 0x1ffffffe02027812 */ /* 0x000fe200078ec0ff */
[----:B------:R-:W-:Y:S01]  /*0d10*/  IMAD R4, R4, 0x10, R11 ;  /* 0x0000001004047824 */ /* 0x000fe200078e020b */
[----:B------:R-:W-:Y:S01]  /*0d20*/  LOP3.LUT R6, R6, 0x7ffffffc, RZ, 0xc0, !PT ;  /* 0x7ffffffc06067812 */ /* 0x000fe200078ec0ff */
[----:B------:R-:W-:Y:S01]  /*0d30*/  IMAD.IADD R7, R188, 0x1, -R7 ;  /* 0x00000001bc077824 */ /* 0x000fe200078e0a07 */
[----:B------:R-:W-:Y:S01]  /*0d40*/  SHF.R.S32.HI R185, RZ, 0x3, R3 ;  /* 0x00000003ffb97819 */ /* 0x000fe20000011403 */
[----:B------:R-:W-:Y:S01]  /*0d50*/  VIADD R19, R16, 0x40 ;  /* 0x0000004010137836 */ /* 0x000fe20000000000 */
[----:B------:R-:W-:Y:S01]  /*0d60*/  SHF.R.S32.HI R193, RZ, 0x1f, R16 ;  /* 0x0000001fffc17819 */ /* 0x000fe20000011410 */
[----:B------:R-:W-:Y:S02]  /*0d70*/  IMAD.IADD R2, R9, 0x1, -R2 ;  /* 0x0000000109027824 */ /* 0x000fe400078e0a02 */
[----:B------:R-:W-:Y:S01]  /*0d80*/  IMAD R189, R7, 0x40, R4 ;  /* 0x0000004007bd7824 */ /* 0x000fe200078e0204 */
[----:B------:R-:W-:Y:S01]  /*0d90*/  SHF.R.S32.HI R192, RZ, 0x1f, R19 ;  /* 0x0000001fffc07819 */ /* 0x000fe20000011413 */
[----:B------:R-:W-:-:S02]  /*0da0*/  IMAD.IADD R17, R187, 0x1, -R6 ;  /* 0x00000001bb117824 */ /* 0x000fc400078e0a06 */
[----:B------:R-:W-:-:S07]  /*0db0*/  IMAD R18, R2, 0x8, R189 ;  /* 0x0000000802127824 */ /* 0x000fce00078e02bd */
.L_x_2284:
[----:B------:R-:W-:Y:S01]  /*0dc0*/  ULDC UR5, c[0x0][0xc60] ;  /* 0x0003180000057ab9 */ /* 0x000fe20000000800 */
[----:B------:R-:W-:Y:S01]  /*0dd0*/  UMOV UR8, UR4 ;  /* 0x0000000400087c82 */ /* 0x000fe20008000000 */
[----:B------:R-:W-:-:S11]  /*0de0*/  UISETP.NE.AND UP0, UPT, UR5, 0x1, UPT ;  /* 0x000000010500788c */ /* 0x000fd6000bf05270 */
[----:B------:R-:W-:Y:S01]  /*0df0*/  @UP0 ULDC UR6, c[0x0][0xc64] ;  /* 0x0003190000060ab9 */ /* 0x000fe20000000800 */
[----:B------:R-:W-:Y:S01]  /*0e00*/  @UP0 ULDC UR9, c[0x0][0xc68] ;  /* 0x00031a0000090ab9 */ /* 0x000fe20000000800 */
[----:B------:R-:W-:-:S04]  /*0e10*/  UIMAD.WIDE.U32 UR6, UR4, UR6, URZ ;  /* 0x00000006040672a5 */ /* 0x000fc8000f8e003f */
[----:B------:R-:W-:-:S03]  /*0e20*/  @UP0 USHF.R.U32.HI UR8, URZ, UR9, UR7 ;  /* 0x000000093f080299 */ /* 0x000fc60008011607 */
[----:B------:R-:W-:Y:S02]  /*0e30*/  ULDC UR6, c[0x0][0xc78] ;  /* 0x00031e0000067ab9 */ /* 0x000fe40000000800 */
[----:B------:R-:W-:Y:S02]  /*0e40*/  UISETP.GE.AND UP0, UPT, UR8, UR6, UPT ;  /* 0x000000060800728c */ /* 0x000fe4000bf06270 */
[----:B------:R-:W-:-:S04]  /*0e50*/  UIADD3 UR6, -UR8, URZ, URZ ;  /* 0x0000003f08067290 */ /* 0x000fc8000fffe13f */
[----:B------:R-:W-:Y:S01]  /*0e60*/  PLOP3.LUT P0, PT, PT, PT, UP0, 0x80, 0x0 ;  /* 0x000000000000781c */ /* 0x000fe20003f0f008 */
[----:B------:R-:W-:-:S12]  /*0e70*/  UIMAD UR9, UR5, UR6, UR4 ;  /* 0x00000006050972a4 */ /* 0x000fd8000f8e0204 */
[----:B012345:R-:W-:Y:S05]  /*0e80*/  @!P0 BRA `(.L_x_2234) ;  /* 0x0000000000208947 */ /* 0x03ffea0003800000 */
        /* <DEDUP_REMOVED lines=8> */
.L_x_2234:
[----:B------:R-:W-:Y:S01]  /*0f10*/  ULDC UR7, c[0x0][0xc54] ;  /* 0x0003150000077ab9 */ /* 0x000fe20000000800 */
[----:B------:R-:W-:Y:S01]  /*0f20*/  UMOV UR6, UR9 ;  /* 0x0000000900067c82 */ /* 0x000fe20008000000 */
[----:B------:R-:W-:-:S11]  /*0f30*/  UISETP.NE.AND UP0, UPT, UR7, 0x1, UPT ;  /* 0x000000010700788c */ /* 0x000fd6000bf05270 */
[----:B------:R-:W-:Y:S02]  /*0f40*/  @UP0 ULDC.64 UR10, c[0x0][0xc58] ;  /* 0x00031600000a0ab9 */ /* 0x000fe40000000a00 */
[----:B------:R-:W-:-:S04]  /*0f50*/  UIMAD.WIDE.U32 UR4, UR9, UR10, URZ ;  /* 0x0000000a090472a5 */ /* 0x000fc8000f8e003f */
[----:B------:R-:W-:-:S04]  /*0f60*/  @UP0 USHF.R.U32.HI UR6, URZ, UR11, UR5 ;  /* 0x0000000b3f060299 */ /* 0x000fc80008011605 */
[----:B------:R-:W-:-:S12]  /*0f70*/  UIMAD UR4, UR6, UR7, URZ ;  /* 0x00000007060472a4 */ /* 0x000fd8000f8e023f */
.L_x_2235:
[----:B------:R-:W-:Y:S01]  /*0f80*/  ULDC.64 UR12, c[0x0][0x418] ;  /* 0x00010600000c7ab9 */ /* 0x000fe20000000a00 */
[----:B------:R-:W-:Y:S01]  /*0f90*/  ULOP3.LUT UR6, URZ, UR6, URZ, 0x33, !UPT ;  /* 0x000000063f067292 */ /* 0x000fe2000f8e333f */
[----:B------:R-:W-:Y:S01]  /*0fa0*/  PLOP3.LUT P0, PT, PT, PT, PT, 0x80, 0x0 ;  /* 0x000000000000781c */ /* 0x000fe20003f0f070 */
[----:B------:R-:W-:Y:S01]  /*0fb0*/  UISETP.NE.U32.AND UP0, UPT, UR12, URZ, UPT ;  /* 0x0000003f0c00728c */ /* 0x000fe2000bf05070 */
[----:B------:R-:W-:Y:S01]  /*0fc0*/  CS2R R88, SRZ ;  /* 0x0000000000587805 */ /* 0x000fe2000001ff00 */
[----:B------:R-:W-:Y:S01]  /*0fd0*/  ULDC UR5, c[0x0][0xc3c] ;  /* 0x00030f0000057ab9 */ /* 0x000fe20000000800 */
[----:B------:R-:W-:Y:S01]  /*0fe0*/  ULDC UR12, c[0x0][0x448] ;  /* 0x00011200000c7ab9 */ /* 0x000fe20000000800 */
[----:B------:R-:W-:Y:S01]  /*0ff0*/  UIADD3 UR6, UR6, UR5, URZ ;  /* 0x0000000506067290 */ /* 0x000fe2000fffe03f */
[----:B------:R-:W-:Y:S01]  /*1000*/  CS2R R86, SRZ ;  /* 0x0000000000567805 */ /* 0x000fe2000001ff00 */
[----:B------:R-:W-:Y:S01]  /*1010*/  UISETP.NE.AND UP2, UPT, UR12, 0x1, UPT ;  /* 0x000000010c00788c */ /* 0x000fe2000bf45270 */
[----:B------:R-:W-:Y:S01]  /*1020*/  CS2R R84, SRZ ;  /* 0x0000000000547805 */ /* 0x000fe2000001ff00 */
[----:B------:R-:W-:Y:S01]  /*1030*/  UIADD3 UR4, UR9, -UR4, URZ ;  /* 0x8000000409047290 */ /* 0x000fe2000fffe03f */
[----:B------:R-:W-:Y:S01]  /*1040*/  CS2R R82, SRZ ;  /* 0x0000000000527805 */ /* 0x000fe2000001ff00 */
[----:B------:R-:W-:Y:S01]  /*1050*/  USHF.L.U32 UR60, UR6, 0x7, URZ ;  /* 0x00000007063c7899 */ /* 0x000fe2000800063f */
[----:B------:R-:W-:Y:S01]  /*1060*/  CS2R R80, SRZ ;  /* 0x0000000000507805 */ /* 0x000fe2000001ff00 */
[----:B------:R-:W-:Y:S01]  /*1070*/  ULDC UR11, c[0x0][0xc54] ;  /* 0x00031500000b7ab9 */ /* 0x000fe20000000800 */
[----:B------:R-:W-:Y:S01]  /*1080*/  UISETP.NE.AND.EX UP0, UPT, UR13, URZ, UPT, UP0 ;  /* 0x0000003f0d00728c */ /* 0x000fe2000bf05300 */
[----:B------:R-:W-:Y:S01]  /*1090*/  CS2R R78, SRZ ;  /* 0x00000000004e7805 */ /* 0x000fe2000001ff00 */
[----:B------:R-:W-:Y:S01]  /*10a0*/  UIADD3 UR6, UR60, 0x7f, URZ ;  /* 0x0000007f3c067890 */ /* 0x000fe2000fffe03f */
[----:B------:R-:W-:Y:S01]  /*10b0*/  CS2R R76, SRZ ;  /* 0x00000000004c7805 */ /* 0x000fe2000001ff00 */
[----:B------:R-:W-:Y:S01]  /*10c0*/  UIMAD UR11, UR8, UR11, UR4 ;  /* 0x0000000b080b72a4 */ /* 0x000fe2000f8e0204 */
[----:B------:R-:W-:Y:S01]  /*10d0*/  CS2R R74, SRZ ;  /* 0x00000000004a7805 */ /* 0x000fe2000001ff00 */
[----:B------:R-:W-:Y:S01]  /*10e0*/  ULDC UR61, c[0x0][0x424] ;  /* 0x00010900003d7ab9 */ /* 0x000fe20000000800 */
[----:B------:R-:W-:Y:S01]  /*10f0*/  ULDC UR7, c[0x0][0x288] ;  /* 0x0000a20000077ab9 */ /* 0x000fe20000000800 */
[----:B------:R-:W-:Y:S01]  /*1100*/  @UP2 ULDC UR4, c[0x0][0x44c] ;  /* 0x0001130000042ab9 */ /* 0x000fe20000000800 */
[----:B------:R-:W-:Y:S01]  /*1110*/  UIADD3 UR7, -UR7, 0x80, URZ ;  /* 0x0000008007077890 */ /* 0x000fe2000fffe13f */
[----:B------:R-:W-:Y:S01]  /*1120*/  CS2R R72, SRZ ;  /* 0x0000000000487805 */ /* 0x000fe2000001ff00 */
[----:B------:R-:W-:Y:S01]  /*1130*/  UIMAD.WIDE.U32 UR4, UR6, UR4, URZ ;  /* 0x00000004060472a5 */ /* 0x000fe2000f8e003f */
[----:B------:R-:W-:Y:S01]  /*1140*/  CS2R R70, SRZ ;  /* 0x0000000000467805 */ /* 0x000fe2000001ff00 */
[----:B------:R-:W-:Y:S01]  /*1150*/  USEL UR61, UR61, 0x1, UP0 ;  /* 0x000000013d3d7887 */ /* 0x000fe20008000000 */
[----:B------:R-:W-:Y:S01]  /*1160*/  CS2R R68, SRZ ;  /* 0x0000000000447805 */ /* 0x000fe2000001ff00 */
[----:B------:R-:W-:Y:S01]  /*1170*/  ULDC UR10, c[0x0][0x2f0] ;  /* 0x0000bc00000a7ab9 */ /* 0x000fe20000000800 */
[----:B------:R-:W-:Y:S01]  /*1180*/  @UP2 ULDC UR12, c[0x0][0x450] ;  /* 0x00011400000c2ab9 */ /* 0x000fe20000000800 */
[----:B------:R-:W-:Y:S01]  /*1190*/  UIMAD UR7, UR61, UR10, UR7 ;  /* 0x0000000a3d0772a4 */ /* 0x000fe2000f8e0207 */
[----:B------:R-:W-:Y:S01]  /*11a0*/  CS2R R66, SRZ ;  /* 0x0000000000427805 */ /* 0x000fe2000001ff00 */
[----:B------:R-:W-:Y:S01]  /*11b0*/  @UP2 USHF.R.U32.HI UR6, URZ, UR12, UR5 ;  /* 0x0000000c3f062299 */ /* 0x000fe20008011605 */
[----:B------:R-:W-:Y:S01]  /*11c0*/  CS2R R64, SRZ ;  /* 0x0000000000407805 */ /* 0x000fe2000001ff00 */
[----:B------:R-:W-:Y:S01]  /*11d0*/  UIMAD UR4, UR61, UR10, 0x7f ;  /* 0x0000007f3d0474a4 */ /* 0x000fe2000f8e020a */
[----:B------:R-:W-:Y:S01]  /*11e0*/  CS2R R62, SRZ ;  /* 0x00000000003e7805 */ /* 0x000fe2000001ff00 */
[----:B------:R-:W-:Y:S01]  /*11f0*/  UIADD3 UR6, UR7, UR6, URZ ;  /* 0x0000000607067290 */ /* 0x000fe2000fffe03f */
[----:B------:R-:W-:Y:S01]  /*1200*/  CS2R R60, SRZ ;  /* 0x00000000003c7805 */ /* 0x000fe2000001ff00 */
[----:B------:R-:W-:Y:S01]  /*1210*/  USHF.R.S32.HI UR5, URZ, 0x1f, UR4 ;  /* 0x0000001f3f057899 */ /* 0x000fe20008011404 */
[----:B------:R-:W-:Y:S01]  /*1220*/  CS2R R58, SRZ ;  /* 0x00000000003a7805 */ /* 0x000fe2000001ff00 */
[----:B------:R-:W-:Y:S01]  /*1230*/  USHF.R.S32.HI UR7, URZ, 0x1f, UR6 ;  /* 0x0000001f3f077899 */ /* 0x000fe20008011406 */
[----:B------:R-:W-:Y:S01]  /*1240*/  CS2R R56, SRZ ;  /* 0x0000000000387805 */ /* 0x000fe2000001ff00 */
[----:B------:R-:W-:Y:S01]  /*1250*/  ULEA.HI UR5, UR5, UR4, URZ, 0x7 ;  /* 0x0000000405057291 */ /* 0x000fe2000f8f383f */
[----:B------:R-:W-:Y:S01]  /*1260*/  CS2R R54, SRZ ;  /* 0x0000000000367805 */ /* 0x000fe2000001ff00 */
[----:B------:R-:W-:Y:S01]  /*1270*/  ULEA.HI UR7, UR7, UR6, URZ, 0x7 ;  /* 0x0000000607077291 */ /* 0x000fe2000f8f383f */
[----:B------:R-:W-:Y:S01]  /*1280*/  CS2R R52, SRZ ;  /* 0x0000000000347805 */ /* 0x000fe2000001ff00 */
[----:B------:R-:W-:Y:S01]  /*1290*/  ULDC UR9, c[0x0][0xc48] ;  /* 0x0003120000097ab9 */ /* 0x000fe20000000800 */
[----:B------:R-:W-:Y:S01]  /*12a0*/  USHF.R.S32.HI UR6, URZ, 0x7, UR5 ;  /* 0x000000073f067899 */ /* 0x000fe20008011405 */
[----:B------:R-:W-:Y:S01]  /*12b0*/  CS2R R50, SRZ ;  /* 0x0000000000327805 */ /* 0x000fe2000001ff00 */
[----:B------:R-:W-:Y:S01]  /*12c0*/  UISETP.NE.AND UP1, UPT, UR9, 0x1, UPT ;  /* 0x000000010900788c */ /* 0x000fe2000bf25270 */
[----:B------:R-:W-:Y:S01]  /*12d0*/  CS2R R48, SRZ ;  /* 0x0000000000307805 */ /* 0x000fe2000001ff00 */
[----:B------:R-:W-:Y:S01]  /*12e0*/  USHF.R.S32.HI UR7, URZ, 0x7, UR7 ;  /* 0x000000073f077899 */ /* 0x000fe20008011407 */
[----:B------:R-:W-:Y:S01]  /*12f0*/  CS2R R46, SRZ ;  /* 0x00000000002e7805 */ /* 0x000fe2000001ff00 */
[----:B------:R-:W-:Y:S01]  /*1300*/  UMOV UR14, UR11 ;  /* 0x0000000b000e7c82 */ /* 0x000fe20008000000 */
[----:B------:R-:W-:Y:S01]  /*1310*/  CS2R R44, SRZ ;  /* 0x00000000002c7805 */ /* 0x000fe2000001ff00 */
[----:B------:R-:W-:Y:S01]  /*1320*/  UISETP.LT.AND UP0, UPT, UR6, UR7, UPT ;  /* 0x000000070600728c */ /* 0x000fe2000bf01270 */
[----:B------:R-:W-:-:S02]  /*1330*/  CS2R R42, SRZ ;  /* 0x00000000002a7805 */ /* 0x000fc4000001ff00 */
[----:B------:R-:W-:Y:S02]  /*1340*/  CS2R R90, SRZ ;  /* 0x00000000005a7805 */ /* 0x000fe4000001ff00 */
[----:B------:R-:W-:Y:S01]  /*1350*/  CS2R R98, SRZ ;  /* 0x0000000000627805 */ /* 0x000fe2000001ff00 */
[----:B------:R-:W-:Y:S01]  /*1360*/  USEL UR15, UR6, UR7, UP0 ;  /* 0x00000007060f7287 */ /* 0x000fe20008000000 */
[----:B------:R-:W-:Y:S01]  /*1370*/  CS2R R94, SRZ ;  /* 0x00000000005e7805 */ /* 0x000fe2000001ff00 */
[----:B------:R-:W-:Y:S01]  /*1380*/  @UP1 ULDC UR8, c[0x0][0xc4c] ;  /* 0x0003130000081ab9 */ /* 0x000fe20000000800 */
[----:B------:R-:W-:Y:S01]  /*1390*/  CS2R R92, SRZ ;  /* 0x00000000005c7805 */ /* 0x000fe2000001ff00 */
[----:B------:R-:W-:Y:S01]  /*13a0*/  UIMAD.WIDE.U32 UR4, UR11, UR8, URZ ;  /* 0x000000080b0472a5 */ /* 0x000fe2000f8e003f */
[----:B------:R-:W-:Y:S01]  /*13b0*/  CS2R R100, SRZ ;  /* 0x0000000000647805 */ /* 0x000fe2000001ff00 */
[----:B------:R-:W-:Y:S02]  /*13c0*/  UISETP.GE.AND UP0, UPT, UR15, 0x1, UPT ;  /* 0x000000010f00788c */ /* 0x000fe4000bf06270 */
[----:B------:R-:W-:Y:S01]  /*13d0*/  IMAD.U32 R106, RZ, RZ, UR15 ;  /* 0x0000000fff6a7e24 */ /* 0x000fe2000f8e00ff */
[----:B------:R-:W-:Y:S01]  /*13e0*/  @UP1 ULDC UR8, c[0x0][0xc50] ;  /* 0x0003140000081ab9 */ /* 0x000fe20000000800 */
[----:B------:R-:W-:Y:S01]  /*13f0*/  CS2R R102, SRZ ;  /* 0x0000000000667805 */ /* 0x000fe2000001ff00 */
[----:B------:R-:W-:Y:S01]  /*1400*/  @UP1 USHF.R.U32.HI UR14, URZ, UR8, UR5 ;  /* 0x000000083f0e1299 */ /* 0x000fe20008011605 */
[----:B------:R-:W-:-:S02]  /*1410*/  CS2R R96, SRZ ;  /* 0x0000000000607805 */ /* 0x000fc4000001ff00 */
[----:B------:R-:W-:Y:S02]  /*1420*/  PLOP3.LUT P1, PT, PT, PT, UP0, 0x80, 0x0 ;  /* 0x000000000000781c */ /* 0x000fe40003f2f008 */
[----:B------:R-:W-:Y:S01]  /*1430*/  CS2R R6, SRZ ;  /* 0x0000000000067805 */ /* 0x000fe2000001ff00 */
[----:B------:R-:W-:Y:S01]  /*1440*/  UIADD3 UR4, -UR14, URZ, URZ ;  /* 0x0000003f0e047290 */ /* 0x000fe2000fffe13f */
[----:B------:R-:W-:Y:S01]  /*1450*/  CS2R R104, SRZ ;  /* 0x0000000000687805 */ /* 0x000fe2000001ff00 */
[----:B------:R-:W-:Y:S02]  /*1460*/  IMAD.U32 R184, RZ, RZ, UR14 ;  /* 0x0000000effb87e24 */ /* 0x000fe4000f8e00ff */
[----:B------:R-:W-:-:S06]  /*1470*/  UIMAD UR4, UR9, UR4, UR11 ;  /* 0x00000004090472a4 */ /* 0x000fcc000f8e020b */
[----:B------:R-:W-:Y:S01]  /*1480*/  IMAD.U32 R23, RZ, RZ, UR4 ;  /* 0x00000004ff177e24 */ /* 0x000fe2000f8e00ff */
        /* <DEDUP_REMOVED lines=32> */
.L_x_2237:
[----:B------:R-:W-:Y:S02]  /*1690*/  R2UR UR6, R186 ;  /* 0x00000000ba0672ca */ /* 0x000fe400000e0000 */
[----:B------:R-:W-:-:S11]  /*16a0*/  R2UR UR5, R191 ;  /* 0x00000000bf0572ca */ /* 0x000fd600000e0000 */
[----:B------:R-:W-:Y:S02]  /*16b0*/  ULEA.HI UR4, UR6, UR6, URZ, 0x1 ;  /* 0x0000000606047291 */ /* 0x000fe4000f8f083f */
[----:B------:R-:W-:Y:S02]  /*16c0*/  IMAD.U32 R2, RZ, RZ, UR5 ;  /* 0x00000005ff027e24 */ /* 0x000fe4000f8e00ff */
[----:B------:R-:W-:-:S03]  /*16d0*/  ULOP3.LUT UR4, UR4, 0xfffffffe, URZ, 0xc0, !UPT ;  /* 0xfffffffe04047892 */ /* 0x000fc6000f8ec03f */
[----:B------:R-:W-:Y:S01]  /*16e0*/  ISETP.NE.AND P0, PT, R2, 0x3, PT ;  /* 0x000000030200780c */ /* 0x000fe20003f05270 */
[----:B------:R-:W-:-:S06]  /*16f0*/  UIADD3 UR4, UR6, -UR4, URZ ;  /* 0x8000000406047290 */ /* 0x000fcc000fffe03f */
[----:B------:R-:W-:-:S05]  /*1700*/  IMAD.U32 R0, RZ, RZ, UR4 ;  /* 0x00000004ff007e24 */ /* 0x000fca000f8e00ff */
[----:B------:R-:W-:-:S04]  /*1710*/  SHF.L.U32 R0, R0, 0x1f, RZ ;  /* 0x0000001f00007819 */ /* 0x000fc800000006ff */
[----:B------:R-:W0:Y:S02]  /*1720*/  SYNCS.PHASECHK.TRANS64.TRYWAIT P1, [UR38+0x34800], R0 ;  /* 0x03480000ff0075a7 */ /* 0x000e240008020166 */
[----:B0-----:R-:W-:Y:S05]  /*1730*/  @!P1 BRA `(.L_x_2238) ;  /* 0x000000e800609947 */ /* 0x001fea0003800000 */
.L_x_2388:
[----:B------:R-:W-:Y:S05]  /*1740*/  @!P0 BRA `(.L_x_2239) ;  /* 0x0000000000048947 */ /* 0x000fea0003800000 */
[----:B------:R-:W-:Y:S01]  /*1750*/  BPT.TRAP 0x1 ;  /* 0x000000040000795c */ /* 0x000fe20000300000 */
.L_x_2239:
[----:B------:R-:W-:Y:S02]  /*1760*/  IMAD.U32 R2, RZ, RZ, UR36 ;  /* 0x00000024ff027e24 */ /* 0x000fe4000f8e00ff */
[----:B0-----:R-:W-:-:S03]  /*1770*/  IMAD.U32 R3, RZ, RZ, UR37 ;  /* 0x00000025ff037e24 */ /* 0x001fc6000f8e00ff */
[----:B------:R-:W-:Y:S02]  /*1780*/  LEA R2, R2, UR38, 0x3 ;  /* 0x0000002602027c11 */ /* 0x000fe4000f8e18ff */
[----:B------:R-:W-:-:S04]  /*1790*/  SHF.L.U32 R3, R3, 0x1f, RZ ;  /* 0x0000001f03037819 */ /* 0x000fc800000006ff */
[----:B------:R0:W1:Y:S01]  /*17a0*/  SYNCS.PHASECHK.TRANS64.TRYWAIT P2, [R2+URZ+0x34830], R3 ;  /* 0x03483003020075a7 */ /* 0x000062000804017f */
[----:B------:R-:W-:Y:S05]  /*17b0*/  @!P0 BRA `(.L_x_2240) ;  /* 0x0000000000048947 */ /* 0x000fea0003800000 */
[----:B------:R-:W-:Y:S01]  /*17c0*/  BPT.TRAP 0x1 ;  /* 0x000000040000795c */ /* 0x000fe20000300000 */
.L_x_2240:
[----:B------:R-:W2:Y:S02]  /*17d0*/  S2R R0, SR_TID.X ;  /* 0x0000000000007919 */ /* 0x000ea40000002100 */
[----:B--2---:R-:W-:Y:S01]  /*17e0*/  LOP3.LUT P1, RZ, R0, 0x7f, RZ, 0xc0, !PT ;  /* 0x0000007f00ff7812 */ /* 0x004fe2000782c0ff */
[----:B-1----:R-:W-:-:S12]  /*17f0*/  @P2 BRA `(.L_x_2241) ;  /* 0x0000000000082947 */ /* 0x002fd80003800000 */
[----:B------:R-:W1:Y:S02]  /*1800*/  SYNCS.PHASECHK.TRANS64.TRYWAIT P2, [R2+URZ+0x34830], R3 ;  /* 0x03483003020075a7 */ /* 0x000e64000804017f */
[----:B-1----:R-:W-:Y:S05]  /*1810*/  @!P2 BRA `(.L_x_2242) ;  /* 0x000000e80040a947 */ /* 0x002fea0003800000 */
.L_x_2241:
        /* <DEDUP_REMOVED lines=10> */
[----:B------:R-:W-:Y:S01]  /*18c0*/  VIADD R0, R18, UR60 ;  /* 0x0000003c12007c36 */ /* 0x000fe20008000000 */
[----:B------:R-:W-:Y:S01]  /*18d0*/  UMOV UR53, 0x40000040 ;  /* 0x4000004000357882 */ /* 0x000fe20000000000 */
[----:B------:R-:W-:Y:S01]  /*18e0*/  UMOV UR55, 0x40000040 ;  /* 0x4000004000377882 */ /* 0x000fe20000000000 */
[----:B------:R-:W-:Y:S01]  /*18f0*/  ULOP3.LUT UR39, UR4, 0x10000, URZ, 0xfc, !UPT ;  /* 0x0001000004277892 */ /* 0x000fe2000f8efc3f */
[----:B------:R-:W-:Y:S01]  /*1900*/  R2UR UR6, R106 ;  /* 0x000000006a0672ca */ /* 0x000fe200000e0000 */
[----:B------:R-:W-:Y:S01]  /*1910*/  ULOP3.LUT UR4, UR40, 0x10000, URZ, 0xfc, !UPT ;  /* 0x0001000028047892 */ /* 0x000fe2000f8efc3f */
[----:B01----:R-:W-:Y:S01]  /*1920*/  IMAD.MOV.U32 R3, RZ, RZ, R0 ;  /* 0x000000ffff037224 */ /* 0x003fe200078e0000 */
[----:B------:R-:W-:Y:S01]  /*1930*/  UIMAD UR5, UR36, 0xc00, UR39 ;  /* 0x00000c00240578a4 */ /* 0x000fe2000f8e0227 */
[----:B------:R-:W-:Y:S01]  /*1940*/  @!P1 VIADD R2, R2, 0x34840 ;  /* 0x0003484002029836 */ /* 0x000fe20000000000 */
[----:B------:R-:W-:Y:S01]  /*1950*/  UIADD3 UR56, UR4, 0x2, URZ ;  /* 0x0000000204387890 */ /* 0x000fe2000fffe03f */
[----:B------:R-:W-:Y:S01]  /*1960*/  CS2R R150, SRZ ;  /* 0x0000000000967805 */ /* 0x000fe2000001ff00 */
[----:B------:R-:W-:Y:S01]  /*1970*/  UIADD3 UR58, UR5, 0x2, URZ ;  /* 0x00000002053a7890 */ /* 0x000fe2000fffe03f */
[----:B------:R-:W-:Y:S01]  /*1980*/  CS2R R148, SRZ ;  /* 0x0000000000947805 */ /* 0x000fe2000001ff00 */
[----:B------:R-:W-:Y:S01]  /*1990*/  UMOV UR8, UR4 ;  /* 0x0000000400087c82 */ /* 0x000fe20008000000 */
[----:B------:R-:W-:Y:S01]  /*19a0*/  UMOV UR10, UR5 ;  /* 0x00000005000a7c82 */ /* 0x000fe20008000000 */
[----:B------:R-:W-:Y:S01]  /*19b0*/  UIADD3 UR52, UR4, 0x4, URZ ;  /* 0x0000000404347890 */ /* 0x000fe2000fffe03f */
[----:B------:R-:W-:Y:S01]  /*19c0*/  HGMMA.64x128x16.F32.BF16 R24, gdesc[UR8], RZ, !UPT, gsb0 ;  /* 0x01e00000081879f0 */ /* 0x000fe2000c0018ff */
[----:B------:R-:W-:Y:S01]  /*19d0*/  UIADD3 UR54, UR5, 0x4, URZ ;  /* 0x0000000405367890 */ /* 0x000fe2000fffe03f */
[----:B------:R-:W-:Y:S01]  /*19e0*/  IMAD.U32 R8, RZ, RZ, UR8 ;  /* 0x00000008ff087e24 */ /* 0x000fe2000f8e00ff */
[----:B------:R-:W-:Y:S01]  /*19f0*/  UIADD3 UR48, UR4, 0x6, URZ ;  /* 0x0000000604307890 */ /* 0x000fe2000fffe03f */
[----:B------:R-:W-:Y:S01]  /*1a00*/  @!P1 PRMT R2, RZ, 0x654, R2 ;  /* 0x00000654ff029816 */ /* 0x000fe20000000002 */
[----:B------:R-:W-:Y:S01]  /*1a10*/  UIADD3 UR50, UR5, 0x6, URZ ;  /* 0x0000000605327890 */ /* 0x000fe2000fffe03f */
[----:B------:R-:W-:Y:S01]  /*1a20*/  CS2R R146, SRZ ;  /* 0x0000000000927805 */ /* 0x000fe2000001ff00 */
[----:B------:R-:W-:Y:S01]  /*1a30*/  UMOV UR49, 0x40000040 ;  /* 0x4000004000317882 */ /* 0x000fe20000000000 */
[----:B------:R-:W-:Y:S01]  /*1a40*/  UMOV UR51, 0x40000040 ;  /* 0x4000004000337882 */ /* 0x000fe20000000000 */
[----:B------:R-:W-:Y:S01]  /*1a50*/  UIADD3 UR44, UR4, 0x400, URZ ;  /* 0x00000400042c7890 */ /* 0x000fe2000fffe03f */
[----:B------:R-:W-:Y:S01]  /*1a60*/  CS2R R144, SRZ ;  /* 0x0000000000907805 */ /* 0x000fe2000001ff00 */
        /* <DEDUP_REMOVED lines=42> */
[----:B------:R-:W-:Y:S02]  /*1d10*/  ULDC UR4, c[0x0][0x448] ;  /* 0x0001120000047ab9 */ /* 0x000fe40000000800 */
[----:B------:R-:W-:-:S06]  /*1d20*/  UISETP.NE.AND UP0, UPT, UR4, 0x1, UPT ;  /* 0x000000010400788c */ /* 0x000fcc000bf05270 */
[----:B------:R-:W-:-:S05]  /*1d30*/  PLOP3.LUT P2, PT, PT, PT, UP0, 0x80, 0x0 ;  /* 0x000000000000781c */ /* 0x000fca0003f4f008 */
[----:B------:R-:W-:-:S08]  /*1d40*/  @UP0 ULDC UR4, c[0x0][0x44c] ;  /* 0x0001130000040ab9 */ /* 0x000fd00000000800 */
[----:B------:R-:W-:Y:S01]  /*1d50*/  @P2 IMAD.HI.U32 R4, R0, UR4, RZ ;  /* 0x0000000400042c27 */ /* 0x000fe2000f8e00ff */
[----:B------:R-:W-:-:S04]  /*1d60*/  @UP0 ULDC UR4, c[0x0][0x450] ;  /* 0x0001140000040ab9 */ /* 0x000fc80000000800 */
[----:B------:R-:W-:Y:S01]  /*1d70*/  @P2 SHF.R.U32.HI R3, RZ, UR4, R4 ;  /* 0x00000004ff032c19 */ /* 0x000fe20008011604 */
[----:B------:R-:W-:Y:S02]  /*1d80*/  UMOV UR4, 0xffffff80 ;  /* 0xffffff8000047882 */ /* 0x000fe40000000000 */
[----:B------:R-:W-:Y:S02]  /*1d90*/  UIMAD UR4, UR6, UR4, 0x80 ;  /* 0x00000080060474a4 */ /* 0x000fe4000f8e0204 */
[----:B------:R-:W0:Y:S02]  /*1da0*/  SHFL.IDX PT, R7, R3, 0x1, 0x1c1f ;  /* 0x003c1f0003077f89 */ /* 0x000e2400000e0000 */
[----:B------:R-:W-:Y:S02]  /*1db0*/  UIADD3 UR5, UR4, 0x1, URZ ;  /* 0x0000000104057890 */ /* 0x000fe4000fffe03f */
[----:B------:R-:W1:Y:S04]  /*1dc0*/  SHFL.IDX PT, R3, R3, RZ, 0x1c1f ;  /* 0x001c1fff03037589 */ /* 0x000e6800000e0000 */
[----:B------:R-:W-:Y:S01]  /*1dd0*/  IMAD.U32 R0, RZ, RZ, UR5 ;  /* 0x00000005ff007e24 */ /* 0x000fe2000f8e00ff */
[----:B------:R-:W-:-:S03]  /*1de0*/  UMOV UR5, UR60 ;  /* 0x0000003c00057c82 */ /* 0x000fc60008000000 */
[----:B------:R-:W-:Y:S01]  /*1df0*/  IMAD R0, R17, -0x2, R0 ;  /* 0xfffffffe11007824 */ /* 0x000fe200078e0200 */
        /* <DEDUP_REMOVED lines=15> */
[----:B------:R-:W-:Y:S01]  /*1ef0*/  ULDC UR10, c[0x0][0x2f0] ;  /* 0x0000bc00000a7ab9 */ /* 0x000fe20000000800 */
[----:B------:R-:W-:Y:S01]  /*1f00*/  ULDC UR11, c[0x0][0x288] ;  /* 0x0000a200000b7ab9 */ /* 0x000fe20000000800 */
[----:B------:R-:W-:Y:S02]  /*1f10*/  UIMAD UR4, UR61, UR10, UR4 ;  /* 0x0000000a3d0472a4 */ /* 0x000fe4000f8e0204 */
[----:B------:R-:W-:Y:S01]  /*1f20*/  IMAD.U32 R5, RZ, RZ, UR10 ;  /* 0x0000000aff057e24 */ /* 0x000fe2000f8e00ff */
[----:B------:R-:W-:-:S03]  /*1f30*/  UIMAD UR10, UR61, UR10, -UR11 ;  /* 0x0000000a3d0a72a4 */ /* 0x000fc6000f8e0a0b */
[----:B------:R-:W-:Y:S02]  /*1f40*/  IMAD R6, R5, UR61, R0 ;  /* 0x0000003d05067c24 */ /* 0x000fe4000f8e0200 */
[----:B------:R-:W-:Y:S01]  /*1f50*/  IMAD.U32 R4, RZ, RZ, UR4 ;  /* 0x00000004ff047e24 */ /* 0x000fe2000f8e00ff */
[----:B------:R-:W-:Y:S02]  /*1f60*/  ULDC UR4, c[0x0][0x988] ;  /* 0x0002620000047ab9 */ /* 0x000fe40000000800 */
[----:B0-----:R-:W-:Y:S01]  /*1f70*/  IADD3 R0, R7, -UR11, R6 ;  /* 0x8000000b07007c10 */ /* 0x001fe2000fffe006 */
[----:B------:R-:W-:Y:S02]  /*1f80*/  IMAD R5, R17, -0x2, R4 ;  /* 0xfffffffe11057824 */ /* 0x000fe400078e0204 */
[----:B------:R-:W-:Y:S01]  /*1f90*/  VIADD R6, R6, -UR11 ;  /* 0x8000000b06067c36 */ /* 0x000fe20008000000 */
[----:B------:R-:W-:Y:S02]  /*1fa0*/  @UP0 ULDC UR11, c[0x0][0x450] ;  /* 0x00011400000b0ab9 */ /* 0x000fe40000000800 */
[----:B------:R-:W-:-:S02]  /*1fb0*/  VIMNMX R0, R5, R0, PT ;  /* 0x0000000005007248 */ /* 0x000fc40003fe0100 */
[----:B-1----:R-:W-:Y:S02]  /*1fc0*/  VIADDMNMX R5, R3, R6, R5, PT ;  /* 0x0000000603057246 */ /* 0x002fe40003800105 */
[C---:B------:R-:W-:Y:S02]  /*1fd0*/  ISETP.GT.AND P3, PT, R0.reuse, RZ, PT ;  /* 0x000000ff0000720c */ /* 0x040fe40003f64270 */
[C---:B------:R-:W-:Y:S02]  /*1fe0*/  ISETP.GT.AND P4, PT, R0.reuse, 0x1, PT ;  /* 0x000000010000780c */ /* 0x040fe40003f84270 */
[----:B------:R-:W-:Y:S01]  /*1ff0*/  ISETP.GT.AND P5, PT, R0, 0x8, PT ;  /* 0x000000080000780c */ /* 0x000fe20003fa4270 */
        /* <DEDUP_REMOVED lines=19> */
[----:B------:R-:W-:Y:S01]  /*2130*/  FSEL R7, R26, -INF , P3 ;  /* 0xff8000001a077808 */ /* 0x000fe20001800000 */
[----:B------:R0:W-:Y:S01]  /*2140*/  @!P1 SYNCS.ARRIVE.TRANS64.RED.A1T0 RZ, [R2+URZ], RZ ;  /* 0x000000ff02ff99a7 */ /* 0x0001e2000810043f */
[----:B------:R-:W-:Y:S02]  /*2150*/  FSEL R27, R27, -INF , P4 ;  /* 0xff8000001b1b7808 */ /* 0x000fe40002000000 */
[----:B------:R-:W-:Y:S02]  /*2160*/  ISETP.GT.AND P3, PT, R0, 0x9, PT ;  /* 0x000000090000780c */ /* 0x000fe40003f64270 */
[----:B------:R-:W-:-:S02]  /*2170*/  FSEL R11, R30, -INF , P5 ;  /* 0xff8000001e0b7808 */ /* 0x000fc40002800000 */
[----:B------:R-:W-:Y:S02]  /*2180*/  FMNMX.FTZ R4, R7, R27, !PT ;  /* 0x0000001b07047209 */ /* 0x000fe40007810000 */
[C---:B------:R-:W-:Y:S02]  /*2190*/  ISETP.GT.AND P4, PT, R0.reuse, 0x10, PT ;  /* 0x000000100000780c */ /* 0x040fe40003f84270 */
[----:B------:R-:W-:Y:S02]  /*21a0*/  FSEL R31, R31, -INF , P3 ;  /* 0xff8000001f1f7808 */ /* 0x000fe40001800000 */
[----:B------:R-:W-:Y:S02]  /*21b0*/  FMNMX.FTZ R4, R11, R4, !PT ;  /* 0x000000040b047209 */ /* 0x000fe40007810000 */
        /* <DEDUP_REMOVED lines=78> */
[----:B------:R-:W-:Y:S01]  /*26a0*/  ISETP.GT.AND P3, PT, R0, 0x79, PT ;  /* 0x000000790000780c */ /* 0x000fe20003f64270 */
[----:B------:R-:W-:Y:S01]  /*26b0*/  IMAD.U32 R0, RZ, RZ, UR4 ;  /* 0x00000004ff007e24 */ /* 0x000fe2000f8e00ff */
[----:B------:R-:W-:Y:S01]  /*26c0*/  FSEL R121, R86, -INF , P4 ;  /* 0xff80000056797808 */ /* 0x000fe20002000000 */
[----:B------:R-:W-:Y:S01]  /*26d0*/  UIADD3 UR4, UR6, -0x2, URZ ;  /* 0xfffffffe06047890 */ /* 0x000fe2000fffe03f */
[----:B------:R-:W-:-:S02]  /*26e0*/  FMNMX.FTZ R4, R83, R4, !PT ;  /* 0x0000000453047209 */ /* 0x000fc40007810000 */
[----:B------:R-:W-:Y:S01]  /*26f0*/  FSEL R87, R87, -INF , P3 ;  /* 0xff80000057577808 */ /* 0x000fe20001800000 */
[----:B------:R-:W-:Y:S01]  /*2700*/  @UP0 ULDC UR6, c[0x0][0x44c] ;  /* 0x0001130000060ab9 */ /* 0x000fe20000000800 */
[----:B------:R-:W-:Y:S01]  /*2710*/  FMNMX.FTZ R4, R121, R4, !PT ;  /* 0x0000000479047209 */ /* 0x000fe20007810000 */
[----:B------:R-:W-:Y:S01]  /*2720*/  UIMAD.WIDE.U32 UR6, UR60, UR6, URZ ;  /* 0x000000063c0672a5 */ /* 0x000fe2000f8e003f */
[----:B------:R-:W-:Y:S02]  /*2730*/  ISETP.GT.AND P4, PT, R5, 0x1, PT ;  /* 0x000000010500780c */ /* 0x000fe40003f84270 */
[----:B------:R-:W-:Y:S01]  /*2740*/  FMNMX.FTZ R10, R87, R4, !PT ;  /* 0x00000004570a7209 */ /* 0x000fe20007810000 */
[----:B------:R-:W-:Y:S01]  /*2750*/  @UP0 USHF.R.U32.HI UR5, URZ, UR11, UR7 ;  /* 0x0000000b3f050299 */ /* 0x000fe20008011607 */
[----:B------:R-:W-:Y:S02]  /*2760*/  ISETP.GT.AND P5, PT, R5, 0x8, PT ;  /* 0x000000080500780c */ /* 0x000fe40003fa4270 */
[----:B------:R-:W-:Y:S01]  /*2770*/  FSEL R25, R25, -INF , P4 ;  /* 0xff80000019197808 */ /* 0x000fe20002000000 */
[----:B------:R-:W1:Y:S01]  /*2780*/  SHFL.BFLY PT, R13, R10, 0x2, 0x1f ;  /* 0x0c401f000a0d7f89 */ /* 0x000e6200000e0000 */
[----:B------:R-:W-:Y:S01]  /*2790*/  ISETP.GT.AND P4, PT, R5, 0x10, PT ;  /* 0x000000100500780c */ /* 0x000fe20003f84270 */
[----:B------:R-:W-:-:S04]  /*27a0*/  UIADD3 UR10, UR10, UR5, URZ ;  /* 0x000000050a0a7290 */ /* 0x000fc8000fffe03f */
[----:B------:R-:W-:-:S04]  /*27b0*/  USHF.R.S32.HI UR5, URZ, 0x1f, UR10 ;  /* 0x0000001f3f057899 */ /* 0x000fc8000801140a */
[----:B------:R-:W-:-:S04]  /*27c0*/  ULEA.HI UR5, UR5, UR10, URZ, 0x7 ;  /* 0x0000000a05057291 */ /* 0x000fc8000f8f383f */
[----:B------:R-:W-:-:S04]  /*27d0*/  USHF.R.S32.HI UR5, URZ, 0x7, UR5 ;  /* 0x000000073f057899 */ /* 0x000fc80008011405 */
[----:B------:R-:W-:-:S04]  /*27e0*/  UISETP.LT.AND UP1, UPT, URZ, UR5, UPT ;  /* 0x000000053f00728c */ /* 0x000fc8000bf21270 */
[----:B------:R-:W-:Y:S01]  /*27f0*/  USEL UR11, URZ, UR5, !UP1 ;  /* 0x000000053f0b7287 */ /* 0x000fe2000c800000 */
[----:B-1----:R-:W-:-:S03]  /*2800*/  FMNMX.FTZ R13, R10, R13, !PT ;  /* 0x0000000d0a0d7209 */ /* 0x002fc60007810000 */
[----:B------:R-:W-:Y:S02]  /*2810*/  UISETP.GE.AND UP1, UPT, UR4, UR11, UPT ;  /* 0x0000000b0400728c */ /* 0x000fe4000bf26270 */
[----:B------:R-:W1:Y:S02]  /*2820*/  SHFL.BFLY PT, R4, R13, 0x1, 0x1f ;  /* 0x0c201f000d047f89 */ /* 0x000e6400000e0000 */
[----:B-1----:R-:W-:Y:S02]  /*2830*/  FMNMX.FTZ R4, R13, R4, !PT ;  /* 0x000000040d047209 */ /* 0x002fe40007810000 */
[----:B------:R-:W-:Y:S02]  /*2840*/  FSEL R13, R32, -INF , P4 ;  /* 0xff800000200d7808 */ /* 0x000fe40002000000 */
[C---:B------:R-:W-:Y:S01]  /*2850*/  FSETP.NEU.FTZ.AND P3, PT, R4.reuse, -INF , PT ;  /* 0xff8000000400780b */ /* 0x040fe20003f7d000 */
[----:B------:R-:W-:Y:S01]  /*2860*/  FMUL.FTZ R12, R4, R0 ;  /* 0x00000000040c7220 */ /* 0x000fe20000410000 */
[----:B------:R-:W-:-:S04]  /*2870*/  ISETP.GT.AND P4, PT, R5, 0x18, PT ;  /* 0x000000180500780c */ /* 0x000fc80003f84270 */
[----:B------:R-:W-:Y:S02]  /*2880*/  FSEL R38, R12, RZ, P3 ;  /* 0x000000ff0c267208 */ /* 0x000fe40001800000 */
[----:B------:R-:W-:-:S03]  /*2890*/  ISETP.GT.AND P3, PT, R5, RZ, PT ;  /* 0x000000ff0500720c */ /* 0x000fc60003f64270 */
[-CC-:B------:R-:W-:Y:S01]  /*28a0*/  FFMA.FTZ R183, R11, R0.reuse, -R38.reuse ;  /* 0x000000000bb77223 */ /* 0x180fe20000010826 */
[----:B------:R-:W-:Y:S01]  /*28b0*/  FSEL R3, R24, -INF , P3 ;  /* 0xff80000018037808 */ /* 0x000fe20001800000 */
[-CC-:B------:R-:W-:Y:S01]  /*28c0*/  FFMA.FTZ R177, R15, R0.reuse, -R38.reuse ;  /* 0x000000000fb17223 */ /* 0x180fe20000010826 */
[----:B------:R-:W-:Y:S01]  /*28d0*/  ISETP.GT.AND P3, PT, R5, 0x9, PT ;  /* 0x000000090500780c */ /* 0x000fe20003f64270 */
[-CC-:B------:R-:W-:Y:S01]  /*28e0*/  FFMA.FTZ R27, R27, R0.reuse, -R38.reuse ;  /* 0x000000001b1b7223 */ /* 0x180fe20000010826 */
[----:B------:R-:W-:Y:S01]  /*28f0*/  FSEL R11, R28, -INF , P5 ;  /* 0xff8000001c0b7808 */ /* 0x000fe20002800000 */
[-CC-:B------:R-:W-:Y:S01]  /*2900*/  FFMA.FTZ R10, R31, R0.reuse, -R38.reuse ;  /* 0x000000001f0a7223 */ /* 0x180fe20000010826 */
[----:B------:R-:W-:Y:S01]  /*2910*/  FMNMX.FTZ R12, R3, R25, !PT ;  /* 0x00000019030c7209 */ /* 0x000fe20007810000 */
[----:B------:R1:W-:Y:S01]  /*2920*/  MUFU.EX2 R6, R27 ;  /* 0x0000001b00067308 */ /* 0x0003e20000000800 */
[----:B------:R-:W-:Y:S01]  /*2930*/  FSEL R29, R29, -INF , P3 ;  /* 0xff8000001d1d7808 */ /* 0x000fe20001800000 */
[--C-:B------:R-:W-:Y:S01]  /*2940*/  FFMA.FTZ R35, R35, R0, -R38.reuse ;  /* 0x0000000023237223 */ /* 0x100fe20000010826 */
[----:B------:R-:W-:Y:S01]  /*2950*/  FMNMX.FTZ R12, R11, R12, !PT ;  /* 0x0000000c0b0c7209 */ /* 0x000fe20007810000 */
[-CC-:B------:R-:W-:Y:S01]  /*2960*/  FFMA.FTZ R39, R39, R0.reuse, -R38.reuse ;  /* 0x0000000027277223 */ /* 0x180fe20000010826 */
[----:B------:R-:W-:Y:S01]  /*2970*/  ISETP.GT.AND P3, PT, R5, 0x11, PT ;  /* 0x000000110500780c */ /* 0x000fe20003f64270 */
[--C-:B------:R-:W-:Y:S01]  /*2980*/  FFMA.FTZ R43, R43, R0, -R38.reuse ;  /* 0x000000002b2b7223 */ /* 0x100fe20000010826 */
[----:B------:R-:W-:Y:S01]  /*2990*/  FMNMX.FTZ R12, R29, R12, !PT ;  /* 0x0000000c1d0c7209 */ /* 0x000fe20007810000 */
[-CC-:B------:R-:W-:Y:S01]  /*29a0*/  FFMA.FTZ R181, R7, R0.reuse, -R38.reuse ;  /* 0x0000000007b57223 */ /* 0x180fe20000010826 */
[----:B------:R-:W-:Y:S01]  /*29b0*/  FSEL R33, R33, -INF , P3 ;  /* 0xff80000021217808 */ /* 0x000fe20001800000 */
[--C-:B------:R-:W-:Y:S01]  /*29c0*/  FFMA.FTZ R7, R47, R0, -R38.reuse ;  /* 0x000000002f077223 */ /* 0x100fe20000010826 */
[----:B------:R-:W-:Y:S01]  /*29d0*/  FMNMX.FTZ R12, R13, R12, !PT ;  /* 0x0000000c0d0c7209 */ /* 0x000fe20007810000 */
[----:B------:R-:W-:Y:S01]  /*29e0*/  MUFU.EX2 R183, R183 ;  /* 0x000000b700b77308 */ /* 0x000fe20000000800 */
[----:B------:R-:W-:Y:S01]  /*29f0*/  ISETP.GT.AND P3, PT, R5, 0x19, PT ;  /* 0x000000190500780c */ /* 0x000fe20003f64270 */
[-CC-:B------:R-:W-:Y:S01]  /*2a00*/  FFMA.FTZ R179, R89, R0.reuse, -R38.reuse ;  /* 0x0000000059b37223 */ /* 0x180fe20000010826 */
[----:B------:R-:W-:Y:S01]  /*2a10*/  FSEL R15, R36, -INF , P4 ;  /* 0xff800000240f7808 */ /* 0x000fe20002000000 */
[--C-:B------:R-:W-:Y:S01]  /*2a20*/  FFMA.FTZ R173, R91, R0, -R38.reuse ;  /* 0x000000005bad7223 */ /* 0x100fe20000010826 */
[----:B------:R-:W-:Y:S01]  /*2a30*/  FMNMX.FTZ R14, R33, R12, !PT ;  /* 0x0000000c210e7209 */ /* 0x000fe20007810000 */
[-CC-:B------:R-:W-:Y:S01]  /*2a40*/  FFMA.FTZ R175, R93, R0.reuse, -R38.reuse ;  /* 0x000000005daf7223 */ /* 0x180fe20000010826 */
[----:B------:R-:W-:Y:S01]  /*2a50*/  ISETP.GT.AND P4, PT, R5, 0x20, PT ;  /* 0x000000200500780c */ /* 0x000fe20003f84270 */
[----:B------:R-:W-:Y:S01]  /*2a60*/  MUFU.EX2 R12, R35 ;  /* 0x00000023000c7308 */ /* 0x000fe20000000800 */
[----:B------:R-:W-:Y:S01]  /*2a70*/  FSEL R37, R37, -INF , P3 ;  /* 0xff80000025257808 */ /* 0x000fe20001800000 */
[--C-:B------:R-:W-:Y:S01]  /*2a80*/  FFMA.FTZ R169, R95, R0, -R38.reuse ;  /* 0x000000005fa97223 */ /* 0x100fe20000010826 */
[----:B------:R-:W-:Y:S01]  /*2a90*/  FMNMX.FTZ R14, R15, R14, !PT ;  /* 0x0000000e0f0e7209 */ /* 0x000fe20007810000 */
[-CC-:B------:R-:W-:Y:S01]  /*2aa0*/  FFMA.FTZ R97, R97, R0.reuse, -R38.reuse ;  /* 0x0000000061617223 */ /* 0x180fe20000010826 */
[----:B------:R-:W-:Y:S01]  /*2ab0*/  ISETP.GT.AND P3, PT, R5, 0x21, PT ;  /* 0x000000210500780c */ /* 0x000fe20003f64270 */
[--C-:B------:R-:W-:Y:S01]  /*2ac0*/  FFMA.FTZ R171, R99, R0, -R38.reuse ;  /* 0x0000000063ab7223 */ /* 0x100fe20000010826 */
[----:B------:R-:W-:Y:S01]  /*2ad0*/  FSEL R21, R40, -INF , P4 ;  /* 0xff80000028157808 */ /* 0x000fe20002000000 */
[----:B------:R-:W2:Y:S01]  /*2ae0*/  MUFU.EX2 R181, R181 ;  /* 0x000000b500b57308 */ /* 0x000ea20000000800 */
[----:B------:R-:W-:Y:S01]  /*2af0*/  FMNMX.FTZ R14, R37, R14, !PT ;  /* 0x0000000e250e7209 */ /* 0x000fe20007810000 */
[-CC-:B------:R-:W-:Y:S01]  /*2b00*/  FFMA.FTZ R101, R101, R0.reuse, -R38.reuse ;  /* 0x0000000065657223 */ /* 0x180fe20000010826 */
[----:B------:R-:W-:Y:S01]  /*2b10*/  ISETP.GT.AND P4, PT, R5, 0x28, PT ;  /* 0x000000280500780c */ /* 0x000fe20003f84270 */
[-CC-:B------:R-:W-:Y:S01]  /*2b20*/  FFMA.FTZ R165, R103, R0.reuse, -R38.reuse ;  /* 0x0000000067a57223 */ /* 0x180fe20000010826 */
[----:B------:R-:W-:Y:S01]  /*2b30*/  FSEL R41, R41, -INF , P3 ;  /* 0xff80000029297808 */ /* 0x000fe20001800000 */
[--C-:B------:R-:W-:Y:S01]  /*2b40*/  FFMA.FTZ R105, R105, R0, -R38.reuse ;  /* 0x0000000069697223 */ /* 0x100fe20000010826 */
[----:B------:R-:W-:Y:S01]  /*2b50*/  FMNMX.FTZ R14, R21, R14, !PT ;  /* 0x0000000e150e7209 */ /* 0x000fe20007810000 */
[----:B------:R-:W-:Y:S01]  /*2b60*/  MUFU.EX2 R10, R10 ;  /* 0x0000000a000a7308 */ /* 0x000fe20000000800 */
[----:B------:R-:W-:Y:S01]  /*2b70*/  ISETP.GT.AND P3, PT, R5, 0x29, PT ;  /* 0x000000290500780c */ /* 0x000fe20003f64270 */
[-CC-:B------:R-:W-:Y:S01]  /*2b80*/  FFMA.FTZ R167, R107, R0.reuse, -R38.reuse ;  /* 0x000000006ba77223 */ /* 0x180fe20000010826 */
[----:B-1----:R-:W-:Y:S01]  /*2b90*/  FSEL R27, R44, -INF , P4 ;  /* 0xff8000002c1b7808 */ /* 0x002fe20002000000 */
[--C-:B------:R-:W-:Y:S01]  /*2ba0*/  FFMA.FTZ R161, R111, R0, -R38.reuse ;  /* 0x000000006fa17223 */ /* 0x100fe20000010826 */
[----:B------:R-:W-:Y:S01]  /*2bb0*/  FMNMX.FTZ R20, R41, R14, !PT ;  /* 0x0000000e29147209 */ /* 0x000fe20007810000 */
[-CC-:B------:R-:W-:Y:S01]  /*2bc0*/  FFMA.FTZ R67, R67, R0.reuse, -R38.reuse ;  /* 0x0000000043437223 */ /* 0x180fe20000010826 */
[----:B------:R-:W-:Y:S01]  /*2bd0*/  ISETP.GT.AND P4, PT, R5, 0x30, PT ;  /* 0x000000300500780c */ /* 0x000fe20003f84270 */
[----:B------:R1:W-:Y:S01]  /*2be0*/  MUFU.EX2 R14, R39 ;  /* 0x00000027000e7308 */ /* 0x0003e20000000800 */
[----:B------:R-:W-:Y:S01]  /*2bf0*/  FSEL R45, R45, -INF , P3 ;  /* 0xff8000002d2d7808 */ /* 0x000fe20001800000 */
[--C-:B------:R-:W-:Y:S01]  /*2c00*/  FFMA.FTZ R163, R113, R0, -R38.reuse ;  /* 0x0000000071a37223 */ /* 0x100fe20000010826 */
[----:B------:R-:W-:Y:S01]  /*2c10*/  FMNMX.FTZ R20, R27, R20, !PT ;  /* 0x000000141b147209 */ /* 0x000fe20007810000 */
[-CC-:B------:R-:W-:Y:S01]  /*2c20*/  FFMA.FTZ R71, R71, R0.reuse, -R38.reuse ;  /* 0x0000000047477223 */ /* 0x180fe20000010826 */
[----:B------:R-:W-:Y:S01]  /*2c30*/  ISETP.GT.AND P3, PT, R5, 0x31, PT ;  /* 0x000000310500780c */ /* 0x000fe20003f64270 */
[----:B------:R-:W-:Y:S01]  /*2c40*/  FFMA.FTZ R115, R115, R0, -R38 ;  /* 0x0000000073737223 */ /* 0x000fe20000010826 */
[----:B------:R-:W-:Y:S01]  /*2c50*/  FSEL R31, R48, -INF , P4 ;  /* 0xff800000301f7808 */ /* 0x000fe20002000000 */
[----:B------:R-:W-:Y:S01]  /*2c60*/  MUFU.EX2 R177, R177 ;  /* 0x000000b100b17308 */ /* 0x000fe20000000800 */
[----:B------:R-:W-:Y:S01]  /*2c70*/  FMNMX.FTZ R20, R45, R20, !PT ;  /* 0x000000142d147209 */ /* 0x000fe20007810000 */
[----:B--2---:R-:W-:Y:S01]  /*2c80*/  FADD.FTZ R48, R181, R6 ;  /* 0x00000006b5307221 */ /* 0x004fe20000010000 */
        /* <DEDUP_REMOVED lines=13> */
[----:B------:R2:W-:Y:S01]  /*2d60*/  MUFU.EX2 R20, R43 ;  /* 0x0000002b00147308 */ /* 0x0005e20000000800 */
[----:B------:R-:W-:Y:S01]  /*2d70*/  FSEL R53, R53, -INF , P3 ;  /* 0xff80000035357808 */ /* 0x000fe20001800000 */
[----:B------:R-:W-:Y:S01]  /*2d80*/  FFMA.FTZ R121, R121, R0, -R38 ;  /* 0x0000000079797223 */ /* 0x000fe20000010826 */
[----:B------:R-:W-:-:S02]  /*2d90*/  FMNMX.FTZ R24, R35, R24, !PT ;  /* 0x0000001823187209 */ /* 0x000fc40007810000 */
[----:B------:R-:W-:Y:S02]  /*2da0*/  CS2R R112, SRZ ;  /* 0x0000000000707805 */ /* 0x000fe4000001ff00 */
[----:B------:R-:W-:Y:S02]  /*2db0*/  ISETP.GT.AND P3, PT, R5, 0x41, PT ;  /* 0x000000410500780c */ /* 0x000fe40003f64270 */
[----:B------:R-:W-:Y:S02]  /*2dc0*/  CS2R R110, SRZ ;  /* 0x00000000006e7805 */ /* 0x000fe4000001ff00 */
[----:B-1----:R-:W-:Y:S01]  /*2dd0*/  FSEL R39, R56, -INF , P4 ;  /* 0xff80000038277808 */ /* 0x002fe20002000000 */
[----:B------:R-:W-:Y:S01]  /*2de0*/  MUFU.EX2 R173, R173 ;  /* 0x000000ad00ad7308 */ /* 0x000fe20000000800 */
[----:B------:R-:W-:Y:S02]  /*2df0*/  FMNMX.FTZ R24, R53, R24, !PT ;  /* 0x0000001835187209 */ /* 0x000fe40007810000 */
[----:B------:R-:W-:-:S02]  /*2e00*/  CS2R R106, SRZ ;  /* 0x00000000006a7805 */ /* 0x000fc4000001ff00 */
[----:B------:R-:W-:Y:S02]  /*2e10*/  ISETP.GT.AND P4, PT, R5, 0x48, PT ;  /* 0x000000480500780c */ /* 0x000fe40003f84270 */
[----:B------:R-:W-:Y:S02]  /*2e20*/  CS2R R102, SRZ ;  /* 0x0000000000667805 */ /* 0x000fe4000001ff00 */
[----:B------:R-:W-:Y:S02]  /*2e30*/  FSEL R57, R57, -INF , P3 ;  /* 0xff80000039397808 */ /* 0x000fe40001800000 */
[----:B------:R-:W-:Y:S02]  /*2e40*/  CS2R R98, SRZ ;  /* 0x0000000000627805 */ /* 0x000fe4000001ff00 */
[----:B------:R-:W-:Y:S01]  /*2e50*/  FMNMX.FTZ R24, R39, R24, !PT ;  /* 0x0000001827187209 */ /* 0x000fe20007810000 */
[----:B------:R-:W-:Y:S01]  /*2e60*/  MUFU.EX2 R175, R175 ;  /* 0x000000af00af7308 */ /* 0x000fe20000000800 */
[----:B------:R-:W-:-:S02]  /*2e70*/  ISETP.GT.AND P3, PT, R5, 0x49, PT ;  /* 0x000000490500780c */ /* 0x000fc40003f64270 */
[----:B------:R-:W-:Y:S02]  /*2e80*/  CS2R R94, SRZ ;  /* 0x00000000005e7805 */ /* 0x000fe4000001ff00 */
[----:B--2---:R-:W-:Y:S02]  /*2e90*/  FSEL R43, R60, -INF , P4 ;  /* 0xff8000003c2b7808 */ /* 0x004fe40002000000 */
[----:B------:R-:W-:Y:S02]  /*2ea0*/  CS2R R92, SRZ ;  /* 0x00000000005c7805 */ /* 0x000fe4000001ff00 */
[----:B------:R-:W-:Y:S02]  /*2eb0*/  FMNMX.FTZ R26, R57, R24, !PT ;  /* 0x00000018391a7209 */ /* 0x000fe40007810000 */
[----:B------:R-:W-:Y:S02]  /*2ec0*/  CS2R R90, SRZ ;  /* 0x00000000005a7805 */ /* 0x000fe4000001ff00 */
[----:B------:R-:W-:Y:S01]  /*2ed0*/  ISETP.GT.AND P4, PT, R5, 0x50, PT ;  /* 0x000000500500780c */ /* 0x000fe20003f84270 */
[----:B------:R-:W-:Y:S01]  /*2ee0*/  MUFU.EX2 R24, R7 ;  /* 0x0000000700187308 */ /* 0x000fe20000000800 */
[----:B------:R-:W-:-:S02]  /*2ef0*/  FSEL R61, R61, -INF , P3 ;  /* 0xff8000003d3d7808 */ /* 0x000fc40001800000 */
[----:B------:R-:W-:Y:S02]  /*2f00*/  CS2R R88, SRZ ;  /* 0x0000000000587805 */ /* 0x000fe4000001ff00 */
[----:B------:R-:W-:Y:S02]  /*2f10*/  FMNMX.FTZ R26, R43, R26, !PT ;  /* 0x0000001a2b1a7209 */ /* 0x000fe40007810000 */
[----:B------:R-:W-:Y:S02]  /*2f20*/  ISETP.GT.AND P3, PT, R5, 0x51, PT ;  /* 0x000000510500780c */ /* 0x000fe40003f64270 */
[----:B------:R-:W-:Y:S01]  /*2f30*/  FSEL R47, R64, -INF , P4 ;  /* 0xff800000402f7808 */ /* 0x000fe20002000000 */
[----:B------:R-:W-:Y:S01]  /*2f40*/  MUFU.EX2 R169, R169 ;  /* 0x000000a900a97308 */ /* 0x000fe20000000800 */
[----:B------:R-:W-:Y:S02]  /*2f50*/  FMNMX.FTZ R26, R61, R26, !PT ;  /* 0x0000001a3d1a7209 */ /* 0x000fe40007810000 */
[----:B------:R-:W-:-:S02]  /*2f60*/  ISETP.GT.AND P4, PT, R5, 0x58, PT ;  /* 0x000000580500780c */ /* 0x000fc40003f84270 */
[----:B------:R-:W-:Y:S02]  /*2f70*/  FSEL R65, R65, -INF , P3 ;  /* 0xff80000041417808 */ /* 0x000fe40001800000 */
[----:B------:R-:W-:Y:S01]  /*2f80*/  FMNMX.FTZ R26, R47, R26, !PT ;  /* 0x0000001a2f1a7209 */ /* 0x000fe20007810000 */
[----:B------:R-:W-:Y:S01]  /*2f90*/  MUFU.EX2 R171, R171 ;  /* 0x000000ab00ab7308 */ /* 0x000fe20000000800 */
[----:B------:R-:W-:Y:S02]  /*2fa0*/  ISETP.GT.AND P3, PT, R5, 0x59, PT ;  /* 0x000000590500780c */ /* 0x000fe40003f64270 */
[----:B------:R-:W-:Y:S02]  /*2fb0*/  FSEL R51, R68, -INF , P4 ;  /* 0xff80000044337808 */ /* 0x000fe40002000000 */
[----:B------:R-:W-:Y:S02]  /*2fc0*/  FMNMX.FTZ R28, R65, R26, !PT ;  /* 0x0000001a411c7209 */ /* 0x000fe40007810000 */
[----:B------:R-:W-:Y:S01]  /*2fd0*/  ISETP.GT.AND P4, PT, R5, 0x60, PT ;  /* 0x000000600500780c */ /* 0x000fe20003f84270 */
[----:B------:R1:W-:Y:S01]  /*2fe0*/  MUFU.EX2 R26, R97 ;  /* 0x00000061001a7308 */ /* 0x0003e20000000800 */
[----:B------:R-:W-:-:S02]  /*2ff0*/  FSEL R69, R69, -INF , P3 ;  /* 0xff80000045457808 */ /* 0x000fc40001800000 */
[----:B------:R-:W-:Y:S02]  /*3000*/  FMNMX.FTZ R28, R51, R28, !PT ;  /* 0x0000001c331c7209 */ /* 0x000fe40007810000 */
[----:B------:R-:W-:Y:S02]  /*3010*/  ISETP.GT.AND P3, PT, R5, 0x61, PT ;  /* 0x000000610500780c */ /* 0x000fe40003f64270 */
[----:B------:R-:W-:Y:S01]  /*3020*/  FSEL R55, R72, -INF , P4 ;  /* 0xff80000048377808 */ /* 0x000fe20002000000 */
[----:B------:R-:W-:Y:S01]  /*3030*/  MUFU.EX2 R165, R165 ;  /* 0x000000a500a57308 */ /* 0x000fe20000000800 */
[----:B------:R-:W-:Y:S02]  /*3040*/  FMNMX.FTZ R28, R69, R28, !PT ;  /* 0x0000001c451c7209 */ /* 0x000fe40007810000 */
[----:B-1----:R-:W-:Y:S02]  /*3050*/  CS2R R96, SRZ ;  /* 0x0000000000607805 */ /* 0x002fe4000001ff00 */
        /* <DEDUP_REMOVED lines=23> */
[----:B------:R-:W-:Y:S01]  /*31d0*/  FSEL R85, R85, -INF , P3 ;  /* 0xff80000055557808 */ /* 0x000fe20001800000 */
[----:B------:R1:W-:Y:S01]  /*31e0*/  MUFU.EX2 R30, R105 ;  /* 0x00000069001e7308 */ /* 0x0003e20000000800 */
[----:B------:R-:W-:-:S02]  /*31f0*/  FMNMX.FTZ R32, R5, R32, !PT ;  /* 0x0000002005207209 */ /* 0x000fc40007810000 */
[----:B------:R-:W-:Y:S02]  /*3200*/  F2FP.BF16.F32.PACK_AB R181, R6, R181 ;  /* 0x000000b506b5723e */ /* 0x000fe400000010ff */
[----:B------:R-:W-:Y:S01]  /*3210*/  FMNMX.FTZ R7, R85, R32, !PT ;  /* 0x0000002055077209 */ /* 0x000fe20007810000 */
[-CC-:B------:R-:W-:Y:S01]  /*3220*/  FFMA.FTZ R32, R109, R0.reuse, -R38.reuse ;  /* 0x000000006d207223 */ /* 0x180fe20000010826 */
[----:B------:R-:W-:Y:S01]  /*3230*/  FFMA.FTZ R38, R87, R0, -R38 ;  /* 0x0000000057267223 */ /* 0x000fe20000010826 */
[----:B------:R-:W-:Y:S01]  /*3240*/  MUFU.EX2 R163, R163 ;  /* 0x000000a300a37308 */ /* 0x000fe20000000800 */
[----:B------:R-:W-:Y:S01]  /*3250*/  CS2R R108, SRZ ;  /* 0x00000000006c7805 */ /* 0x000fe2000001ff00 */
[----:B------:R-:W2:Y:S01]  /*3260*/  SHFL.BFLY PT, R34, R7, 0x2, 0x1f ;  /* 0x0c401f0007227f89 */ /* 0x000ea200000e0000 */
[----:B-1----:R-:W-:-:S05]  /*3270*/  CS2R R104, SRZ ;  /* 0x0000000000687805 */ /* 0x002fca000001ff00 */
[----:B------:R-:W-:Y:S08]  /*3280*/  MUFU.EX2 R32, R32 ;  /* 0x0000002000207308 */ /* 0x000ff00000000800 */
[----:B------:R-:W-:Y:S08]  /*3290*/  MUFU.EX2 R40, R71 ;  /* 0x0000004700287308 */ /* 0x000ff00000000800 */
[----:B------:R-:W-:Y:S01]  /*32a0*/  MUFU.EX2 R115, R115 ;  /* 0x0000007300737308 */ /* 0x000fe20000000800 */
[----:B--2---:R-:W-:-:S05]  /*32b0*/  FMNMX.FTZ R34, R7, R34, !PT ;  /* 0x0000002207227209 */ /* 0x004fca0007810000 */
[----:B------:R-:W1:Y:S02]  /*32c0*/  SHFL.BFLY PT, R7, R34, 0x1, 0x1f ;  /* 0x0c201f0022077f89 */ /* 0x000e6400000e0000 */
[----:B------:R-:W2:Y:S08]  /*32d0*/  MUFU.EX2 R42, R75 ;  /* 0x0000004b002a7308 */ /* 0x000eb00000000800 */
[----:B------:R-:W-:Y:S08]  /*32e0*/  MUFU.EX2 R117, R117 ;  /* 0x0000007500757308 */ /* 0x000ff00000000800 */
[----:B------:R-:W3:Y:S01]  /*32f0*/  MUFU.EX2 R44, R79 ;  /* 0x0000004f002c7308 */ /* 0x000ee20000000800 */
[----:B--2---:R-:W-:-:S02]  /*3300*/  F2FP.BF16.F32.PACK_AB R157, R42, R115 ;  /* 0x000000732a9d723e */ /* 0x004fc400000010ff */
[----:B-1----:R-:W-:-:S05]  /*3310*/  FMNMX.FTZ R7, R34, R7, !PT ;  /* 0x0000000722077209 */ /* 0x002fca0007810000 */
[----:B------:R-:W-:Y:S01]  /*3320*/  MUFU.EX2 R119, R119 ;  /* 0x0000007700777308 */ /* 0x000fe20000000800 */
[C---:B------:R-:W-:Y:S01]  /*3330*/  FSETP.NEU.FTZ.AND P3, PT, R7.reuse, -INF , PT ;  /* 0xff8000000700780b */ /* 0x040fe20003f7d000 */
[----:B------:R-:W-:-:S06]  /*3340*/  FMUL.FTZ R34, R7, R0 ;  /* 0x0000000007227220 */ /* 0x000fcc0000410000 */
[----:B------:R-:W-:Y:S01]  /*3350*/  MUFU.EX2 R46, R83 ;  /* 0x00000053002e7308 */ /* 0x000fe20000000800 */
[----:B------:R-:W-:Y:S02]  /*3360*/  FSEL R34, R34, RZ, P3 ;  /* 0x000000ff22227208 */ /* 0x000fe40001800000 */
[----:B------:R-:W-:Y:S02]  /*3370*/  PLOP3.LUT P3, PT, PT, PT, UP1, 0x80, 0x0 ;  /* 0x000000000000781c */ /* 0x000fe40003f6f018 */
[----:B---3--:R-:W-:Y:S01]  /*3380*/  F2FP.BF16.F32.PACK_AB R159, R44, R117 ;  /* 0x000000752c9f723e */ /* 0x008fe200000010ff */
        /* <DEDUP_REMOVED lines=13> */
[----:B------:R-:W2:Y:S01]  /*3460*/  MUFU.EX2 R3, R3 ;  /* 0x0000000300037308 */ /* 0x000ea20000000800 */
        /* <DEDUP_REMOVED lines=8> */
[----:B------:R-:W-:Y:S01]  /*34f0*/  FADD.FTZ R25, R177, R48 ;  /* 0x00000030b1197221 */ /* 0x000fe20000010000 */
[-CC-:B------:R-:W-:Y:S01]  /*3500*/  FFMA.FTZ R57, R57, R0.reuse, -R34.reuse ;  /* 0x0000000039397223 */ /* 0x180fe20000010822 */
[-CC-:B------:R-:W-:Y:S01]  /*3510*/  FFMA.FTZ R43, R43, R0.reuse, -R34.reuse ;  /* 0x000000002b2b7223 */ /* 0x180fe20000010822 */
[-CC-:B------:R-:W-:Y:S01]  /*3520*/  FFMA.FTZ R61, R61, R0.reuse, -R34.reuse ;  /* 0x000000003d3d7223 */ /* 0x180fe20000010822 */
[----:B------:R-:W-:Y:S01]  /*3530*/  FADD.FTZ R48, R12, R25 ;  /* 0x000000190c307221 */ /* 0x000fe20000010000 */
[-CC-:B------:R-:W-:Y:S01]  /*3540*/  FFMA.FTZ R47, R47, R0.reuse, -R34.reuse ;  /* 0x000000002f2f7223 */ /* 0x180fe20000010822 */
[-C--:B------:R-:W-:Y:S01]  /*3550*/  FFMA.FTZ R65, R65, R0.reuse, -R34 ;  /* 0x0000000041417223 */ /* 0x080fe20000010822 */
[----:B------:R3:W4:Y:S01]  /*3560*/  MUFU.EX2 R182, R29 ;  /* 0x0000001d00b67308 */ /* 0x0007220000000800 */
[----:B------:R-:W-:Y:S01]  /*3570*/  FADD.FTZ R25, R179, R48 ;  /* 0x00000030b3197221 */ /* 0x000fe20000010000 */
[----:B--2---:R-:W-:Y:S01]  /*3580*/  FADD.FTZ R48, R3, R180 ;  /* 0x000000b403307221 */ /* 0x004fe20000010000 */
[-CC-:B------:R-:W-:Y:S01]  /*3590*/  FFMA.FTZ R51, R51, R0.reuse, -R34.reuse ;  /* 0x0000000033337223 */ /* 0x180fe20000010822 */
[----:B------:R-:W-:Y:S01]  /*35a0*/  F2FP.BF16.F32.PACK_AB R183, R10, R183 ;  /* 0x000000b70ab7723e */ /* 0x000fe200000010ff */
[----:B------:R-:W-:Y:S01]  /*35b0*/  FADD.FTZ R50, R14, R25 ;  /* 0x000000190e327221 */ /* 0x000fe20000010000 */
[-CC-:B------:R-:W-:Y:S01]  /*35c0*/  FFMA.FTZ R69, R69, R0.reuse, -R34.reuse ;  /* 0x0000000045457223 */ /* 0x180fe20000010822 */
[-C--:B------:R-:W-:Y:S01]  /*35d0*/  FFMA.FTZ R55, R55, R0.reuse, -R34 ;  /* 0x0000000037377223 */ /* 0x080fe20000010822 */
[----:B------:R-:W2:Y:S01]  /*35e0*/  MUFU.EX2 R13, R13 ;  /* 0x0000000d000d7308 */ /* 0x000ea20000000800 */
[----:B-1----:R-:W-:Y:S01]  /*35f0*/  FADD.FTZ R25, R11, R48 ;  /* 0x000000300b197221 */ /* 0x002fe20000010000 */
[----:B---3--:R-:W-:Y:S01]  /*3600*/  FADD.FTZ R29, R173, R50 ;  /* 0x00000032ad1d7221 */ /* 0x008fe20000010000 */
[-CC-:B------:R-:W-:Y:S01]  /*3610*/  FFMA.FTZ R73, R73, R0.reuse, -R34.reuse ;  /* 0x0000000049497223 */ /* 0x180fe20000010822 */
[-CC-:B------:R-:W-:Y:S01]  /*3620*/  FFMA.FTZ R59, R59, R0.reuse, -R34.reuse ;  /* 0x000000003b3b7223 */ /* 0x180fe20000010822 */
[-CC-:B------:R-:W-:Y:S01]  /*3630*/  FFMA.FTZ R77, R77, R0.reuse, -R34.reuse ;  /* 0x000000004d4d7223 */ /* 0x180fe20000010822 */
[----:B------:R-:W-:Y:S01]  /*3640*/  FADD.FTZ R50, R20, R29 ;  /* 0x0000001d14327221 */ /* 0x000fe20000010000 */
[-C--:B------:R-:W-:Y:S01]  /*3650*/  FFMA.FTZ R63, R63, R0.reuse, -R34 ;  /* 0x000000003f3f7223 */ /* 0x080fe20000010822 */
[----:B------:R-:W1:Y:S01]  /*3660*/  MUFU.EX2 R176, R33 ;  /* 0x0000002100b07308 */ /* 0x000e620000000800 */
[----:B----4-:R-:W-:Y:S01]  /*3670*/  FADD.FTZ R48, R182, R25 ;  /* 0x00000019b6307221 */ /* 0x010fe20000010000 */
[----:B------:R-:W-:Y:S01]  /*3680*/  FADD.FTZ R29, R175, R50 ;  /* 0x00000032af1d7221 */ /* 0x000fe20000010000 */
[----:B------:R-:W-:Y:S01]  /*3690*/  FFMA.FTZ R81, R81, R0, -R34 ;  /* 0x0000000051517223 */ /* 0x000fe20000010822 */
[----:B------:R-:W-:-:S02]  /*36a0*/  F2FP.BF16.F32.PACK_AB R180, R180, R3 ;  /* 0x00000003b4b4723e */ /* 0x000fc400000010ff */
[----:B------:R-:W-:Y:S01]  /*36b0*/  FADD.FTZ R50, R24, R29 ;  /* 0x0000001d18327221 */ /* 0x000fe20000010000 */
[----:B------:R-:W-:Y:S01]  /*36c0*/  F2FP.BF16.F32.PACK_AB R182, R182, R11 ;  /* 0x0000000bb6b6723e */ /* 0x000fe200000010ff */
[----:B------:R-:W3:Y:S01]  /*36d0*/  MUFU.EX2 R15, R15 ;  /* 0x0000000f000f7308 */ /* 0x000ee20000000800 */
[----:B--2---:R-:W-:Y:S01]  /*36e0*/  FADD.FTZ R25, R13, R48 ;  /* 0x000000300d197221 */ /* 0x004fe20000010000 */
[----:B------:R-:W-:Y:S01]  /*36f0*/  FADD.FTZ R29, R169, R50 ;  /* 0x00000032a91d7221 */ /* 0x000fe20000010000 */
[----:B------:R-:W-:Y:S02]  /*3700*/  F2FP.BF16.F32.PACK_AB R153, R46, R119 ;  /* 0x000000772e99723e */ /* 0x000fe400000010ff */
[----:B------:R-:W-:Y:S01]  /*3710*/  F2FP.BF16.F32.PACK_AB R177, R12, R177 ;  /* 0x000000b10cb1723e */ /* 0x000fe200000010ff */
[----:B------:R-:W-:Y:S01]  /*3720*/  FADD.FTZ R50, R26, R29 ;  /* 0x0000001d1a327221 */ /* 0x000fe20000010000 */
[----:B------:R-:W-:Y:S01]  /*3730*/  F2FP.BF16.F32.PACK_AB R179, R14, R179 ;  /* 0x000000b30eb3723e */ /* 0x000fe200000010ff */
[----:B------:R-:W2:Y:S01]  /*3740*/  MUFU.EX2 R178, R37 ;  /* 0x0000002500b27308 */ /* 0x000ea20000000800 */
[----:B-1----:R-:W-:Y:S01]  /*3750*/  FADD.FTZ R48, R176, R25 ;  /* 0x00000019b0307221 */ /* 0x002fe20000010000 */
[----:B------:R-:W-:Y:S01]  /*3760*/  FADD.FTZ R29, R171, R50 ;  /* 0x00000032ab1d7221 */ /* 0x000fe20000010000 */
[----:B------:R-:W-:-:S02]  /*3770*/  F2FP.BF16.F32.PACK_AB R173, R20, R173 ;  /* 0x000000ad14ad723e */ /* 0x000fc400000010ff */
[----:B------:R-:W-:Y:S02]  /*3780*/  F2FP.BF16.F32.PACK_AB R175, R24, R175 ;  /* 0x000000af18af723e */ /* 0x000fe400000010ff */
[----:B------:R-:W-:Y:S01]  /*3790*/  F2FP.BF16.F32.PACK_AB R169, R26, R169 ;  /* 0x000000a91aa9723e */ /* 0x000fe200000010ff */
[----:B------:R-:W1:Y:S01]  /*37a0*/  MUFU.EX2 R21, R21 ;  /* 0x0000001500157308 */ /* 0x000e620000000800 */
[----:B---3--:R-:W-:Y:S01]  /*37b0*/  FADD.FTZ R25, R15, R48 ;  /* 0x000000300f197221 */ /* 0x008fe20000010000 */
[----:B------:R-:W-:Y:S02]  /*37c0*/  F2FP.BF16.F32.PACK_AB R171, R28, R171 ;  /* 0x000000ab1cab723e */ /* 0x000fe400000010ff */
[----:B------:R-:W-:-:S04]  /*37d0*/  F2FP.BF16.F32.PACK_AB R176, R176, R13 ;  /* 0x0000000db0b0723e */ /* 0x000fc800000010ff */
[----:B------:R-:W0:Y:S01]  /*37e0*/  MUFU.EX2 R172, R41 ;  /* 0x0000002900ac7308 */ /* 0x000e220000000800 */
[C---:B--2---:R-:W-:Y:S01]  /*37f0*/  FADD.FTZ R48, R178.reuse, R25 ;  /* 0x00000019b2307221 */ /* 0x044fe20000010000 */
[----:B------:R-:W-:-:S06]  /*3800*/  F2FP.BF16.F32.PACK_AB R178, R178, R15 ;  /* 0x0000000fb2b2723e */ /* 0x000fcc00000010ff */
[----:B------:R-:W2:Y:S01]  /*3810*/  MUFU.EX2 R27, R27 ;  /* 0x0000001b001b7308 */ /* 0x000ea20000000800 */
[----:B-1----:R-:W-:Y:S01]  /*3820*/  FADD.FTZ R25, R21, R48 ;  /* 0x0000003015197221 */ /* 0x002fe20000010000 */
[----:B------:R-:W-:-:S04]  /*3830*/  FADD.FTZ R48, R28, R29 ;  /* 0x0000001d1c307221 */ /* 0x000fc80000010000 */
[----:B------:R-:W-:Y:S01]  /*3840*/  FADD.FTZ R29, R165, R48 ;  /* 0x00000030a51d7221 */ /* 0x000fe20000010000 */
[----:B------:R-:W-:Y:S01]  /*3850*/  F2FP.BF16.F32.PACK_AB R165, R30, R165 ;  /* 0x000000a51ea5723e */ /* 0x000fe200000010ff */
[----:B------:R-:W1:Y:S01]  /*3860*/  MUFU.EX2 R174, R45 ;  /* 0x0000002d00ae7308 */ /* 0x000e620000000800 */
[----:B0-----:R-:W-:Y:S01]  /*3870*/  FADD.FTZ R2, R172, R25 ;  /* 0x00000019ac027221 */ /* 0x001fe20000010000 */
[----:B------:R-:W-:Y:S01]  /*3880*/  FADD.FTZ R48, R30, R29 ;  /* 0x0000001d1e307221 */ /* 0x000fe20000010000 */
[----:B------:R-:W-:-:S03]  /*3890*/  F2FP.BF16.F32.PACK_AB R172, R172, R21 ;  /* 0x00000015acac723e */ /* 0x000fc600000010ff */
[----:B------:R-:W-:Y:S01]  /*38a0*/  FADD.FTZ R29, R167, R48 ;  /* 0x00000030a71d7221 */ /* 0x000fe20000010000 */
[C---:B------:R-:W-:Y:S01]  /*38b0*/  F2FP.BF16.F32.PACK_AB R167, R32.reuse, R167 ;  /* 0x000000a720a7723e */ /* 0x040fe200000010ff */
[----:B------:R-:W0:Y:S01]  /*38c0*/  MUFU.EX2 R31, R31 ;  /* 0x0000001f001f7308 */ /* 0x000e220000000800 */
[----:B--2---:R-:W-:Y:S01]  /*38d0*/  FADD.FTZ R25, R27, R2 ;  /* 0x000000021b197221 */ /* 0x004fe20000010000 */
[----:B------:R-:W-:-:S06]  /*38e0*/  FADD.FTZ R50, R32, R29 ;  /* 0x0000001d20327221 */ /* 0x000fcc0000010000 */
[----:B------:R-:W2:Y:S01]  /*38f0*/  MUFU.EX2 R168, R49 ;  /* 0x0000003100a87308 */ /* 0x000ea20000000800 */
[C---:B-1----:R-:W-:Y:S01]  /*3900*/  FADD.FTZ R2, R174.reuse, R25 ;  /* 0x00000019ae027221 */ /* 0x042fe20000010000 */
[----:B------:R-:W-:-:S06]  /*3910*/  F2FP.BF16.F32.PACK_AB R174, R174, R27 ;  /* 0x0000001baeae723e */ /* 0x000fcc00000010ff */
[----:B------:R-:W1:Y:S01]  /*3920*/  MUFU.EX2 R35, R35 ;  /* 0x0000002300237308 */ /* 0x000e620000000800 */
[----:B0-----:R-:W-:Y:S01]  /*3930*/  FADD.FTZ R25, R31, R2 ;  /* 0x000000021f197221 */ /* 0x001fe20000010000 */
[-CC-:B------:R-:W-:Y:S01]  /*3940*/  FFMA.FTZ R2, R5, R0.reuse, -R34.reuse ;  /* 0x0000000005027223 */ /* 0x180fe20000010822 */
[----:B------:R-:W-:-:S05]  /*3950*/  FFMA.FTZ R34, R85, R0, -R34 ;  /* 0x0000000055227223 */ /* 0x000fca0000010822 */
[----:B------:R-:W0:Y:S01]  /*3960*/  MUFU.EX2 R170, R53 ;  /* 0x0000003500aa7308 */ /* 0x000e220000000800 */
[----:B--2---:R-:W-:Y:S01]  /*3970*/  FADD.FTZ R48, R168, R25 ;  /* 0x00000019a8307221 */ /* 0x004fe20000010000 */
[----:B------:R-:W-:Y:S01]  /*3980*/  FADD.FTZ R25, R161, R50 ;  /* 0x00000032a1197221 */ /* 0x000fe20000010000 */
[----:B------:R-:W-:Y:S02]  /*3990*/  F2FP.BF16.F32.PACK_AB R161, R36, R161 ;  /* 0x000000a124a1723e */ /* 0x000fe400000010ff */
[----:B------:R-:W-:Y:S01]  /*39a0*/  F2FP.BF16.F32.PACK_AB R168, R168, R31 ;  /* 0x0000001fa8a8723e */ /* 0x000fe200000010ff */
[----:B------:R-:W-:Y:S02]  /*39b0*/  FADD.FTZ R50, R36, R25 ;  /* 0x0000001924327221 */ /* 0x000fe40000010000 */
[----:B------:R-:W2:Y:S01]  /*39c0*/  MUFU.EX2 R39, R39 ;  /* 0x0000002700277308 */ /* 0x000ea20000000800 */
[----:B-1----:R-:W-:Y:S01]  /*39d0*/  FADD.FTZ R5, R35, R48 ;  /* 0x0000003023057221 */ /* 0x002fe20000010000 */
[----:B------:R-:W-:Y:S01]  /*39e0*/  FADD.FTZ R25, R163, R50 ;  /* 0x00000032a3197221 */ /* 0x000fe20000010000 */
[----:B------:R-:W-:-:S03]  /*39f0*/  F2FP.BF16.F32.PACK_AB R163, R40, R163 ;  /* 0x000000a328a3723e */ /* 0x000fc600000010ff */
[----:B------:R-:W-:Y:S02]  /*3a00*/  FADD.FTZ R10, R40, R25 ;  /* 0x00000019280a7221 */ /* 0x000fe40000010000 */
[----:B------:R-:W1:Y:S01]  /*3a10*/  MUFU.EX2 R164, R57 ;  /* 0x0000003900a47308 */ /* 0x000e620000000800 */
[C---:B0-----:R-:W-:Y:S01]  /*3a20*/  FADD.FTZ R48, R170.reuse, R5 ;  /* 0x00000005aa307221 */ /* 0x041fe20000010000 */
[----:B------:R-:W-:Y:S01]  /*3a30*/  FADD.FTZ R25, R115, R10 ;  /* 0x0000000a73197221 */ /* 0x000fe20000010000 */
[----:B------:R-:W-:Y:S02]  /*3a40*/  F2FP.BF16.F32.PACK_AB R170, R170, R35 ;  /* 0x00000023aaaa723e */ /* 0x000fe400000010ff */
[----:B------:R-:W-:Y:S01]  /*3a50*/  CS2R R114, SRZ ;  /* 0x0000000000727805 */ /* 0x000fe2000001ff00 */
[----:B------:R-:W-:Y:S02]  /*3a60*/  FADD.FTZ R10, R42, R25 ;  /* 0x000000192a0a7221 */ /* 0x000fe40000010000 */
[----:B------:R-:W0:Y:S01]  /*3a70*/  MUFU.EX2 R43, R43 ;  /* 0x0000002b002b7308 */ /* 0x000e220000000800 */
[----:B--2---:R-:W-:Y:S01]  /*3a80*/  FADD.FTZ R5, R39, R48 ;  /* 0x0000003027057221 */ /* 0x004fe20000010000 */
[----:B------:R-:W-:Y:S01]  /*3a90*/  FADD.FTZ R25, R117, R10 ;  /* 0x0000000a75197221 */ /* 0x000fe20000010000 */
[----:B------:R-:W-:-:S03]  /*3aa0*/  CS2R R116, SRZ ;  /* 0x0000000000747805 */ /* 0x000fc6000001ff00 */
[----:B------:R-:W-:Y:S02]  /*3ab0*/  FADD.FTZ R10, R44, R25 ;  /* 0x000000192c0a7221 */ /* 0x000fe40000010000 */
[----:B------:R-:W2:Y:S01]  /*3ac0*/  MUFU.EX2 R166, R61 ;  /* 0x0000003d00a67308 */ /* 0x000ea20000000800 */
[C---:B-1----:R-:W-:Y:S01]  /*3ad0*/  FADD.FTZ R6, R164.reuse, R5 ;  /* 0x00000005a4067221 */ /* 0x042fe20000010000 */
[----:B------:R-:W-:Y:S01]  /*3ae0*/  FADD.FTZ R25, R119, R10 ;  /* 0x0000000a77197221 */ /* 0x000fe20000010000 */
[----:B------:R-:W-:Y:S02]  /*3af0*/  F2FP.BF16.F32.PACK_AB R164, R164, R39 ;  /* 0x00000027a4a4723e */ /* 0x000fe400000010ff */
[----:B------:R-:W-:Y:S01]  /*3b00*/  CS2R R118, SRZ ;  /* 0x0000000000767805 */ /* 0x000fe2000001ff00 */
[----:B------:R-:W-:Y:S02]  /*3b10*/  FADD.FTZ R10, R46, R25 ;  /* 0x000000192e0a7221 */ /* 0x000fe40000010000 */
        /* <DEDUP_REMOVED lines=24> */
[----:B------:R-:W-:Y:S02]  /*3ca0*/  F2FP.BF16.F32.PACK_AB R155, R38, R121 ;  /* 0x00000079269b723e */ /* 0x000fe400000010ff */
[----:B------:R-:W-:-:S04]  /*3cb0*/  CS2R R120, SRZ ;  /* 0x0000000000787805 */ /* 0x000fc8000001ff00 */
        /* <DEDUP_REMOVED lines=9> */
[----:B------:R-:W-:-:S03]  /*3d50*/  F2FP.BF16.F32.PACK_AB R152, R152, R63 ;  /* 0x0000003f9898723e */ /* 0x000fc600000010ff */
[----:B-1----:R-:W-:-:S04]  /*3d60*/  FADD.FTZ R6, R2, R11 ;  /* 0x0000000b02067221 */ /* 0x002fc80000010000 */
[C---:B0-----:R-:W-:Y:S01]  /*3d70*/  FADD.FTZ R6, R3.reuse, R6 ;  /* 0x0000000603067221 */ /* 0x041fe20000010000 */
[----:B------:R-:W-:Y:S01]  /*3d80*/  F2FP.BF16.F32.PACK_AB R154, R3, R2 ;  /* 0x00000002039a723e */ /* 0x000fe200000010ff */
[----:B------:R-:W-:Y:S02]  /*3d90*/  IMAD.MOV.U32 R2, RZ, RZ, 0x3f800000 ;  /* 0x3f800000ff027424 */ /* 0x000fe400078e00ff */
[----:B------:R-:W-:Y:S01]  /*3da0*/  IMAD.MOV.U32 R3, RZ, RZ, 0x3f800000 ;  /* 0x3f800000ff037424 */ /* 0x000fe200078e00ff */
[----:B------:R-:W-:Y:S06]  /*3db0*/  @!P3 BRA `(.L_x_2243) ;  /* 0x0000002800c0b947 */ /* 0x000fec0003800000 */
[----:B------:R-:W-:Y:S01]  /*3dc0*/  IMAD.MOV.U32 R10, RZ, RZ, R4 ;  /* 0x000000ffff0a7224 */ /* 0x000fe200078e0004 */
[----:B------:R-:W-:Y:S01]  /*3dd0*/  UMOV UR5, UR37 ;  /* 0x0000002500057c82 */ /* 0x000fe20008000000 */
[----:B------:R-:W-:Y:S01]  /*3de0*/  IMAD.MOV.U32 R11, RZ, RZ, R7 ;  /* 0x000000ffff0b7224 */ /* 0x000fe200078e0007 */
[----:B------:R-:W-:Y:S01]  /*3df0*/  UMOV UR6, UR36 ;  /* 0x0000002400067c82 */ /* 0x000fe20008000000 */
[----:B------:R-:W-:Y:S01]  /*3e00*/  IMAD.MOV.U32 R2, RZ, RZ, 0x3f800000 ;  /* 0x3f800000ff027424 */ /* 0x000fe200078e00ff */
[----:B------:R-:W-:Y:S01]  /*3e10*/  ULDC UR42, c[0x0][0x288] ;  /* 0x0000a200002a7ab9 */ /* 0x000fe20000000800 */
[----:B------:R-:W-:-:S07]  /*3e20*/  IMAD.MOV.U32 R151, RZ, RZ, RZ ;  /* 0x000000ffff977224 */ /* 0x000fce00078e00ff */
.L_x_2252:
[----:B------:R-:W-:-:S04]  /*3e30*/  UIADD3 UR7, UR6, 0x1, URZ ;  /* 0x0000000106077890 */ /* 0x000fc8000fffe03f */
[----:B------:R-:W-:-:S04]  /*3e40*/  UISETP.NE.AND UP1, UPT, UR7, 0x2, UPT ;  /* 0x000000020700788c */ /* 0x000fc8000bf25270 */
[----:B------:R-:W-:Y:S02]  /*3e50*/  USEL UR37, URZ, 0x1, UP1 ;  /* 0x000000013f257887 */ /* 0x000fe40008800000 */
[----:B------:R-:W-:Y:S02]  /*3e60*/  USEL UR36, UR7, URZ, UP1 ;  /* 0x0000003f07247287 */ /* 0x000fe40008800000 */
[----:B------:R-:W-:Y:S01]  /*3e70*/  ULOP3.LUT UR37, UR5, UR37, URZ, 0x3c, !UPT ;  /* 0x0000002505257292 */ /* 0x000fe2000f8e3c3f */
[----:B------:R-:W-:Y:S11]  /*3e80*/  @!P0 BRA `(.L_x_2244) ;  /* 0x0000000000048947 */ /* 0x000ff60003800000 */
[----:B------:R-:W-:Y:S01]  /*3e90*/  BPT.TRAP 0x1 ;  /* 0x000000040000795c */ /* 0x000fe20000300000 */
.L_x_2244:
[----:B------:R-:W-:Y:S01]  /*3ea0*/  ULEA UR7, UR36, UR38, 0x3 ;  /* 0x0000002624077291 */ /* 0x000fe2000f8e183f */
[----:B------:R-:W-:-:S05]  /*3eb0*/  IMAD.U32 R0, RZ, RZ, UR37 ;  /* 0x00000025ff007e24 */ /* 0x000fca000f8e00ff */
[----:B------:R-:W-:-:S04]  /*3ec0*/  SHF.L.U32 R0, R0, 0x1f, RZ ;  /* 0x0000001f00007819 */ /* 0x000fc800000006ff */
[----:B------:R0:W1:Y:S01]  /*3ed0*/  SYNCS.PHASECHK.TRANS64.TRYWAIT P3, [UR7+0x34830], R0 ;  /* 0x03483000ff0075a7 */ /* 0x0000620008060147 */
[----:B------:R-:W-:Y:S05]  /*3ee0*/  @!P0 BRA `(.L_x_2245) ;  /* 0x0000000000048947 */ /* 0x000fea0003800000 */
[----:B------:R-:W-:Y:S01]  /*3ef0*/  BPT.TRAP 0x1 ;  /* 0x000000040000795c */ /* 0x000fe20000300000 */
.L_x_2245:
[----:B-1----:R-:W-:Y:S05]  /*3f00*/  @P3 BRA `(.L_x_2246) ;  /* 0x0000000000083947 */ /* 0x002fea0003800000 */
[----:B------:R-:W1:Y:S02]  /*3f10*/  SYNCS.PHASECHK.TRANS64.TRYWAIT P3, [UR7+0x34830], R0 ;  /* 0x03483000ff0075a7 */ /* 0x000e640008060147 */
[----:B-1----:R-:W-:Y:S05]  /*3f20*/  @!P3 BRA `(.L_x_2247) ;  /* 0x000000c00090b947 */ /* 0x002fea0003800000 */
.L_x_2246:
        /* <DEDUP_REMOVED lines=141> */
.L_x_2248:
[----:B------:R-:W-:Y:S01]  /*4800*/  ULEA UR10, UR6, UR38, 0x3 ;  /* 0x00000026060a7291 */ /* 0x000fe2000f8e183f */
[----:B01----:R-:W-:-:S05]  /*4810*/  IMAD.U32 R0, RZ, RZ, UR5 ;  /* 0x00000005ff007e24 */ /* 0x003fca000f8e00ff */
[----:B------:R-:W-:-:S04]  /*4820*/  SHF.L.U32 R0, R0, 0x1f, RZ ;  /* 0x0000001f00007819 */ /* 0x000fc800000006ff */
[----:B------:R0:W1:Y:S01]  /*4830*/  SYNCS.PHASECHK.TRANS64.TRYWAIT P3, [UR10+0x34850], R0 ;  /* 0x03485000ff0075a7 */ /* 0x000062000806014a */
[----:B------:R-:W-:Y:S05]  /*4840*/  @!P0 BRA `(.L_x_2249) ;  /* 0x0000000000048947 */ /* 0x000fea0003800000 */
[----:B------:R-:W-:Y:S01]  /*4850*/  BPT.TRAP 0x1 ;  /* 0x000000040000795c */ /* 0x000fe20000300000 */
.L_x_2249:
[----:B-1----:R-:W-:Y:S05]  /*4860*/  @P3 BRA `(.L_x_2250) ;  /* 0x0000000000083947 */ /* 0x002fea0003800000 */
[----:B------:R-:W1:Y:S02]  /*4870*/  SYNCS.PHASECHK.TRANS64.TRYWAIT P3, [UR10+0x34850], R0 ;  /* 0x03485000ff0075a7 */ /* 0x000e64000806014a */
[----:B-1----:R-:W-:Y:S05]  /*4880*/  @!P3 BRA `(.L_x_2251) ;  /* 0x000000b80050b947 */ /* 0x002fea0003800000 */
.L_x_2250:
[----:B------:R-:W-:Y:S01]  /*4890*/  UIADD3 UR5, UR38, 0x400, URZ ;  /* 0x0000040026057890 */ /* 0x000fe2000fffe03f */
[----:B------:R-:W-:Y:S01]  /*48a0*/  WARPGROUP.ARRIVE ;  /* 0x00000000000079c5 */ /* 0x000fe20000000000 */
[----:B------:R-:W-:Y:S01]  /*48b0*/  UMOV UR15, 0x40000040 ;  /* 0x40000040000f7882 */ /* 0x000fe20000000000 */
[----:B------:R-:W-:Y:S01]  /*48c0*/  VIADD R14, R18, UR60 ;  /* 0x0000003c120e7c36 */ /* 0x000fe20008000000 */
[----:B------:R-:W-:Y:S01]  /*48d0*/  USHF.R.U32.HI UR5, URZ, 0x4, UR5 ;  /* 0x000000043f057899 */ /* 0x000fe20008011605 */
[----:B------:R-:W2:Y:S01]  /*48e0*/  LDC R7, c[0x0][0x2f0] ;  /* 0x0000bc00ff077b82 */ /* 0x000ea20000000800 */
[----:B------:R-:W-:Y:S02]  /*48f0*/  UISETP.GT.AND UP1, UPT, UR4, UR11, UPT ;  /* 0x0000000b0400728c */ /* 0x000fe4000bf24270 */
[----:B------:R-:W-:-:S04]  /*4900*/  ULOP3.LUT UR5, UR5, 0x3fff, URZ, 0xc0, !UPT ;  /* 0x00003fff05057892 */ /* 0x000fc8000f8ec03f */
[----:B------:R-:W-:-:S04]  /*4910*/  ULOP3.LUT UR5, UR5, 0x4000000, URZ, 0xfc, !UPT ;  /* 0x0400000005057892 */ /* 0x000fc8000f8efc3f */
[----:B------:R-:W-:-:S03]  /*4920*/  ULEA UR5, UR6, UR5, 0xb ;  /* 0x0000000506057291 */ /* 0x000fc6000f8e583f */
[----:B------:R-:W-:Y:S02]  /*4930*/  @UP0 ULDC UR6, c[0x0][0x44c] ;  /* 0x0001130000060ab9 */ /* 0x000fe40000000800 */
[----:B01----:R-:W-:Y:S01]  /*4940*/  @P2 IMAD.HI.U32 R0, R14, UR6, RZ ;  /* 0x000000060e002c27 */ /* 0x003fe2000f8e00ff */
[----:B------:R-:W-:Y:S01]  /*4950*/  @UP0 ULDC UR6, c[0x0][0x450] ;  /* 0x0001140000060ab9 */ /* 0x000fe20000000800 */
[----:B------:R-:W-:Y:S02]  /*4960*/  UMOV UR14, UR5 ;  /* 0x00000005000e7c82 */ /* 0x000fe40008000000 */
[----:B------:R-:W-:Y:S01]  /*4970*/  HGMMA.64x128x16.F32.BF16 R88, R180, gdesc[UR12].tnspB, R88, gsb0 ;  /* 0x41e0000cb4587df0 */ /* 0x000fe20008001858 */
[----:B------:R-:W-:Y:S01]  /*4980*/  UIADD3 UR14, UR5, 0x80, URZ ;  /* 0x00000080050e7890 */ /* 0x000fe2000fffe03f */
[----:B------:R-:W-:Y:S01]  /*4990*/  @P2 SHF.R.U32.HI R14, RZ, UR6, R0 ;  /* 0x00000006ff0e2c19 */ /* 0x000fe20008011600 */
[----:B------:R-:W-:Y:S01]  /*49a0*/  UMOV UR15, 0x40000040 ;  /* 0x40000040000f7882 */ /* 0x000fe20000000000 */
[----:B------:R-:W-:-:S02]  /*49b0*/  UMOV UR6, 0xffffff80 ;  /* 0xffffff8000067882 */ /* 0x000fc40000000000 */
[----:B------:R-:W-:Y:S01]  /*49c0*/  UIMAD UR6, UR4, UR6, 0x1 ;  /* 0x00000001040674a4 */ /* 0x000fe2000f8e0206 */
[----:B------:R-:W0:Y:S01]  /*49d0*/  SHFL.IDX PT, R3, R14, 0x1, 0x1c1f ;  /* 0x003c1f000e037f89 */ /* 0x000e2200000e0000 */
[----:B------:R-:W-:-:S04]  /*49e0*/  UIADD3 UR4, UR4, -0x1, URZ ;  /* 0xffffffff04047890 */ /* 0x000fc8000fffe03f */
[----:B------:R-:W-:Y:S01]  /*49f0*/  IMAD.U32 R2, RZ, RZ, UR6 ;  /* 0x00000006ff027e24 */ /* 0x000fe2000f8e00ff */
[----:B------:R-:W-:-:S03]  /*4a00*/  UIADD3 UR6, UR5, 0x380, URZ ;  /* 0x0000038005067890 */ /* 0x000fc6000fffe03f */
[----:B------:R-:W-:-:S04]  /*4a10*/  IMAD R2, R17, -0x2, R2 ;  /* 0xfffffffe11027824 */ /* 0x000fc800078e0202 */
[----:B--2---:R-:W-:-:S05]  /*4a20*/  IMAD R2, R7, UR61, R2 ;  /* 0x0000003d07027c24 */ /* 0x004fca000f8e0202 */
[----:B0-----:R-:W-:-:S04]  /*4a30*/  IADD3 R0, R3, -UR42, R2 ;  /* 0x8000002a03007c10 */ /* 0x001fc8000fffe002 */
[C---:B------:R-:W-:Y:S02]  /*4a40*/  ISETP.GT.AND P3, PT, R0.reuse, RZ, PT ;  /* 0x000000ff0000720c */ /* 0x040fe40003f64270 */
[----:B------:R-:W-:-:S04]  /*4a50*/  ISETP.GT.AND P4, PT, R0, 0x1, PT ;  /* 0x000000010000780c */ /* 0x000fc80003f84270 */
[----:B------:R-:W-:Y:S02]  /*4a60*/  FSEL R199, R27, -INF , P4 ;  /* 0xff8000001bc77808 */ /* 0x000fe40002000000 */
[----:B------:R-:W-:-:S04]  /*4a70*/  ISETP.GT.AND P4, PT, R0, 0x9, PT ;  /* 0x000000090000780c */ /* 0x000fc80003f84270 */
[----:B------:R-:W-:Y:S02]  /*4a80*/  FSEL R197, R31, -INF , P4 ;  /* 0xff8000001fc57808 */ /* 0x000fe40002000000 */
[----:B------:R-:W-:-:S04]  /*4a90*/  ISETP.GT.AND P4, PT, R0, 0x11, PT ;  /* 0x000000110000780c */ /* 0x000fc80003f84270 */
[----:B------:R-:W-:Y:S02]  /*4aa0*/  FSEL R195, R35, -INF , P4 ;  /* 0xff80000023c37808 */ /* 0x000fe40002000000 */
[----:B------:R-:W-:Y:S01]  /*4ab0*/  ISETP.GT.AND P4, PT, R0, 0x19, PT ;  /* 0x000000190000780c */ /* 0x000fe20003f84270 */
[----:B------:R-:W-:Y:S02]  /*4ac0*/  WARPGROUP.DEPBAR.LE gsb0, 0x0 ;  /* 0x00008000000079c5 */ /* 0x000fe40000010000 */
[----:B------:R-:W-:Y:S01]  /*4ad0*/  WARPGROUP.ARRIVE ;  /* 0x00000000000079c5 */ /* 0x000fe20000000000 */
[----:B------:R-:W-:Y:S02]  /*4ae0*/  FSEL R181, R26, -INF , P3 ;  /* 0xff8000001ab57808 */ /* 0x000fe40001800000 */
[----:B------:R-:W-:Y:S02]  /*4af0*/  ISETP.GT.AND P3, PT, R0, 0x8, PT ;  /* 0x000000080000780c */ /* 0x000fe40003f64270 */
[----:B------:R-:W-:Y:S01]  /*4b00*/  FMNMX.FTZ R4, R181, R10, !PT ;  /* 0x0000000ab5047209 */ /* 0x000fe20007810000 */
[----:B------:R-:W-:Y:S01]  /*4b10*/  HGMMA.64x128x16.F32.BF16 R88, R176, gdesc[UR12].tnspB, R88, gsb0 ;  /* 0x41e0000cb0587df0 */ /* 0x000fe20008001858 */
[----:B------:R-:W-:Y:S01]  /*4b20*/  UIADD3 UR14, UR5, 0x100, URZ ;  /* 0x00000100050e7890 */ /* 0x000fe2000fffe03f */
[----:B------:R-:W-:Y:S01]  /*4b30*/  FSEL R183, R30, -INF , P3 ;  /* 0xff8000001eb77808 */ /* 0x000fe20001800000 */
[----:B------:R-:W-:Y:S01]  /*4b40*/  UMOV UR15, 0x40000040 ;  /* 0x40000040000f7882 */ /* 0x000fe20000000000 */
[----:B------:R-:W-:-:S02]  /*4b50*/  FMNMX.FTZ R4, R199, R4, !PT ;  /* 0x00000004c7047209 */ /* 0x000fc40007810000 */
[----:B------:R-:W-:Y:S02]  /*4b60*/  ISETP.GT.AND P3, PT, R0, 0x10, PT ;  /* 0x000000100000780c */ /* 0x000fe40003f64270 */
[----:B------:R-:W-:-:S04]  /*4b70*/  FMNMX.FTZ R4, R183, R4, !PT ;  /* 0x00000004b7047209 */ /* 0x000fc80007810000 */
[----:B------:R-:W-:Y:S01]  /*4b80*/  FMNMX.FTZ R4, R197, R4, !PT ;  /* 0x00000004c5047209 */ /* 0x000fe20007810000 */
        /* <DEDUP_REMOVED lines=10> */
[C---:B------:R-:W-:Y:S02]  /*4c30*/  ISETP.GT.AND P3, PT, R0.reuse, 0x20, PT ;  /* 0x000000200000780c */ /* 0x040fe40003f64270 */
[----:B------:R-:W-:Y:S01]  /*4c40*/  FMNMX.FTZ R4, R179, R4, !PT ;  /* 0x00000004b3047209 */ /* 0x000fe20007810000 */
[----:B------:R-:W-:Y:S02]  /*4c50*/  WARPGROUP.DEPBAR.LE gsb0, 0x0 ;  /* 0x00008000000079c5 */ /* 0x000fe40000010000 */
[----:B------:R-:W-:Y:S01]  /*4c60*/  WARPGROUP.ARRIVE ;  /* 0x00000000000079c5 */ /* 0x000fe20000000000 */
[----:B------:R-:W-:Y:S02]  /*4c70*/  FSEL R175, R39, -INF , P4 ;  /* 0xff80000027af7808 */ /* 0x000fe40002000000 */
[----:B------:R-:W-:Y:S02]  /*4c80*/  ISETP.GT.AND P4, PT, R0, 0x21, PT ;  /* 0x000000210000780c */ /* 0x000fe40003f84270 */
[----:B------:R-:W-:Y:S01]  /*4c90*/  FSEL R173, R42, -INF , P3 ;  /* 0xff8000002aad7808 */ /* 0x000fe20001800000 */
[----:B------:R-:W-:Y:S01]  /*4ca0*/  HGMMA.64x128x16.F32.BF16 R88, R168, gdesc[UR12].tnspB, R88, gsb0 ;  /* 0x41e0000ca8587df0 */ /* 0x000fe20008001858 */
[----:B------:R-:W-:Y:S01]  /*4cb0*/  UIADD3 UR14, UR5, 0x200, URZ ;  /* 0x00000200050e7890 */ /* 0x000fe2000fffe03f */
[----:B------:R-:W-:Y:S01]  /*4cc0*/  FMNMX.FTZ R4, R175, R4, !PT ;  /* 0x00000004af047209 */ /* 0x000fe20007810000 */
[----:B------:R-:W-:Y:S01]  /*4cd0*/  UMOV UR15, 0x40000040 ;  /* 0x40000040000f7882 */ /* 0x000fe20000000000 */
[----:B------:R-:W-:-:S02]  /*4ce0*/  ISETP.GT.AND P3, PT, R0, 0x28, PT ;  /* 0x000000280000780c */ /* 0x000fc40003f64270 */
[----:B------:R-:W-:Y:S01]  /*4cf0*/  FMNMX.FTZ R4, R173, R4, !PT ;  /* 0x00000004ad047209 */ /* 0x000fe20007810000 */
[----:B------:R-:W-:Y:S02]  /*4d00*/  WARPGROUP.DEPBAR.LE gsb0, 0x0 ;  /* 0x00008000000079c5 */ /* 0x000fe40000010000 */
[----:B------:R-:W-:Y:S01]  /*4d10*/  WARPGROUP.ARRIVE ;  /* 0x00000000000079c5 */ /* 0x000fe20000000000 */
[----:B------:R-:W-:Y:S02]  /*4d20*/  FSEL R171, R43, -INF , P4 ;  /* 0xff8000002bab7808 */ /* 0x000fe40002000000 */
[----:B------:R-:W-:Y:S02]  /*4d30*/  ISETP.GT.AND P4, PT, R0, 0x29, PT ;  /* 0x000000290000780c */ /* 0x000fe40003f84270 */
[----:B------:R-:W-:Y:S01]  /*4d40*/  FSEL R169, R46, -INF , P3 ;  /* 0xff8000002ea97808 */ /* 0x000fe20001800000 */
[----:B------:R-:W-:Y:S01]  /*4d50*/  HGMMA.64x128x16.F32.BF16 R88, R164, gdesc[UR12].tnspB, R88, gsb0 ;  /* 0x41e0000ca4587df0 */ /* 0x000fe20008001858 */
[----:B------:R-:W-:Y:S01]  /*4d60*/  FMNMX.FTZ R4, R171, R4, !PT ;  /* 0x00000004ab047209 */ /* 0x000fe20007810000 */
[----:B------:R-:W-:Y:S01]  /*4d70*/  UIADD3 UR14, UR5, 0x280, URZ ;  /* 0x00000280050e7890 */ /* 0x000fe2000fffe03f */
[----:B------:R-:W-:Y:S01]  /*4d80*/  ISETP.GT.AND P3, PT, R0, 0x30, PT ;  /* 0x000000300000780c */ /* 0x000fe20003f64270 */
[----:B------:R-:W-:Y:S01]  /*4d90*/  UMOV UR15, 0x40000040 ;  /* 0x40000040000f7882 */ /* 0x000fe20000000000 */
[----:B------:R-:W-:-:S02]  /*4da0*/  FSEL R47, R47, -INF , P4 ;  /* 0xff8000002f2f7808 */ /* 0x000fc40002000000 */
[----:B------:R-:W-:Y:S02]  /*4db0*/  FMNMX.FTZ R4, R169, R4, !PT ;  /* 0x00000004a9047209 */ /* 0x000fe40007810000 */
[----:B------:R-:W-:Y:S02]  /*4dc0*/  ISETP.GT.AND P4, PT, R0, 0x31, PT ;  /* 0x000000310000780c */ /* 0x000fe40003f84270 */
[----:B------:R-:W-:Y:S02]  /*4dd0*/  FSEL R43, R50, -INF , P3 ;  /* 0xff800000322b7808 */ /* 0x000fe40001800000 */
[----:B------:R-:W-:Y:S02]  /*4de0*/  FMNMX.FTZ R4, R47, R4, !PT ;  /* 0x000000042f047209 */ /* 0x000fe40007810000 */
[----:B------:R-:W-:Y:S02]  /*4df0*/  ISETP.GT.AND P3, PT, R0, 0x38, PT ;  /* 0x000000380000780c */ /* 0x000fe40003f64270 */
[----:B------:R-:W-:-:S02]  /*4e00*/  FSEL R51, R51, -INF , P4 ;  /* 0xff80000033337808 */ /* 0x000fc40002000000 */
[----:B------:R-:W-:Y:S02]  /*4e10*/  FMNMX.FTZ R4, R43, R4, !PT ;  /* 0x000000042b047209 */ /* 0x000fe40007810000 */
[----:B------:R-:W-:Y:S02]  /*4e20*/  ISETP.GT.AND P4, PT, R0, 0x39, PT ;  /* 0x000000390000780c */ /* 0x000fe40003f84270 */
[----:B------:R-:W-:Y:S01]  /*4e30*/  FSEL R39, R54, -INF , P3 ;  /* 0xff80000036277808 */ /* 0x000fe20001800000 */
[----:B------:R-:W-:Y:S01]  /*4e40*/  IMAD.U32 R54, RZ, RZ, UR10 ;  /* 0x0000000aff367e24 */ /* 0x000fe2000f8e00ff */
[----:B------:R-:W-:Y:S02]  /*4e50*/  FMNMX.FTZ R4, R51, R4, !PT ;  /* 0x0000000433047209 */ /* 0x000fe40007810000 */
[----:B------:R-:W-:Y:S02]  /*4e60*/  ISETP.GT.AND P3, PT, R0, 0x40, PT ;  /* 0x000000400000780c */ /* 0x000fe40003f64270 */
        /* <DEDUP_REMOVED lines=46> */
[----:B------:R-:W0:Y:S01]  /*5150*/  LDC R0, c[0x0][0x988] ;  /* 0x00026200ff007b82 */ /* 0x000e220000000800 */
[----:B------:R-:W-:Y:S02]  /*5160*/  FMNMX.FTZ R4, R83, R4, !PT ;  /* 0x0000000453047209 */ /* 0x000fe40007810000 */
[----:B------:R-:W-:Y:S02]  /*5170*/  FSEL R87, R87, -INF , P4 ;  /* 0xff80000057577808 */ /* 0x000fe40002000000 */
[----:B------:R-:W-:-:S04]  /*5180*/  FMNMX.FTZ R4, R35, R4, !PT ;  /* 0x0000000423047209 */ /* 0x000fc80007810000 */
[----:B------:R-:W-:Y:S01]  /*5190*/  FMNMX.FTZ R20, R87, R4, !PT ;  /* 0x0000000457147209 */ /* 0x000fe20007810000 */
[----:B------:R-:W-:Y:S02]  /*51a0*/  WARPGROUP.DEPBAR.LE gsb0, 0x0 ;  /* 0x00008000000079c5 */ /* 0x000fe40000010000 */
[----:B------:R-:W-:Y:S02]  /*51b0*/  WARPGROUP.ARRIVE ;  /* 0x00000000000079c5 */ /* 0x000fe40000000000 */
[----:B------:R-:W1:Y:S04]  /*51c0*/  SHFL.BFLY PT, R165, R20, 0x2, 0x1f ;  /* 0x0c401f0014a57f89 */ /* 0x000e6800000e0000 */
[----:B------:R-:W-:Y:S01]  /*51d0*/  HGMMA.64x128x16.F32.BF16 R88, R160, gdesc[UR12].tnspB, R88, gsb0 ;  /* 0x41e0000ca0587df0 */ /* 0x000fe20008001858 */
[----:B------:R-:W-:Y:S01]  /*51e0*/  UIADD3 UR14, UR5, 0x300, URZ ;  /* 0x00000300050e7890 */ /* 0x000fe2000fffe03f */
[----:B------:R-:W-:-:S02]  /*51f0*/  UMOV UR15, 0x40000040 ;  /* 0x40000040000f7882 */ /* 0x000fc40000000000 */
[----:B------:R-:W-:Y:S01]  /*5200*/  UMOV UR5, UR37 ;  /* 0x0000002500057c82 */ /* 0x000fe20008000000 */
[----:B-1----:R-:W-:Y:S02]  /*5210*/  FMNMX.FTZ R26, R20, R165, !PT ;  /* 0x000000a5141a7209 */ /* 0x002fe40007810000 */
[----:B------:R-:W1:Y:S04]  /*5220*/  SHFL.IDX PT, R165, R14, RZ, 0x1c1f ;  /* 0x001c1fff0ea57589 */ /* 0x000e6800000e0000 */
[----:B------:R-:W2:Y:S01]  /*5230*/  SHFL.BFLY PT, R167, R26, 0x1, 0x1f ;  /* 0x0c201f001aa77f89 */ /* 0x000ea200000e0000 */
[----:B-1----:R-:W-:-:S04]  /*5240*/  IADD3 R30, R165, -UR42, R2 ;  /* 0x8000002aa51e7c10 */ /* 0x002fc8000fffe002 */
[C---:B------:R-:W-:Y:S02]  /*5250*/  ISETP.GT.AND P4, PT, R30.reuse, RZ, PT ;  /* 0x000000ff1e00720c */ /* 0x040fe40003f84270 */
[----:B------:R-:W-:Y:S02]  /*5260*/  ISETP.GT.AND P5, PT, R30, 0x1, PT ;  /* 0x000000011e00780c */ /* 0x000fe40003fa4270 */
[----:B------:R-:W-:Y:S02]  /*5270*/  FSEL R2, R24, -INF , P4 ;  /* 0xff80000018027808 */ /* 0x000fe40002000000 */
[----:B------:R-:W-:Y:S02]  /*5280*/  ISETP.GT.AND P4, PT, R30, 0x8, PT ;  /* 0x000000081e00780c */ /* 0x000fe40003f84270 */
[----:B------:R-:W-:Y:S02]  /*5290*/  FSEL R25, R25, -INF , P5 ;  /* 0xff80000019197808 */ /* 0x000fe40002800000 */
[----:B------:R-:W-:-:S02]  /*52a0*/  FMNMX.FTZ R20, R2, R11, !PT ;  /* 0x0000000b02147209 */ /* 0x000fc40007810000 */
[C---:B------:R-:W-:Y:S02]  /*52b0*/  ISETP.GT.AND P5, PT, R30.reuse, 0x9, PT ;  /* 0x000000091e00780c */ /* 0x040fe40003fa4270 */
[----:B------:R-:W-:Y:S02]  /*52c0*/  FMNMX.FTZ R20, R25, R20, !PT ;  /* 0x0000001419147209 */ /* 0x000fe40007810000 */
[----:B------:R-:W-:Y:S02]  /*52d0*/  FSEL R29, R29, -INF , P5 ;  /* 0xff8000001d1d7808 */ /* 0x000fe40002800000 */
[----:B------:R-:W-:Y:S02]  /*52e0*/  ISETP.GT.AND P5, PT, R30, 0x11, PT ;  /* 0x000000111e00780c */ /* 0x000fe40003fa4270 */
[----:B--2---:R-:W-:Y:S02]  /*52f0*/  FMNMX.FTZ R4, R26, R167, !PT ;  /* 0x000000a71a047209 */ /* 0x004fe40007810000 */
[----:B------:R-:W-:-:S02]  /*5300*/  FSEL R33, R33, -INF , P5 ;  /* 0xff80000021217808 */ /* 0x000fc40002800000 */
[----:B------:R-:W-:Y:S01]  /*5310*/  ISETP.GT.AND P5, PT, R30, 0x19, PT ;  /* 0x000000191e00780c */ /* 0x000fe20003fa4270 */
[C---:B0-----:R-:W-:Y:S01]  /*5320*/  FMUL.FTZ R12, R4.reuse, R0 ;  /* 0x00000000040c7220 */ /* 0x041fe20000410000 */
[----:B------:R-:W-:Y:S02]  /*5330*/  FSETP.NEU.FTZ.AND P3, PT, R4, -INF , PT ;  /* 0xff8000000400780b */ /* 0x000fe40003f7d000 */
[----:B------:R-:W-:Y:S02]  /*5340*/  FSEL R37, R37, -INF , P5 ;  /* 0xff80000025257808 */ /* 0x000fe40002800000 */
[----:B------:R-:W-:Y:S02]  /*5350*/  ISETP.GT.AND P5, PT, R30, 0x21, PT ;  /* 0x000000211e00780c */ /* 0x000fe40003fa4270 */
[----:B------:R-:W-:Y:S02]  /*5360*/  FSEL R12, R12, RZ, P3 ;  /* 0x000000ff0c0c7208 */ /* 0x000fe40001800000 */
[----:B------:R-:W-:-:S02]  /*5370*/  FSEL R41, R41, -INF , P5 ;  /* 0xff80000029297808 */ /* 0x000fc40002800000 */
[C---:B------:R-:W-:Y:S01]  /*5380*/  ISETP.GT.AND P5, PT, R30.reuse, 0x29, PT ;  /* 0x000000291e00780c */ /* 0x040fe20003fa4270 */
[-CC-:B------:R-:W-:Y:S01]  /*5390*/  FFMA.FTZ R197, R197, R0.reuse, -R12.reuse ;  /* 0x00000000c5c57223 */ /* 0x180fe2000001080c */
[-CC-:B------:R-:W-:Y:S01]  /*53a0*/  FFMA.FTZ R14, R199, R0.reuse, -R12.reuse ;  /* 0x00000000c70e7223 */ /* 0x180fe2000001080c */
[-CC-:B------:R-:W-:Y:S01]  /*53b0*/  FFMA.FTZ R34, R171, R0.reuse, -R12.reuse ;  /* 0x00000000ab227223 */ /* 0x180fe2000001080c */
[----:B------:R-:W-:Y:S01]  /*53c0*/  FSEL R45, R45, -INF , P5 ;  /* 0xff8000002d2d7808 */ /* 0x000fe20002800000 */
[-CC-:B------:R-:W-:Y:S01]  /*53d0*/  FFMA.FTZ R175, R175, R0.reuse, -R12.reuse ;  /* 0x00000000afaf7223 */ /* 0x180fe2000001080c */
[C---:B------:R-:W-:Y:S01]  /*53e0*/  ISETP.GT.AND P5, PT, R30.reuse, 0x31, PT ;  /* 0x000000311e00780c */ /* 0x040fe20003fa4270 */
[-CC-:B------:R-:W-:Y:S01]  /*53f0*/  FFMA.FTZ R46, R7, R0.reuse, -R12.reuse ;  /* 0x00000000072e7223 */ /* 0x180fe2000001080c */
[-CC-:B------:R-:W-:Y:S01]  /*5400*/  FFMA.FTZ R181, R181, R0.reuse, -R12.reuse ;  /* 0x00000000b5b57223 */ /* 0x180fe2000001080c */
[-CC-:B------:R-:W-:Y:S01]  /*5410*/  FFMA.FTZ R183, R183, R0.reuse, -R12.reuse ;  /* 0x00000000b7b77223 */ /* 0x180fe2000001080c */
[----:B------:R-:W-:Y:S01]  /*5420*/  FSEL R49, R49, -INF , P5 ;  /* 0xff80000031317808 */ /* 0x000fe20002800000 */
[----:B------:R-:W-:Y:S01]  /*5430*/  MUFU.EX2 R14, R14 ;  /* 0x0000000e000e7308 */ /* 0x000fe20000000800 */
[C---:B------:R-:W-:Y:S01]  /*5440*/  ISETP.GT.AND P5, PT, R30.reuse, 0x39, PT ;  /* 0x000000391e00780c */ /* 0x040fe20003fa4270 */
[-CC-:B------:R-:W-:Y:S01]  /*5450*/  FFMA.FTZ R177, R177, R0.reuse, -R12.reuse ;  /* 0x00000000b1b17223 */ /* 0x180fe2000001080c */
[-CC-:B------:R-:W-:Y:S01]  /*5460*/  FFMA.FTZ R179, R179, R0.reuse, -R12.reuse ;  /* 0x00000000b3b37223 */ /* 0x180fe2000001080c */
[-CC-:B------:R-:W-:Y:S01]  /*5470*/  FFMA.FTZ R173, R173, R0.reuse, -R12.reuse ;  /* 0x00000000adad7223 */ /* 0x180fe2000001080c */
[----:B------:R-:W-:Y:S01]  /*5480*/  FSEL R53, R53, -INF , P5 ;  /* 0xff80000035357808 */ /* 0x000fe20002800000 */
[-CC-:B------:R-:W-:Y:S01]  /*5490*/  FFMA.FTZ R51, R51, R0.reuse, -R12.reuse ;  /* 0x0000000033337223 */ /* 0x180fe2000001080c */
[C---:B------:R-:W-:Y:S01]  /*54a0*/  ISETP.GT.AND P5, PT, R30.reuse, 0x41, PT ;  /* 0x000000411e00780c */ /* 0x040fe20003fa4270 */
[----:B------:R-:W-:Y:S01]  /*54b0*/  MUFU.EX2 R181, R181 ;  /* 0x000000b500b57308 */ /* 0x000fe20000000800 */
[-CC-:B------:R-:W-:Y:S01]  /*54c0*/  FFMA.FTZ R27, R27, R0.reuse, -R12.reuse ;  /* 0x000000001b1b7223 */ /* 0x180fe2000001080c */
[-CC-:B------:R-:W-:Y:S01]  /*54d0*/  FFMA.FTZ R15, R15, R0.reuse, -R12.reuse ;  /* 0x000000000f0f7223 */ /* 0x180fe2000001080c */
[----:B------:R-:W-:Y:S01]  /*54e0*/  FSEL R57, R57, -INF , P5 ;  /* 0xff80000039397808 */ /* 0x000fe20002800000 */
[-CC-:B------:R-:W-:Y:S01]  /*54f0*/  FFMA.FTZ R13, R13, R0.reuse, -R12.reuse ;  /* 0x000000000d0d7223 */ /* 0x180fe2000001080c */
[----:B------:R-:W-:Y:S01]  /*5500*/  ISETP.GT.AND P5, PT, R30, 0x49, PT ;  /* 0x000000491e00780c */ /* 0x000fe20003fa4270 */
[-CC-:B------:R-:W-:Y:S01]  /*5510*/  FFMA.FTZ R31, R31, R0.reuse, -R12.reuse ;  /* 0x000000001f1f7223 */ /* 0x180fe2000001080c */
[----:B------:R-:W-:Y:S01]  /*5520*/  FFMA.FTZ R35, R35, R0, -R12 ;  /* 0x0000000023237223 */ /* 0x000fe2000001080c */
[----:B------:R-:W-:Y:S01]  /*5530*/  MUFU.EX2 R183, R183 ;  /* 0x000000b700b77308 */ /* 0x000fe20000000800 */
[----:B------:R-:W-:-:S02]  /*5540*/  FSEL R61, R61, -INF , P5 ;  /* 0xff8000003d3d7808 */ /* 0x000fc40002800000 */
[----:B------:R-:W-:-:S04]  /*5550*/  ISETP.GT.AND P5, PT, R30, 0x51, PT ;  /* 0x000000511e00780c */ /* 0x000fc80003fa4270 */
[----:B------:R-:W-:Y:S01]  /*5560*/  FSEL R65, R65, -INF , P5 ;  /* 0xff80000041417808 */ /* 0x000fe20002800000 */
[----:B------:R-:W-:Y:S01]  /*5570*/  MUFU.EX2 R177, R177 ;  /* 0x000000b100b17308 */ /* 0x000fe20000000800 */
[----:B------:R-:W-:-:S04]  /*5580*/  ISETP.GT.AND P5, PT, R30, 0x59, PT ;  /* 0x000000591e00780c */ /* 0x000fc80003fa4270 */
[----:B------:R-:W-:Y:S02]  /*5590*/  FSEL R69, R69, -INF , P5 ;  /* 0xff80000045457808 */ /* 0x000fe40002800000 */
[C---:B------:R-:W-:Y:S01]  /*55a0*/  ISETP.GT.AND P5, PT, R30.reuse, 0x61, PT ;  /* 0x000000611e00780c */ /* 0x040fe20003fa4270 */
[----:B------:R-:W-:Y:S03]  /*55b0*/  MUFU.EX2 R179, R179 ;  /* 0x000000b300b37308 */ /* 0x000fe60000000800 */
[----:B------:R-:W-:Y:S02]  /*55c0*/  FSEL R73, R73, -INF , P5 ;  /* 0xff80000049497808 */ /* 0x000fe40002800000 */
[----:B------:R-:W-:-:S03]  /*55d0*/  ISETP.GT.AND P5, PT, R30, 0x69, PT ;  /* 0x000000691e00780c */ /* 0x000fc60003fa4270 */
[----:B------:R-:W-:Y:S01]  /*55e0*/  MUFU.EX2 R173, R173 ;  /* 0x000000ad00ad7308 */ /* 0x000fe20000000800 */
[----:B------:R-:W-:Y:S02]  /*55f0*/  FSEL R77, R77, -INF , P5 ;  /* 0xff8000004d4d7808 */ /* 0x000fe40002800000 */
[----:B------:R-:W-:Y:S01]  /*5600*/  ISETP.GT.AND P5, PT, R30, 0x71, PT ;  /* 0x000000711e00780c */ /* 0x000fe20003fa4270 */
[----:B------:R-:W-:Y:S02]  /*5610*/  WARPGROUP.DEPBAR.LE gsb0, 0x0 ;  /* 0x00008000000079c5 */ /* 0x000fe40000010000 */
[----:B------:R-:W-:Y:S01]  /*5620*/  FSEL R161, R28, -INF , P4 ;  /* 0xff8000001ca17808 */ /* 0x000fe20002000000 */
[----:B------:R-:W-:Y:S01]  /*5630*/  FFMA.FTZ R28, R195, R0, -R12 ;  /* 0x00000000c31c7223 */ /* 0x000fe2000001080c */
[----:B------:R-:W-:Y:S01]  /*5640*/  ISETP.GT.AND P4, PT, R30, 0x10, PT ;  /* 0x000000101e00780c */ /* 0x000fe20003f84270 */
[----:B------:R-:W-:Y:S01]  /*5650*/  WARPGROUP.ARRIVE ;  /* 0x00000000000079c5 */ /* 0x000fe20000000000 */
[----:B------:R-:W-:Y:S01]  /*5660*/  FMNMX.FTZ R20, R161, R20, !PT ;  /* 0x00000014a1147209 */ /* 0x000fe20007810000 */
[----:B------:R-:W-:Y:S01]  /*5670*/  MUFU.EX2 R27, R27 ;  /* 0x0000001b001b7308 */ /* 0x000fe20000000800 */
[----:B------:R-:W-:-:S02]  /*5680*/  FSEL R163, R32, -INF , P4 ;  /* 0xff80000020a37808 */ /* 0x000fc40002000000 */
[----:B------:R-:W-:Y:S01]  /*5690*/  FMNMX.FTZ R20, R29, R20, !PT ;  /* 0x000000141d147209 */ /* 0x000fe20007810000 */
[----:B------:R-:W-:Y:S01]  /*56a0*/  HGMMA.64x128x16.F32.BF16 R88, R156, gdesc[UR12].tnspB, R88, gsb0 ;  /* 0x41e0000c9c587df0 */ /* 0x000fe20008001858 */
[----:B------:R-:W-:Y:S02]  /*56b0*/  ISETP.GT.AND P4, PT, R30, 0x18, PT ;  /* 0x000000181e00780c */ /* 0x000fe40003f84270 */
[----:B------:R-:W-:Y:S01]  /*56c0*/  FMNMX.FTZ R24, R163, R20, !PT ;  /* 0x00000014a3187209 */ /* 0x000fe20007810000 */
[----:B------:R-:W-:Y:S01]  /*56d0*/  MUFU.EX2 R15, R15 ;  /* 0x0000000f000f7308 */ /* 0x000fe20000000800 */
[----:B------:R-:W-:Y:S01]  /*56e0*/  FSEL R165, R36, -INF , P4 ;  /* 0xff80000024a57808 */ /* 0x000fe20002000000 */
[----:B------:R-:W-:Y:S01]  /*56f0*/  FFMA.FTZ R36, R47, R0, -R12 ;  /* 0x000000002f247223 */ /* 0x000fe2000001080c */
[----:B------:R-:W-:Y:S02]  /*5700*/  FMNMX.FTZ R24, R33, R24, !PT ;  /* 0x0000001821187209 */ /* 0x000fe40007810000 */
[----:B------:R-:W-:-:S02]  /*5710*/  ISETP.GT.AND P4, PT, R30, 0x20, PT ;  /* 0x000000201e00780c */ /* 0x000fc40003f84270 */
[----:B------:R-:W-:Y:S01]  /*5720*/  FMNMX.FTZ R24, R165, R24, !PT ;  /* 0x00000018a5187209 */ /* 0x000fe20007810000 */
[----:B------:R0:W-:Y:S01]  /*5730*/  MUFU.EX2 R20, R197 ;  /* 0x000000c500147308 */ /* 0x0001e20000000800 */
[----:B------:R-:W-:Y:S01]  /*5740*/  FSEL R167, R40, -INF , P4 ;  /* 0xff80000028a77808 */ /* 0x000fe20002000000 */
[--C-:B------:R-:W-:Y:S01]  /*5750*/  FFMA.FTZ R40, R39, R0, -R12.reuse ;  /* 0x0000000027287223 */ /* 0x100fe2000001080c */
[----:B------:R-:W-:Y:S01]  /*5760*/  FMNMX.FTZ R24, R37, R24, !PT ;  /* 0x0000001825187209 */ /* 0x000fe20007810000 */
[--C-:B------:R-:W-:Y:S01]  /*5770*/  FFMA.FTZ R39, R55, R0, -R12.reuse ;  /* 0x0000000037277223 */ /* 0x100fe2000001080c */
[----:B------:R-:W-:Y:S02]  /*5780*/  ISETP.GT.AND P4, PT, R30, 0x28, PT ;  /* 0x000000281e00780c */ /* 0x000fe40003f84270 */
[----:B------:R-:W-:Y:S01]  /*5790*/  FMNMX.FTZ R26, R167, R24, !PT ;  /* 0x00000018a71a7209 */ /* 0x000fe20007810000 */
[----:B------:R-:W-:Y:S01]  /*57a0*/  MUFU.EX2 R13, R13 ;  /* 0x0000000d000d7308 */ /* 0x000fe20000000800 */
[----:B------:R-:W-:Y:S01]  /*57b0*/  FSEL R195, R44, -INF , P4 ;  /* 0xff8000002cc37808 */ /* 0x000fe20002000000 */
[----:B------:R-:W-:Y:S01]  /*57c0*/  FFMA.FTZ R44, R75, R0, -R12 ;  /* 0x000000004b2c7223 */ /* 0x000fe2000001080c */
[----:B------:R-:W-:-:S02]  /*57d0*/  FMNMX.FTZ R26, R41, R26, !PT ;  /* 0x0000001a291a7209 */ /* 0x000fc40007810000 */
[----:B------:R-:W-:Y:S02]  /*57e0*/  ISETP.GT.AND P4, PT, R30, 0x30, PT ;  /* 0x000000301e00780c */ /* 0x000fe40003f84270 */
[----:B------:R-:W-:Y:S01]  /*57f0*/  FMNMX.FTZ R26, R195, R26, !PT ;  /* 0x0000001ac31a7209 */ /* 0x000fe20007810000 */
[----:B------:R1:W-:Y:S01]  /*5800*/  MUFU.EX2 R24, R28 ;  /* 0x0000001c00187308 */ /* 0x0003e20000000800 */
[----:B0-----:R-:W-:Y:S02]  /*5810*/  FSEL R197, R48, -INF , P4 ;  /* 0xff80000030c57808 */ /* 0x001fe40002000000 */
[----:B------:R-:W-:Y:S02]  /*5820*/  FMNMX.FTZ R26, R45, R26, !PT ;  /* 0x0000001a2d1a7209 */ /* 0x000fe40007810000 */
[----:B------:R-:W-:Y:S02]  /*5830*/  ISETP.GT.AND P4, PT, R30, 0x38, PT ;  /* 0x000000381e00780c */ /* 0x000fe40003f84270 */
[----:B------:R-:W-:Y:S01]  /*5840*/  FSEL R81, R81, -INF , P5 ;  /* 0xff80000051517808 */ /* 0x000fe20002800000 */
[----:B------:R-:W-:Y:S01]  /*5850*/  MUFU.EX2 R39, R39 ;  /* 0x0000002700277308 */ /* 0x000fe20000000800 */
[----:B-1----:R-:W-:-:S02]  /*5860*/  FMNMX.FTZ R28, R197, R26, !PT ;  /* 0x0000001ac51c7209 */ /* 0x002fc40007810000 */
[----:B------:R-:W-:Y:S02]  /*5870*/  FSEL R199, R52, -INF , P4 ;  /* 0xff80000034c77808 */ /* 0x000fe40002000000 */
[----:B------:R-:W-:Y:S02]  /*5880*/  FMNMX.FTZ R28, R49, R28, !PT ;  /* 0x0000001c311c7209 */ /* 0x000fe40007810000 */
[----:B------:R-:W-:Y:S01]  /*5890*/  ISETP.GT.AND P4, PT, R30, 0x40, PT ;  /* 0x000000401e00780c */ /* 0x000fe20003f84270 */
[----:B------:R0:W-:Y:S01]  /*58a0*/  MUFU.EX2 R26, R175 ;  /* 0x000000af001a7308 */ /* 0x0001e20000000800 */
[----:B------:R-:W-:Y:S02]  /*58b0*/  FMNMX.FTZ R28, R199, R28, !PT ;  /* 0x0000001cc71c7209 */ /* 0x000fe40007810000 */
[----:B------:R-:W-:Y:S02]  /*58c0*/  FSEL R201, R56, -INF , P4 ;  /* 0xff80000038c97808 */ /* 0x000fe40002000000 */
[----:B------:R-:W-:-:S02]  /*58d0*/  FMNMX.FTZ R28, R53, R28, !PT ;  /* 0x0000001c351c7209 */ /* 0x000fc40007810000 */
[----:B------:R-:W-:Y:S01]  /*58e0*/  ISETP.GT.AND P4, PT, R30, 0x48, PT ;  /* 0x000000481e00780c */ /* 0x000fe20003f84270 */
[----:B------:R-:W1:Y:S01]  /*58f0*/  MUFU.EX2 R44, R44 ;  /* 0x0000002c002c7308 */ /* 0x000e620000000800 */
[----:B------:R-:W-:Y:S01]  /*5900*/  FMNMX.FTZ R32, R201, R28, !PT ;  /* 0x0000001cc9207209 */ /* 0x000fe20007810000 */
[-CC-:B0-----:R-:W-:Y:S01]  /*5910*/  FFMA.FTZ R175, R169, R0.reuse, -R12.reuse ;  /* 0x00000000a9af7223 */ /* 0x181fe2000001080c */
[----:B------:R-:W-:Y:S01]  /*5920*/  FSEL R171, R60, -INF , P4 ;  /* 0xff8000003cab7808 */ /* 0x000fe20002000000 */
[----:B------:R-:W-:Y:S01]  /*5930*/  FFMA.FTZ R169, R43, R0, -R12 ;  /* 0x000000002ba97223 */ /* 0x000fe2000001080c */
[----:B------:R-:W-:Y:S02]  /*5940*/  FMNMX.FTZ R32, R57, R32, !PT ;  /* 0x0000002039207209 */ /* 0x000fe40007810000 */
[----:B------:R-:W-:Y:S01]  /*5950*/  ISETP.GT.AND P4, PT, R30, 0x50, PT ;  /* 0x000000501e00780c */ /* 0x000fe20003f84270 */
[----:B------:R0:W-:Y:S01]  /*5960*/  MUFU.EX2 R28, R34 ;  /* 0x00000022001c7308 */ /* 0x0001e20000000800 */
[----:B------:R-:W-:-:S02]  /*5970*/  FMNMX.FTZ R32, R171, R32, !PT ;  /* 0x00000020ab207209 */ /* 0x000fc40007810000 */
[----:B------:R-:W-:Y:S02]  /*5980*/  FSEL R203, R64, -INF , P4 ;  /* 0xff80000040cb7808 */ /* 0x000fe40002000000 */
[----:B------:R-:W-:Y:S02]  /*5990*/  FMNMX.FTZ R32, R61, R32, !PT ;  /* 0x000000203d207209 */ /* 0x000fe40007810000 */
[----:B------:R-:W-:Y:S01]  /*59a0*/  ISETP.GT.AND P4, PT, R30, 0x58, PT ;  /* 0x000000581e00780c */ /* 0x000fe20003f84270 */
[----:B------:R-:W-:Y:S01]  /*59b0*/  MUFU.EX2 R175, R175 ;  /* 0x000000af00af7308 */ /* 0x000fe20000000800 */
[----:B0-----:R-:W-:Y:S02]  /*59c0*/  FMNMX.FTZ R34, R203, R32, !PT ;  /* 0x00000020cb227209 */ /* 0x001fe40007810000 */
[----:B------:R-:W-:Y:S02]  /*59d0*/  FSEL R47, R68, -INF , P4 ;  /* 0xff800000442f7808 */ /* 0x000fe40002000000 */
[----:B------:R-:W-:-:S02]  /*59e0*/  FMNMX.FTZ R34, R65, R34, !PT ;  /* 0x0000002241227209 */ /* 0x000fc40007810000 */
[----:B------:R-:W-:Y:S01]  /*59f0*/  ISETP.GT.AND P4, PT, R30, 0x60, PT ;  /* 0x000000601e00780c */ /* 0x000fe20003f84270 */
[----:B------:R0:W-:Y:S01]  /*5a00*/  MUFU.EX2 R32, R36 ;  /* 0x0000002400207308 */ /* 0x0001e20000000800 */
[----:B------:R-:W-:Y:S02]  /*5a10*/  FMNMX.FTZ R34, R47, R34, !PT ;  /* 0x000000222f227209 */ /* 0x000fe40007810000 */
[----:B------:R-:W-:Y:S02]  /*5a20*/  FSEL R43, R72, -INF , P4 ;  /* 0xff800000482b7808 */ /* 0x000fe40002000000 */
[----:B------:R-:W-:Y:S02]  /*5a30*/  FMNMX.FTZ R34, R69, R34, !PT ;  /* 0x0000002245227209 */ /* 0x000fe40007810000 */
[----:B------:R-:W-:Y:S01]  /*5a40*/  ISETP.GT.AND P4, PT, R30, 0x68, PT ;  /* 0x000000681e00780c */ /* 0x000fe20003f84270 */
[----:B------:R-:W-:Y:S01]  /*5a50*/  MUFU.EX2 R169, R169 ;  /* 0x000000a900a97308 */ /* 0x000fe20000000800 */
[----:B0-----:R-:W-:-:S02]  /*5a60*/  FMNMX.FTZ R36, R43, R34, !PT ;  /* 0x000000222b247209 */ /* 0x001fc40007810000 */
[----:B------:R-:W-:Y:S02]  /*5a70*/  FSEL R205, R76, -INF , P4 ;  /* 0xff8000004ccd7808 */ /* 0x000fe40002000000 */
[----:B------:R-:W-:Y:S02]  /*5a80*/  FMNMX.FTZ R36, R73, R36, !PT ;  /* 0x0000002449247209 */ /* 0x000fe40007810000 */
[----:B------:R-:W-:Y:S01]  /*5a90*/  ISETP.GT.AND P4, PT, R30, 0x70, PT ;  /* 0x000000701e00780c */ /* 0x000fe20003f84270 */
[----:B------:R0:W-:Y:S01]  /*5aa0*/  MUFU.EX2 R34, R51 ;  /* 0x0000003300227308 */ /* 0x0001e20000000800 */
[----:B------:R-:W-:Y:S02]  /*5ab0*/  FMNMX.FTZ R38, R205, R36, !PT ;  /* 0x00000024cd267209 */ /* 0x000fe40007810000 */
[----:B------:R-:W-:Y:S02]  /*5ac0*/  FSEL R207, R80, -INF , P4 ;  /* 0xff80000050cf7808 */ /* 0x000fe40002000000 */
[----:B------:R-:W-:-:S02]  /*5ad0*/  FMNMX.FTZ R38, R77, R38, !PT ;  /* 0x000000264d267209 */ /* 0x000fc40007810000 */
[C---:B------:R-:W-:Y:S01]  /*5ae0*/  ISETP.GT.AND P4, PT, R30.reuse, 0x78, PT ;  /* 0x000000781e00780c */ /* 0x040fe20003f84270 */
[----:B------:R2:W-:Y:S01]  /*5af0*/  MUFU.EX2 R36, R40 ;  /* 0x0000002800247308 */ /* 0x0005e20000000800 */
[----:B------:R-:W-:Y:S01]  /*5b00*/  FMNMX.FTZ R38, R207, R38, !PT ;  /* 0x00000026cf267209 */ /* 0x000fe20007810000 */
[-CC-:B0-----:R-:W-:Y:S01]  /*5b10*/  FFMA.FTZ R51, R63, R0.reuse, -R12.reuse ;  /* 0x000000003f337223 */ /* 0x181fe2000001080c */
[----:B------:R-:W-:Y:S01]  /*5b20*/  ISETP.GT.AND P5, PT, R30, 0x79, PT ;  /* 0x000000791e00780c */ /* 0x000fe20003fa4270 */
[-CC-:B------:R-:W-:Y:S01]  /*5b30*/  FFMA.FTZ R30, R21, R0.reuse, -R12.reuse ;  /* 0x00000000151e7223 */ /* 0x180fe2000001080c */
[----:B------:R-:W-:Y:S01]  /*5b40*/  FSEL R209, R84, -INF , P4 ;  /* 0xff80000054d17808 */ /* 0x000fe20002000000 */
[--C-:B------:R-:W-:Y:S01]  /*5b50*/  FFMA.FTZ R21, R3, R0, -R12.reuse ;  /* 0x0000000003157223 */ /* 0x100fe2000001080c */
[----:B------:R-:W-:Y:S01]  /*5b60*/  FMNMX.FTZ R38, R81, R38, !PT ;  /* 0x0000002651267209 */ /* 0x000fe20007810000 */
[----:B------:R-:W-:Y:S01]  /*5b70*/  MUFU.EX2 R51, R51 ;  /* 0x0000003300337308 */ /* 0x000fe20000000800 */
[----:B------:R-:W-:Y:S01]  /*5b80*/  FSEL R85, R85, -INF , P5 ;  /* 0xff80000055557808 */ /* 0x000fe20002800000 */
[----:B--2---:R-:W-:Y:S01]  /*5b90*/  FFMA.FTZ R40, R59, R0, -R12 ;  /* 0x000000003b287223 */ /* 0x004fe2000001080c */
[----:B------:R-:W-:-:S04]  /*5ba0*/  FMNMX.FTZ R38, R209, R38, !PT ;  /* 0x00000026d1267209 */ /* 0x000fc80007810000 */
[----:B------:R-:W-:Y:S01]  /*5bb0*/  FMNMX.FTZ R42, R85, R38, !PT ;  /* 0x00000026552a7209 */ /* 0x000fe20007810000 */
[----:B------:R-:W-:Y:S01]  /*5bc0*/  MUFU.EX2 R40, R40 ;  /* 0x0000002800287308 */ /* 0x000fe20000000800 */
[----:B------:R-:W-:-:S03]  /*5bd0*/  FFMA.FTZ R38, R67, R0, -R12 ;  /* 0x0000000043267223 */ /* 0x000fc6000001080c */
[----:B------:R-:W0:Y:S04]  /*5be0*/  SHFL.BFLY PT, R55, R42, 0x2, 0x1f ;  /* 0x0c401f002a377f89 */ /* 0x000e2800000e0000 */
[----:B------:R-:W-:Y:S08]  /*5bf0*/  MUFU.EX2 R30, R30 ;  /* 0x0000001e001e7308 */ /* 0x000ff00000000800 */
[----:B------:R-:W-:Y:S08]  /*5c00*/  MUFU.EX2 R21, R21 ;  /* 0x0000001500157308 */ /* 0x000ff00000000800 */
[----:B------:R-:W-:Y:S01]  /*5c10*/  MUFU.EX2 R38, R38 ;  /* 0x0000002600267308 */ /* 0x000fe20000000800 */
[----:B------:R-:W-:-:S02]  /*5c20*/  WARPGROUP.DEPBAR.LE gsb0, 0x0 ;  /* 0x00008000000079c5 */ /* 0x000fc40000010000 */
[----:B0-----:R-:W-:Y:S01]  /*5c30*/  FMNMX.FTZ R3, R42, R55, !PT ;  /* 0x000000372a037209 */ /* 0x001fe20007810000 */
[----:B------:R-:W-:Y:S01]  /*5c40*/  WARPGROUP.ARRIVE ;  /* 0x00000000000079c5 */ /* 0x000fe20000000000 */
[-CC-:B------:R-:W-:Y:S01]  /*5c50*/  FFMA.FTZ R42, R71, R0.reuse, -R12.reuse ;  /* 0x00000000472a7223 */ /* 0x180fe2000001080c */
[----:B------:R-:W-:Y:S02]  /*5c60*/  FFMA.FTZ R55, R79, R0, -R12 ;  /* 0x000000004f377223 */ /* 0x000fe4000001080c */
[----:B------:R-:W-:Y:S01]  /*5c70*/  MUFU.EX2 R46, R46 ;  /* 0x0000002e002e7308 */ /* 0x000fe20000000800 */
[----:B------:R-:W0:Y:S01]  /*5c80*/  SHFL.BFLY PT, R48, R3, 0x1, 0x1f ;  /* 0x0c201f0003307f89 */ /* 0x000e2200000e0000 */
[----:B-1----:R-:W-:-:S06]  /*5c90*/  F2FP.BF16.F32.PACK_AB R157, R44, R13 ;  /* 0x0000000d2c9d723e */ /* 0x002fcc00000010ff */
[----:B------:R-:W-:Y:S08]  /*5ca0*/  MUFU.EX2 R42, R42 ;  /* 0x0000002a002a7308 */ /* 0x000ff00000000800 */
[----:B------:R-:W-:Y:S08]  /*5cb0*/  MUFU.EX2 R55, R55 ;  /* 0x0000003700377308 */ /* 0x000ff00000000800 */
[----:B------:R-:W-:Y:S01]  /*5cc0*/  MUFU.EX2 R31, R31 ;  /* 0x0000001f001f7308 */ /* 0x000fe20000000800 */
[----:B0-----:R-:W-:Y:S01]  /*5cd0*/  FMNMX.FTZ R7, R3, R48, !PT ;  /* 0x0000003003077209 */ /* 0x001fe20007810000 */
[-CC-:B------:R-:W-:Y:S01]  /*5ce0*/  FFMA.FTZ R48, R83, R0.reuse, -R12.reuse ;  /* 0x0000000053307223 */ /* 0x180fe2000001080c */
[----:B------:R-:W-:Y:S01]  /*5cf0*/  FSEL R3, R4, RZ, P3 ;  /* 0x000000ff04037208 */ /* 0x000fe20001800000 */
[-C--:B------:R-:W-:Y:S01]  /*5d00*/  FFMA.FTZ R12, R87, R0.reuse, -R12 ;  /* 0x00000000570c7223 */ /* 0x080fe2000001080c */
[C---:B------:R-:W-:Y:S01]  /*5d10*/  FSETP.NEU.FTZ.AND P4, PT, R7.reuse, -INF , PT ;  /* 0xff8000000700780b */ /* 0x040fe20003f9d000 */
[-C--:B------:R-:W-:Y:S01]  /*5d20*/  FMUL.FTZ R50, R7, R0.reuse ;  /* 0x0000000007327220 */ /* 0x080fe20000410000 */
[----:B------:R-:W-:Y:S01]  /*5d30*/  PLOP3.LUT P3, PT, PT, PT, UP1, 0x80, 0x0 ;  /* 0x000000000000781c */ /* 0x000fe20003f6f018 */
[----:B------:R-:W-:Y:S01]  /*5d40*/  FADD.FTZ R3, -R3, R10 ;  /* 0x0000000a03037221 */ /* 0x000fe20000010100 */
[----:B------:R-:W-:Y:S01]  /*5d50*/  IMAD.U32 R10, RZ, RZ, UR7 ;  /* 0x00000007ff0a7e24 */ /* 0x000fe2000f8e00ff */
[----:B------:R-:W-:Y:S01]  /*5d60*/  UMOV UR7, 0x40000040 ;  /* 0x4000004000077882 */ /* 0x000fe20000000000 */
[----:B------:R-:W-:Y:S01]  /*5d70*/  FSEL R50, R50, RZ, P4 ;  /* 0x000000ff32327208 */ /* 0x000fe20002000000 */
[----:B------:R-:W-:Y:S01]  /*5d80*/  HGMMA.64x128x16.F32.BF16 R88, R152, gdesc[UR4].tnspB, R88, gsb0 ;  /* 0x41e0000498587df0 */ /* 0x000fe20008001858 */
[-C--:B------:R-:W-:Y:S01]  /*5d90*/  FMUL.FTZ R52, R3, R0.reuse ;  /* 0x0000000003347220 */ /* 0x080fe20000410000 */
[----:B------:R-:W-:Y:S01]  /*5da0*/  @!P1 VIADD R10, R10, 0x34840 ;  /* 0x000348400a0a9836 */ /* 0x000fe20000000000 */
[----:B------:R-:W-:Y:S01]  /*5db0*/  MUFU.EX2 R48, R48 ;  /* 0x0000003000307308 */ /* 0x000fe20000000800 */
[-CC-:B------:R-:W-:Y:S01]  /*5dc0*/  FFMA.FTZ R180, R2, R0.reuse, -R50.reuse ;  /* 0x0000000002b47223 */ /* 0x180fe20000010832 */
[----:B------:R-:W-:Y:S01]  /*5dd0*/  FSEL R2, R7, RZ, P4 ;  /* 0x000000ff07027208 */ /* 0x000fe20002000000 */
[-CC-:B------:R-:W-:Y:S01]  /*5de0*/  FFMA.FTZ R25, R25, R0.reuse, -R50.reuse ;  /* 0x0000000019197223 */ /* 0x180fe20000010832 */
[-CC-:B------:R-:W-:Y:S01]  /*5df0*/  FFMA.FTZ R182, R161, R0.reuse, -R50.reuse ;  /* 0x00000000a1b67223 */ /* 0x180fe20000010832 */
[-CC-:B------:R-:W-:Y:S01]  /*5e00*/  FFMA.FTZ R29, R29, R0.reuse, -R50.reuse ;  /* 0x000000001d1d7223 */ /* 0x180fe20000010832 */
[-CC-:B------:R-:W-:Y:S01]  /*5e10*/  FFMA.FTZ R176, R163, R0.reuse, -R50.reuse ;  /* 0x00000000a3b07223 */ /* 0x180fe20000010832 */
[----:B------:R-:W-:Y:S01]  /*5e20*/  FADD.FTZ R3, -R2, R11 ;  /* 0x0000000b02037221 */ /* 0x000fe20000010100 */
[----:B------:R-:W-:Y:S01]  /*5e30*/  MUFU.EX2 R180, R180 ;  /* 0x000000b400b47308 */ /* 0x000fe20000000800 */
[-CC-:B------:R-:W-:Y:S01]  /*5e40*/  FFMA.FTZ R33, R33, R0.reuse, -R50.reuse ;  /* 0x0000000021217223 */ /* 0x180fe20000010832 */
[-CC-:B------:R-:W-:Y:S01]  /*5e50*/  FFMA.FTZ R11, R57, R0.reuse, -R50.reuse ;  /* 0x00000000390b7223 */ /* 0x180fe20000010832 */
[-C--:B------:R-:W-:Y:S01]  /*5e60*/  FMUL.FTZ R3, R3, R0.reuse ;  /* 0x0000000003037220 */ /* 0x080fe20000410000 */
[-C--:B------:R-:W-:Y:S01]  /*5e70*/  FFMA.FTZ R178, R165, R0.reuse, -R50 ;  /* 0x00000000a5b27223 */ /* 0x080fe20000010832 */
[----:B------:R-:W-:Y:S01]  /*5e80*/  @!P1 PRMT R10, RZ, 0x654, R10 ;  /* 0x00000654ff0a9816 */ /* 0x000fe2000000000a */
        /* <DEDUP_REMOVED lines=14> */
[-CC-:B------:R-:W-:Y:S01]  /*5f70*/  FFMA.FTZ R61, R61, R0.reuse, -R50.reuse ;  /* 0x000000003d3d7223 */ /* 0x180fe20000010832 */
[-CC-:B------:R-:W-:Y:S01]  /*5f80*/  FFMA.FTZ R160, R203, R0.reuse, -R50.reuse ;  /* 0x00000000cba07223 */ /* 0x180fe20000010832 */
[-CC-:B------:R-:W-:Y:S01]  /*5f90*/  FFMA.FTZ R65, R65, R0.reuse, -R50.reuse ;  /* 0x0000000041417223 */ /* 0x180fe20000010832 */
[-CC-:B------:R-:W-:Y:S01]  /*5fa0*/  FFMA.FTZ R69, R69, R0.reuse, -R50.reuse ;  /* 0x0000000045457223 */ /* 0x180fe20000010832 */
[----:B------:R-:W2:Y:S01]  /*5fb0*/  MUFU.EX2 R25, R25 ;  /* 0x0000001900197308 */ /* 0x000ea20000000800 */
[----:B0-----:R-:W-:Y:S01]  /*5fc0*/  FFMA.FTZ R57, R2, R5, R181 ;  /* 0x0000000502397223 */ /* 0x001fe200000100b5 */
[-CC-:B------:R-:W-:Y:S01]  /*5fd0*/  FFMA.FTZ R43, R43, R0.reuse, -R50.reuse ;  /* 0x000000002b2b7223 */ /* 0x180fe20000010832 */
[-CC-:B------:R-:W-:Y:S01]  /*5fe0*/  FFMA.FTZ R73, R73, R0.reuse, -R50.reuse ;  /* 0x0000000049497223 */ /* 0x180fe20000010832 */
[-CC-:B------:R-:W-:Y:S01]  /*5ff0*/  FFMA.FTZ R205, R205, R0.reuse, -R50.reuse ;  /* 0x00000000cdcd7223 */ /* 0x180fe20000010832 */
[-CC-:B------:R-:W-:Y:S01]  /*6000*/  FFMA.FTZ R77, R77, R0.reuse, -R50.reuse ;  /* 0x000000004d4d7223 */ /* 0x180fe20000010832 */
[-CC-:B------:R-:W-:Y:S01]  /*6010*/  FFMA.FTZ R207, R207, R0.reuse, -R50.reuse ;  /* 0x00000000cfcf7223 */ /* 0x180fe20000010832 */
[----:B------:R-:W-:Y:S01]  /*6020*/  FFMA.FTZ R81, R81, R0, -R50 ;  /* 0x0000000051517223 */ /* 0x000fe20000010832 */
[----:B------:R-:W0:Y:S01]  /*6030*/  MUFU.EX2 R182, R182 ;  /* 0x000000b600b67308 */ /* 0x000e220000000800 */
[----:B-1----:R-:W-:Y:S01]  /*6040*/  FFMA.FTZ R6, R3, R6, R180 ;  /* 0x0000000603067223 */ /* 0x002fe200000100b4 */
[-CC-:B------:R-:W-:Y:S01]  /*6050*/  FFMA.FTZ R209, R209, R0.reuse, -R50.reuse ;  /* 0x00000000d1d17223 */ /* 0x180fe20000010832 */
[----:B------:R-:W-:Y:S01]  /*6060*/  FFMA.FTZ R50, R85, R0, -R50 ;  /* 0x0000000055327223 */ /* 0x000fe20000010832 */
[----:B------:R-:W-:Y:S01]  /*6070*/  @!P1 VIADD R52, R54, 0x34860 ;  /* 0x0003486036349836 */ /* 0x000fe20000000000 */
[----:B------:R-:W-:Y:S01]  /*6080*/  UMOV UR6, UR36 ;  /* 0x0000002400067c82 */ /* 0x000fe20008000000 */
[----:B------:R-:W-:-:S02]  /*6090*/  F2FP.BF16.F32.PACK_AB R181, R14, R181 ;  /* 0x000000b50eb5723e */ /* 0x000fc400000010ff */
[----:B------:R-:W1:Y:S01]  /*60a0*/  MUFU.EX2 R29, R29 ;  /* 0x0000001d001d7308 */ /* 0x000e620000000800 */
[C---:B--2---:R-:W-:Y:S01]  /*60b0*/  FADD.FTZ R59, R25.reuse, R6 ;  /* 0x00000006193b7221 */ /* 0x044fe20000010000 */
[----:B------:R-:W-:Y:S01]  /*60c0*/  FADD.FTZ R6, R14, R57 ;  /* 0x000000390e067221 */ /* 0x000fe20000010000 */
[----:B------:R-:W-:Y:S02]  /*60d0*/  F2FP.BF16.F32.PACK_AB R180, R25, R180 ;  /* 0x000000b419b4723e */ /* 0x000fe400000010ff */
[----:B------:R-:W-:Y:S01]  /*60e0*/  @!P1 PRMT R52, RZ, 0x654, R52 ;  /* 0x00000654ff349816 */ /* 0x000fe20000000034 */
[----:B------:R-:W-:Y:S01]  /*60f0*/  FADD.FTZ R57, R183, R6 ;  /* 0x00000006b7397221 */ /* 0x000fe20000010000 */
[C---:B------:R-:W-:Y:S01]  /*6100*/  F2FP.BF16.F32.PACK_AB R183, R20.reuse, R183 ;  /* 0x000000b714b7723e */ /* 0x040fe200000010ff */
[----:B------:R-:W2:Y:S01]  /*6110*/  MUFU.EX2 R176, R176 ;  /* 0x000000b000b07308 */ /* 0x000ea20000000800 */
[----:B------:R-:W-:Y:S01]  /*6120*/  F2FP.BF16.F32.PACK_AB R171, R39, R36 ;  /* 0x0000002427ab723e */ /* 0x000fe200000010ff */
[----:B------:R-:W-:Y:S01]  /*6130*/  FADD.FTZ R6, R20, R57 ;  /* 0x0000003914067221 */ /* 0x000fe20000010000 */
[----:B------:R-:W-:-:S02]  /*6140*/  F2FP.BF16.F32.PACK_AB R165, R40, R27 ;  /* 0x0000001b28a5723e */ /* 0x000fc400000010ff */
[----:B------:R-:W-:Y:S01]  /*6150*/  F2FP.BF16.F32.PACK_AB R167, R51, R30 ;  /* 0x0000001e33a7723e */ /* 0x000fe200000010ff */
[----:B------:R-:W-:Y:S01]  /*6160*/  FADD.FTZ R57, R177, R6 ;  /* 0x00000006b1397221 */ /* 0x000fe20000010000 */
[----:B------:R-:W-:Y:S01]  /*6170*/  F2FP.BF16.F32.PACK_AB R177, R24, R177 ;  /* 0x000000b118b1723e */ /* 0x000fe200000010ff */
[----:B------:R-:W3:Y:S01]  /*6180*/  MUFU.EX2 R33, R33 ;  /* 0x0000002100217308 */ /* 0x000ee20000000800 */
[----:B------:R-:W-:Y:S01]  /*6190*/  F2FP.BF16.F32.PACK_AB R161, R38, R21 ;  /* 0x0000001526a1723e */ /* 0x000fe200000010ff */
[----:B------:R-:W-:Y:S01]  /*61a0*/  FADD.FTZ R6, R24, R57 ;  /* 0x0000003918067221 */ /* 0x000fe20000010000 */
[----:B------:R-:W-:Y:S02]  /*61b0*/  F2FP.BF16.F32.PACK_AB R163, R42, R15 ;  /* 0x0000000f2aa3723e */ /* 0x000fe400000010ff */
[----:B------:R-:W-:Y:S01]  /*61c0*/  F2FP.BF16.F32.PACK_AB R159, R55, R46 ;  /* 0x0000002e379f723e */ /* 0x000fe200000010ff */
[----:B------:R-:W-:Y:S01]  /*61d0*/  FADD.FTZ R57, R179, R6 ;  /* 0x00000006b3397221 */ /* 0x000fe20000010000 */
[C---:B------:R-:W-:Y:S01]  /*61e0*/  F2FP.BF16.F32.PACK_AB R179, R26.reuse, R179 ;  /* 0x000000b31ab3723e */ /* 0x040fe200000010ff */
[----:B------:R-:W4:Y:S02]  /*61f0*/  MUFU.EX2 R178, R178 ;  /* 0x000000b200b27308 */ /* 0x000f240000000800 */
[----:B------:R-:W-:-:S04]  /*6200*/  FADD.FTZ R6, R26, R57 ;  /* 0x000000391a067221 */ /* 0x000fc80000010000 */
[----:B------:R-:W-:Y:S01]  /*6210*/  FADD.FTZ R57, R173, R6 ;  /* 0x00000006ad397221 */ /* 0x000fe20000010000 */
[C---:B------:R-:W-:Y:S01]  /*6220*/  F2FP.BF16.F32.PACK_AB R173, R28.reuse, R173 ;  /* 0x000000ad1cad723e */ /* 0x040fe200000010ff */
[----:B------:R-:W5:Y:S02]  /*6230*/  MUFU.EX2 R37, R37 ;  /* 0x0000002500257308 */ /* 0x000f640000000800 */
[----:B------:R-:W-:-:S06]  /*6240*/  FADD.FTZ R6, R28, R57 ;  /* 0x000000391c067221 */ /* 0x000fcc0000010000 */
[----:B------:R-:W5:Y:S08]  /*6250*/  MUFU.EX2 R172, R172 ;  /* 0x000000ac00ac7308 */ /* 0x000f700000000800 */
[----:B------:R-:W5:Y:S08]  /*6260*/  MUFU.EX2 R41, R41 ;  /* 0x0000002900297308 */ /* 0x000f700000000800 */
[----:B------:R-:W5:Y:S08]  /*6270*/  MUFU.EX2 R174, R174 ;  /* 0x000000ae00ae7308 */ /* 0x000f700000000800 */
[----:B------:R-:W5:Y:S08]  /*6280*/  MUFU.EX2 R45, R45 ;  /* 0x0000002d002d7308 */ /* 0x000f700000000800 */
[----:B------:R-:W5:Y:S08]  /*6290*/  MUFU.EX2 R168, R168 ;  /* 0x000000a800a87308 */ /* 0x000f700000000800 */
[----:B------:R-:W5:Y:S08]  /*62a0*/  MUFU.EX2 R49, R49 ;  /* 0x0000003100317308 */ /* 0x000f700000000800 */
[----:B------:R-:W5:Y:S01]  /*62b0*/  MUFU.EX2 R170, R170 ;  /* 0x000000aa00aa7308 */ /* 0x000f620000000800 */
[----:B------:R-:W-:-:S02]  /*62c0*/  WARPGROUP.DEPBAR.LE gsb0, 0x0 ;  /* 0x00008000000079c5 */ /* 0x000fc40000010000 */
[----:B------:R0:W-:Y:S01]  /*62d0*/  @!P1 SYNCS.ARRIVE.TRANS64.RED.A1T0 RZ, [R10+URZ], RZ ;  /* 0x000000ff0aff99a7 */ /* 0x0001e2000810043f */
[----:B------:R-:W-:-:S04]  /*62e0*/  F2FP.BF16.F32.PACK_AB R153, R48, R31 ;  /* 0x0000001f3099723e */ /* 0x000fc800000010ff */
[----:B------:R2:W-:Y:S01]  /*62f0*/  MUFU.EX2 R162, R47 ;  /* 0x0000002f00a27308 */ /* 0x0005e20000000800 */
[----:B0-----:R-:W-:Y:S01]  /*6300*/  FADD.FTZ R10, R182, R59 ;  /* 0x0000003bb60a7221 */ /* 0x001fe20000010000 */
[C---:B-1----:R-:W-:Y:S01]  /*6310*/  F2FP.BF16.F32.PACK_AB R182, R29.reuse, R182 ;  /* 0x000000b61db6723e */ /* 0x042fe200000010ff */
[----:B------:R0:W-:Y:S05]  /*6320*/  @!P1 SYNCS.ARRIVE.TRANS64.RED.A1T0 RZ, [R52+URZ], RZ ;  /* 0x000000ff34ff99a7 */ /* 0x0001ea000810043f */
[----:B------:R-:W1:Y:S01]  /*6330*/  MUFU.EX2 R53, R53 ;  /* 0x0000003500357308 */ /* 0x000e620000000800 */
[----:B------:R-:W-:Y:S01]  /*6340*/  FADD.FTZ R59, R29, R10 ;  /* 0x0000000a1d3b7221 */ /* 0x000fe20000010000 */
[----:B--2---:R-:W-:Y:S01]  /*6350*/  FADD.FTZ R47, R175, R6 ;  /* 0x00000006af2f7221 */ /* 0x004fe20000010000 */
[----:B------:R-:W-:-:S02]  /*6360*/  F2FP.BF16.F32.PACK_AB R175, R32, R175 ;  /* 0x000000af20af723e */ /* 0x000fc400000010ff */
[----:B------:R-:W-:Y:S01]  /*6370*/  FADD.FTZ R10, R176, R59 ;  /* 0x0000003bb00a7221 */ /* 0x000fe20000010000 */
[----:B------:R-:W-:Y:S01]  /*6380*/  FADD.FTZ R6, R32, R47 ;  /* 0x0000002f20067221 */ /* 0x000fe20000010000 */
[C---:B---3--:R-:W-:Y:S01]  /*6390*/  F2FP.BF16.F32.PACK_AB R176, R33.reuse, R176 ;  /* 0x000000b021b0723e */ /* 0x048fe200000010ff */
[----:B------:R-:W2:Y:S01]  /*63a0*/  MUFU.EX2 R164, R164 ;  /* 0x000000a400a47308 */ /* 0x000ea20000000800 */
[----:B------:R-:W-:Y:S01]  /*63b0*/  FADD.FTZ R59, R33, R10 ;  /* 0x0000000a213b7221 */ /* 0x000fe20000010000 */
[----:B------:R-:W-:Y:S01]  /*63c0*/  FADD.FTZ R25, R169, R6 ;  /* 0x00000006a9197221 */ /* 0x000fe20000010000 */
[----:B------:R-:W-:Y:S02]  /*63d0*/  F2FP.BF16.F32.PACK_AB R169, R34, R169 ;  /* 0x000000a922a9723e */ /* 0x000fe400000010ff */
[----:B----4-:R-:W-:Y:S01]  /*63e0*/  FADD.FTZ R10, R178, R59 ;  /* 0x0000003bb20a7221 */ /* 0x010fe20000010000 */
[----:B------:R-:W-:Y:S01]  /*63f0*/  FADD.FTZ R25, R34, R25 ;  /* 0x0000001922197221 */ /* 0x000fe20000010000 */
[C---:B-----5:R-:W-:Y:S01]  /*6400*/  F2FP.BF16.F32.PACK_AB R178, R37.reuse, R178 ;  /* 0x000000b225b2723e */ /* 0x060fe200000010ff */
[----:B------:R-:W3:Y:S01]  /*6410*/  MUFU.EX2 R11, R11 ;  /* 0x0000000b000b7308 */ /* 0x000ee20000000800 */
[----:B------:R-:W-:-:S04]  /*6420*/  FADD.FTZ R59, R37, R10 ;  /* 0x0000000a253b7221 */ /* 0x000fc80000010000 */
[----:B------:R-:W-:Y:S01]  /*6430*/  FADD.FTZ R10, R172, R59 ;  /* 0x0000003bac0a7221 */ /* 0x000fe20000010000 */
[C---:B------:R-:W-:Y:S02]  /*6440*/  F2FP.BF16.F32.PACK_AB R172, R41.reuse, R172 ;  /* 0x000000ac29ac723e */ /* 0x040fe400000010ff */
[----:B------:R-:W4:Y:S01]  /*6450*/  MUFU.EX2 R166, R166 ;  /* 0x000000a600a67308 */ /* 0x000f220000000800 */
[----:B------:R-:W-:-:S04]  /*6460*/  FADD.FTZ R59, R41, R10 ;  /* 0x0000000a293b7221 */ /* 0x000fc80000010000 */
[----:B------:R-:W-:Y:S01]  /*6470*/  FADD.FTZ R10, R174, R59 ;  /* 0x0000003bae0a7221 */ /* 0x000fe20000010000 */
[C---:B------:R-:W-:Y:S02]  /*6480*/  F2FP.BF16.F32.PACK_AB R174, R45.reuse, R174 ;  /* 0x000000ae2dae723e */ /* 0x040fe400000010ff */
[----:B------:R-:W5:Y:S01]  /*6490*/  MUFU.EX2 R5, R61 ;  /* 0x0000003d00057308 */ /* 0x000f620000000800 */
[----:B------:R-:W-:-:S04]  /*64a0*/  FADD.FTZ R57, R45, R10 ;  /* 0x0000000a2d397221 */ /* 0x000fc80000010000 */
[----:B------:R-:W-:Y:S01]  /*64b0*/  FADD.FTZ R10, R168, R57 ;  /* 0x00000039a80a7221 */ /* 0x000fe20000010000 */
[C---:B------:R-:W-:Y:S02]  /*64c0*/  F2FP.BF16.F32.PACK_AB R168, R49.reuse, R168 ;  /* 0x000000a831a8723e */ /* 0x040fe400000010ff */
[----:B------:R-:W0:Y:S01]  /*64d0*/  MUFU.EX2 R160, R160 ;  /* 0x000000a000a07308 */ /* 0x000e220000000800 */
[----:B------:R-:W-:Y:S01]  /*64e0*/  FADD.FTZ R47, R49, R10 ;  /* 0x0000000a312f7221 */ /* 0x000fe20000010000 */
[----:B------:R-:W-:-:S03]  /*64f0*/  FADD.FTZ R10, R36, R25 ;  /* 0x00000019240a7221 */ /* 0x000fc60000010000 */
[----:B------:R-:W-:Y:S01]  /*6500*/  FADD.FTZ R6, R170, R47 ;  /* 0x0000002faa067221 */ /* 0x000fe20000010000 */
[----:B------:R-:W-:Y:S01]  /*6510*/  FADD.FTZ R10, R39, R10 ;  /* 0x0000000a270a7221 */ /* 0x000fe20000010000 */
[C---:B-1----:R-:W-:Y:S01]  /*6520*/  F2FP.BF16.F32.PACK_AB R170, R53.reuse, R170 ;  /* 0x000000aa35aa723e */ /* 0x042fe200000010ff */
[----:B------:R-:W1:Y:S01]  /*6530*/  MUFU.EX2 R65, R65 ;  /* 0x0000004100417308 */ /* 0x000e620000000800 */
[----:B------:R-:W-:-:S04]  /*6540*/  FADD.FTZ R25, R53, R6 ;  /* 0x0000000635197221 */ /* 0x000fc80000010000 */
[----:B--2---:R-:W-:Y:S01]  /*6550*/  FADD.FTZ R6, R164, R25 ;  /* 0x00000019a4067221 */ /* 0x004fe20000010000 */
[----:B------:R-:W-:Y:S01]  /*6560*/  FADD.FTZ R25, R27, R10 ;  /* 0x0000000a1b197221 */ /* 0x000fe20000010000 */
[C---:B---3--:R-:W-:Y:S01]  /*6570*/  F2FP.BF16.F32.PACK_AB R164, R11.reuse, R164 ;  /* 0x000000a40ba4723e */ /* 0x048fe200000010ff */
[----:B------:R-:W2:Y:S01]  /*6580*/  MUFU.EX2 R69, R69 ;  /* 0x0000004500457308 */ /* 0x000ea20000000800 */
[----:B------:R-:W-:Y:S01]  /*6590*/  FADD.FTZ R29, R11, R6 ;  /* 0x000000060b1d7221 */ /* 0x000fe20000010000 */
[----:B------:R-:W-:Y:S01]  /*65a0*/  FADD.FTZ R25, R40, R25 ;  /* 0x0000001928197221 */ /* 0x000fe20000010000 */
[----:B------:R-:W-:Y:S02]  /*65b0*/  IMAD.MOV.U32 R11, RZ, RZ, R7 ;  /* 0x000000ffff0b7224 */ /* 0x000fe400078e0007 */
[----:B----4-:R-:W-:Y:S01]  /*65c0*/  FADD.FTZ R6, R166, R29 ;  /* 0x0000001da6067221 */ /* 0x010fe20000010000 */
[----:B------:R-:W-:Y:S01]  /*65d0*/  FADD.FTZ R10, R30, R25 ;  /* 0x000000191e0a7221 */ /* 0x000fe20000010000 */
[C---:B-----5:R-:W-:Y:S01]  /*65e0*/  F2FP.BF16.F32.PACK_AB R166, R5.reuse, R166 ;  /* 0x000000a605a6723e */ /* 0x060fe200000010ff */
[----:B------:R-:W3:Y:S01]  /*65f0*/  MUFU.EX2 R156, R43 ;  /* 0x0000002b009c7308 */ /* 0x000ee20000000800 */
[----:B------:R-:W-:Y:S01]  /*6600*/  FADD.FTZ R25, R5, R6 ;  /* 0x0000000605197221 */ /* 0x000fe20000010000 */
[----:B------:R-:W-:-:S03]  /*6610*/  FADD.FTZ R10, R51, R10 ;  /* 0x0000000a330a7221 */ /* 0x000fc60000010000 */
[----:B0-----:R-:W-:Y:S01]  /*6620*/  FADD.FTZ R25, R160, R25 ;  /* 0x00000019a0197221 */ /* 0x001fe20000010000 */
[----:B------:R-:W-:Y:S01]  /*6630*/  FADD.FTZ R29, R21, R10 ;  /* 0x0000000a151d7221 */ /* 0x000fe20000010000 */
[C---:B-1----:R-:W-:Y:S01]  /*6640*/  F2FP.BF16.F32.PACK_AB R160, R65.reuse, R160 ;  /* 0x000000a041a0723e */ /* 0x042fe200000010ff */
[----:B------:R-:W0:Y:S01]  /*6650*/  MUFU.EX2 R73, R73 ;  /* 0x0000004900497308 */ /* 0x000e220000000800 */
[----:B------:R-:W-:Y:S01]  /*6660*/  FADD.FTZ R25, R65, R25 ;  /* 0x0000001941197221 */ /* 0x000fe20000010000 */
[----:B------:R-:W-:Y:S01]  /*6670*/  FADD.FTZ R6, R38, R29 ;  /* 0x0000001d26067221 */ /* 0x000fe20000010000 */
[----:B------:R-:W-:Y:S02]  /*6680*/  IMAD.MOV.U32 R10, RZ, RZ, R4 ;  /* 0x000000ffff0a7224 */ /* 0x000fe400078e0004 */
[----:B------:R-:W-:Y:S01]  /*6690*/  FADD.FTZ R25, R162, R25 ;  /* 0x00000019a2197221 */ /* 0x000fe20000010000 */
[----:B------:R-:W-:Y:S01]  /*66a0*/  FADD.FTZ R5, R15, R6 ;  /* 0x000000060f057221 */ /* 0x000fe20000010000 */
[C---:B--2---:R-:W-:Y:S01]  /*66b0*/  F2FP.BF16.F32.PACK_AB R162, R69.reuse, R162 ;  /* 0x000000a245a2723e */ /* 0x044fe200000010ff */
[----:B------:R-:W1:Y:S01]  /*66c0*/  MUFU.EX2 R158, R205 ;  /* 0x000000cd009e7308 */ /* 0x000e620000000800 */
[----:B------:R-:W-:Y:S01]  /*66d0*/  FADD.FTZ R25, R69, R25 ;  /* 0x0000001945197221 */ /* 0x000fe20000010000 */
[----:B------:R-:W-:-:S03]  /*66e0*/  FADD.FTZ R6, R42, R5 ;  /* 0x000000052a067221 */ /* 0x000fc60000010000 */
[----:B---3--:R-:W-:Y:S01]  /*66f0*/  FADD.FTZ R25, R156, R25 ;  /* 0x000000199c197221 */ /* 0x008fe20000010000 */
[----:B------:R-:W-:Y:S02]  /*6700*/  FADD.FTZ R5, R13, R6 ;  /* 0x000000060d057221 */ /* 0x000fe40000010000 */
[----:B------:R-:W2:Y:S01]  /*6710*/  MUFU.EX2 R77, R77 ;  /* 0x0000004d004d7308 */ /* 0x000ea20000000800 */
[C---:B0-----:R-:W-:Y:S01]  /*6720*/  FADD.FTZ R25, R73.reuse, R25 ;  /* 0x0000001949197221 */ /* 0x041fe20000010000 */
[----:B------:R-:W-:Y:S01]  /*6730*/  FADD.FTZ R5, R44, R5 ;  /* 0x000000052c057221 */ /* 0x000fe20000010000 */
[----:B------:R-:W-:-:S03]  /*6740*/  F2FP.BF16.F32.PACK_AB R156, R73, R156 ;  /* 0x0000009c499c723e */ /* 0x000fc600000010ff */
[----:B------:R-:W-:Y:S02]  /*6750*/  FADD.FTZ R6, R46, R5 ;  /* 0x000000052e067221 */ /* 0x000fe40000010000 */
[----:B------:R-:W0:Y:S01]  /*6760*/  MUFU.EX2 R152, R207 ;  /* 0x000000cf00987308 */ /* 0x000e220000000800 */
[----:B-1----:R-:W-:Y:S01]  /*6770*/  FADD.FTZ R25, R158, R25 ;  /* 0x000000199e197221 */ /* 0x002fe20000010000 */
[----:B------:R-:W-:-:S04]  /*6780*/  FADD.FTZ R6, R55, R6 ;  /* 0x0000000637067221 */ /* 0x000fc80000010000 */
[----:B------:R-:W-:Y:S02]  /*6790*/  FADD.FTZ R5, R31, R6 ;  /* 0x000000061f057221 */ /* 0x000fe40000010000 */
[----:B------:R-:W1:Y:S01]  /*67a0*/  MUFU.EX2 R81, R81 ;  /* 0x0000005100517308 */ /* 0x000e620000000800 */
[C---:B--2---:R-:W-:Y:S01]  /*67b0*/  FADD.FTZ R25, R77.reuse, R25 ;  /* 0x000000194d197221 */ /* 0x044fe20000010000 */
[----:B------:R-:W-:Y:S01]  /*67c0*/  FADD.FTZ R6, R48, R5 ;  /* 0x0000000530067221 */ /* 0x000fe20000010000 */
[----:B------:R-:W-:-:S05]  /*67d0*/  F2FP.BF16.F32.PACK_AB R158, R77, R158 ;  /* 0x0000009e4d9e723e */ /* 0x000fca00000010ff */
        /* <DEDUP_REMOVED lines=8> */
[----:B0-----:R-:W-:-:S04]  /*6860*/  FADD.FTZ R25, R154, R25 ;  /* 0x000000199a197221 */ /* 0x001fc80000010000 */
[C---:B-1----:R-:W-:Y:S01]  /*6870*/  FADD.FTZ R6, R50.reuse, R25 ;  /* 0x0000001932067221 */ /* 0x042fe20000010000 */
[----:B------:R-:W-:Y:S01]  /*6880*/  F2FP.BF16.F32.PACK_AB R154, R50, R154 ;  /* 0x0000009a329a723e */ /* 0x000fe200000010ff */
[C---:B--2---:R-:W-:Y:S01]  /*6890*/  FADD.FTZ R5, R12.reuse, R5 ;  /* 0x000000050c057221 */ /* 0x044fe20000010000 */
[----:B------:R-:W-:Y:S01]  /*68a0*/  F2FP.BF16.F32.PACK_AB R155, R12, R35 ;  /* 0x000000230c9b723e */ /* 0x000fe200000010ff */
[----:B------:R-:W-:Y:S06]  /*68b0*/  @P3 BRA `(.L_x_2252) ;  /* 0xffffffd4005c3947 */ /* 0x000fec000383ffff */
.L_x_2243:
[----:B------:R-:W-:-:S13]  /*68c0*/  ISETP.LE.AND P2, PT, RZ, UR4, PT ;  /* 0x00000004ff007c0c */ /* 0x000fda000bf43270 */
[----:B------:R-:W-:Y:S05]  /*68d0*/  @!P2 BRA `(.L_x_2253) ;  /* 0x000000200068a947 */ /* 0x000fea0003800000 */
[----:B------:R-:W-:Y:S01]  /*68e0*/  IMAD.MOV.U32 R11, RZ, RZ, R4 ;  /* 0x000000ffff0b7224 */ /* 0x000fe200078e0004 */
[----:B------:R-:W-:Y:S01]  /*68f0*/  UMOV UR5, UR37 ;  /* 0x0000002500057c82 */ /* 0x000fe20008000000 */
[----:B------:R-:W-:Y:S01]  /*6900*/  IMAD.MOV.U32 R10, RZ, RZ, R7 ;  /* 0x000000ffff0a7224 */ /* 0x000fe200078e0007 */
[----:B------:R-:W-:-:S06]  /*6910*/  UMOV UR6, UR36 ;  /* 0x0000002400067c82 */ /* 0x000fcc0008000000 */
.L_x_2262:
        /* <DEDUP_REMOVED lines=8> */
.L_x_2254:
[----:B------:R-:W-:Y:S01]  /*69a0*/  ULEA UR7, UR36, UR38, 0x3 ;  /* 0x0000002624077291 */ /* 0x000fe2000f8e183f */
[----:B------:R-:W-:-:S05]  /*69b0*/  IMAD.U32 R0, RZ, RZ, UR37 ;  /* 0x00000025ff007e24 */ /* 0x000fca000f8e00ff */
[----:B------:R-:W-:-:S04]  /*69c0*/  SHF.L.U32 R0, R0, 0x1f, RZ ;  /* 0x0000001f00007819 */ /* 0x000fc800000006ff */
[----:B------:R0:W1:Y:S01]  /*69d0*/  SYNCS.PHASECHK.TRANS64.TRYWAIT P2, [UR7+0x34830], R0 ;  /* 0x03483000ff0075a7 */ /* 0x0000620008040147 */
[----:B------:R-:W-:Y:S05]  /*69e0*/  @!P0 BRA `(.L_x_2255) ;  /* 0x0000000000048947 */ /* 0x000fea0003800000 */
[----:B------:R-:W-:Y:S01]  /*69f0*/  BPT.TRAP 0x1 ;  /* 0x000000040000795c */ /* 0x000fe20000300000 */
.L_x_2255:
[----:B-1----:R-:W-:Y:S05]  /*6a00*/  @P2 BRA `(.L_x_2256) ;  /* 0x0000000000082947 */ /* 0x002fea0003800000 */
[----:B------:R-:W1:Y:S02]  /*6a10*/  SYNCS.PHASECHK.TRANS64.TRYWAIT P2, [UR7+0x34830], R0 ;  /* 0x03483000ff0075a7 */ /* 0x000e640008040147 */
[----:B-1----:R-:W-:Y:S05]  /*6a20*/  @!P2 BRA `(.L_x_2257) ;  /* 0x000000980000a947 */ /* 0x002fea0003800000 */
.L_x_2256:
        /* <DEDUP_REMOVED lines=141> */
.L_x_2258:
[----:B------:R-:W-:Y:S01]  /*7300*/  ULEA UR11, UR6, UR38, 0x3 ;  /* 0x00000026060b7291 */ /* 0x000fe2000f8e183f */
[----:B01----:R-:W-:-:S05]  /*7310*/  IMAD.U32 R0, RZ, RZ, UR5 ;  /* 0x00000005ff007e24 */ /* 0x003fca000f8e00ff */
[----:B------:R-:W-:-:S04]  /*7320*/  SHF.L.U32 R0, R0, 0x1f, RZ ;  /* 0x0000001f00007819 */ /* 0x000fc800000006ff */
[----:B------:R0:W1:Y:S01]  /*7330*/  SYNCS.PHASECHK.TRANS64.TRYWAIT P2, [UR11+0x34850], R0 ;  /* 0x03485000ff0075a7 */ /* 0x000062000804014b */
[----:B------:R-:W-:Y:S05]  /*7340*/  @!P0 BRA `(.L_x_2259) ;  /* 0x0000000000048947 */ /* 0x000fea0003800000 */
[----:B------:R-:W-:Y:S01]  /*7350*/  BPT.TRAP 0x1 ;  /* 0x000000040000795c */ /* 0x000fe20000300000 */
.L_x_2259:
[----:B-1----:R-:W-:Y:S05]  /*7360*/  @P2 BRA `(.L_x_2260) ;  /* 0x0000000000082947 */ /* 0x002fea0003800000 */
[----:B------:R-:W1:Y:S02]  /*7370*/  SYNCS.PHASECHK.TRANS64.TRYWAIT P2, [UR11+0x34850], R0 ;  /* 0x03485000ff0075a7 */ /* 0x000e64000804014b */
[----:B-1----:R-:W-:Y:S05]  /*7380*/  @!P2 BRA `(.L_x_2261) ;  /* 0x0000008c00c0a947 */ /* 0x002fea0003800000 */
.L_x_2260:
[----:B------:R-:W-:Y:S01]  /*7390*/  UIADD3 UR5, UR38, 0x400, URZ ;  /* 0x0000040026057890 */ /* 0x000fe2000fffe03f */
[----:B------:R-:W-:Y:S01]  /*73a0*/  WARPGROUP.ARRIVE ;  /* 0x00000000000079c5 */ /* 0x000fe20000000000 */
[----:B------:R-:W-:Y:S01]  /*73b0*/  UMOV UR7, 0x40000040 ;  /* 0x4000004000077882 */ /* 0x000fe20000000000 */
[----:B01----:R-:W-:Y:S01]  /*73c0*/  FMNMX.FTZ R0, R24, R10, !PT ;  /* 0x0000000a18007209 */ /* 0x003fe20007810000 */
[----:B------:R-:W-:Y:S01]  /*73d0*/  USHF.R.U32.HI UR5, URZ, 0x4, UR5 ;  /* 0x000000043f057899 */ /* 0x000fe20008011605 */
[----:B------:R-:W-:Y:S02]  /*73e0*/  ISETP.LT.AND P2, PT, RZ, UR4, PT ;  /* 0x00000004ff007c0c */ /* 0x000fe4000bf41270 */
[----:B------:R-:W-:Y:S01]  /*73f0*/  FMNMX.FTZ R3, R25, R0, !PT ;  /* 0x0000000019037209 */ /* 0x000fe20007810000 */
[----:B------:R-:W-:-:S03]  /*7400*/  ULOP3.LUT UR5, UR5, 0x3fff, URZ, 0xc0, !UPT ;  /* 0x00003fff05057892 */ /* 0x000fc6000f8ec03f */
[----:B------:R-:W-:Y:S01]  /*7410*/  FMNMX.FTZ R0, R28, R3, !PT ;  /* 0x000000031c007209 */ /* 0x000fe20007810000 */
[----:B------:R-:W-:-:S03]  /*7420*/  ULOP3.LUT UR5, UR5, 0x4000000, URZ, 0xfc, !UPT ;  /* 0x0400000005057892 */ /* 0x000fc6000f8efc3f */
[----:B------:R-:W-:Y:S01]  /*7430*/  FMNMX.FTZ R3, R29, R0, !PT ;  /* 0x000000001d037209 */ /* 0x000fe20007810000 */
[----:B------:R-:W-:-:S03]  /*7440*/  ULEA UR5, UR6, UR5, 0xb ;  /* 0x0000000506057291 */ /* 0x000fc6000f8e583f */
[----:B------:R-:W-:-:S04]  /*7450*/  FMNMX.FTZ R0, R32, R3, !PT ;  /* 0x0000000320007209 */ /* 0x000fc80007810000 */
[----:B------:R-:W-:Y:S01]  /*7460*/  UMOV UR6, UR5 ;  /* 0x0000000500067c82 */ /* 0x000fe20008000000 */
[----:B------:R-:W-:Y:S01]  /*7470*/  FMNMX.FTZ R3, R33, R0, !PT ;  /* 0x0000000021037209 */ /* 0x000fe20007810000 */
[----:B------:R-:W-:Y:S01]  /*7480*/  HGMMA.64x128x16.F32.BF16 R88, R180, gdesc[UR4].tnspB, R88, gsb0 ;  /* 0x41e00004b4587df0 */ /* 0x000fe20008001858 */
[----:B------:R-:W-:Y:S01]  /*7490*/  UIADD3 UR6, UR5, 0x80, URZ ;  /* 0x0000008005067890 */ /* 0x000fe2000fffe03f */
[----:B------:R-:W-:Y:S01]  /*74a0*/  UMOV UR7, 0x40000040 ;  /* 0x4000004000077882 */ /* 0x000fe20000000000 */
        /* <DEDUP_REMOVED lines=25> */
[----:B------:R-:W-:Y:S02]  /*7640*/  FMNMX.FTZ R2, R85, R0, !PT ;  /* 0x0000000055027209 */ /* 0x000fe40007810000 */
[----:B------:R-:W0:Y:S03]  /*7650*/  LDC R0, c[0x0][0x988] ;  /* 0x00026200ff007b82 */ /* 0x000e260000000800 */
[----:B------:R-:W1:Y:S02]  /*7660*/  SHFL.BFLY PT, R3, R2, 0x2, 0x1f ;  /* 0x0c401f0002037f89 */ /* 0x000e6400000e0000 */
[----:B-1----:R-:W-:Y:S02]  /*7670*/  FMNMX.FTZ R4, R2, R3, !PT ;  /* 0x0000000302047209 */ /* 0x002fe40007810000 */
[----:B------:R-:W-:-:S03]  /*7680*/  FMNMX.FTZ R2, R26, R11, !PT ;  /* 0x0000000b1a027209 */ /* 0x000fc60007810000 */
[----:B------:R-:W1:Y:S01]  /*7690*/  SHFL.BFLY PT, R7, R4, 0x1, 0x1f ;  /* 0x0c201f0004077f89 */ /* 0x000e6200000e0000 */
[----:B------:R-:W-:Y:S01]  /*76a0*/  FMNMX.FTZ R21, R27, R2, !PT ;  /* 0x000000021b157209 */ /* 0x000fe20007810000 */
[----:B------:R-:W-:Y:S02]  /*76b0*/  WARPGROUP.DEPBAR.LE gsb0, 0x0 ;  /* 0x00008000000079c5 */ /* 0x000fe40000010000 */
[----:B------:R-:W-:Y:S01]  /*76c0*/  WARPGROUP.ARRIVE ;  /* 0x00000000000079c5 */ /* 0x000fe20000000000 */
[----:B------:R-:W-:-:S05]  /*76d0*/  FMNMX.FTZ R2, R30, R21, !PT ;  /* 0x000000151e027209 */ /* 0x000fca0007810000 */
[----:B------:R-:W-:Y:S01]  /*76e0*/  HGMMA.64x128x16.F32.BF16 R88, R176, gdesc[UR4].tnspB, R88, gsb0 ;  /* 0x41e00004b0587df0 */ /* 0x000fe20008001858 */
[----:B------:R-:W-:Y:S01]  /*76f0*/  UIADD3 UR6, UR5, 0x100, URZ ;  /* 0x0000010005067890 */ /* 0x000fe2000fffe03f */
[----:B------:R-:W-:Y:S01]  /*7700*/  UMOV UR7, 0x40000040 ;  /* 0x4000004000077882 */ /* 0x000fe20000000000 */
[----:B-1----:R-:W-:-:S05]  /*7710*/  FMNMX.FTZ R7, R4, R7, !PT ;  /* 0x0000000704077209 */ /* 0x002fca0007810000 */
[----:B------:R-:W-:-:S04]  /*7720*/  FADD.FTZ R3, -R7, R10 ;  /* 0x0000000a07037221 */ /* 0x000fc80000010100 */
[----:B0-----:R-:W-:-:S06]  /*7730*/  FMUL.FTZ R3, R3, R0 ;  /* 0x0000000003037220 */ /* 0x001fcc0000410000 */
[----:B------:R-:W-:Y:S01]  /*7740*/  MUFU.EX2 R3, R3 ;  /* 0x0000000300037308 */ /* 0x000fe20000000800 */
        /* <DEDUP_REMOVED lines=11> */
[----:B------:R-:W-:Y:S01]  /*7800*/  WARPGROUP.ARRIVE ;  /* 0x00000000000079c5 */ /* 0x000fe20000000000 */
[----:B------:R-:W-:-:S04]  /*7810*/  FMUL.FTZ R169, R7, R0 ;  /* 0x0000000007a97220 */ /* 0x000fc80000410000 */
[--C-:B------:R-:W-:Y:S02]  /*7820*/  FFMA.FTZ R13, R25, R0, -R169.reuse ;  /* 0x00000000190d7223 */ /* 0x100fe400000108a9 */
[----:B------:R-:W-:Y:S01]  /*7830*/  HGMMA.64x128x16.F32.BF16 R88, R164, gdesc[UR4].tnspB, R88, gsb0 ;  /* 0x41e00004a4587df0 */ /* 0x000fe20008001858 */
[----:B------:R-:W-:Y:S01]  /*7840*/  UIADD3 UR6, UR5, 0x280, URZ ;  /* 0x0000028005067890 */ /* 0x000fe2000fffe03f */
[----:B------:R-:W-:Y:S01]  /*7850*/  FMNMX.FTZ R25, R31, R2, !PT ;  /* 0x000000021f197209 */ /* 0x000fe20007810000 */
[----:B------:R-:W-:Y:S01]  /*7860*/  UMOV UR7, 0x40000040 ;  /* 0x4000004000077882 */ /* 0x000fe20000000000 */
[-CC-:B------:R-:W-:Y:S01]  /*7870*/  FFMA.FTZ R15, R29, R0.reuse, -R169.reuse ;  /* 0x000000001d0f7223 */ /* 0x180fe200000108a9 */
[-CC-:B------:R-:W-:Y:S01]  /*7880*/  FFMA.FTZ R33, R33, R0.reuse, -R169.reuse ;  /* 0x0000000021217223 */ /* 0x180fe200000108a9 */
[----:B------:R-:W-:Y:S01]  /*7890*/  FMNMX.FTZ R2, R34, R25, !PT ;  /* 0x0000001922027209 */ /* 0x000fe20007810000 */
[-CC-:B------:R-:W-:Y:S01]  /*78a0*/  FFMA.FTZ R37, R37, R0.reuse, -R169.reuse ;  /* 0x0000000025257223 */ /* 0x180fe200000108a9 */
[--C-:B------:R-:W-:Y:S01]  /*78b0*/  FFMA.FTZ R41, R41, R0, -R169.reuse ;  /* 0x0000000029297223 */ /* 0x100fe200000108a9 */
[----:B------:R0:W-:Y:S01]  /*78c0*/  MUFU.EX2 R21, R33 ;  /* 0x0000002100157308 */ /* 0x0001e20000000800 */
[----:B------:R-:W-:Y:S01]  /*78d0*/  FMNMX.FTZ R25, R35, R2, !PT ;  /* 0x0000000223197209 */ /* 0x000fe20007810000 */
[-CC-:B------:R-:W-:Y:S01]  /*78e0*/  FFMA.FTZ R45, R45, R0.reuse, -R169.reuse ;  /* 0x000000002d2d7223 */ /* 0x180fe200000108a9 */
[-CC-:B------:R-:W-:Y:S01]  /*78f0*/  FFMA.FTZ R49, R49, R0.reuse, -R169.reuse ;  /* 0x0000000031317223 */ /* 0x180fe200000108a9 */
[-CC-:B------:R-:W-:Y:S01]  /*7900*/  FFMA.FTZ R4, R61, R0.reuse, -R169.reuse ;  /* 0x000000003d047223 */ /* 0x180fe200000108a9 */
[----:B------:R-:W-:Y:S01]  /*7910*/  FMNMX.FTZ R2, R38, R25, !PT ;  /* 0x0000001926027209 */ /* 0x000fe20007810000 */
[-CC-:B------:R-:W-:Y:S01]  /*7920*/  FFMA.FTZ R180, R24, R0.reuse, -R169.reuse ;  /* 0x0000000018b47223 */ /* 0x180fe200000108a9 */
[--C-:B------:R-:W-:Y:S01]  /*7930*/  FFMA.FTZ R182, R28, R0, -R169.reuse ;  /* 0x000000001cb67223 */ /* 0x100fe200000108a9 */
[----:B------:R-:W-:Y:S01]  /*7940*/  MUFU.EX2 R25, R37 ;  /* 0x0000002500197308 */ /* 0x000fe20000000800 */
[----:B------:R-:W-:Y:S01]  /*7950*/  FMNMX.FTZ R29, R39, R2, !PT ;  /* 0x00000002271d7209 */ /* 0x000fe20007810000 */
[-CC-:B------:R-:W-:Y:S01]  /*7960*/  FFMA.FTZ R176, R32, R0.reuse, -R169.reuse ;  /* 0x0000000020b07223 */ /* 0x180fe200000108a9 */
[-CC-:B------:R-:W-:Y:S01]  /*7970*/  FFMA.FTZ R178, R36, R0.reuse, -R169.reuse ;  /* 0x0000000024b27223 */ /* 0x180fe200000108a9 */
[-CC-:B------:R-:W-:Y:S01]  /*7980*/  FFMA.FTZ R174, R44, R0.reuse, -R169.reuse ;  /* 0x000000002cae7223 */ /* 0x180fe200000108a9 */
[----:B------:R-:W-:Y:S01]  /*7990*/  FMNMX.FTZ R2, R42, R29, !PT ;  /* 0x0000001d2a027209 */ /* 0x000fe20007810000 */
[-CC-:B------:R-:W-:Y:S01]  /*79a0*/  FFMA.FTZ R172, R40, R0.reuse, -R169.reuse ;  /* 0x0000000028ac7223 */ /* 0x180fe200000108a9 */
[--C-:B------:R-:W-:Y:S01]  /*79b0*/  FFMA.FTZ R53, R53, R0, -R169.reuse ;  /* 0x0000000035357223 */ /* 0x100fe200000108a9 */
[----:B------:R-:W1:Y:S01]  /*79c0*/  MUFU.EX2 R180, R180 ;  /* 0x000000b400b47308 */ /* 0x000e620000000800 */
        /* <DEDUP_REMOVED lines=8> */
[----:B0-----:R-:W-:Y:S01]  /*7a50*/  FMNMX.FTZ R33, R47, R2, !PT ;  /* 0x000000022f217209 */ /* 0x001fe20007810000 */
[-CC-:B------:R-:W-:Y:S01]  /*7a60*/  FFMA.FTZ R14, R80, R0.reuse, -R169.reuse ;  /* 0x00000000500e7223 */ /* 0x180fe200000108a9 */
[-CC-:B------:R-:W-:Y:S01]  /*7a70*/  FFMA.FTZ R20, R84, R0.reuse, -R169.reuse ;  /* 0x0000000054147223 */ /* 0x180fe200000108a9 */
[----:B------:R-:W-:Y:S01]  /*7a80*/  FFMA.FTZ R85, R85, R0, -R169 ;  /* 0x0000000055557223 */ /* 0x000fe200000108a9 */
[----:B------:R-:W-:-:S03]  /*7a90*/  FMNMX.FTZ R2, R50, R33, !PT ;  /* 0x0000002132027209 */ /* 0x000fc60007810000 */
[----:B------:R-:W0:Y:S01]  /*7aa0*/  MUFU.EX2 R13, R13 ;  /* 0x0000000d000d7308 */ /* 0x000e220000000800 */
[----:B------:R-:W-:Y:S01]  /*7ab0*/  FMNMX.FTZ R33, R51, R2, !PT ;  /* 0x0000000233217209 */ /* 0x000fe20007810000 */
[----:B-1----:R-:W-:-:S03]  /*7ac0*/  FFMA.FTZ R6, R3, R6, R180 ;  /* 0x0000000603067223 */ /* 0x002fc600000100b4 */
[----:B------:R-:W-:-:S03]  /*7ad0*/  FMNMX.FTZ R2, R54, R33, !PT ;  /* 0x0000002136027209 */ /* 0x000fc60007810000 */
[----:B------:R1:W-:Y:S01]  /*7ae0*/  MUFU.EX2 R33, R45 ;  /* 0x0000002d00217308 */ /* 0x0003e20000000800 */
[----:B------:R-:W-:-:S04]  /*7af0*/  FMNMX.FTZ R37, R55, R2, !PT ;  /* 0x0000000237257209 */ /* 0x000fc80007810000 */
[----:B------:R-:W-:-:S03]  /*7b00*/  FMNMX.FTZ R2, R58, R37, !PT ;  /* 0x000000253a027209 */ /* 0x000fc60007810000 */
[----:B------:R-:W-:Y:S01]  /*7b10*/  MUFU.EX2 R182, R182 ;  /* 0x000000b600b67308 */ /* 0x000fe20000000800 */
[----:B------:R-:W-:Y:S02]  /*7b20*/  FMNMX.FTZ R37, R59, R2, !PT ;  /* 0x000000023b257209 */ /* 0x000fe40007810000 */
[----:B0-----:R-:W-:Y:S02]  /*7b30*/  F2FP.BF16.F32.PACK_AB R180, R13, R180 ;  /* 0x000000b40db4723e */ /* 0x001fe400000010ff */
[----:B------:R-:W-:-:S03]  /*7b40*/  FMNMX.FTZ R2, R62, R37, !PT ;  /* 0x000000253e027209 */ /* 0x000fc60007810000 */
[----:B------:R0:W-:Y:S01]  /*7b50*/  MUFU.EX2 R37, R49 ;  /* 0x0000003100257308 */ /* 0x0001e20000000800 */
[----:B------:R-:W-:-:S04]  /*7b60*/  FMNMX.FTZ R41, R63, R2, !PT ;  /* 0x000000023f297209 */ /* 0x000fc80007810000 */
[----:B------:R-:W-:-:S03]  /*7b70*/  FMNMX.FTZ R2, R66, R41, !PT ;  /* 0x0000002942027209 */ /* 0x000fc60007810000 */
[----:B------:R-:W-:Y:S01]  /*7b80*/  MUFU.EX2 R15, R15 ;  /* 0x0000000f000f7308 */ /* 0x000fe20000000800 */
[----:B------:R-:W-:-:S04]  /*7b90*/  FMNMX.FTZ R41, R67, R2, !PT ;  /* 0x0000000243297209 */ /* 0x000fc80007810000 */
[----:B------:R-:W-:-:S03]  /*7ba0*/  FMNMX.FTZ R2, R70, R41, !PT ;  /* 0x0000002946027209 */ /* 0x000fc60007810000 */
[----:B------:R-:W-:Y:S01]  /*7bb0*/  MUFU.EX2 R176, R176 ;  /* 0x000000b000b07308 */ /* 0x000fe20000000800 */
[----:B-1----:R-:W-:-:S04]  /*7bc0*/  FMNMX.FTZ R45, R71, R2, !PT ;  /* 0x00000002472d7209 */ /* 0x002fc80007810000 */
[----:B------:R-:W-:-:S03]  /*7bd0*/  FMNMX.FTZ R2, R74, R45, !PT ;  /* 0x0000002d4a027209 */ /* 0x000fc60007810000 */
[----:B------:R-:W-:Y:S01]  /*7be0*/  MUFU.EX2 R178, R178 ;  /* 0x000000b200b27308 */ /* 0x000fe20000000800 */
[----:B------:R-:W-:-:S04]  /*7bf0*/  FMNMX.FTZ R45, R75, R2, !PT ;  /* 0x000000024b2d7209 */ /* 0x000fc80007810000 */
[----:B------:R-:W-:-:S03]  /*7c00*/  FMNMX.FTZ R2, R78, R45, !PT ;  /* 0x0000002d4e027209 */ /* 0x000fc60007810000 */
[----:B------:R-:W-:Y:S01]  /*7c10*/  MUFU.EX2 R172, R172 ;  /* 0x000000ac00ac7308 */ /* 0x000fe20000000800 */
[----:B0-----:R-:W-:-:S04]  /*7c20*/  FMNMX.FTZ R49, R79, R2, !PT ;  /* 0x000000024f317209 */ /* 0x001fc80007810000 */
[----:B------:R-:W-:-:S03]  /*7c30*/  FMNMX.FTZ R2, R82, R49, !PT ;  /* 0x0000003152027209 */ /* 0x000fc60007810000 */
[----:B------:R-:W-:Y:S01]  /*7c40*/  MUFU.EX2 R174, R174 ;  /* 0x000000ae00ae7308 */ /* 0x000fe20000000800 */
[----:B------:R-:W-:-:S04]  /*7c50*/  FMNMX.FTZ R49, R83, R2, !PT ;  /* 0x0000000253317209 */ /* 0x000fc80007810000 */
[----:B------:R-:W-:-:S03]  /*7c60*/  FMNMX.FTZ R2, R86, R49, !PT ;  /* 0x0000003156027209 */ /* 0x000fc60007810000 */
[----:B------:R0:W-:Y:S01]  /*7c70*/  MUFU.EX2 R49, R4 ;  /* 0x0000000400317308 */ /* 0x0001e20000000800 */
[----:B------:R-:W-:-:S05]  /*7c80*/  FMNMX.FTZ R2, R87, R2, !PT ;  /* 0x0000000257027209 */ /* 0x000fca0007810000 */
[----:B------:R-:W1:Y:S02]  /*7c90*/  SHFL.BFLY PT, R61, R2, 0x2, 0x1f ;  /* 0x0c401f00023d7f89 */ /* 0x000e6400000e0000 */
[----:B------:R2:W-:Y:S01]  /*7ca0*/  MUFU.EX2 R41, R53 ;  /* 0x0000003500297308 */ /* 0x0005e20000000800 */
[----:B0-----:R-:W-:-:S07]  /*7cb0*/  FFMA.FTZ R4, R73, R0, -R169 ;  /* 0x0000000049047223 */ /* 0x001fce00000108a9 */
[----:B------:R0:W-:Y:S01]  /*7cc0*/  MUFU.EX2 R45, R57 ;  /* 0x00000039002d7308 */ /* 0x0001e20000000800 */
[-CC-:B--2---:R-:W-:Y:S01]  /*7cd0*/  FFMA.FTZ R53, R65, R0.reuse, -R169.reuse ;  /* 0x0000000041357223 */ /* 0x184fe200000108a9 */
[----:B------:R-:W-:-:S06]  /*7ce0*/  FFMA.FTZ R65, R77, R0, -R169 ;  /* 0x000000004d417223 */ /* 0x000fcc00000108a9 */
[----:B------:R-:W-:Y:S01]  /*7cf0*/  MUFU.EX2 R168, R168 ;  /* 0x000000a800a87308 */ /* 0x000fe20000000800 */
[-CC-:B0-----:R-:W-:Y:S01]  /*7d00*/  FFMA.FTZ R57, R69, R0.reuse, -R169.reuse ;  /* 0x0000000045397223 */ /* 0x181fe200000108a9 */
[-CC-:B------:R-:W-:Y:S01]  /*7d10*/  FFMA.FTZ R69, R81, R0.reuse, -R169.reuse ;  /* 0x0000000051457223 */ /* 0x180fe200000108a9 */
[----:B------:R-:W-:Y:S02]  /*7d20*/  WARPGROUP.DEPBAR.LE gsb0, 0x0 ;  /* 0x00008000000079c5 */ /* 0x000fe40000010000 */
[----:B------:R-:W-:Y:S01]  /*7d30*/  WARPGROUP.ARRIVE ;  /* 0x00000000000079c5 */ /* 0x000fe20000000000 */
[----:B-1----:R-:W-:Y:S01]  /*7d40*/  FMNMX.FTZ R24, R2, R61, !PT ;  /* 0x0000003d02187209 */ /* 0x002fe20007810000 */
[-CC-:B------:R-:W-:Y:S01]  /*7d50*/  FFMA.FTZ R164, R56, R0.reuse, -R169.reuse ;  /* 0x0000000038a47223 */ /* 0x180fe200000108a9 */
[----:B------:R0:W-:Y:S01]  /*7d60*/  MUFU.EX2 R61, R4 ;  /* 0x00000004003d7308 */ /* 0x0001e20000000800 */
[----:B------:R-:W-:Y:S02]  /*7d70*/  FFMA.FTZ R166, R60, R0, -R169 ;  /* 0x000000003ca67223 */ /* 0x000fe400000108a9 */
[----:B------:R-:W-:Y:S01]  /*7d80*/  HGMMA.64x128x16.F32.BF16 R88, R160, gdesc[UR4].tnspB, R88, gsb0 ;  /* 0x41e00004a0587df0 */ /* 0x000fe20008001858 */
[----:B------:R-:W-:Y:S01]  /*7d90*/  UIADD3 UR6, UR5, 0x300, URZ ;  /* 0x0000030005067890 */ /* 0x000fe2000fffe03f */
[----:B------:R-:W0:Y:S01]  /*7da0*/  SHFL.BFLY PT, R73, R24, 0x1, 0x1f ;  /* 0x0c201f0018497f89 */ /* 0x000e2200000e0000 */
[----:B------:R-:W-:-:S02]  /*7db0*/  UMOV UR7, 0x40000040 ;  /* 0x4000004000077882 */ /* 0x000fc40000000000 */
[----:B------:R-:W-:Y:S08]  /*7dc0*/  MUFU.EX2 R170, R170 ;  /* 0x000000aa00aa7308 */ /* 0x000ff00000000800 */
[----:B------:R-:W-:Y:S08]  /*7dd0*/  MUFU.EX2 R164, R164 ;  /* 0x000000a400a47308 */ /* 0x000ff00000000800 */
[----:B------:R-:W-:Y:S01]  /*7de0*/  MUFU.EX2 R166, R166 ;  /* 0x000000a600a67308 */ /* 0x000fe20000000800 */
[----:B0-----:R-:W-:-:S07]  /*7df0*/  FMNMX.FTZ R4, R24, R73, !PT ;  /* 0x0000004918047209 */ /* 0x001fce0007810000 */
[----:B------:R-:W-:Y:S01]  /*7e00*/  MUFU.EX2 R53, R53 ;  /* 0x0000003500357308 */ /* 0x000fe20000000800 */
[----:B------:R-:W-:-:S04]  /*7e10*/  FADD.FTZ R73, -R4, R11 ;  /* 0x0000000b04497221 */ /* 0x000fc80000010100 */
[-C--:B------:R-:W-:Y:S01]  /*7e20*/  FMUL.FTZ R2, R73, R0.reuse ;  /* 0x0000000049027220 */ /* 0x080fe20000410000 */
[-C--:B------:R-:W-:Y:S02]  /*7e30*/  FMUL.FTZ R73, R4, R0.reuse ;  /* 0x0000000004497220 */ /* 0x080fe40000410000 */
[----:B------:R-:W-:Y:S02]  /*7e40*/  MUFU.EX2 R57, R57 ;  /* 0x0000003900397308 */ /* 0x000fe40000000800 */
[-CC-:B------:R-:W-:Y:S01]  /*7e50*/  FFMA.FTZ R24, R27, R0.reuse, -R73.reuse ;  /* 0x000000001b187223 */ /* 0x180fe20000010849 */
[-CC-:B------:R-:W-:Y:S01]  /*7e60*/  FFMA.FTZ R181, R26, R0.reuse, -R73.reuse ;  /* 0x000000001ab57223 */ /* 0x180fe20000010849 */
[----:B------:R-:W-:Y:S02]  /*7e70*/  IMAD.U32 R27, RZ, RZ, UR10 ;  /* 0x0000000aff1b7e24 */ /* 0x000fe4000f8e00ff */
[-CC-:B------:R-:W-:Y:S01]  /*7e80*/  FFMA.FTZ R183, R30, R0.reuse, -R73.reuse ;  /* 0x000000001eb77223 */ /* 0x180fe20000010849 */
[-CC-:B------:R-:W-:Y:S01]  /*7e90*/  FFMA.FTZ R26, R31, R0.reuse, -R73.reuse ;  /* 0x000000001f1a7223 */ /* 0x180fe20000010849 */
[----:B------:R-:W-:Y:S01]  /*7ea0*/  MUFU.EX2 R2, R2 ;  /* 0x0000000200027308 */ /* 0x000fe20000000800 */
[----:B------:R-:W-:Y:S01]  /*7eb0*/  FFMA.FTZ R177, R34, R0, -R73 ;  /* 0x0000000022b17223 */ /* 0x000fe20000010849 */
[----:B------:R-:W-:Y:S01]  /*7ec0*/  @!P1 LEA R27, R27, UR38, 0x3 ;  /* 0x000000261b1b9c11 */ /* 0x000fe2000f8e18ff */
[----:B------:R-:W-:-:S02]  /*7ed0*/  IMAD.U32 R31, RZ, RZ, UR11 ;  /* 0x0000000bff1f7e24 */ /* 0x000fc4000f8e00ff */
[-CC-:B------:R-:W-:Y:S01]  /*7ee0*/  FFMA.FTZ R28, R35, R0.reuse, -R73.reuse ;  /* 0x00000000231c7223 */ /* 0x180fe20000010849 */
[-CC-:B------:R-:W-:Y:S01]  /*7ef0*/  FFMA.FTZ R179, R38, R0.reuse, -R73.reuse ;  /* 0x0000000026b37223 */ /* 0x180fe20000010849 */
[-CC-:B------:R-:W-:Y:S01]  /*7f00*/  FFMA.FTZ R173, R42, R0.reuse, -R73.reuse ;  /* 0x000000002aad7223 */ /* 0x180fe20000010849 */
[----:B------:R-:W-:Y:S01]  /*7f10*/  @!P1 VIADD R27, R27, 0x34840 ;  /* 0x000348401b1b9836 */ /* 0x000fe20000000000 */
[----:B------:R-:W0:Y:S01]  /*7f20*/  MUFU.EX2 R181, R181 ;  /* 0x000000b500b57308 */ /* 0x000e220000000800 */
[-CC-:B------:R-:W-:Y:S01]  /*7f30*/  FFMA.FTZ R30, R39, R0.reuse, -R73.reuse ;  /* 0x00000000271e7223 */ /* 0x180fe20000010849 */
[-CC-:B------:R-:W-:Y:S01]  /*7f40*/  FFMA.FTZ R32, R43, R0.reuse, -R73.reuse ;  /* 0x000000002b207223 */ /* 0x180fe20000010849 */
[-C--:B------:R-:W-:Y:S01]  /*7f50*/  FFMA.FTZ R175, R46, R0.reuse, -R73 ;  /* 0x000000002eaf7223 */ /* 0x080fe20000010849 */
[----:B------:R-:W-:Y:S01]  /*7f60*/  @!P1 PRMT R27, RZ, 0x654, R27 ;  /* 0x00000654ff1b9816 */ /* 0x000fe2000000001b */
        /* <DEDUP_REMOVED lines=12> */
[----:B0-----:R-:W-:Y:S01]  /*8030*/  FFMA.FTZ R5, R2, R5, R181 ;  /* 0x0000000502057223 */ /* 0x001fe200000100b5 */
[-CC-:B------:R-:W-:Y:S01]  /*8040*/  FFMA.FTZ R71, R71, R0.reuse, -R73.reuse ;  /* 0x0000000047477223 */ /* 0x180fe20000010849 */
[-CC-:B------:R-:W-:Y:S01]  /*8050*/  FFMA.FTZ R74, R74, R0.reuse, -R73.reuse ;  /* 0x000000004a4a7223 */ /* 0x180fe20000010849 */
[-CC-:B------:R-:W-:Y:S01]  /*8060*/  FFMA.FTZ R75, R75, R0.reuse, -R73.reuse ;  /* 0x000000004b4b7223 */ /* 0x180fe20000010849 */
[-CC-:B------:R-:W-:Y:S01]  /*8070*/  FFMA.FTZ R78, R78, R0.reuse, -R73.reuse ;  /* 0x000000004e4e7223 */ /* 0x180fe20000010849 */
[-CC-:B------:R-:W-:Y:S01]  /*8080*/  FFMA.FTZ R79, R79, R0.reuse, -R73.reuse ;  /* 0x000000004f4f7223 */ /* 0x180fe20000010849 */
[-C--:B------:R-:W-:Y:S01]  /*8090*/  FFMA.FTZ R82, R82, R0.reuse, -R73 ;  /* 0x0000000052527223 */ /* 0x080fe20000010849 */
[----:B------:R-:W0:Y:S01]  /*80a0*/  MUFU.EX2 R26, R26 ;  /* 0x0000001a001a7308 */ /* 0x000e220000000800 */
[C---:B-1----:R-:W-:Y:S01]  /*80b0*/  FADD.FTZ R42, R24.reuse, R5 ;  /* 0x00000005182a7221 */ /* 0x042fe20000010000 */
[----:B------:R-:W-:Y:S01]  /*80c0*/  F2FP.BF16.F32.PACK_AB R181, R24, R181 ;  /* 0x000000b518b5723e */ /* 0x000fe200000010ff */
[-CC-:B------:R-:W-:Y:S01]  /*80d0*/  FFMA.FTZ R83, R83, R0.reuse, -R73.reuse ;  /* 0x0000000053537223 */ /* 0x180fe20000010849 */
[----:B------:R-:W-:-:S04]  /*80e0*/  FFMA.FTZ R86, R86, R0, -R73 ;  /* 0x0000000056567223 */ /* 0x000fc80000010849 */
        /* <DEDUP_REMOVED lines=18> */
[----:B------:R-:W-:Y:S02]  /*8210*/  WARPGROUP.DEPBAR.LE gsb0, 0x0 ;  /* 0x00008000000079c5 */ /* 0x000fe40000010000 */
[----:B------:R-:W-:Y:S01]  /*8220*/  WARPGROUP.ARRIVE ;  /* 0x00000000000079c5 */ /* 0x000fe20000000000 */
[-CC-:B------:R-:W-:Y:S01]  /*8230*/  FFMA.FTZ R160, R64, R0.reuse, -R169.reuse ;  /* 0x0000000040a07223 */ /* 0x180fe200000108a9 */
[-C--:B------:R-:W-:Y:S01]  /*8240*/  FFMA.FTZ R162, R68, R0.reuse, -R169 ;  /* 0x0000000044a27223 */ /* 0x080fe200000108a9 */
[----:B------:R-:W-:Y:S01]  /*8250*/  FFMA.FTZ R169, R50, R0, -R73 ;  /* 0x0000000032a97223 */ /* 0x000fe20000010849 */
[C---:B0-----:R-:W-:Y:S01]  /*8260*/  FADD.FTZ R42, R32.reuse, R5 ;  /* 0x00000005202a7221 */ /* 0x041fe20000010000 */
[----:B------:R-:W-:Y:S01]  /*8270*/  MUFU.EX2 R36, R36 ;  /* 0x0000002400247308 */ /* 0x000fe20000000800 */
[----:B------:R-:W-:Y:S01]  /*8280*/  HGMMA.64x128x16.F32.BF16 R88, R156, gdesc[UR4].tnspB, R88, gsb0 ;  /* 0x41e000049c587df0 */ /* 0x000fe20008001858 */
[----:B------:R-:W-:Y:S01]  /*8290*/  UIADD3 UR6, UR5, 0x380, URZ ;  /* 0x0000038005067890 */ /* 0x000fe2000fffe03f */
[----:B-1----:R-:W-:Y:S01]  /*82a0*/  FADD.FTZ R5, R175, R42 ;  /* 0x0000002aaf057221 */ /* 0x002fe20000010000 */
[----:B------:R-:W-:Y:S01]  /*82b0*/  UMOV UR7, 0x40000040 ;  /* 0x4000004000077882 */ /* 0x000fe20000000000 */
[----:B------:R-:W-:Y:S01]  /*82c0*/  UMOV UR5, UR37 ;  /* 0x0000002500057c82 */ /* 0x000fe20008000000 */
[----:B------:R-:W-:-:S02]  /*82d0*/  F2FP.BF16.F32.PACK_AB R173, R32, R173 ;  /* 0x000000ad20ad723e */ /* 0x000fc400000010ff */
[----:B------:R-:W0:Y:S01]  /*82e0*/  MUFU.EX2 R169, R169 ;  /* 0x000000a900a97308 */ /* 0x000e220000000800 */
[C---:B--2---:R-:W-:Y:S01]  /*82f0*/  FADD.FTZ R42, R34.reuse, R5 ;  /* 0x00000005222a7221 */ /* 0x044fe20000010000 */
[----:B------:R-:W-:-:S06]  /*8300*/  F2FP.BF16.F32.PACK_AB R175, R34, R175 ;  /* 0x000000af22af723e */ /* 0x000fcc00000010ff */
[----:B------:R-:W1:Y:S08]  /*8310*/  MUFU.EX2 R171, R171 ;  /* 0x000000ab00ab7308 */ /* 0x000e700000000800 */
[----:B------:R-:W2:Y:S01]  /*8320*/  MUFU.EX2 R38, R38 ;  /* 0x0000002600267308 */ /* 0x000ea20000000800 */
[----:B0-----:R-:W-:Y:S01]  /*8330*/  FADD.FTZ R5, R169, R42 ;  /* 0x0000002aa9057221 */ /* 0x001fe20000010000 */
[----:B------:R-:W-:-:S03]  /*8340*/  F2FP.BF16.F32.PACK_AB R169, R36, R169 ;  /* 0x000000a924a9723e */ /* 0x000fc600000010ff */
[----:B------:R-:W-:-:S03]  /*8350*/  FADD.FTZ R24, R36, R5 ;  /* 0x0000000524187221 */ /* 0x000fc60000010000 */
[----:B------:R-:W0:Y:S01]  /*8360*/  MUFU.EX2 R165, R165 ;  /* 0x000000a500a57308 */ /* 0x000e220000000800 */
[----:B-1----:R-:W-:-:S07]  /*8370*/  FADD.FTZ R5, R171, R24 ;  /* 0x00000018ab057221 */ /* 0x002fce0000010000 */
[----:B------:R-:W1:Y:S01]  /*8380*/  MUFU.EX2 R40, R40 ;  /* 0x0000002800287308 */ /* 0x000e620000000800 */
[C---:B--2---:R-:W-:Y:S01]  /*8390*/  FADD.FTZ R24, R38.reuse, R5 ;  /* 0x0000000526187221 */ /* 0x044fe20000010000 */
[----:B------:R-:W-:-:S06]  /*83a0*/  F2FP.BF16.F32.PACK_AB R171, R38, R171 ;  /* 0x000000ab26ab723e */ /* 0x000fcc00000010ff */
[----:B------:R-:W2:Y:S01]  /*83b0*/  MUFU.EX2 R167, R167 ;  /* 0x000000a700a77308 */ /* 0x000ea20000000800 */
[----:B0-----:R-:W-:-:S07]  /*83c0*/  FADD.FTZ R5, R165, R24 ;  /* 0x00000018a5057221 */ /* 0x001fce0000010000 */
[----:B------:R-:W-:Y:S01]  /*83d0*/  MUFU.EX2 R160, R160 ;  /* 0x000000a000a07308 */ /* 0x000fe20000000800 */
[C---:B-1----:R-:W-:Y:S01]  /*83e0*/  FADD.FTZ R24, R40.reuse, R5 ;  /* 0x0000000528187221 */ /* 0x042fe20000010000 */
[----:B------:R-:W-:-:S06]  /*83f0*/  F2FP.BF16.F32.PACK_AB R165, R40, R165 ;  /* 0x000000a528a5723e */ /* 0x000fcc00000010ff */
[----:B------:R-:W-:Y:S01]  /*8400*/  MUFU.EX2 R66, R66 ;  /* 0x0000004200427308 */ /* 0x000fe20000000800 */
[----:B--2---:R-:W-:-:S07]  /*8410*/  FADD.FTZ R5, R167, R24 ;  /* 0x00000018a7057221 */ /* 0x004fce0000010000 */
[----:B------:R-:W0:Y:S08]  /*8420*/  MUFU.EX2 R67, R67 ;  /* 0x0000004300437308 */ /* 0x000e300000000800 */
[----:B------:R-:W-:Y:S08]  /*8430*/  MUFU.EX2 R162, R162 ;  /* 0x000000a200a27308 */ /* 0x000ff00000000800 */
[----:B------:R-:W-:Y:S01]  /*8440*/  MUFU.EX2 R70, R70 ;  /* 0x0000004600467308 */ /* 0x000fe20000000800 */
[----:B0-----:R-:W-:-:S07]  /*8450*/  F2FP.BF16.F32.PACK_AB R161, R67, R66 ;  /* 0x0000004243a1723e */ /* 0x001fce00000010ff */
[----:B------:R-:W0:Y:S08]  /*8460*/  MUFU.EX2 R71, R71 ;  /* 0x0000004700477308 */ /* 0x000e300000000800 */
[----:B------:R-:W1:Y:S08]  /*8470*/  MUFU.EX2 R10, R10 ;  /* 0x0000000a000a7308 */ /* 0x000e700000000800 */
[----:B------:R-:W-:Y:S01]  /*8480*/  MUFU.EX2 R74, R74 ;  /* 0x0000004a004a7308 */ /* 0x000fe20000000800 */
[----:B0-----:R-:W-:-:S07]  /*8490*/  F2FP.BF16.F32.PACK_AB R163, R71, R70 ;  /* 0x0000004647a3723e */ /* 0x001fce00000010ff */
[----:B------:R-:W0:Y:S08]  /*84a0*/  MUFU.EX2 R75, R75 ;  /* 0x0000004b004b7308 */ /* 0x000e300000000800 */
[----:B------:R-:W-:Y:S08]  /*84b0*/  MUFU.EX2 R12, R12 ;  /* 0x0000000c000c7308 */ /* 0x000ff00000000800 */
[----:B------:R-:W-:Y:S01]  /*84c0*/  MUFU.EX2 R78, R78 ;  /* 0x0000004e004e7308 */ /* 0x000fe20000000800 */
[----:B------:R-:W-:-:S02]  /*84d0*/  WARPGROUP.DEPBAR.LE gsb0, 0x0 ;  /* 0x00008000000079c5 */ /* 0x000fc40000010000 */
[----:B------:R-:W-:-:S05]  /*84e0*/  WARPGROUP.ARRIVE ;  /* 0x00000000000079c5 */ /* 0x000fca0000000000 */
[----:B------:R-:W2:Y:S01]  /*84f0*/  MUFU.EX2 R65, R65 ;  /* 0x0000004100417308 */ /* 0x000ea20000000800 */
[----:B-1----:R-:W-:Y:S02]  /*8500*/  F2FP.BF16.F32.PACK_AB R156, R61, R10 ;  /* 0x0000000a3d9c723e */ /* 0x002fe400000010ff */
[----:B0-----:R-:W-:Y:S01]  /*8510*/  F2FP.BF16.F32.PACK_AB R157, R75, R74 ;  /* 0x0000004a4b9d723e */ /* 0x001fe200000010ff */
[----:B------:R-:W-:Y:S01]  /*8520*/  HGMMA.64x128x16.F32.BF16 R88, R152, gdesc[UR4].tnspB, R88, gsb0 ;  /* 0x41e0000498587df0 */ /* 0x000fe20008001858 */
[----:B------:R-:W-:-:S03]  /*8530*/  UIADD3 UR6, UR4, -0x1, URZ ;  /* 0xffffffff04067890 */ /* 0x000fc6000fffe03f */
[----:B------:R-:W0:Y:S04]  /*8540*/  MUFU.EX2 R79, R79 ;  /* 0x0000004f004f7308 */ /* 0x000e280000000800 */
[----:B------:R-:W-:Y:S01]  /*8550*/  UMOV UR4, UR6 ;  /* 0x0000000600047c82 */ /* 0x000fe20008000000 */
[----:B------:R-:W-:-:S03]  /*8560*/  UMOV UR6, UR36 ;  /* 0x0000002400067c82 */ /* 0x000fc60008000000 */
[----:B------:R-:W-:Y:S01]  /*8570*/  MUFU.EX2 R14, R14 ;  /* 0x0000000e000e7308 */ /* 0x000fe20000000800 */
[----:B--2---:R-:W-:-:S07]  /*8580*/  F2FP.BF16.F32.PACK_AB R158, R65, R12 ;  /* 0x0000000c419e723e */ /* 0x004fce00000010ff */
[----:B------:R-:W-:Y:S01]  /*8590*/  MUFU.EX2 R82, R82 ;  /* 0x0000005200527308 */ /* 0x000fe20000000800 */
[----:B0-----:R-:W-:-:S07]  /*85a0*/  F2FP.BF16.F32.PACK_AB R159, R79, R78 ;  /* 0x0000004e4f9f723e */ /* 0x001fce00000010ff */
[----:B------:R-:W-:Y:S08]  /*85b0*/  MUFU.EX2 R69, R69 ;  /* 0x0000004500457308 */ /* 0x000ff00000000800 */
[----:B------:R-:W-:Y:S08]  /*85c0*/  MUFU.EX2 R83, R83 ;  /* 0x0000005300537308 */ /* 0x000ff00000000800 */
[----:B------:R-:W-:Y:S08]  /*85d0*/  MUFU.EX2 R20, R20 ;  /* 0x0000001400147308 */ /* 0x000ff00000000800 */
[----:B------:R-:W-:Y:S08]  /*85e0*/  MUFU.EX2 R86, R86 ;  /* 0x0000005600567308 */ /* 0x000ff00000000800 */
[----:B------:R-:W0:Y:S01]  /*85f0*/  MUFU.EX2 R11, R85 ;  /* 0x00000055000b7308 */ /* 0x000e220000000800 */
[----:B------:R-:W-:-:S02]  /*8600*/  WARPGROUP.DEPBAR.LE gsb0, 0x0 ;  /* 0x00008000000079c5 */ /* 0x000fc40000010000 */
[----:B------:R1:W-:Y:S01]  /*8610*/  @!P1 SYNCS.ARRIVE.TRANS64.RED.A1T0 RZ, [R27+URZ], RZ ;  /* 0x000000ff1bff99a7 */ /* 0x0003e2000810043f */
[----:B0-----:R-:W-:Y:S02]  /*8620*/  F2FP.BF16.F32.PACK_AB R154, R11, R20 ;  /* 0x000000140b9a723e */ /* 0x001fe400000010ff */
[----:B------:R-:W-:Y:S02]  /*8630*/  F2FP.BF16.F32.PACK_AB R152, R69, R14 ;  /* 0x0000000e4598723e */ /* 0x000fe400000010ff */
[----:B------:R-:W-:Y:S01]  /*8640*/  F2FP.BF16.F32.PACK_AB R153, R83, R82 ;  /* 0x000000525399723e */ /* 0x000fe200000010ff */
[----:B-1----:R-:W-:-:S05]  /*8650*/  @!P1 VIADD R27, R31, 0x34860 ;  /* 0x000348601f1b9836 */ /* 0x002fca0000000000 */
[----:B------:R-:W-:Y:S01]  /*8660*/  @!P1 PRMT R31, RZ, 0x654, R27 ;  /* 0x00000654ff1f9816 */ /* 0x000fe2000000001b */
[----:B------:R-:W-:Y:S01]  /*8670*/  FADD.FTZ R27, R13, R6 ;  /* 0x000000060d1b7221 */ /* 0x000fe20000010000 */
[-CC-:B------:R-:W-:Y:S01]  /*8680*/  FFMA.FTZ R6, R63, R0.reuse, -R73.reuse ;  /* 0x000000003f067223 */ /* 0x180fe20000010849 */
[----:B------:R-:W-:Y:S01]  /*8690*/  FFMA.FTZ R73, R87, R0, -R73 ;  /* 0x0000000057497223 */ /* 0x000fe20000010849 */
[----:B------:R0:W-:Y:S01]  /*86a0*/  @!P1 SYNCS.ARRIVE.TRANS64.RED.A1T0 RZ, [R31+URZ], RZ ;  /* 0x000000ff1fff99a7 */ /* 0x0001e2000810043f */
[----:B------:R-:W-:Y:S01]  /*86b0*/  FADD.FTZ R44, R182, R27 ;  /* 0x0000001bb62c7221 */ /* 0x000fe20000010000 */
[C---:B------:R-:W-:Y:S02]  /*86c0*/  F2FP.BF16.F32.PACK_AB R182, R15.reuse, R182 ;  /* 0x000000b60fb6723e */ /* 0x040fe400000010ff */
[----:B------:R-:W1:Y:S01]  /*86d0*/  MUFU.EX2 R6, R6 ;  /* 0x0000000600067308 */ /* 0x000e620000000800 */
[----:B------:R-:W-:-:S04]  /*86e0*/  FADD.FTZ R27, R15, R44 ;  /* 0x0000002c0f1b7221 */ /* 0x000fc80000010000 */
[----:B------:R-:W-:Y:S01]  /*86f0*/  FADD.FTZ R44, R176, R27 ;  /* 0x0000001bb02c7221 */ /* 0x000fe20000010000 */
[C---:B------:R-:W-:Y:S02]  /*8700*/  F2FP.BF16.F32.PACK_AB R176, R21.reuse, R176 ;  /* 0x000000b015b0723e */ /* 0x040fe400000010ff */
[----:B------:R-:W2:Y:S01]  /*8710*/  MUFU.EX2 R73, R73 ;  /* 0x0000004900497308 */ /* 0x000ea20000000800 */
[----:B------:R-:W-:-:S04]  /*8720*/  FADD.FTZ R27, R21, R44 ;  /* 0x0000002c151b7221 */ /* 0x000fc80000010000 */
[----:B------:R-:W-:Y:S01]  /*8730*/  FADD.FTZ R44, R178, R27 ;  /* 0x0000001bb22c7221 */ /* 0x000fe20000010000 */
[----:B------:R-:W-:-:S03]  /*8740*/  F2FP.BF16.F32.PACK_AB R178, R25, R178 ;  /* 0x000000b219b2723e */ /* 0x000fc600000010ff */
[----:B------:R-:W-:Y:S01]  /*8750*/  FADD.FTZ R27, R25, R44 ;  /* 0x0000002c191b7221 */ /* 0x000fe20000010000 */
[C---:B-1----:R-:W-:Y:S01]  /*8760*/  FADD.FTZ R5, R6.reuse, R5 ;  /* 0x0000000506057221 */ /* 0x042fe20000010000 */
[----:B------:R-:W-:Y:S02]  /*8770*/  F2FP.BF16.F32.PACK_AB R167, R6, R167 ;  /* 0x000000a706a7723e */ /* 0x000fe400000010ff */
[----:B------:R-:W-:Y:S01]  /*8780*/  FADD.FTZ R44, R172, R27 ;  /* 0x0000001bac2c7221 */ /* 0x000fe20000010000 */
[----:B------:R-:W-:Y:S01]  /*8790*/  FADD.FTZ R5, R66, R5 ;  /* 0x0000000542057221 */ /* 0x000fe20000010000 */
[C---:B------:R-:W-:Y:S02]  /*87a0*/  F2FP.BF16.F32.PACK_AB R172, R29.reuse, R172 ;  /* 0x000000ac1dac723e */ /* 0x040fe400000010ff */
[----:B------:R-:W-:Y:S01]  /*87b0*/  FADD.FTZ R27, R29, R44 ;  /* 0x0000002c1d1b7221 */ /* 0x000fe20000010000 */
[----:B------:R-:W-:Y:S01]  /*87c0*/  FADD.FTZ R5, R67, R5 ;  /* 0x0000000543057221 */ /* 0x000fe20000010000 */
[----:B--2---:R-:W-:-:S02]  /*87d0*/  F2FP.BF16.F32.PACK_AB R155, R73, R86 ;  /* 0x00000056499b723e */ /* 0x004fc400000010ff */
[----:B------:R-:W-:Y:S01]  /*87e0*/  FADD.FTZ R44, R174, R27 ;  /* 0x0000001bae2c7221 */ /* 0x000fe20000010000 */
[----:B------:R-:W-:Y:S01]  /*87f0*/  FADD.FTZ R5, R70, R5 ;  /* 0x0000000546057221 */ /* 0x000fe20000010000 */
[C---:B------:R-:W-:Y:S02]  /*8800*/  F2FP.BF16.F32.PACK_AB R174, R33.reuse, R174 ;  /* 0x000000ae21ae723e */ /* 0x040fe400000010ff */
        /* <DEDUP_REMOVED lines=23> */
[----:B------:R-:W-:-:S03]  /*8980*/  F2FP.BF16.F32.PACK_AB R160, R53, R160 ;  /* 0x000000a035a0723e */ /* 0x000fc600000010ff */
[----:B------:R-:W-:-:S04]  /*8990*/  FADD.FTZ R13, R53, R24 ;  /* 0x00000018350d7221 */ /* 0x000fc80000010000 */
[----:B------:R-:W-:Y:S01]  /*89a0*/  FADD.FTZ R24, R162, R13 ;  /* 0x0000000da2187221 */ /* 0x000fe20000010000 */
[----:B------:R-:W-:-:S03]  /*89b0*/  F2FP.BF16.F32.PACK_AB R162, R57, R162 ;  /* 0x000000a239a2723e */ /* 0x000fc600000010ff */
[----:B------:R-:W-:-:S04]  /*89c0*/  FADD.FTZ R13, R57, R24 ;  /* 0x00000018390d7221 */ /* 0x000fc80000010000 */
[----:B------:R-:W-:Y:S01]  /*89d0*/  FADD.FTZ R6, R10, R13 ;  /* 0x0000000d0a067221 */ /* 0x000fe20000010000 */
[----:B------:R-:W-:-:S03]  /*89e0*/  IMAD.MOV.U32 R10, RZ, RZ, R7 ;  /* 0x000000ffff0a7224 */ /* 0x000fc600078e0007 */
        /* <DEDUP_REMOVED lines=8> */
[----:B0-----:R-:W-:Y:S06]  /*8a70*/  @P2 BRA `(.L_x_2262) ;  /* 0xffffffdc00a82947 */ /* 0x001fec000383ffff */
.L_x_2253:
        /* <DEDUP_REMOVED lines=67> */
.L_x_2263:
[----:B------:R-:W-:Y:S01]  /*8eb0*/  ULEA UR5, UR36, UR38, 0x3 ;  /* 0x0000002624057291 */ /* 0x000fe2000f8e183f */
[----:B------:R-:W-:-:S05]  /*8ec0*/  IMAD.U32 R2, RZ, RZ, UR37 ;  /* 0x00000025ff027e24 */ /* 0x000fca000f8e00ff */
[----:B------:R-:W-:-:S04]  /*8ed0*/  SHF.L.U32 R2, R2, 0x1f, RZ ;  /* 0x0000001f02027819 */ /* 0x000fc800000006ff */
[----:B------:R0:W1:Y:S01]  /*8ee0*/  SYNCS.PHASECHK.TRANS64.TRYWAIT P2, [UR5+0x34850], R2 ;  /* 0x03485002ff0075a7 */ /* 0x0000620008040145 */
[----:B------:R-:W-:Y:S05]  /*8ef0*/  @!P0 BRA `(.L_x_2264) ;  /* 0x0000000000048947 */ /* 0x000fea0003800000 */
[----:B------:R-:W-:Y:S01]  /*8f00*/  BPT.TRAP 0x1 ;  /* 0x000000040000795c */ /* 0x000fe20000300000 */
.L_x_2264:
[----:B-1----:R-:W-:Y:S05]  /*8f10*/  @P2 BRA `(.L_x_2265) ;  /* 0x0000000000082947 */ /* 0x002fea0003800000 */
[----:B------:R-:W1:Y:S02]  /*8f20*/  SYNCS.PHASECHK.TRANS64.TRYWAIT P0, [UR5+0x34850], R2 ;  /* 0x03485002ff0075a7 */ /* 0x000e640008000145 */
[----:B-1----:R-:W-:Y:S05]  /*8f30*/  @!P0 BRA `(.L_x_2266) ;  /* 0x0000007000ec8947 */ /* 0x002fea0003800000 */
.L_x_2265:
[----:B------:R-:W-:Y:S01]  /*8f40*/  UIADD3 UR38, UR38, 0x400, URZ ;  /* 0x0000040026267890 */ /* 0x000fe2000fffe03f */
[----:B------:R-:W-:Y:S01]  /*8f50*/  WARPGROUP.ARRIVE ;  /* 0x00000000000079c5 */ /* 0x000fe20000000000 */
[----:B------:R-:W-:Y:S01]  /*8f60*/  UMOV UR7, 0x40000040 ;  /* 0x4000004000077882 */ /* 0x000fe20000000000 */
[----:B-1----:R-:W1:Y:S01]  /*8f70*/  SHFL.BFLY PT, R3, R6, 0x2, 0x1f ;  /* 0x0c401f0006037f89 */ /* 0x002e6200000e0000 */
[----:B------:R-:W-:Y:S01]  /*8f80*/  USHF.R.U32.HI UR38, URZ, 0x4, UR38 ;  /* 0x000000043f267899 */ /* 0x000fe20008011626 */
[----:B------:R-:W-:Y:S01]  /*8f90*/  IMAD.U32 R13, RZ, RZ, UR5 ;  /* 0x00000005ff0d7e24 */ /* 0x000fe2000f8e00ff */
[----:B------:R-:W-:Y:S01]  /*8fa0*/  R2UR UR8, R186 ;  /* 0x00000000ba0872ca */ /* 0x000fe200000e0000 */
[----:B0-----:R-:W0:Y:S01]  /*8fb0*/  SHFL.BFLY PT, R2, R5, 0x2, 0x1f ;  /* 0x0c401f0005027f89 */ /* 0x001e2200000e0000 */
[----:B------:R-:W-:Y:S01]  /*8fc0*/  ULOP3.LUT UR38, UR38, 0x3fff, URZ, 0xc0, !UPT ;  /* 0x00003fff26267892 */ /* 0x000fe2000f8ec03f */
[----:B------:R-:W-:Y:S02]  /*8fd0*/  IMAD.MOV.U32 R89, RZ, RZ, -0x800000 ;  /* 0xff800000ff597424 */ /* 0x000fe400078e00ff */
[----:B------:R-:W-:Y:S01]  /*8fe0*/  IMAD.MOV.U32 R88, RZ, RZ, -0x800000 ;  /* 0xff800000ff587424 */ /* 0x000fe200078e00ff */
[----:B------:R-:W-:-:S04]  /*8ff0*/  ULOP3.LUT UR4, UR38, 0x4000000, URZ, 0xfc, !UPT ;  /* 0x0400000026047892 */ /* 0x000fc8000f8efc3f */
[----:B------:R-:W-:Y:S02]  /*9000*/  ULEA UR4, UR36, UR4, 0xb ;  /* 0x0000000424047291 */ /* 0x000fe4000f8e583f */
[----:B------:R-:W-:Y:S02]  /*9010*/  UIADD3 UR36, UR36, 0x1, URZ ;  /* 0x0000000124247890 */ /* 0x000fe4000fffe03f */
[----:B------:R-:W-:Y:S02]  /*9020*/  UIADD3 UR8, UR8, 0x1, URZ ;  /* 0x0000000108087890 */ /* 0x000fe4000fffe03f */
[----:B------:R-:W-:Y:S01]  /*9030*/  UISETP.NE.AND UP0, UPT, UR36, 0x2, UPT ;  /* 0x000000022400788c */ /* 0x000fe2000bf05270 */
[----:B------:R-:W-:Y:S02]  /*9040*/  UMOV UR6, UR4 ;  /* 0x0000000400067c82 */ /* 0x000fe40008000000 */
[----:B------:R-:W-:Y:S01]  /*9050*/  HGMMA.64x128x16.F32.BF16 R24, R180, gdesc[UR4].tnspB, R24, gsb0 ;  /* 0x41e00004b4187df0 */ /* 0x000fe20008001818 */
[----:B------:R-:W-:Y:S01]  /*9060*/  UIADD3 UR6, UR4, 0x80, URZ ;  /* 0x0000008004067890 */ /* 0x000fe2000fffe03f */
[----:B-1----:R-:W-:Y:S01]  /*9070*/  FADD.FTZ R3, R3, R6 ;  /* 0x0000000603037221 */ /* 0x002fe20000010000 */
[----:B------:R-:W-:Y:S01]  /*9080*/  UMOV UR7, 0x40000040 ;  /* 0x4000004000077882 */ /* 0x000fe20000000000 */
[----:B------:R-:W-:-:S02]  /*9090*/  IMAD.U32 R186, RZ, RZ, UR8 ;  /* 0x00000008ffba7e24 */ /* 0x000fc4000f8e00ff */
[----:B0-----:R-:W-:Y:S01]  /*90a0*/  FADD.FTZ R8, R2, R5 ;  /* 0x0000000502087221 */ /* 0x001fe20000010000 */
[----:B------:R-:W-:Y:S01]  /*90b0*/  IMAD.MOV.U32 R5, RZ, RZ, RZ ;  /* 0x000000ffff057224 */ /* 0x000fe200078e00ff */
[----:B------:R-:W0:Y:S01]  /*90c0*/  SHFL.BFLY PT, R2, R3, 0x1, 0x1f ;  /* 0x0c201f0003027f89 */ /* 0x000e2200000e0000 */
[----:B------:R-:W-:-:S03]  /*90d0*/  USEL UR36, UR36, URZ, UP0 ;  /* 0x0000003f24247287 */ /* 0x000fc60008000000 */
[----:B------:R-:W1:Y:S01]  /*90e0*/  SHFL.BFLY PT, R9, R8, 0x1, 0x1f ;  /* 0x0c201f0008097f89 */ /* 0x000e6200000e0000 */
[----:B0-----:R-:W-:Y:S01]  /*90f0*/  FADD.FTZ R11, R3, R2 ;  /* 0x00000002030b7221 */ /* 0x001fe20000010000 */
[----:B------:R-:W-:Y:S02]  /*9100*/  IMAD.MOV.U32 R2, RZ, RZ, RZ ;  /* 0x000000ffff027224 */ /* 0x000fe400078e00ff */
[----:B-1----:R-:W-:Y:S02]  /*9110*/  FADD.FTZ R12, R8, R9 ;  /* 0x00000009080c7221 */ /* 0x002fe40000010000 */
[----:B------:R-:W-:-:S03]  /*9120*/  FSETP.NE.FTZ.AND P0, PT, R11, RZ, PT ;  /* 0x000000ff0b00720b */ /* 0x000fc60003f15000 */
[----:B------:R-:W-:-:S10]  /*9130*/  FSETP.NE.FTZ.AND P2, PT, R12, RZ, PT ;  /* 0x000000ff0c00720b */ /* 0x000fd40003f55000 */
[C---:B------:R-:W-:Y:S01]  /*9140*/  @P0 FMUL.FTZ R6, R0.reuse, 0.69314718246459960938 ;  /* 0x3f31721800060820 */ /* 0x040fe20000410000 */
[----:B------:R-:W0:Y:S02]  /*9150*/  @P0 MUFU.LG2 R9, R11 ;  /* 0x0000000b00090308 */ /* 0x000e240000000c00 */
[----:B------:R-:W-:Y:S01]  /*9160*/  @P2 FMUL.FTZ R8, R0, 0.69314718246459960938 ;  /* 0x3f31721800082820 */ /* 0x000fe20000410000 */
[----:B------:R-:W-:-:S05]  /*9170*/  @!P1 VIADD R0, R13, 0x34860 ;  /* 0x000348600d009836 */ /* 0x000fca0000000000 */
        /* <DEDUP_REMOVED lines=111> */
.L_x_2236:
[----:B------:R-:W0:Y:S01]  /*9870*/  S2R R3, SR_CgaCtaId ;  /* 0x0000000000037919 */ /* 0x000e220000008800 */
[----:B------:R-:W-:Y:S01]  /*9880*/  MOV R0, 0x400 ;  /* 0x0000040000007802 */ /* 0x000fe20000000f00 */
[----:B------:R-:W-:Y:S01]  /*9890*/  BSSY B0, `(.L_x_2267) ;  /* 0x00001d8000007945 */ /* 0x000fe20003800000 */
[----:B------:R-:W-:Y:S02]  /*98a0*/  BAR.SYNC.DEFER_BLOCKING 0x5, 0x180 ;  /* 0x0146000000007b1d */ /* 0x000fe40000010000 */
[----:B0-----:R-:W-:-:S05]  /*98b0*/  LEA R0, R3, R0, 0x18 ;  /* 0x0000000003007211 */ /* 0x001fca00078ec0ff */
[----:B------:R-:W0:Y:S02]  /*98c0*/  LDS R2, [R0+0x348d0] ;  /* 0x0348d00000027984 */ /* 0x000e240000000800 */
[----:B0-----:R-:W-:Y:S01]  /*98d0*/  R2UR UR4, R2 ;  /* 0x00000000020472ca */ /* 0x001fe200000e0000 */
[----:B------:R-:W-:Y:S06]  /*98e0*/  BAR.ARV 0x4, 0x180 ;  /* 0x0106000000007b1d */ /* 0x000fec0000002000 */
[----:B------:R-:W-:Y:S08]  /*98f0*/  @P0 BRA `(.L_x_2268) ;  /* 0x0000001000c40947 */ /* 0x000ff00003800000 */
[----:B------:R-:W0:Y:S01]  /*9900*/  S2R R3, SR_SWINHI ;  /* 0x0000000000037919 */ /* 0x000e220000002f00 */
[----:B------:R-:W-:Y:S01]  /*9910*/  R2UR UR15, R23 ;  /* 0x00000000170f72ca */ /* 0x000fe200000e0000 */
[----:B------:R-:W-:Y:S01]  /*9920*/  ULDC.64 UR8, c[0x0][0xb90] ;  /* 0x0002e40000087ab9 */ /* 0x000fe20000000a00 */
[----:B------:R-:W-:Y:S01]  /*9930*/  R2UR UR14, R184 ;  /* 0x00000000b80e72ca */ /* 0x000fe200000e0000 */
[----:B------:R-:W-:Y:S01]  /*9940*/  ULDC.64 UR10, c[0x0][0xb98] ;  /* 0x0002e600000a7ab9 */ /* 0x000fe20000000a00 */
[----:B------:R-:W-:Y:S01]  /*9950*/  F2FP.BF16.F32.PACK_AB R6, R97, R6 ;  /* 0x000000066106723e */ /* 0x000fe200000010ff */
[----:B------:R-:W-:Y:S01]  /*9960*/  ULDC.64 UR16, c[0x0][0x208] ;  /* 0x0000820000107ab9 */ /* 0x000fe20000000a00 */
[----:B------:R-:W-:Y:S02]  /*9970*/  F2FP.BF16.F32.PACK_AB R72, R73, R72 ;  /* 0x000000484948723e */ /* 0x000fe400000010ff */
[----:B------:R-:W-:Y:S02]  /*9980*/  F2FP.BF16.F32.PACK_AB R73, R75, R74 ;  /* 0x0000004a4b49723e */ /* 0x000fe400000010ff */
[----:B------:R-:W-:-:S02]  /*9990*/  F2FP.BF16.F32.PACK_AB R80, R81, R80 ;  /* 0x000000505150723e */ /* 0x000fc400000010ff */
[----:B------:R-:W-:Y:S01]  /*99a0*/  F2FP.BF16.F32.PACK_AB R74, R77, R76 ;  /* 0x0000004c4d4a723e */ /* 0x000fe200000010ff */
[----:B------:R-:W-:Y:S01]  /*99b0*/  USHF.R.S32.HI UR12, URZ, 0x1f, UR15 ;  /* 0x0000001f3f0c7899 */ /* 0x000fe2000801140f */
[----:B------:R-:W-:Y:S01]  /*99c0*/  F2FP.BF16.F32.PACK_AB R75, R79, R78 ;  /* 0x0000004e4f4b723e */ /* 0x000fe200000010ff */
[----:B------:R-:W-:Y:S01]  /*99d0*/  USHF.R.S32.HI UR13, URZ, 0x1f, UR14 ;  /* 0x0000001f3f0d7899 */ /* 0x000fe2000801140e */
[----:B------:R-:W-:Y:S01]  /*99e0*/  F2FP.BF16.F32.PACK_AB R81, R83, R82 ;  /* 0x000000525351723e */ /* 0x000fe200000010ff */
[----:B------:R-:W-:Y:S01]  /*99f0*/  UIMAD UR5, UR12, UR8, URZ ;  /* 0x000000080c0572a4 */ /* 0x000fe2000f8e023f */
[----:B------:R-:W-:Y:S01]  /*9a00*/  F2FP.BF16.F32.PACK_AB R82, R85, R84 ;  /* 0x000000545552723e */ /* 0x000fe200000010ff */
[----:B------:R-:W-:Y:S01]  /*9a10*/  UIMAD.WIDE.U32 UR6, UR15, UR8, URZ ;  /* 0x000000080f0672a5 */ /* 0x000fe2000f8e003f */
[----:B------:R-:W-:Y:S01]  /*9a20*/  F2FP.BF16.F32.PACK_AB R83, R87, R86 ;  /* 0x000000565753723e */ /* 0x000fe200000010ff */
[----:B------:R-:W-:Y:S02]  /*9a30*/  UIMAD UR5, UR15, UR9, UR5 ;  /* 0x000000090f0572a4 */ /* 0x000fe4000f8e0205 */
[----:B------:R-:W-:-:S02]  /*9a40*/  UIMAD UR8, UR13, UR10, URZ ;  /* 0x0000000a0d0872a4 */ /* 0x000fc4000f8e023f */
[----:B------:R-:W-:Y:S02]  /*9a50*/  UIADD3 UR7, UR7, UR5, URZ ;  /* 0x0000000507077290 */ /* 0x000fe4000fffe03f */
[----:B------:R-:W-:Y:S02]  /*9a60*/  UIMAD UR8, UR14, UR11, UR8 ;  /* 0x0000000b0e0872a4 */ /* 0x000fe4000f8e0208 */
[----:B------:R-:W-:Y:S01]  /*9a70*/  UIMAD.WIDE.U32 UR6, UR14, UR10, UR6 ;  /* 0x0000000a0e0672a5 */ /* 0x000fe2000f8e0006 */
[----:B------:R-:W-:Y:S02]  /*9a80*/  MOV R34, R0 ;  /* 0x0000000000227202 */ /* 0x000fe40000000f00 */
[----:B0-----:R-:W-:Y:S01]  /*9a90*/  MOV R35, R3 ;  /* 0x0000000300237202 */ /* 0x001fe20000000f00 */
[----:B------:R-:W-:Y:S01]  /*9aa0*/  IMAD R3, R185, 0x40, R16 ;  /* 0x00000040b9037824 */ /* 0x000fe200078e0210 */
[----:B------:R-:W-:Y:S01]  /*9ab0*/  ULDC UR5, c[0x0][0xa88] ;  /* 0x0002a20000057ab9 */ /* 0x000fe20000000800 */
[----:B------:R-:W-:Y:S01]  /*9ac0*/  ULDC.64 UR10, c[0x0][0xaf0] ;  /* 0x0002bc00000a7ab9 */ /* 0x000fe20000000a00 */
[----:B------:R-:W-:-:S04]  /*9ad0*/  IMAD.WIDE R4, R190, 0x2, R34 ;  /* 0x00000002be047825 */ /* 0x000fc800078e0222 */
[----:B------:R-:W-:Y:S01]  /*9ae0*/  IMAD.WIDE R34, R3, 0x2, R34 ;  /* 0x0000000203227825 */ /* 0x000fe200078e0222 */
[C---:B------:R-:W-:Y:S02]  /*9af0*/  IADD3 R23, P2, R4.reuse, 0x4020, RZ ;  /* 0x0000402004177810 */ /* 0x040fe40007f5e0ff */
[C---:B------:R-:W-:Y:S02]  /*9b00*/  LOP3.LUT R3, R4.reuse, 0x380, RZ, 0xc0, !PT ;  /* 0x0000038004037812 */ /* 0x040fe400078ec0ff */
[----:B------:R-:W-:Y:S01]  /*9b10*/  LOP3.LUT R12, R23, 0x380, RZ, 0xc0, !PT ;  /* 0x00000380170c7812 */ /* 0x000fe200078ec0ff */
[--C-:B------:R-:W-:Y:S01]  /*9b20*/  IMAD.X R37, RZ, RZ, R5.reuse, P2 ;  /* 0x000000ffff257224 */ /* 0x100fe200010e0605 */
[----:B------:R-:W-:Y:S02]  /*9b30*/  IADD3 R27, P1, R4, 0x4040, RZ ;  /* 0x00004040041b7810 */ /* 0x000fe40007f3e0ff */
[----:B------:R-:W-:Y:S02]  /*9b40*/  SHF.R.U64 R12, R12, 0x3, RZ ;  /* 0x000000030c0c7819 */ /* 0x000fe400000012ff */
[----:B------:R-:W-:Y:S01]  /*9b50*/  IADD3 R21, P6, R4, 0x20, RZ ;  /* 0x0000002004157810 */ /* 0x000fe20007fde0ff */
[----:B------:R-:W-:Y:S01]  /*9b60*/  IMAD.X R39, RZ, RZ, R5, P1 ;  /* 0x000000ffff277224 */ /* 0x000fe200008e0605 */
[----:B------:R-:W-:-:S02]  /*9b70*/  LOP3.LUT R36, R12, R23, RZ, 0x3c, !PT ;  /* 0x000000170c247212 */ /* 0x000fc400078e3cff */
[----:B------:R-:W0:Y:S01]  /*9b80*/  LDC R23, c[0x0][0xbe8] ;  /* 0x0002fa00ff177b82 */ /* 0x000e220000000800 */
[----:B------:R-:W-:Y:S01]  /*9b90*/  SHF.R.U64 R3, R3, 0x3, RZ ;  /* 0x0000000303037819 */ /* 0x000fe200000012ff */
[--C-:B------:R-:W-:Y:S01]  /*9ba0*/  IMAD.X R13, RZ, RZ, R5.reuse, P6 ;  /* 0x000000ffff0d7224 */ /* 0x100fe200030e0605 */
[C---:B------:R-:W-:Y:S02]  /*9bb0*/  IADD3 R10, P3, R4.reuse, 0x4000, RZ ;  /* 0x00004000040a7810 */ /* 0x040fe40007f7e0ff */
[C---:B------:R-:W-:Y:S02]  /*9bc0*/  IADD3 R41, P0, R4.reuse, 0x4060, RZ ;  /* 0x0000406004297810 */ /* 0x040fe40007f1e0ff */
[C---:B------:R-:W-:Y:S01]  /*9bd0*/  IADD3 R8, P4, R4.reuse, 0x60, RZ ;  /* 0x0000006004087810 */ /* 0x040fe20007f9e0ff */
[--C-:B------:R-:W-:Y:S01]  /*9be0*/  IMAD.X R15, RZ, RZ, R5.reuse, P3 ;  /* 0x000000ffff0f7224 */ /* 0x100fe200018e0605 */
[----:B------:R-:W-:Y:S02]  /*9bf0*/  IADD3 R25, P5, R4, 0x40, RZ ;  /* 0x0000004004197810 */ /* 0x000fe40007fbe0ff */
[----:B------:R-:W-:Y:S01]  /*9c00*/  LOP3.LUT R4, R3, R4, RZ, 0x3c, !PT ;  /* 0x0000000403047212 */ /* 0x000fe200078e3cff */
[--C-:B------:R-:W-:Y:S01]  /*9c10*/  IMAD.X R11, RZ, RZ, R5.reuse, P4 ;  /* 0x000000ffff0b7224 */ /* 0x100fe200020e0605 */
[----:B------:R-:W-:Y:S01]  /*9c20*/  LOP3.LUT R14, R27, 0x380, RZ, 0xc0, !PT ;  /* 0x000003801b0e7812 */ /* 0x000fe200078ec0ff */
[----:B------:R-:W-:Y:S01]  /*9c30*/  IMAD.X R9, RZ, RZ, R5, P5 ;  /* 0x000000ffff097224 */ /* 0x000fe200028e0605 */
[----:B------:R-:W-:-:S02]  /*9c40*/  LOP3.LUT R3, R10, 0x380, RZ, 0xc0, !PT ;  /* 0x000003800a037812 */ /* 0x000fc400078ec0ff */
[----:B------:R-:W-:Y:S02]  /*9c50*/  LOP3.LUT R2, R21, 0x380, RZ, 0xc0, !PT ;  /* 0x0000038015027812 */ /* 0x000fe400078ec0ff */
[----:B------:R-:W-:Y:S02]  /*9c60*/  IADD3 R33, P6, R34, 0x1000, RZ ;  /* 0x0000100022217810 */ /* 0x000fe40007fde0ff */
[----:B------:R-:W-:Y:S02]  /*9c70*/  SHF.R.U64 R14, R14, 0x3, RZ ;  /* 0x000000030e0e7819 */ /* 0x000fe400000012ff */
[----:B------:R-:W-:Y:S02]  /*9c80*/  SHF.R.U64 R3, R3, 0x3, RZ ;  /* 0x0000000303037819 */ /* 0x000fe400000012ff */
[----:B------:R-:W-:Y:S02]  /*9c90*/  SHF.R.U64 R2, R2, 0x3, RZ ;  /* 0x0000000302027819 */ /* 0x000fe400000012ff */
[----:B------:R-:W-:-:S02]  /*9ca0*/  LOP3.LUT R32, R33, 0x380, RZ, 0xc0, !PT ;  /* 0x0000038021207812 */ /* 0x000fc400078ec0ff */
[----:B------:R-:W-:Y:S02]  /*9cb0*/  LOP3.LUT R38, R14, R27, RZ, 0x3c, !PT ;  /* 0x0000001b0e267212 */ /* 0x000fe400078e3cff */
[----:B------:R-:W-:Y:S02]  /*9cc0*/  LOP3.LUT R14, R3, R10, RZ, 0x3c, !PT ;  /* 0x0000000a030e7212 */ /* 0x000fe400078e3cff */
[----:B------:R-:W-:Y:S02]  /*9cd0*/  LOP3.LUT R12, R2, R21, RZ, 0x3c, !PT ;  /* 0x00000015020c7212 */ /* 0x000fe400078e3cff */
[----:B------:R-:W-:Y:S02]  /*9ce0*/  LOP3.LUT R3, R8, 0x380, RZ, 0xc0, !PT ;  /* 0x0000038008037812 */ /* 0x000fe400078ec0ff */
[----:B------:R-:W-:Y:S02]  /*9cf0*/  SHF.R.U64 R32, R32, 0x3, RZ ;  /* 0x0000000320207819 */ /* 0x000fe400000012ff */
[----:B------:R-:W-:-:S02]  /*9d00*/  LOP3.LUT R2, R25, 0x380, RZ, 0xc0, !PT ;  /* 0x0000038019027812 */ /* 0x000fc400078ec0ff */
[----:B------:R-:W-:Y:S02]  /*9d10*/  SHF.R.U64 R3, R3, 0x3, RZ ;  /* 0x0000000303037819 */ /* 0x000fe400000012ff */
[----:B------:R-:W-:Y:S01]  /*9d20*/  LOP3.LUT R32, R32, R33, RZ, 0x3c, !PT ;  /* 0x0000002120207212 */ /* 0x000fe200078e3cff */
[----:B------:R-:W-:Y:S01]  /*9d30*/  IMAD.X R33, RZ, RZ, R35, P6 ;  /* 0x000000ffff217224 */ /* 0x000fe200030e0623 */
[----:B------:R-:W-:Y:S02]  /*9d40*/  SHF.R.U64 R2, R2, 0x3, RZ ;  /* 0x0000000302027819 */ /* 0x000fe400000012ff */
[----:B0-----:R-:W-:Y:S02]  /*9d50*/  ISETP.NE.AND P1, PT, R23, 0x1, PT ;  /* 0x000000011700780c */ /* 0x001fe40003f25270 */
[----:B------:R-:W-:Y:S02]  /*9d60*/  IADD3 R107, P6, R34, 0x7000, RZ ;  /* 0x00007000226b7810 */ /* 0x000fe40007fde0ff */
[----:B------:R-:W-:-:S02]  /*9d70*/  LOP3.LUT R10, R3, R8, RZ, 0x3c, !PT ;  /* 0x00000008030a7212 */ /* 0x000fc400078e3cff */
[----:B------:R-:W-:Y:S02]  /*9d80*/  LOP3.LUT R8, R2, R25, RZ, 0x3c, !PT ;  /* 0x0000001902087212 */ /* 0x000fe400078e3cff */
[----:B------:R-:W-:Y:S02]  /*9d90*/  LOP3.LUT R2, R107, 0x380, RZ, 0xc0, !PT ;  /* 0x000003806b027812 */ /* 0x000fe400078ec0ff */
[----:B------:R-:W-:Y:S02]  /*9da0*/  LOP3.LUT R40, R41, 0x380, RZ, 0xc0, !PT ;  /* 0x0000038029287812 */ /* 0x000fe400078ec0ff */
[----:B------:R-:W-:Y:S02]  /*9db0*/  SHF.R.U64 R2, R2, 0x3, RZ ;  /* 0x0000000302027819 */ /* 0x000fe400000012ff */
[----:B------:R-:W-:Y:S02]  /*9dc0*/  SHF.R.U64 R40, R40, 0x3, RZ ;  /* 0x0000000328287819 */ /* 0x000fe400000012ff */
[----:B------:R-:W-:-:S02]  /*9dd0*/  LOP3.LUT R2, R2, R107, RZ, 0x3c, !PT ;  /* 0x0000006b02027212 */ /* 0x000fc400078e3cff */
[----:B------:R-:W0:Y:S01]  /*9de0*/  @P1 LDC R107, c[0x0][0xbec] ;  /* 0x0002fb00ff6b1b82 */ /* 0x000e220000000800 */
[----:B------:R-:W-:Y:S01]  /*9df0*/  LOP3.LUT R40, R40, R41, RZ, 0x3c, !PT ;  /* 0x0000002928287212 */ /* 0x000fe200078e3cff */
[----:B------:R-:W-:Y:S01]  /*9e00*/  IMAD.X R41, RZ, RZ, R5, P0 ;  /* 0x000000ffff297224 */ /* 0x000fe200000e0605 */
[----:B------:R-:W-:Y:S02]  /*9e10*/  MOV R106, R4 ;  /* 0x00000004006a7202 */ /* 0x000fe40000000f00 */
[----:B------:R-:W-:Y:S02]  /*9e20*/  F2FP.BF16.F32.PACK_AB R5, R104, R105 ;  /* 0x000000696805723e */ /* 0x000fe400000010ff */
[----:B------:R-:W-:Y:S01]  /*9e30*/  F2FP.BF16.F32.PACK_AB R4, R96, R7 ;  /* 0x000000076004723e */ /* 0x000fe200000010ff */
[----:B------:R-:W1:Y:S01]  /*9e40*/  @P1 LDC R104, c[0x0][0xbf0] ;  /* 0x0002fc00ff681b82 */ /* 0x000e620000000800 */
[----:B------:R-:W-:-:S07]  /*9e50*/  F2FP.BF16.F32.PACK_AB R7, R102, R103 ;  /* 0x000000676607723e */ /* 0x000fce00000010ff */
[----:B------:R-:W-:Y:S01]  /*9e60*/  BAR.SYNC.DEFER_BLOCKING 0x1, 0x100 ;  /* 0x0044000000007b1d */ /* 0x000fe20000010000 */
[----:B------:R-:W-:Y:S01]  /*9e70*/  MOV R97, R38 ;  /* 0x0000002600617202 */ /* 0x000fe20000000f00 */
[----:B------:R-:W-:Y:S01]  /*9e80*/  VIADD R38, R18, UR60 ;  /* 0x0000003c12267c36 */ /* 0x000fe20008000000 */
[----:B------:R-:W-:Y:S01]  /*9e90*/  IADD3 R21, P0, R34, 0x6000, RZ ;  /* 0x0000600022157810 */ /* 0x000fe20007f1e0ff */
[----:B------:R-:W-:Y:S01]  /*9ea0*/  VIADD R39, R189, UR60 ;  /* 0x0000003cbd277c36 */ /* 0x000fe20008000000 */
[----:B------:R-:W-:Y:S01]  /*9eb0*/  MOV R103, R14 ;  /* 0x0000000e00677202 */ /* 0x000fe20000000f00 */
[----:B------:R-:W-:Y:S01]  /*9ec0*/  IMAD.U32 R14, RZ, RZ, UR8 ;  /* 0x00000008ff0e7e24 */ /* 0x000fe2000f8e00ff */
[----:B------:R-:W-:Y:S01]  /*9ed0*/  LOP3.LUT R20, R21, 0x380, RZ, 0xc0, !PT ;  /* 0x0000038015147812 */ /* 0x000fe200078ec0ff */
[----:B------:R-:W-:Y:S01]  /*9ee0*/  ULDC.64 UR8, c[0x0][0xae8] ;  /* 0x0002ba0000087ab9 */ /* 0x000fe20000000a00 */
[----:B------:R-:W-:Y:S02]  /*9ef0*/  MOV R15, R12 ;  /* 0x0000000c000f7202 */ /* 0x000fe40000000f00 */
[----:B------:R-:W-:-:S02]  /*9f00*/  SHF.R.U64 R20, R20, 0x3, RZ ;  /* 0x0000000314147819 */ /* 0x000fc400000012ff */
[----:B------:R-:W-:Y:S02]  /*9f10*/  IADD3 R27, P3, R34, 0x4000, RZ ;  /* 0x00004000221b7810 */ /* 0x000fe40007f7e0ff */
[----:B------:R-:W-:Y:S01]  /*9f20*/  LOP3.LUT R20, R20, R21, RZ, 0x3c, !PT ;  /* 0x0000001514147212 */ /* 0x000fe200078e3cff */
[----:B------:R-:W-:Y:S01]  /*9f30*/  IMAD.X R21, RZ, RZ, R35, P0 ;  /* 0x000000ffff157224 */ /* 0x000fe200000e0623 */
[----:B------:R-:W-:Y:S02]  /*9f40*/  IADD3 R25, P2, R34, 0x5000, RZ ;  /* 0x0000500022197810 */ /* 0x000fe40007f5e0ff */
[----:B------:R-:W-:Y:S02]  /*9f50*/  LOP3.LUT R26, R27, 0x380, RZ, 0xc0, !PT ;  /* 0x000003801b1a7812 */ /* 0x000fe400078ec0ff */
[----:B------:R-:W-:Y:S02]  /*9f60*/  LOP3.LUT R24, R25, 0x380, RZ, 0xc0, !PT ;  /* 0x0000038019187812 */ /* 0x000fe400078ec0ff */
[----:B------:R-:W-:Y:S01]  /*9f70*/  SHF.R.U64 R26, R26, 0x3, RZ ;  /* 0x000000031a1a7819 */ /* 0x000fe200000012ff */
[----:B------:R0:W-:Y:S01]  /*9f80*/  STSM.16.M88.4 [R106], R4 ;  /* 0x000000046a007844 */ /* 0x0001e20000000200 */
[----:B------:R-:W-:-:S02]  /*9f90*/  MOV R102, R36 ;  /* 0x0000002400667202 */ /* 0x000fc40000000f00 */
[----:B------:R-:W-:Y:S02]  /*9fa0*/  SHF.R.U64 R24, R24, 0x3, RZ ;  /* 0x0000000318187819 */ /* 0x000fe400000012ff */
[----:B------:R-:W-:Y:S01]  /*9fb0*/  LOP3.LUT R26, R26, R27, RZ, 0x3c, !PT ;  /* 0x0000001b1a1a7212 */ /* 0x000fe200078e3cff */
[--C-:B------:R-:W-:Y:S01]  /*9fc0*/  IMAD.X R27, RZ, RZ, R35.reuse, P3 ;  /* 0x000000ffff1b7224 */ /* 0x100fe200018e0623 */
[----:B------:R-:W-:Y:S01]  /*9fd0*/  LOP3.LUT R24, R24, R25, RZ, 0x3c, !PT ;  /* 0x0000001918187212 */ /* 0x000fe200078e3cff */
[----:B------:R-:W-:Y:S01]  /*9fe0*/  IMAD.X R25, RZ, RZ, R35, P2 ;  /* 0x000000ffff197224 */ /* 0x000fe200010e0623 */
[----:B------:R-:W-:Y:S02]  /*9ff0*/  MOV R96, R40 ;  /* 0x0000002800607202 */ /* 0x000fe40000000f00 */
[C---:B------:R-:W-:Y:S02]  /*a000*/  IADD3 R29, P4, R34.reuse, 0x3000, RZ ;  /* 0x00003000221d7810 */ /* 0x040fe40007f9e0ff */
[----:B------:R-:W-:-:S02]  /*a010*/  LOP3.LUT R3, R34, 0x380, RZ, 0xc0, !PT ;  /* 0x0000038022037812 */ /* 0x000fc400078ec0ff */
[----:B------:R-:W-:Y:S01]  /*a020*/  LOP3.LUT R28, R29, 0x380, RZ, 0xc0, !PT ;  /* 0x000003801d1c7812 */ /* 0x000fe200078ec0ff */
[----:B0-----:R-:W-:Y:S01]  /*a030*/  @P1 IMAD.HI.U32 R5, R38, R107, RZ ;  /* 0x0000006b26051227 */ /* 0x001fe200078e00ff */
[----:B------:R-:W-:Y:S02]  /*a040*/  F2FP.BF16.F32.PACK_AB R7, R98, R99 ;  /* 0x000000636207723e */ /* 0x000fe400000010ff */
[----:B------:R-:W-:Y:S01]  /*a050*/  SHF.R.U64 R28, R28, 0x3, RZ ;  /* 0x000000031c1c7819 */ /* 0x000fe200000012ff */
[----:B------:R-:W-:Y:S01]  /*a060*/  IMAD.MOV.U32 R4, RZ, RZ, R38 ;  /* 0x000000ffff047224 */ /* 0x000fe200078e0026 */
[----:B-1----:R-:W-:Y:S02]  /*a070*/  @P1 SHF.R.U32.HI R4, RZ, R104, R5 ;  /* 0x00000068ff041219 */ /* 0x002fe40000011605 */
[----:B------:R-:W-:Y:S02]  /*a080*/  MOV R104, R10 ;  /* 0x0000000a00687202 */ /* 0x000fe40000000f00 */
[--C-:B------:R-:W-:Y:S01]  /*a090*/  SHF.R.S32.HI R5, RZ, 0x1f, R4.reuse ;  /* 0x0000001fff057819 */ /* 0x100fe20000011404 */
[----:B------:R-:W-:Y:S01]  /*a0a0*/  IMAD.MOV R6, RZ, RZ, -R4 ;  /* 0x000000ffff067224 */ /* 0x000fe200078e0a04 */
[----:B------:R-:W-:-:S02]  /*a0b0*/  IADD3 R12, P0, R4, UR6, RZ ;  /* 0x00000006040c7c10 */ /* 0x000fc4000ff1e0ff */
[----:B------:R-:W-:Y:S01]  /*a0c0*/  F2FP.BF16.F32.PACK_AB R4, R94, R93 ;  /* 0x0000005d5e04723e */ /* 0x000fe200000010ff */
[----:B------:R-:W-:Y:S01]  /*a0d0*/  IMAD R11, R23, R6, R38 ;  /* 0x00000006170b7224 */ /* 0x000fe200078e0226 */
[----:B------:R-:W-:Y:S01]  /*a0e0*/  IADD3.X R13, R5, UR7, R14, P0, !PT ;  /* 0x00000007050d7c10 */ /* 0x000fe200087fe40e */
[----:B------:R-:W-:Y:S01]  /*a0f0*/  ULDC.64 UR6, c[0x0][0xb88] ;  /* 0x0002e20000067ab9 */ /* 0x000fe20000000a00 */
[----:B------:R-:W-:Y:S02]  /*a100*/  F2FP.BF16.F32.PACK_AB R5, R100, R101 ;  /* 0x000000656405723e */ /* 0x000fe400000010ff */
[----:B------:R-:W-:Y:S01]  /*a110*/  SHF.R.S32.HI R10, RZ, 0x1f, R11 ;  /* 0x0000001fff0a7819 */ /* 0x000fe2000001140b */
[----:B------:R-:W-:Y:S01]  /*a120*/  IMAD.WIDE.U32 R12, R11, UR6, R12 ;  /* 0x000000060b0c7c25 */ /* 0x000fe2000f8e000c */
[----:B------:R-:W-:Y:S02]  /*a130*/  F2FP.BF16.F32.PACK_AB R6, R95, R92 ;  /* 0x0000005c5f06723e */ /* 0x000fe400000010ff */
[----:B------:R-:W-:Y:S01]  /*a140*/  MOV R14, R8 ;  /* 0x00000008000e7202 */ /* 0x000fe20000000f00 */
[----:B------:R-:W-:Y:S01]  /*a150*/  IMAD R10, R10, UR6, RZ ;  /* 0x000000060a0a7c24 */ /* 0x000fe2000f8e02ff */
[----:B------:R-:W-:Y:S01]  /*a160*/  LOP3.LUT P0, RZ, R187, 0x3, RZ, 0xc0, !PT ;  /* 0x00000003bbff7812 */ /* 0x000fe2000780c0ff */
[----:B------:R0:W-:Y:S01]  /*a170*/  STSM.16.M88.4 [R15], R4 ;  /* 0x000000040f007844 */ /* 0x0001e20000000200 */
[----:B------:R-:W-:Y:S01]  /*a180*/  IMAD R92, R23, UR5, RZ ;  /* 0x00000005175c7c24 */ /* 0x000fe2000f8e02ff */
[----:B------:R-:W-:Y:S01]  /*a190*/  F2FP.BF16.F32.PACK_AB R8, R91, R90 ;  /* 0x0000005a5b08723e */ /* 0x000fe200000010ff */
[----:B------:R-:W-:Y:S01]  /*a1a0*/  IMAD R37, R11, UR7, R10 ;  /* 0x000000070b257c24 */ /* 0x000fe2000f8e020a */
[----:B------:R-:W-:Y:S01]  /*a1b0*/  ULDC.64 UR6, c[0x0][0xb50] ;  /* 0x0002d40000067ab9 */ /* 0x000fe20000000a00 */
[----:B------:R-:W-:-:S02]  /*a1c0*/  F2FP.BF16.F32.PACK_AB R9, R43, R42 ;  /* 0x0000002a2b09723e */ /* 0x000fc400000010ff */
[----:B------:R-:W-:Y:S02]  /*a1d0*/  F2FP.BF16.F32.PACK_AB R10, R45, R44 ;  /* 0x0000002c2d0a723e */ /* 0x000fe400000010ff */
[----:B------:R-:W-:Y:S02]  /*a1e0*/  F2FP.BF16.F32.PACK_AB R11, R47, R46 ;  /* 0x0000002e2f0b723e */ /* 0x000fe400000010ff */
[----:B------:R-:W-:Y:S02]  /*a1f0*/  LEA R36, P3, R12, UR6, 0x2 ;  /* 0x000000060c247c11 */ /* 0x000fe4000f8610ff */
[C---:B------:R-:W-:Y:S01]  /*a200*/  ISETP.GE.OR P2, PT, R39.reuse, R92, P0 ;  /* 0x0000005c2700720c */ /* 0x040fe20000746670 */
[----:B------:R1:W-:Y:S01]  /*a210*/  STSM.16.M88.4 [R14], R8 ;  /* 0x000000080e007844 */ /* 0x0003e20000000200 */
[----:B------:R-:W-:Y:S01]  /*a220*/  LOP3.LUT R28, R28, R29, RZ, 0x3c, !PT ;  /* 0x0000001d1c1c7212 */ /* 0x000fe200078e3cff */
[----:B0-----:R-:W-:Y:S01]  /*a230*/  VIADD R5, R39, 0x8 ;  /* 0x0000000827057836 */ /* 0x001fe20000000000 */
[----:B------:R-:W-:Y:S01]  /*a240*/  F2FP.BF16.F32.PACK_AB R4, R49, R48 ;  /* 0x000000303104723e */ /* 0x000fe200000010ff */
[----:B------:R-:W-:Y:S01]  /*a250*/  IMAD.IADD R7, R13, 0x1, R37 ;  /* 0x000000010d077824 */ /* 0x000fe200078e0225 */
[----:B------:R-:W-:Y:S01]  /*a260*/  F2FP.BF16.F32.PACK_AB R6, R53, R52 ;  /* 0x000000343506723e */ /* 0x000fe200000010ff */
[----:B------:R-:W-:Y:S01]  /*a270*/  SHFL.IDX PT, R90, R36, RZ, 0x1c1f ;  /* 0x001c1fff245a7589 */ /* 0x000fe200000e0000 */
[----:B------:R-:W-:Y:S01]  /*a280*/  ISETP.GE.OR P0, PT, R5, R92, P0 ;  /* 0x0000005c0500720c */ /* 0x000fe20000706670 */
[----:B------:R-:W-:Y:S01]  /*a290*/  IMAD.X R29, RZ, RZ, R35, P4 ;  /* 0x000000ffff1d7224 */ /* 0x000fe200020e0623 */
[----:B------:R-:W-:-:S02]  /*a2a0*/  LEA.HI.X R37, R12, UR7, R7, 0x2, P3 ;  /* 0x000000070c257c11 */ /* 0x000fc400098f1407 */
        /* <DEDUP_REMOVED lines=11> */
[----:B------:R-:W-:Y:S01]  /*a360*/  F2FP.BF16.F32.PACK_AB R9, R67, R66 ;  /* 0x000000424309723e */ /* 0x000fe200000010ff */
[----:B------:R-:W-:Y:S01]  /*a370*/  STSM.16.M88.4 [R103], R12 ;  /* 0x0000000c67007844 */ /* 0x000fe20000000200 */
[----:B------:R-:W-:Y:S01]  /*a380*/  F2FP.BF16.F32.PACK_AB R10, R69, R68 ;  /* 0x00000044450a723e */ /* 0x000fe200000010ff */
[----:B------:R-:W2:Y:S01]  /*a390*/  @P1 LDC R61, c[0x0][0xbf0] ;  /* 0x0002fc00ff3d1b82 */ /* 0x000ea20000000800 */
[----:B------:R-:W-:Y:S01]  /*a3a0*/  F2FP.BF16.F32.PACK_AB R11, R71, R70 ;  /* 0x00000046470b723e */ /* 0x000fe200000010ff */
[----:B------:R-:W3:Y:S01]  /*a3b0*/  SHFL.IDX PT, R57, R37, 0x1, 0x1c1f ;  /* 0x003c1f0025397f89 */ /* 0x000ee200000e0000 */
[----:B------:R-:W-:Y:S02]  /*a3c0*/  SHF.R.U64 R3, R3, 0x3, RZ ;  /* 0x0000000303037819 */ /* 0x000fe400000012ff */
[----:B------:R-:W-:Y:S01]  /*a3d0*/  IADD3 R31, P5, R34, 0x2000, RZ ;  /* 0x00002000221f7810 */ /* 0x000fe20007fbe0ff */
[----:B------:R4:W-:Y:S01]  /*a3e0*/  STSM.16.M88.4 [R102], R8 ;  /* 0x0000000866007844 */ /* 0x0009e20000000200 */
[----:B------:R-:W-:Y:S01]  /*a3f0*/  LOP3.LUT R34, R3, R34, RZ, 0x3c, !PT ;  /* 0x0000002203227212 */ /* 0x000fe200078e3cff */
[----:B------:R-:W-:Y:S01]  /*a400*/  IMAD.X R3, RZ, RZ, R35, P6 ;  /* 0x000000ffff037224 */ /* 0x000fe200030e0623 */
[----:B------:R-:W-:Y:S01]  /*a410*/  UIMAD UR5, UR12, UR8, URZ ;  /* 0x000000080c0572a4 */ /* 0x000fe2000f8e023f */
[----:B------:R0:W-:Y:S01]  /*a420*/  STSM.16.M88.4 [R97], R72 ;  /* 0x0000004861007844 */ /* 0x0001e20000000200 */
[----:B------:R-:W-:Y:S01]  /*a430*/  UIMAD.WIDE.U32 UR6, UR15, UR8, URZ ;  /* 0x000000080f0672a5 */ /* 0x000fe2000f8e003f */
[----:B------:R-:W-:-:S02]  /*a440*/  LOP3.LUT R30, R31, 0x380, RZ, 0xc0, !PT ;  /* 0x000003801f1e7812 */ /* 0x000fc400078ec0ff */
[----:B------:R1:W-:Y:S01]  /*a450*/  STSM.16.M88.4 [R96], R80 ;  /* 0x0000005060007844 */ /* 0x0003e20000000200 */
[----:B------:R-:W-:Y:S01]  /*a460*/  UIMAD UR5, UR15, UR9, UR5 ;  /* 0x000000090f0572a4 */ /* 0x000fe2000f8e0205 */
[----:B------:R-:W-:Y:S01]  /*a470*/  SHF.R.U64 R30, R30, 0x3, RZ ;  /* 0x000000031e1e7819 */ /* 0x000fe200000012ff */
[----:B------:R-:W-:Y:S01]  /*a480*/  BAR.SYNC.DEFER_BLOCKING 0x1, 0x100 ;  /* 0x0044000000007b1d */ /* 0x000fe20000010000 */
[----:B------:R-:W-:Y:S02]  /*a490*/  UIMAD UR8, UR13, UR10, URZ ;  /* 0x0000000a0d0872a4 */ /* 0x000fe4000f8e023f */
[----:B------:R-:W-:Y:S01]  /*a4a0*/  LOP3.LUT R30, R30, R31, RZ, 0x3c, !PT ;  /* 0x0000001f1e1e7212 */ /* 0x000fe200078e3cff */
[----:B------:R-:W-:Y:S01]  /*a4b0*/  UIADD3 UR7, UR7, UR5, URZ ;  /* 0x0000000507077290 */ /* 0x000fe2000fffe03f */
[----:B------:R-:W-:Y:S01]  /*a4c0*/  IMAD.X R31, RZ, RZ, R35, P5 ;  /* 0x000000ffff1f7224 */ /* 0x000fe200028e0623 */
[----:B------:R-:W-:Y:S02]  /*a4d0*/  UIMAD UR5, UR14, UR11, UR8 ;  /* 0x0000000b0e0572a4 */ /* 0x000fe4000f8e0208 */
[----:B------:R-:W-:Y:S01]  /*a4e0*/  UIMAD.WIDE.U32 UR6, UR14, UR10, UR6 ;  /* 0x0000000a0e0672a5 */ /* 0x000fe2000f8e0006 */
[----:B------:R-:W-:Y:S01]  /*a4f0*/  ULDC.64 UR8, c[0x0][0xae0] ;  /* 0x0002b80000087ab9 */ /* 0x000fe20000000a00 */
[----:B0-----:R0:W-:Y:S04]  /*a500*/  @!P2 ST.E desc[UR16][R90.64], R89 ;  /* 0x000000595a00a985 */ /* 0x0011e8000c101910 */
[----:B---3--:R0:W-:Y:S04]  /*a510*/  @!P0 ST.E desc[UR16][R56.64], R88 ;  /* 0x0000005838008985 */ /* 0x0081e8000c101910 */
[----:B------:R3:W5:Y:S04]  /*a520*/  LD.E.128 R4, desc[UR16][R28.64] ;  /* 0x000000101c047980 */ /* 0x000768000c101d00 */
[----:B----4-:R1:W5:Y:S04]  /*a530*/  LD.E.128 R8, desc[UR16][R2.64] ;  /* 0x0000001002087980 */ /* 0x010368000c101d00 */
[----:B------:R4:W5:Y:S01]  /*a540*/  LD.E.128 R12, desc[UR16][R20.64] ;  /* 0x00000010140c7980 */ /* 0x000962000c101d00 */
[----:B---3--:R-:W-:Y:S01]  /*a550*/  IMAD R28, R22, 0x20, R185 ;  /* 0x00000020161c7824 */ /* 0x008fe200078e02b9 */
[----:B------:R-:W-:-:S02]  /*a560*/  UIADD3 UR5, UR7, UR5, URZ ;  /* 0x0000000507057290 */ /* 0x000fc4000fffe03f */
[----:B------:R3:W5:Y:S01]  /*a570*/  LD.E.128 R48, desc[UR16][R24.64] ;  /* 0x0000001018307980 */ /* 0x000762000c101d00 */
[----:B------:R-:W-:-:S03]  /*a580*/  VIADD R28, R28, UR60 ;  /* 0x0000003c1c1c7c36 */ /* 0x000fc60008000000 */
[----:B------:R-:W5:Y:S01]  /*a590*/  LD.E.128 R44, desc[UR16][R34.64] ;  /* 0x00000010222c7980 */ /* 0x000f62000c101d00 */
[----:B-1----:R-:W-:-:S03]  /*a5a0*/  @P1 IMAD.HI.U32 R2, R28, R59, RZ ;  /* 0x0000003b1c021227 */ /* 0x002fc600078e00ff */
[----:B------:R-:W5:Y:S01]  /*a5b0*/  LD.E.128 R40, desc[UR16][R32.64] ;  /* 0x0000001020287980 */ /* 0x000f62000c101d00 */
[----:B----4-:R-:W-:Y:S01]  /*a5c0*/  IMAD.MOV.U32 R21, RZ, RZ, R28 ;  /* 0x000000ffff157224 */ /* 0x010fe200078e001c */
[----:B--2---:R-:W-:Y:S02]  /*a5d0*/  @P1 SHF.R.U32.HI R21, RZ, R61, R2 ;  /* 0x0000003dff151219 */ /* 0x004fe40000011602 */
[----:B------:R-:W5:Y:S02]  /*a5e0*/  LD.E.128 R36, desc[UR16][R30.64] ;  /* 0x000000101e247980 */ /* 0x000f64000c101d00 */
[--C-:B------:R-:W-:Y:S01]  /*a5f0*/  SHF.R.S32.HI R20, RZ, 0x1f, R21.reuse ;  /* 0x0000001fff147819 */ /* 0x100fe20000011415 */
[----:B---3--:R-:W-:Y:S01]  /*a600*/  IMAD.MOV R24, RZ, RZ, -R21 ;  /* 0x000000ffff187224 */ /* 0x008fe200078e0a15 */
[----:B------:R1:W5:Y:S01]  /*a610*/  LD.E.128 R52, desc[UR16][R26.64] ;  /* 0x000000101a347980 */ /* 0x000362000c101d00 */
[----:B------:R-:W-:Y:S02]  /*a620*/  IMAD.U32 R3, RZ, RZ, UR7 ;  /* 0x00000007ff037e24 */ /* 0x000fe4000f8e00ff */
[----:B------:R-:W-:Y:S01]  /*a630*/  IMAD R20, R20, UR8, RZ ;  /* 0x0000000814147c24 */ /* 0x000fe2000f8e02ff */
[----:B------:R-:W-:Y:S01]  /*a640*/  @!PT LDS RZ, [RZ] ;  /* 0x00000000fffff984 */ /* 0x000fe20000000800 */
[----:B------:R-:W-:Y:S01]  /*a650*/  @!PT LDS RZ, [RZ] ;  /* 0x00000000fffff984 */ /* 0x000fe20000000800 */
[----:B------:R-:W-:Y:S01]  /*a660*/  @!PT LDS RZ, [RZ] ;  /* 0x00000000fffff984 */ /* 0x000fe20000000800 */
[----:B------:R-:W-:Y:S01]  /*a670*/  @!PT LDS RZ, [RZ] ;  /* 0x00000000fffff984 */ /* 0x000fe20000000800 */
[----:B------:R2:W-:Y:S06]  /*a680*/  MEMBAR.ALL.CTA ;  /* 0x0000000000007992 */ /* 0x0005ec0000008000 */
[----:B--2---:R-:W2:Y:S01]  /*a690*/  FENCE.VIEW.ASYNC.S ;  /* 0x00000000000073c6 */ /* 0x004ea20000000000 */
[----:B------:R-:W-:-:S02]  /*a6a0*/  IMAD R23, R23, R24, R28 ;  /* 0x0000001817177224 */ /* 0x000fc400078e021c */
[----:B------:R-:W-:Y:S01]  /*a6b0*/  IMAD.U32 R2, RZ, RZ, UR6 ;  /* 0x00000006ff027e24 */ /* 0x000fe2000f8e00ff */
[----:B------:R-:W-:Y:S01]  /*a6c0*/  ULDC.64 UR6, c[0x0][0xad8] ;  /* 0x0002b60000067ab9 */ /* 0x000fe20000000a00 */
[----:B------:R-:W-:Y:S02]  /*a6d0*/  IMAD.U32 R3, RZ, RZ, UR5 ;  /* 0x00000005ff037e24 */ /* 0x000fe4000f8e00ff */
[C---:B------:R-:W-:Y:S01]  /*a6e0*/  IMAD R25, R21.reuse, UR9, R20 ;  /* 0x0000000915197c24 */ /* 0x040fe2000f8e0214 */
[----:B------:R-:W-:Y:S01]  /*a6f0*/  SHF.R.S32.HI R20, RZ, 0x1f, R23 ;  /* 0x0000001fff147819 */ /* 0x000fe20000011417 */
[----:B------:R-:W-:-:S04]  /*a700*/  IMAD.WIDE.U32 R2, R21, UR8, R2 ;  /* 0x0000000815027c25 */ /* 0x000fc8000f8e0002 */
[----:B------:R-:W-:Y:S02]  /*a710*/  IMAD.IADD R3, R3, 0x1, R25 ;  /* 0x0000000103037824 */ /* 0x000fe400078e0219 */
[----:B------:R-:W-:Y:S02]  /*a720*/  IMAD R20, R20, UR6, RZ ;  /* 0x0000000614147c24 */ /* 0x000fe4000f8e02ff */
[----:B-1----:R-:W-:Y:S02]  /*a730*/  VIADD R27, R185, UR60 ;  /* 0x0000003cb91b7c36 */ /* 0x002fe40008000000 */
[C---:B------:R-:W-:Y:S02]  /*a740*/  IMAD R25, R23.reuse, UR7, R20 ;  /* 0x0000000717197c24 */ /* 0x040fe4000f8e0214 */
[----:B------:R-:W-:Y:S01]  /*a750*/  IMAD.WIDE.U32 R2, R23, UR6, R2 ;  /* 0x0000000617027c25 */ /* 0x000fe2000f8e0002 */
[----:B------:R-:W-:Y:S01]  /*a760*/  ISETP.GE.AND P2, PT, R27, R92, PT ;  /* 0x0000005c1b00720c */ /* 0x000fe20003f46270 */
[----:B------:R-:W-:-:S02]  /*a770*/  ULDC.64 UR6, c[0x0][0xa80] ;  /* 0x0002a00000067ab9 */ /* 0x000fc40000000a00 */
[----:B------:R-:W-:Y:S01]  /*a780*/  VIADD R0, R0, 0x34820 ;  /* 0x0003482000007836 */ /* 0x000fe20000000000 */
[C---:B------:R-:W-:Y:S01]  /*a790*/  LEA R23, P3, R2.reuse, UR6, 0x1 ;  /* 0x0000000602177c11 */ /* 0x040fe2000f8608ff */
[----:B------:R-:W-:Y:S02]  /*a7a0*/  IMAD.IADD R3, R3, 0x1, R25 ;  /* 0x0000000103037824 */ /* 0x000fe400078e0219 */
[----:B------:R-:W-:Y:S01]  /*a7b0*/  VIADD R21, R27, 0x20 ;  /* 0x000000201b157836 */ /* 0x000fe20000000000 */
[----:B------:R-:W-:Y:S02]  /*a7c0*/  PRMT R0, RZ, 0x654, R0 ;  /* 0x00000654ff007816 */ /* 0x000fe40000000000 */
[----:B------:R-:W-:Y:S02]  /*a7d0*/  LEA.HI.X R24, R2, UR7, R3, 0x1, P3 ;  /* 0x0000000702187c11 */ /* 0x000fe400098f0c03 */
[-C--:B------:R-:W-:Y:S01]  /*a7e0*/  ISETP.GE.AND P0, PT, R21, R92.reuse, PT ;  /* 0x0000005c1500720c */ /* 0x080fe20003f06270 */
[----:B------:R-:W-:Y:S01]  /*a7f0*/  VIADD R21, R27, 0x40 ;  /* 0x000000401b157836 */ /* 0x000fe20000000000 */
[----:B--2---:R1:W-:Y:S01]  /*a800*/  SYNCS.ARRIVE.TRANS64.RED.A1T0 RZ, [R0+URZ], RZ ;  /* 0x000000ff00ff79a7 */ /* 0x0043e2000810043f */
[----:B------:R0:W2:Y:S01]  /*a810*/  SHFL.IDX PT, R20, R23, RZ, 0x181f ;  /* 0x00181fff17147589 */ /* 0x0000a200000e0000 */
[----:B------:R-:W-:Y:S02]  /*a820*/  BSSY B1, `(.L_x_2269) ;  /* 0x000000e000017945 */ /* 0x000fe40003800000 */
[----:B------:R-:W-:Y:S01]  /*a830*/  ISETP.GE.AND P1, PT, R21, R92, PT ;  /* 0x0000005c1500720c */ /* 0x000fe20003f26270 */
[----:B-1----:R0:W1:Y:S01]  /*a840*/  SHFL.IDX PT, R0, R24, RZ, 0x181f ;  /* 0x00181fff18007589 */ /* 0x00206200000e0000 */
[----:B------:R-:W-:Y:S11]  /*a850*/  @P2 BRA `(.L_x_2270) ;  /* 0x0000000000282947 */ /* 0x000ff60003800000 */
[----:B------:R-:W-:Y:S01]  /*a860*/  ULDC UR5, c[0x0][0xac8] ;  /* 0x0002b20000057ab9 */ /* 0x000fe20000000800 */
[----:B------:R-:W-:Y:S01]  /*a870*/  ULDC.64 UR6, c[0x0][0x208] ;  /* 0x0000820000067ab9 */ /* 0x000fe20000000a00 */
[----:B------:R-:W-:Y:S02]  /*a880*/  ISETP.GE.AND P2, PT, R16, UR5, PT ;  /* 0x0000000510007c0c */ /* 0x000fe4000bf46270 */
[----:B------:R-:W-:-:S11]  /*a890*/  ISETP.GE.AND P3, PT, R19, UR5, PT ;  /* 0x0000000513007c0c */ /* 0x000fd6000bf66270 */
[CC--:B--2---:R-:W-:Y:S02]  /*a8a0*/  @!P2 LEA R2, P4, R16.reuse, R20.reuse, 0x1 ;  /* 0x000000141002a211 */ /* 0x0c4fe400078808ff */
[C---:B------:R-:W-:Y:S02]  /*a8b0*/  @!P3 LEA R20, P5, R19.reuse, R20, 0x1 ;  /* 0x000000141314b211 */ /* 0x040fe400078a08ff */
[-C--:B-1----:R-:W-:Y:S02]  /*a8c0*/  @!P2 LEA.HI.X R3, R16, R0.reuse, R193, 0x1, P4 ;  /* 0x000000001003a211 */ /* 0x082fe400020f0cc1 */
[----:B------:R-:W-:-:S03]  /*a8d0*/  @!P3 LEA.HI.X R21, R19, R0, R192, 0x1, P5 ;  /* 0x000000001315b211 */ /* 0x000fc600028f0cc0 */
[----:B-----5:R3:W-:Y:S04]  /*a8e0*/  @!P2 ST.E.128 desc[UR6][R2.64], R44 ;  /* 0x0000002c0200a985 */ /* 0x0207e8000c101d06 */
[----:B------:R3:W-:Y:S02]  /*a8f0*/  @!P3 ST.E.128 desc[UR6][R20.64], R52 ;  /* 0x000000341400b985 */ /* 0x0007e4000c101d06 */
.L_x_2270:
[----:B------:R-:W-:Y:S05]  /*a900*/  BSYNC B1 ;  /* 0x0000000000017941 */ /* 0x000fea0003800000 */
.L_x_2269:
[----:B-1----:R1:W4:Y:S01]  /*a910*/  SHFL.IDX PT, R0, R24, 0x1, 0x181f ;  /* 0x00381f0018007f89 */ /* 0x00232200000e0000 */
[----:B------:R-:W-:Y:S03]  /*a920*/  BSSY B1, `(.L_x_2271) ;  /* 0x000000d000017945 */ /* 0x000fe60003800000 */
[----:B--23--:R1:W2:Y:S01]  /*a930*/  SHFL.IDX PT, R20, R23, 0x1, 0x181f ;  /* 0x00381f0017147f89 */ /* 0x00c2a200000e0000 */
[----:B------:R-:W-:Y:S05]  /*a940*/  @P0 BRA `(.L_x_2272) ;  /* 0x0000000000280947 */ /* 0x000fea0003800000 */
[----:B------:R-:W-:Y:S01]  /*a950*/  ULDC UR5, c[0x0][0xac8] ;  /* 0x0002b20000057ab9 */ /* 0x000fe20000000800 */
[----:B------:R-:W-:Y:S01]  /*a960*/  ULDC.64 UR6, c[0x0][0x208] ;  /* 0x0000820000067ab9 */ /* 0x000fe20000000a00 */
[----:B------:R-:W-:Y:S02]  /*a970*/  ISETP.GE.AND P3, PT, R16, UR5, PT ;  /* 0x0000000510007c0c */ /* 0x000fe4000bf66270 */
[----:B------:R-:W-:-:S11]  /*a980*/  ISETP.GE.AND P4, PT, R19, UR5, PT ;  /* 0x0000000513007c0c */ /* 0x000fd6000bf86270 */
[CC--:B--2---:R-:W-:Y:S02]  /*a990*/  @!P3 LEA R2, P0, R16.reuse, R20.reuse, 0x1 ;  /* 0x000000141002b211 */ /* 0x0c4fe400078008ff */
[C---:B------:R-:W-:Y:S02]  /*a9a0*/  @!P4 LEA R20, P2, R19.reuse, R20, 0x1 ;  /* 0x000000141314c211 */ /* 0x040fe400078408ff */
[-C--:B----4-:R-:W-:Y:S02]  /*a9b0*/  @!P3 LEA.HI.X R3, R16, R0.reuse, R193, 0x1, P0 ;  /* 0x000000001003b211 */ /* 0x090fe400000f0cc1 */
[----:B------:R-:W-:-:S03]  /*a9c0*/  @!P4 LEA.HI.X R21, R19, R0, R192, 0x1, P2 ;  /* 0x000000001315c211 */ /* 0x000fc600010f0cc0 */
[----:B-----5:R3:W-:Y:S04]  /*a9d0*/  @!P3 ST.E.128 desc[UR6][R2.64], R40 ;  /* 0x000000280200b985 */ /* 0x0207e8000c101d06 */
[----:B------:R3:W-:Y:S02]  /*a9e0*/  @!P4 ST.E.128 desc[UR6][R20.64], R48 ;  /* 0x000000301400c985 */ /* 0x0007e4000c101d06 */
.L_x_2272:
[----:B------:R-:W-:Y:S05]  /*a9f0*/  BSYNC B1 ;  /* 0x0000000000017941 */ /* 0x000fea0003800000 */
.L_x_2271:
[----:B----4-:R4:W0:Y:S01]  /*aa00*/  SHFL.IDX PT, R0, R24, 0x2, 0x181f ;  /* 0x00581f0018007f89 */ /* 0x01082200000e0000 */
        /* <DEDUP_REMOVED lines=11> */
[----:B-----5:R3:W-:Y:S04]  /*aac0*/  @!P2 ST.E.128 desc[UR6][R2.64], R36 ;  /* 0x000000240200a985 */ /* 0x0207e8000c101d06 */
[----:B------:R3:W-:Y:S02]  /*aad0*/  @!P3 ST.E.128 desc[UR6][R20.64], R12 ;  /* 0x0000000c1400b985 */ /* 0x0007e4000c101d06 */
.L_x_2274:
[----:B------:R-:W-:Y:S05]  /*aae0*/  BSYNC B1 ;  /* 0x0000000000017941 */ /* 0x000fea0003800000 */
.L_x_2273:
[----:B---3--:R-:W-:Y:S01]  /*aaf0*/  VIADD R3, R27, 0x60 ;  /* 0x000000601b037836 */ /* 0x008fe20000000000 */
[----:B01--4-:R-:W3:Y:S04]  /*ab00*/  SHFL.IDX PT, R24, R24, 0x3, 0x181f ;  /* 0x00781f0018187f89 */ /* 0x013ee800000e0000 */
[----:B------:R-:W-:Y:S01]  /*ab10*/  ISETP.GE.AND P0, PT, R3, R92, PT ;  /* 0x0000005c0300720c */ /* 0x000fe20003f06270 */
[----:B------:R-:W4:-:S12]  /*ab20*/  SHFL.IDX PT, R23, R23, 0x3, 0x181f ;  /* 0x00781f0017177f89 */ /* 0x000f1800000e0000 */
[----:B------:R-:W-:Y:S05]  /*ab30*/  @P0 BRA `(.L_x_2275) ;  /* 0x0000000800b40947 */ /* 0x000fea0003800000 */
[----:B------:R-:W-:Y:S01]  /*ab40*/  ULDC UR5, c[0x0][0xac8] ;  /* 0x0002b20000057ab9 */ /* 0x000fe20000000800 */
[----:B------:R-:W-:Y:S01]  /*ab50*/  ULDC.64 UR6, c[0x0][0x208] ;  /* 0x0000820000067ab9 */ /* 0x000fe20000000a00 */
[----:B------:R-:W-:-:S13]  /*ab60*/  ISETP.GE.AND P1, PT, R16, UR5, PT ;  /* 0x0000000510007c0c */ /* 0x000fda000bf26270 */
[----:B----4-:R-:W-:-:S04]  /*ab70*/  @!P1 LEA R2, P0, R16, R23, 0x1 ;  /* 0x0000001710029211 */ /* 0x010fc800078008ff */
[----:B---3--:R-:W-:Y:S02]  /*ab80*/  @!P1 LEA.HI.X R3, R16, R24, R193, 0x1, P0 ;  /* 0x0000001810039211 */ /* 0x008fe400000f0cc1 */
        /* <DEDUP_REMOVED lines=8> */
.L_x_2268:
[----:B------:R-:W0:Y:S01]  /*ac10*/  LDC R8, c[0x0][0xbe8] ;  /* 0x0002fa00ff087b82 */ /* 0x000e220000000800 */
[----:B------:R-:W-:Y:S01]  /*ac20*/  R2UR UR6, R23 ;  /* 0x00000000170672ca */ /* 0x000fe200000e0000 */
[----:B------:R-:W-:Y:S01]  /*ac30*/  BSSY B1, `(.L_x_2276) ;  /* 0x0000035000017945 */ /* 0x000fe20003800000 */
[----:B------:R-:W-:Y:S01]  /*ac40*/  R2UR UR5, R184 ;  /* 0x00000000b80572ca */ /* 0x000fe200000e0000 */
[----:B------:R-:W-:Y:S01]  /*ac50*/  IMAD R6, R22, 0x20, R185 ;  /* 0x0000002016067824 */ /* 0x000fe200078e02b9 */
[----:B------:R-:W-:-:S09]  /*ac60*/  ISETP.GE.AND P0, PT, R194, 0x80, PT ;  /* 0x00000080c200780c */ /* 0x000fd20003f06270 */
[----:B------:R-:W-:Y:S02]  /*ac70*/  USHF.R.S32.HI UR8, URZ, 0x1f, UR6 ;  /* 0x0000001f3f087899 */ /* 0x000fe40008011406 */
[----:B------:R-:W-:Y:S01]  /*ac80*/  USHF.R.S32.HI UR9, URZ, 0x1f, UR5 ;  /* 0x0000001f3f097899 */ /* 0x000fe20008011405 */
[----:B0-----:R-:W-:-:S13]  /*ac90*/  ISETP.NE.AND P1, PT, R8, 0x1, PT ;  /* 0x000000010800780c */ /* 0x001fda0003f25270 */
[----:B------:R-:W0:Y:S08]  /*aca0*/  @P1 LDC R9, c[0x0][0xbec] ;  /* 0x0002fb00ff091b82 */ /* 0x000e300000000800 */
[----:B------:R-:W1:Y:S01]  /*acb0*/  @P1 LDC R11, c[0x0][0xbf0] ;  /* 0x0002fc00ff0b1b82 */ /* 0x000e620000000800 */
[----:B------:R-:W-:Y:S05]  /*acc0*/  @P0 BRA `(.L_x_2277) ;  /* 0x0000000000ac0947 */ /* 0x000fea0003800000 */
[----:B------:R-:W2:Y:S01]  /*acd0*/  S2R R0, SR_TID.X ;  /* 0x0000000000007919 */ /* 0x000ea20000002100 */
[----:B------:R-:W3:Y:S01]  /*ace0*/  LDC R3, c[0x0][0xbe8] ;  /* 0x0002fa00ff037b82 */ /* 0x000ee20000000800 */
[----:B------:R-:W-:Y:S01]  /*acf0*/  IMAD.U32 R4, RZ, RZ, UR60 ;  /* 0x0000003cff047e24 */ /* 0x000fe2000f8e00ff */
[----:B------:R-:W-:Y:S02]  /*ad00*/  ULDC UR5, c[0x0][0xa88] ;  /* 0x0002a20000057ab9 */ /* 0x000fe40000000800 */
[----:B---3--:R-:W-:Y:S02]  /*ad10*/  IMAD R5, R3, UR5, RZ ;  /* 0x0000000503057c24 */ /* 0x008fe4000f8e02ff */
[----:B--2---:R-:W-:-:S04]  /*ad20*/  IADD3 R4, R4, -0x80, R0 ;  /* 0xffffff8004047810 */ /* 0x004fc80007ffe000 */
[----:B------:R-:W-:-:S13]  /*ad30*/  ISETP.GE.AND P0, PT, R4, R5, PT ;  /* 0x000000050400720c */ /* 0x000fda0003f06270 */
[----:B------:R-:W-:Y:S05]  /*ad40*/  @P0 BRA `(.L_x_2277) ;  /* 0x00000000008c0947 */ /* 0x000fea0003800000 */
[----:B------:R-:W-:Y:S01]  /*ad50*/  ISETP.NE.AND P0, PT, R3, 0x1, PT ;  /* 0x000000010300780c */ /* 0x000fe20003f05270 */
[----:B------:R-:W-:Y:S01]  /*ad60*/  ULDC.64 UR10, c[0x0][0xb90] ;  /* 0x0002e400000a7ab9 */ /* 0x000fe20000000a00 */
[----:B------:R-:W-:Y:S01]  /*ad70*/  R2UR UR13, R23 ;  /* 0x00000000170d72ca */ /* 0x000fe200000e0000 */
[----:B------:R-:W-:Y:S01]  /*ad80*/  UIMAD UR5, UR8, UR10, URZ ;  /* 0x0000000a080572a4 */ /* 0x000fe2000f8e023f */
[----:B------:R-:W-:Y:S01]  /*ad90*/  R2UR UR12, R184 ;  /* 0x00000000b80c72ca */ /* 0x000fe200000e0000 */
[----:B------:R-:W-:-:S08]  /*ada0*/  IMAD.MOV.U32 R2, RZ, RZ, R4 ;  /* 0x000000ffff027224 */ /* 0x000fd000078e0004 */
[----:B------:R-:W2:Y:S02]  /*adb0*/  @P0 LDC R5, c[0x0][0xbec] ;  /* 0x0002fb00ff050b82 */ /* 0x000ea40000000800 */
[----:B------:R-:W-:Y:S02]  /*adc0*/  UIMAD.WIDE.U32 UR6, UR13, UR10, URZ ;  /* 0x0000000a0d0672a5 */ /* 0x000fe4000f8e003f */
[----:B------:R-:W-:-:S03]  /*add0*/  UIMAD UR5, UR13, UR11, UR5 ;  /* 0x0000000b0d0572a4 */ /* 0x000fc6000f8e0205 */
[----:B------:R-:W-:Y:S01]  /*ade0*/  ULDC.64 UR10, c[0x0][0xb98] ;  /* 0x0002e600000a7ab9 */ /* 0x000fe20000000a00 */
[----:B------:R-:W3:Y:S01]  /*adf0*/  @P0 LDC R7, c[0x0][0xbf0] ;  /* 0x0002fc00ff070b82 */ /* 0x000ee20000000800 */
[----:B------:R-:W-:Y:S02]  /*ae00*/  UIADD3 UR7, UR7, UR5, URZ ;  /* 0x0000000507077290 */ /* 0x000fe4000fffe03f */
[----:B------:R-:W-:Y:S02]  /*ae10*/  UIMAD UR5, UR9, UR10, URZ ;  /* 0x0000000a090572a4 */ /* 0x000fe4000f8e023f */
[----:B------:R-:W-:Y:S02]  /*ae20*/  UIMAD.WIDE.U32 UR6, UR12, UR10, UR6 ;  /* 0x0000000a0c0672a5 */ /* 0x000fe4000f8e0006 */
[----:B------:R-:W-:-:S03]  /*ae30*/  UIMAD UR5, UR12, UR11, UR5 ;  /* 0x0000000b0c0572a4 */ /* 0x000fc6000f8e0205 */
[----:B------:R-:W-:Y:S01]  /*ae40*/  ULDC.64 UR10, c[0x0][0xb88] ;  /* 0x0002e200000a7ab9 */ /* 0x000fe20000000a00 */
[----:B------:R-:W-:Y:S01]  /*ae50*/  ULDC.64 UR12, c[0x0][0x208] ;  /* 0x00008200000c7ab9 */ /* 0x000fe20000000a00 */
[----:B--2---:R-:W-:-:S05]  /*ae60*/  @P0 IMAD.HI.U32 R0, R4, R5, RZ ;  /* 0x0000000504000227 */ /* 0x004fca00078e00ff */
[----:B---3--:R-:W-:-:S05]  /*ae70*/  @P0 SHF.R.U32.HI R2, RZ, R7, R0 ;  /* 0x00000007ff020219 */ /* 0x008fca0000011600 */
[----:B------:R-:W-:-:S04]  /*ae80*/  IMAD.MOV R5, RZ, RZ, -R2 ;  /* 0x000000ffff057224 */ /* 0x000fc800078e0a02 */
[----:B------:R-:W-:Y:S01]  /*ae90*/  IMAD R5, R3, R5, R4 ;  /* 0x0000000503057224 */ /* 0x000fe200078e0204 */
[----:B------:R-:W-:Y:S01]  /*aea0*/  SHF.R.S32.HI R3, RZ, 0x1f, R2 ;  /* 0x0000001fff037819 */ /* 0x000fe20000011402 */
[----:B------:R-:W-:Y:S01]  /*aeb0*/  IMAD.U32 R4, RZ, RZ, UR5 ;  /* 0x00000005ff047e24 */ /* 0x000fe2000f8e00ff */
        /* <DEDUP_REMOVED lines=12> */
.L_x_2277:
[----:B------:R-:W-:Y:S05]  /*af80*/  BSYNC B1 ;  /* 0x0000000000017941 */ /* 0x000fea0003800000 */
.L_x_2276:
[----:B------:R-:W-:Y:S01]  /*af90*/  R2UR UR13, R23 ;  /* 0x00000000170d72ca */ /* 0x000fe200000e0000 */
[----:B------:R-:W-:Y:S01]  /*afa0*/  ULDC.64 UR10, c[0x0][0xae8] ;  /* 0x0002ba00000a7ab9 */ /* 0x000fe20000000a00 */
[----:B------:R-:W-:Y:S01]  /*afb0*/  R2UR UR12, R184 ;  /* 0x00000000b80c72ca */ /* 0x000fe200000e0000 */
[----:B------:R-:W-:Y:S01]  /*afc0*/  UIMAD UR5, UR8, UR10, URZ ;  /* 0x0000000a080572a4 */ /* 0x000fe2000f8e023f */
[----:B------:R-:W-:Y:S01]  /*afd0*/  VIADD R6, R6, UR60 ;  /* 0x0000003c06067c36 */ /* 0x000fe20008000000 */
[----:B------:R-:W-:Y:S03]  /*afe0*/  BSSY B1, `(.L_x_2278) ;  /* 0x0000035000017945 */ /* 0x000fe60003800000 */
[----:B0-----:R-:W-:-:S04]  /*aff0*/  @P1 IMAD.HI.U32 R0, R6, R9, RZ ;  /* 0x0000000906001227 */ /* 0x001fc800078e00ff */
[----:B--2---:R-:W-:Y:S01]  /*b000*/  IMAD.MOV.U32 R5, RZ, RZ, R6 ;  /* 0x000000ffff057224 */ /* 0x004fe200078e0006 */
[----:B------:R-:W-:Y:S01]  /*b010*/  UIMAD.WIDE.U32 UR6, UR13, UR10, URZ ;  /* 0x0000000a0d0672a5 */ /* 0x000fe2000f8e003f */
[----:B-1----:R-:W-:Y:S01]  /*b020*/  @P1 SHF.R.U32.HI R5, RZ, R11, R0 ;  /* 0x0000000bff051219 */ /* 0x002fe20000011600 */
[----:B------:R-:W-:-:S03]  /*b030*/  UIMAD UR5, UR13, UR11, UR5 ;  /* 0x0000000b0d0572a4 */ /* 0x000fc6000f8e0205 */
[----:B------:R-:W-:Y:S01]  /*b040*/  ULDC.64 UR10, c[0x0][0xaf0] ;  /* 0x0002bc00000a7ab9 */ /* 0x000fe20000000a00 */
[----:B------:R-:W-:Y:S01]  /*b050*/  UIADD3 UR7, UR7, UR5, URZ ;  /* 0x0000000507077290 */ /* 0x000fe2000fffe03f */
[--C-:B------:R-:W-:Y:S01]  /*b060*/  SHF.R.S32.HI R0, RZ, 0x1f, R5.reuse ;  /* 0x0000001fff007819 */ /* 0x100fe20000011405 */
[----:B------:R-:W-:Y:S01]  /*b070*/  UIMAD UR5, UR9, UR10, URZ ;  /* 0x0000000a090572a4 */ /* 0x000fe2000f8e023f */
[----:B------:R-:W-:Y:S01]  /*b080*/  IMAD.MOV R7, RZ, RZ, -R5 ;  /* 0x000000ffff077224 */ /* 0x000fe200078e0a05 */
[----:B------:R-:W-:Y:S02]  /*b090*/  UIMAD.WIDE.U32 UR6, UR12, UR10, UR6 ;  /* 0x0000000a0c0672a5 */ /* 0x000fe4000f8e0006 */
[----:B------:R-:W-:Y:S01]  /*b0a0*/  UIMAD UR5, UR12, UR11, UR5 ;  /* 0x0000000b0c0572a4 */ /* 0x000fe2000f8e0205 */
[----:B------:R-:W-:Y:S01]  /*b0b0*/  IMAD R7, R8, R7, R6 ;  /* 0x0000000708077224 */ /* 0x000fe200078e0206 */
[----:B------:R-:W-:Y:S01]  /*b0c0*/  ULDC.64 UR8, c[0x0][0xae0] ;  /* 0x0002b80000087ab9 */ /* 0x000fe20000000a00 */
[----:B------:R-:W-:Y:S01]  /*b0d0*/  VIADD R6, R185, UR60 ;  /* 0x0000003cb9067c36 */ /* 0x000fe20008000000 */
[----:B------:R-:W-:Y:S01]  /*b0e0*/  UIADD3 UR5, UR7, UR5, URZ ;  /* 0x0000000507057290 */ /* 0x000fe2000fffe03f */
[----:B------:R-:W-:-:S02]  /*b0f0*/  IMAD R0, R0, UR8, RZ ;  /* 0x0000000800007c24 */ /* 0x000fc4000f8e02ff */
[----:B------:R-:W-:Y:S02]  /*b100*/  IMAD.U32 R3, RZ, RZ, UR7 ;  /* 0x00000007ff037e24 */ /* 0x000fe4000f8e00ff */
[----:B------:R-:W-:Y:S01]  /*b110*/  IMAD.U32 R2, RZ, RZ, UR6 ;  /* 0x00000006ff027e24 */ /* 0x000fe2000f8e00ff */
[----:B------:R-:W-:Y:S01]  /*b120*/  ULDC.64 UR6, c[0x0][0xad8] ;  /* 0x0002b60000067ab9 */ /* 0x000fe20000000a00 */
[----:B------:R-:W-:Y:S01]  /*b130*/  IMAD.U32 R3, RZ, RZ, UR5 ;  /* 0x00000005ff037e24 */ /* 0x000fe2000f8e00ff */
[----:B------:R-:W-:Y:S01]  /*b140*/  ULDC UR5, c[0x0][0xa88] ;  /* 0x0002a20000057ab9 */ /* 0x000fe20000000800 */
[C---:B------:R-:W-:Y:S01]  /*b150*/  IMAD R9, R5.reuse, UR9, R0 ;  /* 0x0000000905097c24 */ /* 0x040fe2000f8e0200 */
[----:B------:R-:W-:Y:S01]  /*b160*/  SHF.R.S32.HI R0, RZ, 0x1f, R7 ;  /* 0x0000001fff007819 */ /* 0x000fe20000011407 */
[----:B------:R-:W-:-:S04]  /*b170*/  IMAD.WIDE.U32 R2, R5, UR8, R2 ;  /* 0x0000000805027c25 */ /* 0x000fc8000f8e0002 */
[----:B------:R-:W-:Y:S02]  /*b180*/  IMAD.IADD R3, R3, 0x1, R9 ;  /* 0x0000000103037824 */ /* 0x000fe400078e0209 */
[----:B------:R-:W-:Y:S02]  /*b190*/  IMAD R4, R0, UR6, RZ ;  /* 0x0000000600047c24 */ /* 0x000fe4000f8e02ff */
[----:B------:R-:W-:Y:S02]  /*b1a0*/  IMAD R9, R8, UR5, RZ ;  /* 0x0000000508097c24 */ /* 0x000fe4000f8e02ff */
        /* <DEDUP_REMOVED lines=24> */
.L_x_2279:
[----:B------:R-:W-:Y:S05]  /*b330*/  BSYNC B1 ;  /* 0x0000000000017941 */ /* 0x000fea0003800000 */
.L_x_2278:
        /* <DEDUP_REMOVED lines=14> */
.L_x_2281:
[----:B------:R-:W-:Y:S05]  /*b420*/  BSYNC B1 ;  /* 0x0000000000017941 */ /* 0x000fea0003800000 */
.L_x_2280:
        /* <DEDUP_REMOVED lines=14> */
.L_x_2283:
[----:B------:R-:W-:Y:S05]  /*b510*/  BSYNC B1 ;  /* 0x0000000000017941 */ /* 0x000fea0003800000 */
.L_x_2282:
        /* <DEDUP_REMOVED lines=15> */
.L_x_2275:
[----:B------:R-:W-:Y:S05]  /*b610*/  BSYNC B0 ;  /* 0x0000000000007941 */ /* 0x000fea0003800000 */
.L_x_2267:
[----:B------:R-:W-:Y:S02]  /*b620*/  ULDC UR5, c[0x0][0xc38] ;  /* 0x00030e0000057ab9 */ /* 0x000fe40000000800 */
[----:B------:R-:W-:-:S06]  /*b630*/  UISETP.GE.AND UP0, UPT, UR4, UR5, UPT ;  /* 0x000000050400728c */ /* 0x000fcc000bf06270 */
[----:B------:R-:W-:-:S13]  /*b640*/  PLOP3.LUT P0, PT, PT, PT, UP0, 0x80, 0x0 ;  /* 0x000000000000781c */ /* 0x000fda0003f0f008 */
[----:B------:R-:W-:Y:S05]  /*b650*/  @!P0 BRA `(.L_x_2284) ;  /* 0xffffff5400d88947 */ /* 0x000fea000383ffff */
[----:B------:R-:W-:Y:S05]  /*b660*/  EXIT ;  /* 0x000000000000794d */ /* 0x000fea0003800000 */
.L_x_2232:
[----:B------:R-:W-:-:S08]  /*b670*/  NOP ;  /* 0x0000000000007918 */ /* 0x000fd00000000000 */
[----:B0-----:R-:W0:-:S00]  /*b680*/  USETMAXREG.DEALLOC.CTAPOOL 0x18 ;  /* 0x00000018000079c8 */ /* 0x001e0000080e0500 */
[----:B0-----:R-:W-:-:S06]  /*b690*/  LOP3.LUT R0, R0, 0x3, RZ, 0xc0, !PT ;  /* 0x0000000300007812 */ /* 0x001fcc00078ec0ff */
[----:B------:R-:W0:Y:S01]  /*b6a0*/  S2UR UR6, SR_CTAID.X ;  /* 0x00000000000679c3 */ /* 0x000e220000002500 */
[----:B------:R-:W-:Y:S01]  /*b6b0*/  IMAD.MOV.U32 R18, RZ, RZ, RZ ;  /* 0x000000ffff127224 */ /* 0x000fe200078e00ff */
[----:B------:R-:W1:Y:S02]  /*b6c0*/  SHFL.IDX PT, R0, R0, RZ, 0x1f ;  /* 0x00001fff00007589 */ /* 0x000e6400000e0000 */
[----:B-1----:R-:W-:-:S04]  /*b6d0*/  ISETP.NE.AND P0, PT, R0, RZ, PT ;  /* 0x000000ff0000720c */ /* 0x002fc80003f05270 */
[----:B------:R-:W0:Y:S01]  /*b6e0*/  LDC R0, c[0x0][0xc38] ;  /* 0x00030e00ff007b82 */ /* 0x000e220000000800 */
[----:B------:R-:W-:-:S05]  /*b6f0*/  P2R R2, PR, RZ, 0x1 ;  /* 0x00000001ff027803 */ /* 0x000fca0000000000 */
[----:B------:R1:W-:Y:S03]  /*b700*/  STL [R1+0x20], R2 ;  /* 0x0000200201007387 */ /* 0x0003e60000100800 */
[----:B------:R-:W-:Y:S06]  /*b710*/  @P0 BAR.ARV 0x4, 0x180 ;  /* 0x0106000000000b1d */ /* 0x000fec0000002000 */
[----:B------:R1:W-:Y:S01]  /*b720*/  STL [R1+0x1c], RZ ;  /* 0x00001cff01007387 */ /* 0x0003e20000100800 */
[----:B0-----:R-:W-:Y:S01]  /*b730*/  ISETP.LE.AND P0, PT, R0, UR6, PT ;  /* 0x0000000600007c0c */ /* 0x001fe2000bf03270 */
[----:B------:R-:W-:-:S05]  /*b740*/  IMAD.MOV.U32 R0, RZ, RZ, 0x1 ;  /* 0x00000001ff007424 */ /* 0x000fca00078e00ff */
[----:B------:R1:W-:Y:S07]  /*b750*/  STL [R1+0x4], R0 ;  /* 0x0000040001007387 */ /* 0x0003ee0000100800 */
[----:B------:R-:W-:Y:S05]  /*b760*/  @P0 BRA `(.L_x_2285) ;  /* 0x0000004400600947 */ /* 0x000fea0003800000 */
[----:B------:R-:W0:Y:S01]  /*b770*/  S2R R6, SR_TID.X ;  /* 0x0000000000067919 */ /* 0x000e220000002100 */
[----:B------:R-:W2:Y:S01]  /*b780*/  S2UR UR5, SR_CgaCtaId ;  /* 0x00000000000579c3 */ /* 0x000ea20000008800 */
[----:B------:R-:W-:Y:S01]  /*b790*/  UMOV UR4, 0x400 ;  /* 0x0000040000047882 */ /* 0x000fe20000000000 */
[----:B------:R-:W-:Y:S01]  /*b7a0*/  IMAD.MOV.U32 R18, RZ, RZ, RZ ;  /* 0x000000ffff127224 */ /* 0x000fe200078e00ff */
[----:B------:R-:W-:Y:S01]  /*b7b0*/  ULDC UR43, c[0x0][0xc] ;  /* 0x00000300002b7ab9 */ /* 0x000fe20000000800 */
[----:B------:R-:W-:Y:S01]  /*b7c0*/  ULDC.64 UR38, c[0x0][0x198] ;  /* 0x0000660000267ab9 */ /* 0x000fe20000000a00 */
[----:B--2---:R-:W-:-:S06]  /*b7d0*/  ULEA UR4, UR5, UR4, 0x18 ;  /* 0x0000000405047291 */ /* 0x004fcc000f8ec03f */
[----:B------:R-:W-:Y:S01]  /*b7e0*/  IMAD.U32 R17, RZ, RZ, UR4 ;  /* 0x00000004ff117e24 */ /* 0x000fe2000f8e00ff */
[C---:B0-----:R-:W-:Y:S01]  /*b7f0*/  LOP3.LUT R5, R6.reuse, 0x7f, RZ, 0xc0, !PT ;  /* 0x0000007f06057812 */ /* 0x041fe200078ec0ff */
[----:B-1----:R-:W-:-:S05]  /*b800*/  IMAD.SHL.U32 R0, R6, 0x8, RZ ;  /* 0x0000000806007824 */ /* 0x002fca00078e00ff */
        /* <DEDUP_REMOVED lines=13> */
[----:B------:R0:W-:Y:S04]  /*b8e0*/  STL [R1+0x4], R2 ;  /* 0x0000040201007387 */ /* 0x0001e80000100800 */
[----:B------:R1:W-:Y:S01]  /*b8f0*/  STL [R1+0x1c], RZ ;  /* 0x00001cff01007387 */ /* 0x0003e20000100800 */
[----:B0-----:R-:W-:-:S02]  /*b900*/  LOP3.LUT R2, R0, 0x40, RZ, 0xfc, !PT ;  /* 0x0000004000027812 */ /* 0x001fc400078efcff */
[----:B-1----:R-:W-:-:S07]  /*b910*/  LOP3.LUT R0, R0, 0x80, RZ, 0xfc, !PT ;  /* 0x0000008000007812 */ /* 0x002fce00078efcff */
.L_x_2375:
        /* <DEDUP_REMOVED lines=23> */
.L_x_2286:
[----:B------:R-:W-:Y:S01]  /*ba90*/  ULDC UR8, c[0x0][0xc54] ;  /* 0x0003150000087ab9 */ /* 0x000fe20000000800 */
[----:B------:R-:W-:Y:S01]  /*baa0*/  UMOV UR7, UR9 ;  /* 0x0000000900077c82 */ /* 0x000fe20008000000 */
[----:B------:R-:W-:-:S11]  /*bab0*/  UISETP.NE.AND UP0, UPT, UR8, 0x1, UPT ;  /* 0x000000010800788c */ /* 0x000fd6000bf05270 */
[----:B------:R-:W-:Y:S02]  /*bac0*/  @UP0 ULDC.64 UR10, c[0x0][0xc58] ;  /* 0x00031600000a0ab9 */ /* 0x000fe40000000a00 */
[----:B------:R-:W-:-:S04]  /*bad0*/  UIMAD.WIDE.U32 UR4, UR9, UR10, URZ ;  /* 0x0000000a090472a5 */ /* 0x000fc8000f8e003f */
[----:B------:R-:W-:-:S04]  /*bae0*/  @UP0 USHF.R.U32.HI UR7, URZ, UR11, UR5 ;  /* 0x0000000b3f070299 */ /* 0x000fc80008011605 */
[----:B------:R-:W-:-:S12]  /*baf0*/  UIMAD UR8, UR7, UR8, URZ ;  /* 0x00000008070872a4 */ /* 0x000fd8000f8e023f */
.L_x_2287:
[----:B------:R-:W-:Y:S01]  /*bb00*/  ULOP3.LUT UR42, URZ, UR7, URZ, 0x33, !UPT ;  /* 0x000000073f2a7292 */ /* 0x000fe2000f8e333f */
[----:B------:R-:W-:Y:S01]  /*bb10*/  BSSY B7, `(.L_x_2288) ;  /* 0x0000400000077945 */ /* 0x000fe20003800000 */
[----:B------:R-:W-:Y:S01]  /*bb20*/  ULDC UR5, c[0x0][0x448] ;  /* 0x0001120000057ab9 */ /* 0x000fe20000000800 */
[----:B------:R-:W-:Y:S01]  /*bb30*/  ULDC UR4, c[0x0][0xc3c] ;  /* 0x00030f0000047ab9 */ /* 0x000fe20000000800 */
[----:B------:R-:W-:Y:S02]  /*bb40*/  UISETP.NE.AND UP1, UPT, UR5, 0x1, UPT ;  /* 0x000000010500788c */ /* 0x000fe4000bf25270 */
[----:B------:R-:W-:Y:S01]  /*bb50*/  UIADD3 UR42, UR42, UR4, URZ ;  /* 0x000000042a2a7290 */ /* 0x000fe2000fffe03f */
[----:B------:R-:W-:Y:S01]  /*bb60*/  ULDC.64 UR10, c[0x0][0x418] ;  /* 0x00010600000a7ab9 */ /* 0x000fe20000000a00 */
[----:B------:R-:W-:Y:S01]  /*bb70*/  ULDC UR5, c[0x0][0x288] ;  /* 0x0000a20000057ab9 */ /* 0x000fe20000000800 */
[----:B------:R-:W-:Y:S02]  /*bb80*/  UISETP.NE.U32.AND UP0, UPT, UR10, URZ, UPT ;  /* 0x0000003f0a00728c */ /* 0x000fe4000bf05070 */
[----:B------:R-:W-:-:S02]  /*bb90*/  USHF.L.U32 UR7, UR42, 0x7, URZ ;  /* 0x000000072a077899 */ /* 0x000fc4000800063f */
[----:B------:R-:W-:Y:S02]  /*bba0*/  UISETP.NE.AND.EX UP0, UPT, UR11, URZ, UPT, UP0 ;  /* 0x0000003f0b00728c */ /* 0x000fe4000bf05300 */
[----:B------:R-:W-:Y:S01]  /*bbb0*/  UIADD3 UR7, UR7, 0x7f, URZ ;  /* 0x0000007f07077890 */ /* 0x000fe2000fffe03f */
[----:B------:R-:W-:Y:S01]  /*bbc0*/  ULDC UR4, c[0x0][0x424] ;  /* 0x0001090000047ab9 */ /* 0x000fe20000000800 */
[----:B------:R-:W-:Y:S02]  /*bbd0*/  UIADD3 UR13, -UR5, 0x80, URZ ;  /* 0x00000080050d7890 */ /* 0x000fe4000fffe13f */
[----:B------:R-:W-:Y:S01]  /*bbe0*/  USEL UR11, UR4, 0x1, UP0 ;  /* 0x00000001040b7887 */ /* 0x000fe20008000000 */
[----:B------:R-:W-:Y:S01]  /*bbf0*/  @UP1 ULDC UR5, c[0x0][0x44c] ;  /* 0x0001130000051ab9 */ /* 0x000fe20000000800 */
[----:B------:R-:W-:Y:S01]  /*bc00*/  ULDC UR12, c[0x0][0x2f0] ;  /* 0x0000bc00000c7ab9 */ /* 0x000fe20000000800 */
[----:B------:R-:W-:Y:S01]  /*bc10*/  UIMAD.WIDE.U32 UR4, UR7, UR5, URZ ;  /* 0x00000005070472a5 */ /* 0x000fe2000f8e003f */
[----:B------:R-:W-:Y:S01]  /*bc20*/  @UP1 ULDC UR14, c[0x0][0x450] ;  /* 0x00011400000e1ab9 */ /* 0x000fe20000000800 */
[----:B------:R-:W-:-:S02]  /*bc30*/  UIMAD UR13, UR11, UR12, UR13 ;  /* 0x0000000c0b0d72a4 */ /* 0x000fc4000f8e020d */
[----:B------:R-:W-:Y:S02]  /*bc40*/  @UP1 USHF.R.U32.HI UR7, URZ, UR14, UR5 ;  /* 0x0000000e3f071299 */ /* 0x000fe40008011605 */
[----:B------:R-:W-:Y:S02]  /*bc50*/  UIMAD UR11, UR11, UR12, 0x7f ;  /* 0x0000007f0b0b74a4 */ /* 0x000fe4000f8e020c */
[----:B------:R-:W-:Y:S02]  /*bc60*/  UIADD3 UR7, UR13, UR7, URZ ;  /* 0x000000070d077290 */ /* 0x000fe4000fffe03f */
[----:B------:R-:W-:Y:S02]  /*bc70*/  UIADD3 UR8, UR9, -UR8, URZ ;  /* 0x8000000809087290 */ /* 0x000fe4000fffe03f */
[----:B------:R-:W-:Y:S02]  /*bc80*/  USHF.R.S32.HI UR9, URZ, 0x1f, UR11 ;  /* 0x0000001f3f097899 */ /* 0x000fe4000801140b */
[----:B------:R-:W-:-:S02]  /*bc90*/  USHF.R.S32.HI UR4, URZ, 0x1f, UR7 ;  /* 0x0000001f3f047899 */ /* 0x000fc40008011407 */
[----:B------:R-:W-:Y:S02]  /*bca0*/  ULEA.HI UR9, UR9, UR11, URZ, 0x7 ;  /* 0x0000000b09097291 */ /* 0x000fe4000f8f383f */
[----:B------:R-:W-:Y:S01]  /*bcb0*/  ULEA.HI UR7, UR4, UR7, URZ, 0x7 ;  /* 0x0000000704077291 */ /* 0x000fe2000f8f383f */
[----:B------:R-:W-:Y:S01]  /*bcc0*/  ULDC UR10, c[0x0][0xc48] ;  /* 0x00031200000a7ab9 */ /* 0x000fe20000000800 */
[----:B------:R-:W-:Y:S02]  /*bcd0*/  USHF.R.S32.HI UR9, URZ, 0x7, UR9 ;  /* 0x000000073f097899 */ /* 0x000fe40008011409 */
[----:B------:R-:W-:Y:S02]  /*bce0*/  USHF.R.S32.HI UR7, URZ, 0x7, UR7 ;  /* 0x000000073f077899 */ /* 0x000fe40008011407 */
[----:B------:R-:W-:Y:S02]  /*bcf0*/  UISETP.NE.AND UP0, UPT, UR10, 0x1, UPT ;  /* 0x000000010a00788c */ /* 0x000fe4000bf05270 */
[----:B------:R-:W-:Y:S01]  /*bd00*/  UISETP.LT.AND UP1, UPT, UR9, UR7, UPT ;  /* 0x000000070900728c */ /* 0x000fe2000bf21270 */
[----:B------:R-:W-:-:S03]  /*bd10*/  ULDC UR5, c[0x0][0xc54] ;  /* 0x0003150000057ab9 */ /* 0x000fc60000000800 */
[----:B------:R-:W-:Y:S02]  /*bd20*/  USEL UR41, UR9, UR7, UP1 ;  /* 0x0000000709297287 */ /* 0x000fe40008800000 */
[----:B------:R-:W-:-:S03]  /*bd30*/  UIMAD UR8, UR6, UR5, UR8 ;  /* 0x00000005060872a4 */ /* 0x000fc6000f8e0208 */
[----:B------:R-:W-:Y:S01]  /*bd40*/  @UP0 ULDC UR5, c[0x0][0xc4c] ;  /* 0x0003130000050ab9 */ /* 0x000fe20000000800 */
[----:B------:R-:W-:Y:S01]  /*bd50*/  ISETP.LT.AND P0, PT, RZ, UR41, PT ;  /* 0x00000029ff007c0c */ /* 0x000fe2000bf01270 */
[----:B------:R-:W-:Y:S01]  /*bd60*/  UIMAD.WIDE.U32 UR4, UR8, UR5, URZ ;  /* 0x00000005080472a5 */ /* 0x000fe2000f8e003f */
[----:B------:R-:W-:Y:S01]  /*bd70*/  @UP0 ULDC UR6, c[0x0][0xc50] ;  /* 0x0003140000060ab9 */ /* 0x000fe20000000800 */
[----:B------:R-:W-:Y:S02]  /*bd80*/  UMOV UR40, UR8 ;  /* 0x0000000800287c82 */ /* 0x000fe40008000000 */
[----:B------:R-:W-:-:S04]  /*bd90*/  @UP0 USHF.R.U32.HI UR40, URZ, UR6, UR5 ;  /* 0x000000063f280299 */ /* 0x000fc80008011605 */
[----:B------:R-:W-:-:S04]  /*bda0*/  UIADD3 UR36, -UR40, URZ, URZ ;  /* 0x0000003f28247290 */ /* 0x000fc8000fffe13f */
[----:B------:R-:W-:Y:S01]  /*bdb0*/  UIMAD UR36, UR10, UR36, UR8 ;  /* 0x000000240a2472a4 */ /* 0x000fe2000f8e0208 */
[----:B------:R-:W-:Y:S11]  /*bdc0*/  @P0 BRA `(.L_x_2289) ;  /* 0x00000000004c0947 */ /* 0x000ff60003800000 */
        /* <DEDUP_REMOVED lines=19> */
.L_x_2289:
        /* <DEDUP_REMOVED lines=20> */
.L_x_2292:
[----:B------:R-:W-:Y:S05]  /*c040*/  BSYNC B6 ;  /* 0x0000000000067941 */ /* 0x000fea0003800000 */
.L_x_2291:
        /* <DEDUP_REMOVED lines=20> */
.L_x_2295:
        /* <DEDUP_REMOVED lines=15> */
.L_x_2294:
[----:B------:R-:W-:Y:S05]  /*c280*/  BSYNC B6 ;  /* 0x0000000000067941 */ /* 0x000fea0003800000 */
.L_x_2293:
[----:B------:R-:W-:Y:S01]  /*c290*/  ULDC.64 UR4, c[0x0][0x9f8] ;  /* 0x00027e0000047ab9 */ /* 0x000fe20000000a00 */
[----:B------:R-:W-:Y:S01]  /*c2a0*/  IMAD.U32 R7, RZ, RZ, UR40 ;  /* 0x00000028ff077e24 */ /* 0x000fe2000f8e00ff */
[----:B------:R-:W-:Y:S01]  /*c2b0*/  UISETP.NE.U32.AND UP0, UPT, UR4, URZ, UPT ;  /* 0x0000003f0400728c */ /* 0x000fe2000bf05070 */
[----:B------:R-:W-:-:S03]  /*c2c0*/  ULDC.64 UR6, c[0x0][0x208] ;  /* 0x0000820000067ab9 */ /* 0x000fc60000000a00 */
[----:B------:R-:W-:-:S06]  /*c2d0*/  UISETP.NE.AND.EX UP0, UPT, UR5, URZ, UPT, UP0 ;  /* 0x0000003f0500728c */ /* 0x000fcc000bf05300 */
[----:B------:R-:W-:-:S05]  /*c2e0*/  PLOP3.LUT P0, PT, PT, PT, UP0, 0x80, 0x0 ;  /* 0x000000000000781c */ /* 0x000fca0003f0f008 */
[----:B------:R-:W-:Y:S02]  /*c2f0*/  @UP0 ULDC.64 UR4, c[0x0][0x9f8] ;  /* 0x00027e0000040ab9 */ /* 0x000fe40000000a00 */
[----:B------:R-:W-:-:S06]  /*c300*/  @UP0 UIMAD.WIDE UR4, UR40, 0x4, UR4 ;  /* 0x00000004280408a5 */ /* 0x000fcc000f8e0204 */
[----:B------:R-:W-:Y:S02]  /*c310*/  IMAD.U32 R2, RZ, RZ, UR4 ;  /* 0x00000004ff027e24 */ /* 0x000fe4000f8e00ff */
[----:B------:R-:W-:-:S05]  /*c320*/  IMAD.U32 R3, RZ, RZ, UR5 ;  /* 0x00000005ff037e24 */ /* 0x000fca000f8e00ff */
[----:B------:R0:W2:Y:S01]  /*c330*/  @P0 LDG.E R7, desc[UR6][R2.64] ;  /* 0x0000000602070981 */ /* 0x0000a2000c1e1900 */
        /* <DEDUP_REMOVED lines=9> */
[----:B------:R-:W-:Y:S02]  /*c3d0*/  P2R R4, PR, RZ, 0x2 ;  /* 0x00000002ff047803 */ /* 0x000fe40000000000 */
[----:B--2---:R-:W-:Y:S01]  /*c3e0*/  SHF.R.S32.HI R8, RZ, 0x1f, R7 ;  /* 0x0000001fff087819 */ /* 0x004fe20000011407 */
[----:B------:R0:W-:Y:S01]  /*c3f0*/  STL [R1], R7 ;  /* 0x0000000701007387 */ /* 0x0001e20000100800 */
[----:B------:R-:W-:-:S03]  /*c400*/  SEL R16, R7, RZ, !P1 ;  /* 0x000000ff07107207 */ /* 0x000fc60004800000 */
[----:B------:R0:W-:Y:S04]  /*c410*/  STL [R1+0x10], R4 ;  /* 0x0000100401007387 */ /* 0x0001e80000100800 */
[----:B------:R0:W-:Y:S01]  /*c420*/  STL [R1+0x8], R8 ;  /* 0x0000080801007387 */ /* 0x0001e20000100800 */
[----:B------:R-:W-:Y:S05]  /*c430*/  BRA.DIV UR4, `(.L_x_2296) ;  /* 0x0000003e04c47947 */ /* 0x000fea000b800000 */
[----:B------:R1:W2:Y:S02]  /*c440*/  SHFL.IDX PT, R14, R0, RZ, 0x1f ;  /* 0x00001fff000e7589 */ /* 0x0002a400000e0000 */
.L_x_2390:
[----:B------:R-:W-:Y:S02]  /*c450*/  PLOP3.LUT P2, PT, PT, PT, PT, 0x8, 0x0 ;  /* 0x000000000000781c */ /* 0x000fe40003f4e170 */
[----:B--2---:R-:W-:Y:S02]  /*c460*/  ISETP.NE.AND P0, PT, R14, RZ, PT ;  /* 0x000000ff0e00720c */ /* 0x004fe40003f05270 */
[----:B-1----:R-:W-:-:S05]  /*c470*/  P2R R0, PR, RZ, 0x4 ;  /* 0x00000004ff007803 */ /* 0x002fca0000000000 */
[----:B------:R1:W-:Y:S06]  /*c480*/  STL [R1+0xc], R0 ;  /* 0x00000c0001007387 */ /* 0x0003ec0000100800 */
[----:B------:R-:W-:Y:S05]  /*c490*/  @P0 BRA `(.L_x_2297) ;  /* 0x0000000400200947 */ /* 0x000fea0003800000 */
[----:B------:R-:W-:-:S03]  /*c4a0*/  UMOV UR4, 0xffffffff ;  /* 0xffffffff00047882 */ /* 0x000fc60000000000 */
[----:B------:R-:W-:Y:S05]  /*c4b0*/  BRA.DIV UR4, `(.L_x_2298) ;  /* 0x0000003e04c47947 */ /* 0x000fea000b800000 */
[----:B------:R-:W-:-:S13]  /*c4c0*/  ELECT P6, URZ, PT ;  /* 0x00000000003f782f */ /* 0x000fda00038c0000 */
.L_x_2393:
[----:B------:R-:W-:Y:S05]  /*c4d0*/  @!P6 BRA `(.L_x_2297) ;  /* 0x000000040010e947 */ /* 0x000fea0003800000 */
[----:B------:R-:W-:Y:S01]  /*c4e0*/  IMAD.MOV.U32 R16, RZ, RZ, R7 ;  /* 0x000000ffff107224 */ /* 0x000fe200078e0007 */
[----:B------:R-:W-:Y:S06]  /*c4f0*/  @!P1 BRA `(.L_x_2299) ;  /* 0x0000000000489947 */ /* 0x000fec0003800000 */
[----:B------:R-:W2:Y:S01]  /*c500*/  LDC R6, c[0x0][0x43c] ;  /* 0x00010f00ff067b82 */ /* 0x000ea20000000800 */
[----:B------:R-:W-:Y:S01]  /*c510*/  ULDC.64 UR4, c[0x0][0x428] ;  /* 0x00010a0000047ab9 */ /* 0x000fe20000000a00 */
[----:B------:R-:W-:Y:S01]  /*c520*/  ULDC.64 UR6, c[0x0][0x208] ;  /* 0x0000820000067ab9 */ /* 0x000fe20000000a00 */
[----:B--2---:R-:W-:-:S13]  /*c530*/  ISETP.NE.AND P0, PT, R6, 0x1, PT ;  /* 0x000000010600780c */ /* 0x004fda0003f05270 */
[----:B0-----:R-:W1:Y:S02]  /*c540*/  @P0 LDC.64 R4, c[0x0][0x440] ;  /* 0x00011000ff040b82 */ /* 0x001e640000000a00 */
[----:B-1----:R-:W-:-:S04]  /*c550*/  @P0 IMAD.HI.U32 R0, R19, R4, RZ ;  /* 0x0000000413000227 */ /* 0x002fc800078e00ff */
        /* <DEDUP_REMOVED lines=12> */
.L_x_2299:
[----:B--2---:R-:W2:Y:S01]  /*c620*/  LDL R2, [R1+0x4] ;  /* 0x0000040001027983 */ /* 0x004ea20000100800 */
[----:B-1----:R-:W-:Y:S01]  /*c630*/  IMAD R0, R18, 0x8, R17 ;  /* 0x0000000812007824 */ /* 0x002fe200078e0211 */
[----:B--2---:R-:W-:-:S04]  /*c640*/  SHF.L.U32 R2, R2, 0x1f, RZ ;  /* 0x0000001f02027819 */ /* 0x004fc800000006ff */
[----:B------:R-:W1:Y:S02]  /*c650*/  SYNCS.PHASECHK.TRANS64.TRYWAIT P0, [R0+URZ+0x34840], R2 ;  /* 0x03484002000075a7 */ /* 0x000e64000800017f */
[----:B-1----:R-:W-:Y:S05]  /*c660*/  @!P0 BRA `(.L_x_2300) ;  /* 0x0000003c00788947 */ /* 0x002fea0003800000 */
.L_x_2394:
        /* <DEDUP_REMOVED lines=11> */
.L_x_2301:
[----:B------:R-:W-:Y:S01]  /*c720*/  R2UR UR33, R0 ;  /* 0x00000000002172ca */ /* 0x000fe200000e0000 */
[----:B-1----:R-:W-:Y:S01]  /*c730*/  IMAD R0, R18, 0xc000, R17 ;  /* 0x0000c00012007824 */ /* 0x002fe200078e0211 */
[----:B------:R-:W-:Y:S01]  /*c740*/  R2UR UR35, R19 ;  /* 0x00000000132372ca */ /* 0x000fe200000e0000 */
[----:B------:R-:W-:Y:S01]  /*c750*/  UIADD3 UR4, UP0, UR38, 0x370, URZ ;  /* 0x0000037026047890 */ /* 0x000fe2000ff1e03f */
[----:B-----5:R-:W-:Y:S01]  /*c760*/  R2UR UR37, R16 ;  /* 0x00000000102572ca */ /* 0x020fe200000e0000 */
[----:B------:R-:W-:Y:S01]  /*c770*/  UMOV UR6, 0x0 ;  /* 0x0000000000067882 */ /* 0x000fe20000000000 */
[----:B------:R-:W-:Y:S01]  /*c780*/  R2UR UR8, R0 ;  /* 0x00000000000872ca */ /* 0x000fe200000e0000 */
[----:B------:R-:W-:Y:S01]  /*c790*/  UIADD3.X UR5, URZ, UR39, URZ, UP0, !UPT ;  /* 0x000000273f057290 */ /* 0x000fe200087fe43f */
[----:B------:R-:W-:Y:S01]  /*c7a0*/  PLOP3.LUT P0, PT, PT, PT, PT, 0x80, 0x0 ;  /* 0x000000000000781c */ /* 0x000fe20003f0f070 */
[----:B------:R-:W-:Y:S01]  /*c7b0*/  UMOV UR7, 0x14f00000 ;  /* 0x14f0000000077882 */ /* 0x000fe20000000000 */
[----:B------:R-:W-:Y:S01]  /*c7c0*/  UMOV UR34, URZ ;  /* 0x0000003f00227c82 */ /* 0x000fe20008000000 */
[----:B------:R-:W-:Y:S01]  /*c7d0*/  UMOV UR18, 0x40 ;  /* 0x0000004000127882 */ /* 0x000fe20000000000 */
[----:B------:R-:W-:Y:S01]  /*c7e0*/  P2R R0, PR, RZ, 0x1 ;  /* 0x00000001ff007803 */ /* 0x000fe20000000000 */
[----:B------:R-:W-:-:S02]  /*c7f0*/  UIADD3 UR33, UR33, 0x34830, URZ ;  /* 0x0003483021217890 */ /* 0x000fc4000fffe03f */
[----:B------:R-:W-:Y:S01]  /*c800*/  USHF.L.U32 UR35, UR35, 0x7, URZ ;  /* 0x0000000723237899 */ /* 0x000fe2000800063f */
[----:B------:R-:W-:Y:S01]  /*c810*/  UMOV UR20, UR36 ;  /* 0x0000002400147c82 */ /* 0x000fe20008000000 */
[----:B------:R-:W-:Y:S02]  /*c820*/  UMOV UR21, UR37 ;  /* 0x0000002500157c82 */ /* 0x000fe40008000000 */
[----:B------:R-:W-:Y:S01]  /*c830*/  UIADD3 UR32, UR8, 0x1c400, URZ ;  /* 0x0001c40008207890 */ /* 0x000fe2000fffe03f */
[----:B------:R2:W-:Y:S01]  /*c840*/  STL [R1+0xc], R0 ;  /* 0x00000c0001007387 */ /* 0x0005e20000100800 */
[----:B------:R-:W-:Y:S02]  /*c850*/  UIADD3 UR16, UR8, 0x20400, URZ ;  /* 0x0002040008107890 */ /* 0x000fe4000fffe03f */
[----:B------:R-:W-:Y:S01]  /*c860*/  UIADD3 UR8, UR8, 0x24400, URZ ;  /* 0x0002440008087890 */ /* 0x000fe2000fffe03f */
[----:B------:R-:W-:Y:S01]  /*c870*/  UMOV UR17, UR33 ;  /* 0x0000002100117c82 */ /* 0x000fe20008000000 */
[----:B------:R-:W-:Y:S01]  /*c880*/  UMOV UR19, UR35 ;  /* 0x0000002300137c82 */ /* 0x000fe20008000000 */
[----:B------:R-:W-:Y:S01]  /*c890*/  UMOV UR10, 0x80 ;  /* 0x00000080000a7882 */ /* 0x000fe20000000000 */
[----:B------:R-:W-:Y:S01]  /*c8a0*/  UMOV UR12, UR36 ;  /* 0x00000024000c7c82 */ /* 0x000fe20008000000 */
[----:B------:R-:W-:Y:S01]  /*c8b0*/  UMOV UR13, UR37 ;  /* 0x00000025000d7c82 */ /* 0x000fe20008000000 */
[----:B------:R-:W-:Y:S01]  /*c8c0*/  UMOV UR9, UR33 ;  /* 0x0000002100097c82 */ /* 0x000fe20008000000 */
[----:B------:R-:W-:Y:S01]  /*c8d0*/  UMOV UR11, UR35 ;  /* 0x00000023000b7c82 */ /* 0x000fe20008000000 */
[----:B------:R2:W-:Y:S01]  /*c8e0*/  UTMALDG.4D [UR32], [UR4], desc[UR6] ;  /* 0x00000620040075b4 */ /* 0x0005e20008019000 */
[----:B------:R2:W-:Y:S01]  /*c8f0*/  UTMALDG.4D [UR16], [UR4], desc[UR6] ;  /* 0x00000610040075b4 */ /* 0x0005e20008019000 */
[----:B------:R2:W-:Y:S02]  /*c900*/  UTMALDG.4D [UR8], [UR4], desc[UR6] ;  /* 0x00000608040075b4 */ /* 0x0005e40008019000 */
[----:B--2---:R-:W-:Y:S01]  /*c910*/  NOP ;  /* 0x0000000000007918 */ /* 0x004fe20000000000 */
.L_x_2297:
[----:B-1----:R-:W-:Y:S01]  /*c920*/  VIADD R0, R17, 0x10400 ;  /* 0x0001040011007836 */ /* 0x002fe20000000000 */
[----:B------:R-:W-:Y:S05]  /*c930*/  WARPSYNC.ALL ;  /* 0x0000000000007948 */ /* 0x000fea0003800000 */
[----:B------:R-:W-:Y:S01]  /*c940*/  BAR.SYNC.DEFER_BLOCKING 0x8, 0x180 ;  /* 0x0206000000007b1d */ /* 0x000fe20000010000 */
[----:B------:R-:W-:-:S05]  /*c950*/  LOP3.LUT P0, RZ, R0, 0x3ff, RZ, 0xc0, !PT ;  /* 0x000003ff00ff7812 */ /* 0x000fca000780c0ff */
[----:B------:R-:W-:Y:S08]  /*c960*/  BSSY B6, `(.L_x_2302) ;  /* 0x0000012000067945 */ /* 0x000ff00003800000 */
        /* <DEDUP_REMOVED lines=17> */
.L_x_2303:
[----:B------:R-:W-:Y:S05]  /*ca80*/  BSYNC B6 ;  /* 0x0000000000067941 */ /* 0x000fea0003800000 */
.L_x_2302:
[----:B0-----:R-:W0:Y:S01]  /*ca90*/  LDC R7, c[0x0][0x448] ;  /* 0x00011200ff077b82 */ /* 0x001e220000000800 */
[----:B------:R-:W1:Y:S01]  /*caa0*/  S2R R0, SR_TID.X ;  /* 0x0000000000007919 */ /* 0x000e620000002100 */
[----:B------:R-:W-:Y:S01]  /*cab0*/  USHF.R.S32.HI UR4, URZ, 0x1f, UR36 ;  /* 0x0000001f3f047899 */ /* 0x000fe20008011424 */
[----:B------:R-:W-:Y:S01]  /*cac0*/  ULDC.64 UR8, c[0x0][0x2d8] ;  /* 0x0000b60000087ab9 */ /* 0x000fe20000000a00 */
[----:B------:R-:W2:Y:S02]  /*cad0*/  S2R R2, SR_TID.X ;  /* 0x0000000000027919 */ /* 0x000ea40000002100 */
[----:B------:R-:W-:Y:S02]  /*cae0*/  UIMAD UR6, UR4, UR8, URZ ;  /* 0x00000008040672a4 */ /* 0x000fe4000f8e023f */
[----:B------:R-:W-:Y:S01]  /*caf0*/  UIMAD.WIDE.U32 UR4, UR36, UR8, URZ ;  /* 0x00000008240472a5 */ /* 0x000fe2000f8e003f */
[----:B------:R-:W3:Y:S01]  /*cb00*/  S2R R8, SR_TID.X ;  /* 0x0000000000087919 */ /* 0x000ee20000002100 */
[----:B------:R-:W-:-:S02]  /*cb10*/  UIMAD UR6, UR36, UR9, UR6 ;  /* 0x00000009240672a4 */ /* 0x000fc4000f8e0206 */
[----:B------:R-:W-:Y:S01]  /*cb20*/  USHF.R.S32.HI UR7, URZ, 0x1f, UR40 ;  /* 0x0000001f3f077899 */ /* 0x000fe20008011428 */
[----:B------:R-:W4:Y:S01]  /*cb30*/  S2R R10, SR_TID.X ;  /* 0x00000000000a7919 */ /* 0x000f220000002100 */
[----:B------:R-:W-:Y:S01]  /*cb40*/  UIADD3 UR5, UR5, UR6, URZ ;  /* 0x0000000605057290 */ /* 0x000fe2000fffe03f */
[----:B------:R-:W-:-:S03]  /*cb50*/  ULDC.64 UR8, c[0x0][0x2e0] ;  /* 0x0000b80000087ab9 */ /* 0x000fc60000000a00 */
[----:B------:R-:W-:Y:S02]  /*cb60*/  UIMAD.WIDE.U32 UR4, UR40, UR8, UR4 ;  /* 0x00000008280472a5 */ /* 0x000fe4000f8e0004 */
[----:B------:R-:W-:Y:S01]  /*cb70*/  UIMAD UR6, UR7, UR8, URZ ;  /* 0x00000008070672a4 */ /* 0x000fe2000f8e023f */
[----:B0-----:R-:W-:-:S03]  /*cb80*/  ISETP.NE.AND P0, PT, R7, 0x1, PT ;  /* 0x000000010700780c */ /* 0x001fc60003f05270 */
[----:B------:R-:W-:Y:S01]  /*cb90*/  UIMAD UR6, UR40, UR9, UR6 ;  /* 0x00000009280672a4 */ /* 0x000fe2000f8e0206 */
[----:B------:R-:W-:-:S03]  /*cba0*/  IMAD.U32 R5, RZ, RZ, UR5 ;  /* 0x00000005ff057e24 */ /* 0x000fc6000f8e00ff */
[----:B------:R-:W-:Y:S01]  /*cbb0*/  UIADD3 UR6, UR5, UR6, URZ ;  /* 0x0000000605067290 */ /* 0x000fe2000fffe03f */
[----:B-1----:R-:W-:-:S05]  /*cbc0*/  IMAD.SHL.U32 R4, R0, 0x10, RZ ;  /* 0x0000001000047824 */ /* 0x002fca00078e00ff */
[----:B------:R-:W0:Y:S01]  /*cbd0*/  @P0 LDC R3, c[0x0][0x44c] ;  /* 0x00011300ff030b82 */ /* 0x000e220000000800 */
[----:B--2---:R-:W-:Y:S01]  /*cbe0*/  LOP3.LUT R2, R2, 0x7f, RZ, 0xc0, !PT ;  /* 0x0000007f02027812 */ /* 0x004fe200078ec0ff */
[----:B---3--:R-:W-:-:S03]  /*cbf0*/  IMAD.SHL.U32 R8, R8, 0x8, RZ ;  /* 0x0000000808087824 */ /* 0x008fc600078e00ff */
[----:B------:R-:W-:-:S03]  /*cc00*/  SHF.R.U32.HI R2, RZ, 0x3, R2 ;  /* 0x00000003ff027819 */ /* 0x000fc60000011602 */
[----:B------:R-:W1:Y:S01]  /*cc10*/  @P0 LDC R0, c[0x0][0x450] ;  /* 0x00011400ff000b82 */ /* 0x000e620000000800 */
[----:B------:R-:W-:Y:S01]  /*cc20*/  LOP3.LUT R4, R2, 0x70, R4, 0xf8, !PT ;  /* 0x0000007002047812 */ /* 0x000fe200078ef804 */
[----:B------:R-:W-:Y:S01]  /*cc30*/  IMAD.U32 R2, RZ, RZ, UR42 ;  /* 0x0000002aff027e24 */ /* 0x000fe2000f8e00ff */
[----:B------:R-:W-:Y:S01]  /*cc40*/  LOP3.LUT R8, R8, 0x38, RZ, 0xc0, !PT ;  /* 0x0000003808087812 */ /* 0x000fe200078ec0ff */
[----:B----4-:R-:W-:Y:S02]  /*cc50*/  IMAD.SHL.U32 R9, R10, 0x8, RZ ;  /* 0x000000080a097824 */ /* 0x010fe400078e00ff */
[----:B------:R-:W-:Y:S01]  /*cc60*/  IMAD R2, R2, 0x80, R4 ;  /* 0x0000008002027824 */ /* 0x000fe200078e0204 */
[C---:B------:R-:W-:Y:S01]  /*cc70*/  LOP3.LUT R11, R8.reuse, 0x40, RZ, 0xfc, !PT ;  /* 0x00000040080b7812 */ /* 0x040fe200078efcff */
[----:B------:R-:W-:Y:S01]  /*cc80*/  IMAD.U32 R4, RZ, RZ, UR4 ;  /* 0x00000004ff047e24 */ /* 0x000fe2000f8e00ff */
[----:B------:R-:W-:Y:S01]  /*cc90*/  ULDC.64 UR4, c[0x0][0x2d0] ;  /* 0x0000b40000047ab9 */ /* 0x000fe20000000a00 */
[----:B------:R-:W-:Y:S01]  /*cca0*/  IMAD.MOV.U32 R6, RZ, RZ, R2 ;  /* 0x000000ffff067224 */ /* 0x000fe200078e0002 */
[----:B------:R-:W-:-:S02]  /*ccb0*/  LOP3.LUT R8, R8, 0x80, RZ, 0xfc, !PT ;  /* 0x0000008008087812 */ /* 0x000fc400078efcff */
        /* <DEDUP_REMOVED lines=26> */
[----:B------:R-:W-:-:S02]  /*ce60*/  LOP3.LUT R10, R10, 0x7f, RZ, 0xc0, !PT ;  /* 0x0000007f0a0a7812 */ /* 0x000fc400078ec0ff */
[----:B------:R-:W-:Y:S02]  /*ce70*/  LEA.HI.X R4, R2, UR7, R4, 0x1, P3 ;  /* 0x0000000702047c11 */ /* 0x000fe400098f0c04 */
[----:B------:R-:W-:Y:S01]  /*ce80*/  SHF.R.U32.HI R10, RZ, 0x3, R10 ;  /* 0x00000003ff0a7819 */ /* 0x000fe2000001160a */
[----:B0-----:R-:W-:Y:S06]  /*ce90*/  BRA.DIV UR4, `(.L_x_2304) ;  /* 0x0000003604807947 */ /* 0x001fec000b800000 */
[----:B------:R-:W0:Y:S01]  /*cea0*/  SHFL.IDX PT, R6, R0, RZ, 0x181f ;  /* 0x00181fff00067589 */ /* 0x000e2200000e0000 */
[----:B------:R-:W-:Y:S01]  /*ceb0*/  IMAD.U32 R2, RZ, RZ, UR42 ;  /* 0x0000002aff027e24 */ /* 0x000fe2000f8e00ff */
[----:B------:R-:W-:Y:S01]  /*cec0*/  ULDC UR4, c[0x0][0x288] ;  /* 0x0000a20000047ab9 */ /* 0x000fe20000000800 */
[----:B------:R-:W-:Y:S01]  /*ced0*/  ULDC.64 UR6, c[0x0][0x208] ;  /* 0x0000820000067ab9 */ /* 0x000fe20000000a00 */
[----:B------:R-:W1:Y:S01]  /*cee0*/  SHFL.IDX PT, R5, R4, RZ, 0x181f ;  /* 0x00181fff04057589 */ /* 0x000e6200000e0000 */
[----:B------:R-:W-:Y:S02]  /*cef0*/  IMAD R3, R7, UR4, RZ ;  /* 0x0000000407037c24 */ /* 0x000fe4000f8e02ff */
[----:B------:R-:W-:-:S05]  /*cf00*/  IMAD R2, R2, 0x80, R10 ;  /* 0x0000008002027824 */ /* 0x000fca00078e020a */
[----:B------:R-:W-:-:S13]  /*cf10*/  ISETP.GE.AND P4, PT, R2, R3, PT ;  /* 0x000000030200720c */ /* 0x000fda0003f86270 */
[----:B0-----:R-:W-:-:S05]  /*cf20*/  @!P4 LEA R6, P3, R9, R6, 0x1 ;  /* 0x000000060906c211 */ /* 0x001fca00078608ff */
[----:B-1----:R-:W-:-:S04]  /*cf30*/  @!P4 IMAD.X R5, RZ, RZ, R5, P3 ;  /* 0x000000ffff05c224 */ /* 0x002fc800018e0605 */
[----:B------:R-:W-:Y:S02]  /*cf40*/  @!P4 IMAD.MOV.U32 R7, RZ, RZ, R5 ;  /* 0x000000ffff07c224 */ /* 0x000fe400078e0005 */
[----:B------:R-:W-:-:S03]  /*cf50*/  VIADD R5, R2, 0x10 ;  /* 0x0000001002057836 */ /* 0x000fc60000000000 */
[----:B------:R-:W-:Y:S01]  /*cf60*/  @!PT LDS RZ, [RZ] ;  /* 0x00000000fffff984 */ /* 0x000fe20000000800 */
[----:B-----5:R-:W-:Y:S04]  /*cf70*/  @!P4 LDGSTS.E.BYPASS.LTC128B.128 [R8+0x10400], desc[UR6][R6.64], !P0 ;  /* 0x104000000608cfae */ /* 0x020fe8000c101d46 */
        /* <DEDUP_REMOVED lines=63> */
.L_x_2411:
[----:B------:R-:W-:Y:S01]  /*d370*/  VIADD R2, R2, 0x70 ;  /* 0x0000007002027836 */ /* 0x000fe20000000000 */
[----:B------:R-:W-:Y:S04]  /*d380*/  BSSY B0, `(.L_x_2305) ;  /* 0x000000c000007945 */ /* 0x000fe80003800000 */
[----:B------:R-:W-:-:S13]  /*d390*/  ISETP.GE.AND P3, PT, R2, R3, PT ;  /* 0x000000030200720c */ /* 0x000fda0003f66270 */
[----:B------:R-:W-:Y:S05]  /*d3a0*/  @P3 BRA `(.L_x_2306) ;  /* 0x0000000000243947 */ /* 0x000fea0003800000 */
[----:B------:R-:W-:Y:S01]  /*d3b0*/  LEA R2, P3, R9, R0, 0x1 ;  /* 0x0000000009027211 */ /* 0x000fe200078608ff */
        /* <DEDUP_REMOVED lines=8> */
.L_x_2306:
[----:B------:R-:W-:Y:S05]  /*d440*/  BSYNC B0 ;  /* 0x0000000000007941 */ /* 0x000fea0003800000 */
.L_x_2305:
[----:B------:R-:W-:Y:S01]  /*d450*/  NOP ;  /* 0x0000000000007918 */ /* 0x000fe20000000000 */
[----:B------:R-:W-:Y:S01]  /*d460*/  PLOP3.LUT P0, PT, PT, PT, PT, 0x80, 0x0 ;  /* 0x000000000000781c */ /* 0x000fe20003f0f070 */
[----:B0-----:R-:W-:-:S12]  /*d470*/  VIADD R6, R17, 0x34800 ;  /* 0x0003480011067836 */ /* 0x001fd80000000000 */
.L_x_2307:
[----:B------:R-:W-:Y:S02]  /*d480*/  PLOP3.LUT P1, PT, P1, P0, PT, 0xa2, 0x0 ;  /* 0x000000000000781c */ /* 0x000fe40000f21472 */
[----:B------:R-:W-:-:S08]  /*d490*/  @P0 R2UR P1, UR4, R17 ;  /* 0x00000000110402ca */ /* 0x000fd00000020000 */
[----:B------:R-:W-:-:S05]  /*d4a0*/  @P0 PLOP3.LUT P0, PT, P1, PT, PT, 0x80, 0x0 ;  /* 0x000000000000081c */ /* 0x000fca0000f0f070 */
[----:B------:R-:W-:Y:S01]  /*d4b0*/  @!P1 SYNCS.ARRIVE.TRANS64.RED.A0T1 RZ, [UR4+0x34800], RZ ;  /* 0x034800ffffff99a7 */ /* 0x000fe20008200404 */
[----:B------:R-:W-:Y:S07]  /*d4c0*/  @!P1 ARRIVES.LDGSTSBAR.64.TRANSCNT [UR4+0x34800] ;  /* 0x03480000ff0099b0 */ /* 0x000fee0008000a84 */
[----:B------:R-:W-:Y:S05]  /*d4d0*/  @P0 BRA.U.ANY `(.L_x_2307) ;  /* 0xfffffffd00e80947 */ /* 0x000fea000393ffff */
[----:B-1----:R-:W2:Y:S02]  /*d4e0*/  LDL.LU R2, [R1+0x1c] ;  /* 0x00001c0001027983 */ /* 0x002ea40000300800 */
        /* <DEDUP_REMOVED lines=11> */
.L_x_2412:
[----:B------:R-:W-:Y:S05]  /*d5a0*/  BSYNC B0 ;  /* 0x0000000000007941 */ /* 0x000fea0003800000 */
.L_x_2308:
[----:B------:R-:W-:-:S06]  /*d5b0*/  UISETP.GE.AND UP0, UPT, UR41, 0x2, UPT ;  /* 0x000000022900788c */ /* 0x000fcc000bf06270 */
[----:B------:R-:W-:-:S13]  /*d5c0*/  PLOP3.LUT P0, PT, PT, PT, UP0, 0x80, 0x0 ;  /* 0x000000000000781c */ /* 0x000fda0003f0f008 */
[----:B------:R-:W-:Y:S05]  /*d5d0*/  @!P0 BRA `(.L_x_2310) ;  /* 0x0000001c00f88947 */ /* 0x000fea0003800000 */
[----:B------:R-:W-:Y:S02]  /*d5e0*/  ULOP3.LUT UR4, UR41, 0x1, URZ, 0xc0, !UPT ;  /* 0x0000000129047892 */ /* 0x000fe4000f8ec03f */
[----:B------:R-:W-:Y:S02]  /*d5f0*/  IMAD.U32 R7, RZ, RZ, UR41 ;  /* 0x00000029ff077e24 */ /* 0x000fe4000f8e00ff */
[----:B------:R-:W-:Y:S02]  /*d600*/  UISETP.NE.U32.AND UP0, UPT, UR4, 0x1, UPT ;  /* 0x000000010400788c */ /* 0x000fe4000bf05070 */
[----:B------:R-:W-:-:S04]  /*d610*/  VIADD R7, R7, 0xfffffffe ;  /* 0xfffffffe07077836 */ /* 0x000fc80000000000 */
[----:B0-----:R-:W-:Y:S01]  /*d620*/  IMAD.MOV.U32 R0, RZ, RZ, R7 ;  /* 0x000000ffff007224 */ /* 0x001fe200078e0007 */
[----:B------:R-:W-:-:S13]  /*d630*/  PLOP3.LUT P0, PT, PT, PT, UP0, 0x80, 0x0 ;  /* 0x000000000000781c */ /* 0x000fda0003f0f008 */
[----:B------:R-:W-:Y:S05]  /*d640*/  @!P0 BRA `(.L_x_2311) ;  /* 0x0000000800a08947 */ /* 0x000fea0003800000 */
[----:B------:R-:W2:Y:S04]  /*d650*/  LDL R3, [R1+0xc] ;  /* 0x00000c0001037983 */ /* 0x000ea80000100800 */
[----:B------:R-:W3:Y:S01]  /*d660*/  LDL R2, [R1+0x4] ;  /* 0x0000040001027983 */ /* 0x000ee20000100800 */
[----:B------:R-:W-:Y:S01]  /*d670*/  VIADD R0, R18, 0x1 ;  /* 0x0000000112007836 */ /* 0x000fe20000000000 */
[----:B------:R-:W-:Y:S04]  /*d680*/  BSSY B0, `(.L_x_2312) ;  /* 0x00000a0000007945 */ /* 0x000fe80003800000 */
[----:B------:R-:W-:-:S04]  /*d690*/  ISETP.NE.AND P0, PT, R0, 0x2, PT ;  /* 0x000000020000780c */ /* 0x000fc80003f05270 */
[----:B------:R-:W-:Y:S02]  /*d6a0*/  SEL R9, RZ, 0x1, P0 ;  /* 0x00000001ff097807 */ /* 0x000fe40000000000 */
[----:B------:R-:W-:Y:S02]  /*d6b0*/  SEL R0, R0, RZ, P0 ;  /* 0x000000ff00007207 */ /* 0x000fe40000000000 */
[----:B--2---:R-:W-:Y:S02]  /*d6c0*/  ISETP.NE.AND P1, PT, R3, RZ, PT ;  /* 0x000000ff0300720c */ /* 0x004fe40003f25270 */
[----:B---3--:R-:W-:-:S11]  /*d6d0*/  LOP3.LUT R9, R2, R9, RZ, 0x3c, !PT ;  /* 0x0000000902097212 */ /* 0x008fd600078e3cff */
[----:B------:R-:W-:Y:S05]  /*d6e0*/  @!P1 BRA `(.L_x_2313) ;  /* 0x0000000800649947 */ /* 0x000fea0003800000 */
[----:B------:R-:W2:Y:S01]  /*d6f0*/  LDL R2, [R1+0x10] ;  /* 0x0000100001027983 */ /* 0x000ea20000100800 */
[----:B------:R-:W-:Y:S02]  /*d700*/  IMAD.MOV.U32 R4, RZ, RZ, R16 ;  /* 0x000000ffff047224 */ /* 0x000fe400078e0010 */
[----:B------:R-:W-:Y:S01]  /*d710*/  IMAD.MOV.U32 R8, RZ, RZ, R7 ;  /* 0x000000ffff087224 */ /* 0x000fe200078e0007 */
[----:B--2---:R-:W-:-:S13]  /*d720*/  ISETP.NE.AND P1, PT, R2, RZ, PT ;  /* 0x000000ff0200720c */ /* 0x004fda0003f25270 */
        /* <DEDUP_REMOVED lines=10> */
[----:B------:R-:W-:Y:S02]  /*d7d0*/  @P0 SHF.R.U32.HI R4, RZ, R3, R2 ;  /* 0x00000003ff040219 */ /* 0x000fe40000011602 */
[----:B------:R-:W0:Y:S03]  /*d7e0*/  LDC.64 R2, c[0x0][0x418] ;  /* 0x00010600ff027b82 */ /* 0x000e260000000a00 */
[----:B------:R-:W-:-:S04]  /*d7f0*/  IMAD.MOV R8, RZ, RZ, -R4 ;  /* 0x000000ffff087224 */ /* 0x000fc800078e0a04 */
[----:B------:R-:W-:Y:S01]  /*d800*/  IMAD R8, R5, R8, R7 ;  /* 0x0000000805087224 */ /* 0x000fe200078e0207 */
[----:B------:R-:W-:Y:S01]  /*d810*/  SHF.R.S32.HI R5, RZ, 0x1f, R4 ;  /* 0x0000001fff057819 */ /* 0x000fe20000011404 */
[----:B--2---:R-:W-:-:S04]  /*d820*/  IMAD R10, R10, UR4, RZ ;  /* 0x000000040a0a7c24 */ /* 0x004fc8000f8e02ff */
[C---:B---3--:R-:W-:Y:S02]  /*d830*/  IMAD R10, R11.reuse, UR5, R10 ;  /* 0x000000050b0a7c24 */ /* 0x048fe4000f8e020a */
[----:B------:R-:W-:-:S04]  /*d840*/  IMAD.WIDE.U32 R4, R11, UR4, R4 ;  /* 0x000000040b047c25 */ /* 0x000fc8000f8e0004 */
[----:B------:R-:W-:Y:S01]  /*d850*/  IMAD.IADD R5, R10, 0x1, R5 ;  /* 0x000000010a057824 */ /* 0x000fe200078e0205 */
[----:B0-----:R-:W-:-:S04]  /*d860*/  LEA R2, P0, R4, R2, 0x2 ;  /* 0x0000000204027211 */ /* 0x001fc800078010ff */
[----:B------:R-:W-:-:S05]  /*d870*/  LEA.HI.X R3, R4, R3, R5, 0x2, P0 ;  /* 0x0000000304037211 */ /* 0x000fca00000f1405 */
[----:B------:R0:W5:Y:S04]  /*d880*/  LDG.E R4, desc[UR6][R2.64] ;  /* 0x0000000602047981 */ /* 0x000168000c1e1900 */
.L_x_2314:
[----:B0-----:R-:W-:Y:S01]  /*d890*/  IMAD R2, R0, 0x8, R17 ;  /* 0x0000000800027824 */ /* 0x001fe200078e0211 */
[----:B------:R-:W-:Y:S01]  /*d8a0*/  SHF.L.U32 R3, R9, 0x1f, RZ ;  /* 0x0000001f09037819 */ /* 0x000fe200000006ff */
[----:B------:R-:W-:Y:S03]  /*d8b0*/  BSSY B1, `(.L_x_2315) ;  /* 0x0000003000017945 */ /* 0x000fe60003800000 */
[----:B------:R-:W0:Y:S02]  /*d8c0*/  SYNCS.PHASECHK.TRANS64.TRYWAIT P0, [R2+URZ+0x34840], R3 ;  /* 0x03484003020075a7 */ /* 0x000e24000800017f */
[----:B0-----:R-:W-:Y:S05]  /*d8d0*/  @!P0 BRA `(.L_x_2316) ;  /* 0x0000003400cc8947 */ /* 0x001fea0003800000 */
.L_x_2413:
[----:B------:R-:W-:Y:S05]  /*d8e0*/  BSYNC B1 ;  /* 0x0000000000017941 */ /* 0x000fea0003800000 */
.L_x_2315:
        /* <DEDUP_REMOVED lines=12> */
.L_x_2318:
[----:B------:R-:W-:Y:S05]  /*d9b0*/  BSYNC B1 ;  /* 0x0000000000017941 */ /* 0x000fea0003800000 */
.L_x_2317:
[----:B------:R-:W-:Y:S01]  /*d9c0*/  IMAD.MOV.U32 R10, RZ, RZ, RZ ;  /* 0x000000ffff0a7224 */ /* 0x000fe200078e00ff */
[----:B------:R-:W-:Y:S01]  /*d9d0*/  R2UR UR11, R8 ;  /* 0x00000000080b72ca */ /* 0x000fe200000e0000 */
[----:B0-----:R-:W-:Y:S01]  /*d9e0*/  IMAD R3, R0, 0xc000, R17 ;  /* 0x0000c00000037824 */ /* 0x001fe200078e0211 */
[----:B------:R-:W-:Y:S01]  /*d9f0*/  UIADD3 UR4, UP0, UR38, 0x370, URZ ;  /* 0x0000037026047890 */ /* 0x000fe2000ff1e03f */
[----:B------:R-:W-:Y:S01]  /*da00*/  PLOP3.LUT P0, PT, PT, PT, PT, 0x80, 0x0 ;  /* 0x000000000000781c */ /* 0x000fe20003f0f070 */
[----:B------:R-:W-:Y:S01]  /*da10*/  VIADD R2, R2, 0x34830 ;  /* 0x0003483002027836 */ /* 0x000fe20000000000 */
[----:B------:R-:W-:Y:S01]  /*da20*/  R2UR UR10, R10 ;  /* 0x000000000a0a72ca */ /* 0x000fe200000e0000 */
[----:B------:R-:W-:Y:S01]  /*da30*/  VIADD R5, R3, 0x1c400 ;  /* 0x0001c40003057836 */ /* 0x000fe20000000000 */
[----:B------:R-:W-:Y:S01]  /*da40*/  UIADD3.X UR5, URZ, UR39, URZ, UP0, !UPT ;  /* 0x000000273f057290 */ /* 0x000fe200087fe43f */
[----:B------:R-:W-:Y:S01]  /*da50*/  UMOV UR6, 0x0 ;  /* 0x0000000000067882 */ /* 0x000fe20000000000 */
[----:B------:R-:W-:-:S04]  /*da60*/  UMOV UR7, 0x14f00000 ;  /* 0x14f0000000077882 */ /* 0x000fc80000000000 */
[----:B------:R-:W-:-:S12]  /*da70*/  USHF.L.U32 UR11, UR11, 0x7, URZ ;  /* 0x000000070b0b7899 */ /* 0x000fd8000800063f */
.L_x_2319:
[----:B------:R-:W-:-:S13]  /*da80*/  @P0 ELECT P2, URZ, PT ;  /* 0x00000000003f082f */ /* 0x000fda0003840000 */
[----:B-----5:R-:W-:Y:S01]  /*da90*/  @P2 R2UR UR13, R4 ;  /* 0x00000000040d22ca */ /* 0x020fe200000e0000 */
[----:B------:R-:W-:Y:S01]  /*daa0*/  UMOV UR12, UR36 ;  /* 0x00000024000c7c82 */ /* 0x000fe20008000000 */
        /* <DEDUP_REMOVED lines=12> */
.L_x_2320:
[----:B------:R-:W-:-:S13]  /*db70*/  @P0 ELECT P2, URZ, PT ;  /* 0x00000000003f082f */ /* 0x000fda0003840000 */
[----:B------:R-:W-:Y:S01]  /*db80*/  @P2 R2UR UR13, R4 ;  /* 0x00000000040d22ca */ /* 0x000fe200000e0000 */
[----:B------:R-:W-:Y:S01]  /*db90*/  UMOV UR12, UR36 ;  /* 0x00000024000c7c82 */ /* 0x000fe20008000000 */
        /* <DEDUP_REMOVED lines=11> */
.L_x_2321:
        /* <DEDUP_REMOVED lines=15> */
.L_x_2414:
[----:B------:R-:W-:Y:S05]  /*dd40*/  BSYNC B1 ;  /* 0x0000000000017941 */ /* 0x000fea0003800000 */
.L_x_2322:
        /* <DEDUP_REMOVED lines=12> */
.L_x_2325:
[----:B------:R-:W-:Y:S05]  /*de10*/  BSYNC B1 ;  /* 0x0000000000017941 */ /* 0x000fea0003800000 */
.L_x_2324:
[----:B------:R-:W-:Y:S01]  /*de20*/  R2UR UR6, R12 ;  /* 0x000000000c0672ca */ /* 0x000fe200000e0000 */
[C-C-:B0-----:R-:W-:Y:S01]  /*de30*/  IMAD R2, R18.reuse, 0x8, R17.reuse ;  /* 0x0000000812027824 */ /* 0x141fe200078e0211 */
[----:B------:R-:W-:Y:S01]  /*de40*/  R2UR UR7, R13 ;  /* 0x000000000d0772ca */ /* 0x000fe200000e0000 */
[----:B------:R-:W-:Y:S01]  /*de50*/  IMAD R3, R18, 0x8000, R17 ;  /* 0x0000800012037824 */ /* 0x000fe200078e0211 */
[----:B------:R-:W-:Y:S01]  /*de60*/  R2UR UR10, R10 ;  /* 0x000000000a0a72ca */ /* 0x000fe200000e0000 */
[----:B------:R-:W-:Y:S01]  /*de70*/  UIADD3 UR4, UP0, UR38, 0x470, URZ ;  /* 0x0000047026047890 */ /* 0x000fe2000ff1e03f */
[----:B------:R-:W-:Y:S01]  /*de80*/  PLOP3.LUT P0, PT, PT, PT, PT, 0x80, 0x0 ;  /* 0x000000000000781c */ /* 0x000fe20003f0f070 */
[----:B------:R-:W-:Y:S02]  /*de90*/  IMAD.SHL.U32 R5, R19, 0x80, RZ ;  /* 0x0000008013057824 */ /* 0x000fe400078e00ff */
[----:B------:R-:W-:Y:S01]  /*dea0*/  VIADD R2, R2, 0x34850 ;  /* 0x0003485002027836 */ /* 0x000fe20000000000 */
[----:B------:R-:W-:Y:S01]  /*deb0*/  UIADD3.X UR5, URZ, UR39, URZ, UP0, !UPT ;  /* 0x000000273f057290 */ /* 0x000fe200087fe43f */
[----:B------:R-:W-:-:S11]  /*dec0*/  VIADD R10, R3, 0x400 ;  /* 0x00000400030a7836 */ /* 0x000fd60000000000 */
.L_x_2326:
        /* <DEDUP_REMOVED lines=15> */
.L_x_2327:
        /* <DEDUP_REMOVED lines=12> */
.L_x_2313:
[----:B------:R-:W-:Y:S05]  /*e080*/  BSYNC B0 ;  /* 0x0000000000007941 */ /* 0x000fea0003800000 */
.L_x_2312:
[----:B------:R0:W-:Y:S01]  /*e090*/  STL [R1+0x4], R9 ;  /* 0x0000040901007387 */ /* 0x0001e20000100800 */
[----:B------:R-:W-:Y:S01]  /*e0a0*/  UIADD3 UR4, UR41, -0x3, URZ ;  /* 0xfffffffd29047890 */ /* 0x000fe2000fffe03f */
[----:B------:R-:W-:-:S05]  /*e0b0*/  IMAD.MOV.U32 R18, RZ, RZ, R0 ;  /* 0x000000ffff127224 */ /* 0x000fca00078e0000 */
[----:B------:R-:W-:-:S07]  /*e0c0*/  IMAD.U32 R0, RZ, RZ, UR4 ;  /* 0x00000004ff007e24 */ /* 0x000fce000f8e00ff */
.L_x_2311:
[----:B------:R-:W-:Y:S01]  /*e0d0*/  ISETP.NE.AND P0, PT, R7, RZ, PT ;  /* 0x000000ff0700720c */ /* 0x000fe20003f05270 */
[----:B------:R-:W-:-:S12]  /*e0e0*/  BSSY B0, `(.L_x_2310) ;  /* 0x000014d000007945 */ /* 0x000fd80003800000 */
[----:B------:R-:W-:Y:S05]  /*e0f0*/  @!P0 BRA `(.L_x_2328) ;  /* 0x00000014002c8947 */ /* 0x000fea0003800000 */
[----:B------:R-:W-:-:S07]  /*e100*/  IMAD.MOV.U32 R8, RZ, RZ, R16 ;  /* 0x000000ffff087224 */ /* 0x000fce00078e0010 */
.L_x_2361:
        /* <DEDUP_REMOVED lines=8> */
[----:B--2---:R-:W-:Y:S02]  /*e190*/  ISETP.NE.AND P1, PT, R3, RZ, PT ;  /* 0x000000ff0300720c */ /* 0x004fe40003f25270 */
[----:B---3--:R-:W-:-:S11]  /*e1a0*/  LOP3.LUT R5, R2, R5, RZ, 0x3c, !PT ;  /* 0x0000000502057212 */ /* 0x008fd600078e3cff */
[----:B-1----:R-:W-:Y:S05]  /*e1b0*/  @!P1 BRA `(.L_x_2330) ;  /* 0x0000000800609947 */ /* 0x002fea0003800000 */
[----:B------:R-:W2:Y:S01]  /*e1c0*/  LDL R2, [R1+0x10] ;  /* 0x0000100001027983 */ /* 0x000ea20000100800 */
[----:B------:R-:W-:Y:S01]  /*e1d0*/  IMAD.MOV.U32 R7, RZ, RZ, R0 ;  /* 0x000000ffff077224 */ /* 0x000fe200078e0000 */
[----:B--2---:R-:W-:-:S13]  /*e1e0*/  ISETP.NE.AND P1, PT, R2, RZ, PT ;  /* 0x000000ff0200720c */ /* 0x004fda0003f25270 */
[----:B------:R-:W-:Y:S05]  /*e1f0*/  @!P1 BRA `(.L_x_2331) ;  /* 0x0000000000549947 */ /* 0x000fea0003800000 */
[----:B------:R-:W2:Y:S01]  /*e200*/  LDL R10, [R1+0x8] ;  /* 0x00000800010a7983 */ /* 0x000ea20000100800 */
[----:B------:R-:W1:Y:S01]  /*e210*/  LDC R8, c[0x0][0x43c] ;  /* 0x00010f00ff087b82 */ /* 0x000e620000000800 */
[----:B------:R-:W-:Y:S02]  /*e220*/  ULDC.64 UR4, c[0x0][0x428] ;  /* 0x00010a0000047ab9 */ /* 0x000fe40000000a00 */
[----:B0-----:R-:W3:Y:S01]  /*e230*/  LDL R9, [R1] ;  /* 0x0000000001097983 */ /* 0x001ee20000100800 */
[----:B------:R-:W-:Y:S01]  /*e240*/  ULDC.64 UR6, c[0x0][0x208] ;  /* 0x0000820000067ab9 */ /* 0x000fe20000000a00 */
[----:B-1----:R-:W-:-:S13]  /*e250*/  ISETP.NE.AND P0, PT, R8, 0x1, PT ;  /* 0x000000010800780c */ /* 0x002fda0003f05270 */
        /* <DEDUP_REMOVED lines=15> */
.L_x_2331:
[----:B------:R-:W-:Y:S01]  /*e350*/  IMAD R3, R4, 0x8, R17 ;  /* 0x0000000804037824 */ /* 0x000fe200078e0211 */
[----:B------:R-:W-:Y:S01]  /*e360*/  SHF.L.U32 R2, R5, 0x1f, RZ ;  /* 0x0000001f05027819 */ /* 0x000fe200000006ff */
[----:B------:R-:W-:Y:S03]  /*e370*/  BSSY B2, `(.L_x_2332) ;  /* 0x0000003000027945 */ /* 0x000fe60003800000 */
[----:B------:R-:W2:Y:S02]  /*e380*/  SYNCS.PHASECHK.TRANS64.TRYWAIT P0, [R3+URZ+0x34840], R2 ;  /* 0x03484002030075a7 */ /* 0x000ea4000800017f */
[----:B--2---:R-:W-:Y:S05]  /*e390*/  @!P0 BRA `(.L_x_2333) ;  /* 0x0000002c00448947 */ /* 0x004fea0003800000 */
.L_x_2415:
[----:B------:R-:W-:Y:S05]  /*e3a0*/  BSYNC B2 ;  /* 0x0000000000027941 */ /* 0x000fea0003800000 */
.L_x_2332:
[----:B01----:R-:W0:Y:S01]  /*e3b0*/  S2R R9, SR_TID.X ;  /* 0x0000000000097919 */ /* 0x003e220000002100 */
        /* <DEDUP_REMOVED lines=9> */
[----:B-1----:R-:W-:Y:S05]  /*e450*/  @!P0 BRA `(.L_x_2335) ;  /* 0x0000000000048947 */ /* 0x002fea0003800000 */
[----:B------:R-:W-:Y:S01]  /*e460*/  BPT.TRAP 0x1 ;  /* 0x000000040000795c */ /* 0x000fe20000300000 */
.L_x_2335:
[----:B------:R-:W-:Y:S05]  /*e470*/  BSYNC B2 ;  /* 0x0000000000027941 */ /* 0x000fea0003800000 */
.L_x_2334:
[----:B------:R-:W-:Y:S01]  /*e480*/  IMAD.MOV.U32 R12, RZ, RZ, RZ ;  /* 0x000000ffff0c7224 */ /* 0x000fe200078e00ff */
[----:B------:R-:W-:Y:S01]  /*e490*/  UIADD3 UR4, UP0, UR38, 0x370, URZ ;  /* 0x0000037026047890 */ /* 0x000fe2000ff1e03f */
[----:B------:R-:W-:Y:S01]  /*e4a0*/  IMAD R9, R4, 0xc000, R17 ;  /* 0x0000c00004097824 */ /* 0x000fe200078e0211 */
[----:B------:R-:W-:Y:S01]  /*e4b0*/  PLOP3.LUT P0, PT, PT, PT, PT, 0x80, 0x0 ;  /* 0x000000000000781c */ /* 0x000fe20003f0f070 */
[----:B--2---:R-:W-:Y:S01]  /*e4c0*/  VIADD R3, R3, 0x34830 ;  /* 0x0003483003037836 */ /* 0x004fe20000000000 */
[----:B------:R-:W-:Y:S01]  /*e4d0*/  R2UR UR10, R12 ;  /* 0x000000000c0a72ca */ /* 0x000fe200000e0000 */
[----:B------:R-:W-:Y:S01]  /*e4e0*/  IMAD.SHL.U32 R2, R7, 0x80, RZ ;  /* 0x0000008007027824 */ /* 0x000fe200078e00ff */
[----:B------:R-:W-:Y:S01]  /*e4f0*/  UIADD3.X UR5, URZ, UR39, URZ, UP0, !UPT ;  /* 0x000000273f057290 */ /* 0x000fe200087fe43f */
[----:B------:R-:W-:Y:S01]  /*e500*/  VIADD R10, R9, 0x1c400 ;  /* 0x0001c400090a7836 */ /* 0x000fe20000000000 */
[----:B------:R-:W-:Y:S01]  /*e510*/  UMOV UR6, 0x0 ;  /* 0x0000000000067882 */ /* 0x000fe20000000000 */
[----:B------:R-:W-:-:S10]  /*e520*/  UMOV UR7, 0x14f00000 ;  /* 0x14f0000000077882 */ /* 0x000fd40000000000 */
.L_x_2336:
        /* <DEDUP_REMOVED lines=16> */
.L_x_2337:
        /* <DEDUP_REMOVED lines=15> */
.L_x_2338:
        /* <DEDUP_REMOVED lines=16> */
.L_x_2416:
[----:B------:R-:W-:Y:S05]  /*e820*/  BSYNC B2 ;  /* 0x0000000000027941 */ /* 0x000fea0003800000 */
.L_x_2339:
        /* <DEDUP_REMOVED lines=11> */
.L_x_2342:
[----:B------:R-:W-:Y:S05]  /*e8e0*/  BSYNC B2 ;  /* 0x0000000000027941 */ /* 0x000fea0003800000 */
.L_x_2341:
[----:B------:R-:W-:Y:S01]  /*e8f0*/  R2UR UR10, R12 ;  /* 0x000000000c0a72ca */ /* 0x000fe200000e0000 */
[----:B------:R-:W-:Y:S01]  /*e900*/  IMAD R18, R18, 0x8000, R17 ;  /* 0x0000800012127824 */ /* 0x000fe200078e0211 */
[----:B------:R-:W-:Y:S01]  /*e910*/  R2UR UR6, R10 ;  /* 0x000000000a0672ca */ /* 0x000fe200000e0000 */
[----:B------:R-:W-:Y:S01]  /*e920*/  UIADD3 UR4, UP0, UR38, 0x470, URZ ;  /* 0x0000047026047890 */ /* 0x000fe2000ff1e03f */
[----:B------:R-:W-:Y:S01]  /*e930*/  R2UR UR7, R11 ;  /* 0x000000000b0772ca */ /* 0x000fe200000e0000 */
[----:B0-----:R-:W-:Y:S01]  /*e940*/  IMAD.SHL.U32 R3, R19, 0x80, RZ ;  /* 0x0000008013037824 */ /* 0x001fe200078e00ff */
[----:B------:R-:W-:Y:S01]  /*e950*/  PLOP3.LUT P0, PT, PT, PT, PT, 0x80, 0x0 ;  /* 0x000000000000781c */ /* 0x000fe20003f0f070 */
[----:B------:R-:W-:Y:S01]  /*e960*/  VIADD R2, R2, 0x50 ;  /* 0x0000005002027836 */ /* 0x000fe20000000000 */
[----:B------:R-:W-:Y:S01]  /*e970*/  UIADD3.X UR5, URZ, UR39, URZ, UP0, !UPT ;  /* 0x000000273f057290 */ /* 0x000fe200087fe43f */
[----:B------:R-:W-:-:S11]  /*e980*/  VIADD R9, R18, 0x400 ;  /* 0x0000040012097836 */ /* 0x000fd60000000000 */
.L_x_2343:
        /* <DEDUP_REMOVED lines=15> */
.L_x_2344:
        /* <DEDUP_REMOVED lines=12> */
.L_x_2330:
[----:B------:R-:W-:Y:S05]  /*eb40*/  BSYNC B1 ;  /* 0x0000000000017941 */ /* 0x000fea0003800000 */
.L_x_2329:
[----:B------:R-:W2:Y:S01]  /*eb50*/  LDL R2, [R1+0xc] ;  /* 0x00000c0001027983 */ /* 0x000ea20000100800 */
[----:B------:R-:W-:Y:S01]  /*eb60*/  VIADD R18, R4, 0x1 ;  /* 0x0000000104127836 */ /* 0x000fe20000000000 */
[----:B------:R-:W-:Y:S04]  /*eb70*/  BSSY B1, `(.L_x_2345) ;  /* 0x00000a0000017945 */ /* 0x000fe80003800000 */
[----:B------:R-:W-:-:S04]  /*eb80*/  ISETP.NE.AND P0, PT, R18, 0x2, PT ;  /* 0x000000021200780c */ /* 0x000fc80003f05270 */
[----:B------:R-:W-:Y:S02]  /*eb90*/  SEL R18, R18, RZ, P0 ;  /* 0x000000ff12127207 */ /* 0x000fe40000000000 */
[----:B--2---:R-:W-:Y:S02]  /*eba0*/  ISETP.NE.AND P1, PT, R2, RZ, PT ;  /* 0x000000ff0200720c */ /* 0x004fe40003f25270 */
[----:B------:R-:W-:-:S04]  /*ebb0*/  SEL R2, RZ, 0x1, P0 ;  /* 0x00000001ff027807 */ /* 0x000fc80000000000 */
[----:B------:R-:W-:-:S05]  /*ebc0*/  LOP3.LUT R10, R5, R2, RZ, 0x3c, !PT ;  /* 0x00000002050a7212 */ /* 0x000fca00078e3cff */
[----:B------:R1:W-:Y:S02]  /*ebd0*/  STL [R1+0x4], R10 ;  /* 0x0000040a01007387 */ /* 0x0003e40000100800 */
[----:B------:R-:W-:Y:S05]  /*ebe0*/  @!P1 BRA `(.L_x_2346) ;  /* 0x0000000800609947 */ /* 0x000fea0003800000 */
[----:B------:R-:W2:Y:S01]  /*ebf0*/  LDL R3, [R1+0x10] ;  /* 0x0000100001037983 */ /* 0x000ea20000100800 */
[----:B------:R-:W-:Y:S01]  /*ec00*/  VIADD R7, R0, 0xffffffff ;  /* 0xffffffff00077836 */ /* 0x000fe20000000000 */
[----:B--2---:R-:W-:-:S13]  /*ec10*/  ISETP.NE.AND P1, PT, R3, RZ, PT ;  /* 0x000000ff0300720c */ /* 0x004fda0003f25270 */
[----:B------:R-:W-:Y:S05]  /*ec20*/  @!P1 BRA `(.L_x_2347) ;  /* 0x0000000000549947 */ /* 0x000fea0003800000 */
[----:B------:R-:W2:Y:S01]  /*ec30*/  LDL R12, [R1+0x8] ;  /* 0x00000800010c7983 */ /* 0x000ea20000100800 */
[----:B0-----:R-:W0:Y:S01]  /*ec40*/  LDC R9, c[0x0][0x43c] ;  /* 0x00010f00ff097b82 */ /* 0x001e220000000800 */
[----:B------:R-:W-:Y:S02]  /*ec50*/  ULDC.64 UR4, c[0x0][0x428] ;  /* 0x00010a0000047ab9 */ /* 0x000fe40000000a00 */
[----:B------:R-:W3:Y:S01]  /*ec60*/  LDL R11, [R1] ;  /* 0x00000000010b7983 */ /* 0x000ee20000100800 */
        /* <DEDUP_REMOVED lines=17> */
.L_x_2347:
[----:B------:R-:W-:Y:S01]  /*ed80*/  IMAD R2, R18, 0x8, R17 ;  /* 0x0000000812027824 */ /* 0x000fe200078e0211 */
[----:B------:R-:W-:Y:S01]  /*ed90*/  SHF.L.U32 R3, R10, 0x1f, RZ ;  /* 0x0000001f0a037819 */ /* 0x000fe200000006ff */
[----:B------:R-:W-:Y:S03]  /*eda0*/  BSSY B2, `(.L_x_2348) ;  /* 0x0000003000027945 */ /* 0x000fe60003800000 */
[----:B------:R-:W3:Y:S02]  /*edb0*/  SYNCS.PHASECHK.TRANS64.TRYWAIT P0, [R2+URZ+0x34840], R3 ;  /* 0x03484003020075a7 */ /* 0x000ee4000800017f */
[----:B---3--:R-:W-:Y:S05]  /*edc0*/  @!P0 BRA `(.L_x_2349) ;  /* 0x0000002000e08947 */ /* 0x008fea0003800000 */
.L_x_2417:
[----:B------:R-:W-:Y:S05]  /*edd0*/  BSYNC B2 ;  /* 0x0000000000027941 */ /* 0x000fea0003800000 */
.L_x_2348:
[----:B0-2---:R-:W0:Y:S01]  /*ede0*/  S2R R9, SR_TID.X ;  /* 0x0000000000097919 */ /* 0x005e220000002100 */
[----:B------:R-:W-:Y:S01]  /*edf0*/  BSSY B2, `(.L_x_2350) ;  /* 0x000000b000027945 */ /* 0x000fe20003800000 */
[----:B0-----:R-:W-:-:S04]  /*ee00*/  LOP3.LUT R9, R9, 0x7f, RZ, 0xc0, !PT ;  /* 0x0000007f09097812 */ /* 0x001fc800078ec0ff */
[----:B------:R-:W-:-:S13]  /*ee10*/  ISETP.NE.AND P1, PT, R9, RZ, PT ;  /* 0x000000ff0900720c */ /* 0x000fda0003f25270 */
[----:B------:R-:W-:Y:S05]  /*ee20*/  @P1 BRA `(.L_x_2351) ;  /* 0x00000000001c1947 */ /* 0x000fea0003800000 */
[----:B------:R-:W0:Y:S01]  /*ee30*/  S2R R9, SR_TID.X ;  /* 0x0000000000097919 */ /* 0x000e220000002100 */
[----:B---3--:R-:W-:-:S04]  /*ee40*/  IMAD.MOV.U32 R3, RZ, RZ, 0xc000 ;  /* 0x0000c000ff037424 */ /* 0x008fc800078e00ff */
[----:B------:R2:W-:Y:S01]  /*ee50*/  SYNCS.ARRIVE.TRANS64 RZ, [R2+URZ+0x34830], R3 ;  /* 0x0348300302ff79a7 */ /* 0x0005e2000800003f */
[----:B0-----:R-:W-:-:S04]  /*ee60*/  LOP3.LUT R9, R9, 0x1f, RZ, 0xc0, !PT ;  /* 0x0000001f09097812 */ /* 0x001fc800078ec0ff */
[----:B------:R-:W-:-:S13]  /*ee70*/  ISETP.NE.AND P0, PT, R9, RZ, PT ;  /* 0x000000ff0900720c */ /* 0x000fda0003f05270 */
[----:B--2---:R-:W-:Y:S05]  /*ee80*/  @!P0 BRA `(.L_x_2351) ;  /* 0x0000000000048947 */ /* 0x004fea0003800000 */
[----:B------:R-:W-:Y:S01]  /*ee90*/  BPT.TRAP 0x1 ;  /* 0x000000040000795c */ /* 0x000fe20000300000 */
.L_x_2351:
[----:B------:R-:W-:Y:S05]  /*eea0*/  BSYNC B2 ;  /* 0x0000000000027941 */ /* 0x000fea0003800000 */
.L_x_2350:
[----:B------:R-:W-:Y:S01]  /*eeb0*/  IMAD.MOV.U32 R12, RZ, RZ, RZ ;  /* 0x000000ffff0c7224 */ /* 0x000fe200078e00ff */
[----:B------:R-:W-:Y:S01]  /*eec0*/  UIADD3 UR4, UP0, UR38, 0x370, URZ ;  /* 0x0000037026047890 */ /* 0x000fe2000ff1e03f */
[C---:B---3--:R-:W-:Y:S01]  /*eed0*/  IMAD R3, R18.reuse, 0x8, R6 ;  /* 0x0000000812037824 */ /* 0x048fe200078e0206 */
        /* <DEDUP_REMOVED lines=9> */
.L_x_2352:
        /* <DEDUP_REMOVED lines=16> */
.L_x_2353:
        /* <DEDUP_REMOVED lines=15> */
.L_x_2354:
        /* <DEDUP_REMOVED lines=15> */
.L_x_2418:
[----:B------:R-:W-:Y:S05]  /*f250*/  BSYNC B2 ;  /* 0x0000000000027941 */ /* 0x000fea0003800000 */
.L_x_2355:
        /* <DEDUP_REMOVED lines=11> */
.L_x_2358:
[----:B------:R-:W-:Y:S05]  /*f310*/  BSYNC B2 ;  /* 0x0000000000027941 */ /* 0x000fea0003800000 */
.L_x_2357:
[----:B------:R-:W-:Y:S01]  /*f320*/  R2UR UR10, R12 ;  /* 0x000000000c0a72ca */ /* 0x000fe200000e0000 */
[----:B------:R-:W-:Y:S01]  /*f330*/  IMAD R4, R4, 0x8000, R17 ;  /* 0x0000800004047824 */ /* 0x000fe200078e0211 */
[----:B------:R-:W-:Y:S01]  /*f340*/  R2UR UR6, R10 ;  /* 0x000000000a0672ca */ /* 0x000fe200000e0000 */
[----:B------:R-:W-:Y:S01]  /*f350*/  UIADD3 UR4, UP0, UR38, 0x470, URZ ;  /* 0x0000047026047890 */ /* 0x000fe2000ff1e03f */
[----:B------:R-:W-:Y:S01]  /*f360*/  R2UR UR7, R11 ;  /* 0x000000000b0772ca */ /* 0x000fe200000e0000 */
[----:B------:R-:W-:Y:S01]  /*f370*/  IMAD.SHL.U32 R3, R19, 0x80, RZ ;  /* 0x0000008013037824 */ /* 0x000fe200078e00ff */
[----:B------:R-:W-:Y:S01]  /*f380*/  PLOP3.LUT P0, PT, PT, PT, PT, 0x80, 0x0 ;  /* 0x000000000000781c */ /* 0x000fe20003f0f070 */
[----:B0-----:R-:W-:Y:S01]  /*f390*/  VIADD R2, R2, 0x50 ;  /* 0x0000005002027836 */ /* 0x001fe20000000000 */
[----:B------:R-:W-:Y:S01]  /*f3a0*/  UIADD3.X UR5, URZ, UR39, URZ, UP0, !UPT ;  /* 0x000000273f057290 */ /* 0x000fe200087fe43f */
[----:B------:R-:W-:-:S11]  /*f3b0*/  VIADD R5, R4, 0x400 ;  /* 0x0000040004057836 */ /* 0x000fd60000000000 */
.L_x_2359:
        /* <DEDUP_REMOVED lines=15> */
.L_x_2360:
        /* <DEDUP_REMOVED lines=12> */
.L_x_2346:
[----:B------:R-:W-:Y:S05]  /*f570*/  BSYNC B1 ;  /* 0x0000000000017941 */ /* 0x000fea0003800000 */
.L_x_2345:
[C---:B------:R-:W-:Y:S01]  /*f580*/  ISETP.GT.AND P0, PT, R0.reuse, 0x1, PT ;  /* 0x000000010000780c */ /* 0x040fe20003f04270 */
[----:B------:R-:W-:-:S12]  /*f590*/  VIADD R0, R0, 0xfffffffe ;  /* 0xfffffffe00007836 */ /* 0x000fd80000000000 */
[----:B------:R-:W-:Y:S05]  /*f5a0*/  @P0 BRA `(.L_x_2361) ;  /* 0xffffffe800d80947 */ /* 0x000fea000383ffff */
.L_x_2328:
[----:B------:R-:W-:Y:S05]  /*f5b0*/  BSYNC B0 ;  /* 0x0000000000007941 */ /* 0x000fea0003800000 */
.L_x_2310:
[----:B0-----:R-:W0:Y:S01]  /*f5c0*/  S2R R0, SR_TID.X ;  /* 0x0000000000007919 */ /* 0x001e220000002100 */
[----:B------:R-:W-:Y:S01]  /*f5d0*/  BSSY B0, `(.L_x_2362) ;  /* 0x0000012000007945 */ /* 0x000fe20003800000 */
[----:B0-----:R-:W-:-:S04]  /*f5e0*/  LOP3.LUT R6, R0, 0x7f, RZ, 0xc0, !PT ;  /* 0x0000007f00067812 */ /* 0x001fc800078ec0ff */
[----:B------:R-:W-:-:S13]  /*f5f0*/  ISETP.NE.AND P1, PT, R6, RZ, PT ;  /* 0x000000ff0600720c */ /* 0x000fda0003f25270 */
[----:B------:R-:W-:Y:S05]  /*f600*/  @P1 BRA `(.L_x_2363) ;  /* 0x0000000000381947 */ /* 0x000fea0003800000 */
[----:B------:R-:W0:Y:S01]  /*f610*/  S2R R3, SR_LANEID ;  /* 0x0000000000037919 */ /* 0x000e220000000000 */
[----:B------:R-:W-:Y:S01]  /*f620*/  VOTEU.ANY UR4, UPT, PT ;  /* 0x0000000000047886 */ /* 0x000fe200038e0100 */
[----:B------:R-:W2:Y:S01]  /*f630*/  LDC.64 R4, c[0x0][0xc80] ;  /* 0x00032000ff047b82 */ /* 0x000ea20000000a00 */
[----:B------:R-:W0:Y:S01]  /*f640*/  FLO.U32 R0, UR4 ;  /* 0x0000000400007d00 */ /* 0x000e2200080e0000 */
[----:B------:R-:W-:-:S07]  /*f650*/  ULDC.64 UR6, c[0x0][0x208] ;  /* 0x0000820000067ab9 */ /* 0x000fce0000000a00 */
[----:B------:R-:W2:Y:S01]  /*f660*/  POPC R2, UR4 ;  /* 0x0000000400027d09 */ /* 0x000ea20008000000 */
[----:B0-----:R-:W-:-:S13]  /*f670*/  ISETP.EQ.U32.AND P0, PT, R0, R3, PT ;  /* 0x000000030000720c */ /* 0x001fda0003f02070 */
[----:B--2---:R-:W2:Y:S01]  /*f680*/  @P0 ATOMG.E.ADD.STRONG.GPU PT, R5, desc[UR6][R4.64], R2 ;  /* 0x00000002040509a8 */ /* 0x004ea200081ee1c6 */
[----:B------:R-:W0:Y:S02]  /*f690*/  S2R R3, SR_LTMASK ;  /* 0x0000000000037919 */ /* 0x000e240000003900 */
[----:B0-----:R-:W-:-:S06]  /*f6a0*/  LOP3.LUT R3, R3, UR4, RZ, 0xc0, !PT ;  /* 0x0000000403037c12 */ /* 0x001fcc000f8ec0ff */
[----:B------:R-:W0:Y:S01]  /*f6b0*/  POPC R3, R3 ;  /* 0x0000000300037309 */ /* 0x000e220000000000 */
[----:B--2---:R-:W0:Y:S02]  /*f6c0*/  SHFL.IDX PT, R0, R5, R0, 0x1f ;  /* 0x00001f0005007589 */ /* 0x004e2400000e0000 */
[----:B0-----:R-:W-:-:S05]  /*f6d0*/  IADD3 R0, R0, UR43, R3 ;  /* 0x0000002b00007c10 */ /* 0x001fca000fffe003 */
[----:B------:R0:W-:Y:S02]  /*f6e0*/  STL [R1+0x18], R0 ;  /* 0x0000180001007387 */ /* 0x0001e40000100800 */
.L_x_2363:
[----:B------:R-:W-:Y:S05]  /*f6f0*/  BSYNC B0 ;  /* 0x0000000000007941 */ /* 0x000fea0003800000 */
.L_x_2362:
[----:B0-----:R-:W2:Y:S01]  /*f700*/  LDL.LU R0, [R1+0xc] ;  /* 0x00000c0001007983 */ /* 0x001ea20000300800 */
[----:B------:R-:W-:Y:S01]  /*f710*/  BSSY B0, `(.L_x_2364) ;  /* 0x0000038000007945 */ /* 0x000fe20003800000 */
[----:B--2---:R-:W-:-:S13]  /*f720*/  ISETP.NE.AND P0, PT, R0, RZ, PT ;  /* 0x000000ff0000720c */ /* 0x004fda0003f05270 */
        /* <DEDUP_REMOVED lines=8> */
.L_x_2419:
[----:B------:R-:W-:Y:S05]  /*f7b0*/  BSYNC B1 ;  /* 0x0000000000017941 */ /* 0x000fea0003800000 */
.L_x_2366:
        /* <DEDUP_REMOVED lines=9> */
.L_x_2369:
[----:B------:R-:W-:Y:S05]  /*f850*/  BSYNC B1 ;  /* 0x0000000000017941 */ /* 0x000fea0003800000 */
.L_x_2368:
[----:B------:R-:W-:Y:S01]  /*f860*/  IMAD R2, R18, 0x8000, R17 ;  /* 0x0000800012027824 */ /* 0x000fe200078e0211 */
[----:B------:R-:W-:Y:S01]  /*f870*/  UIADD3 UR4, UP0, UR38, 0x470, URZ ;  /* 0x0000047026047890 */ /* 0x000fe2000ff1e03f */
[----:B------:R-:W-:Y:S01]  /*f880*/  IMAD.SHL.U32 R19, R19, 0x80, RZ ;  /* 0x0000008013137824 */ /* 0x000fe200078e00ff */
[----:B------:R-:W-:Y:S01]  /*f890*/  PLOP3.LUT P0, PT, PT, PT, PT, 0x80, 0x0 ;  /* 0x000000000000781c */ /* 0x000fe20003f0f070 */
[----:B0-----:R-:W-:Y:S01]  /*f8a0*/  VIADD R0, R0, 0x34850 ;  /* 0x0003485000007836 */ /* 0x001fe20000000000 */
[----:B------:R-:W-:Y:S01]  /*f8b0*/  UIADD3.X UR5, URZ, UR39, URZ, UP0, !UPT ;  /* 0x000000273f057290 */ /* 0x000fe200087fe43f */
[----:B------:R-:W-:Y:S01]  /*f8c0*/  VIADD R3, R2, 0x400 ;  /* 0x0000040002037836 */ /* 0x000fe20000000000 */
[----:B------:R-:W-:Y:S01]  /*f8d0*/  UMOV UR6, 0x0 ;  /* 0x0000000000067882 */ /* 0x000fe20000000000 */
[----:B------:R-:W-:Y:S01]  /*f8e0*/  UMOV UR7, 0x14f00000 ;  /* 0x14f0000000077882 */ /* 0x000fe20000000000 */
[----:B------:R-:W-:-:S08]  /*f8f0*/  UMOV UR10, URZ ;  /* 0x0000003f000a7c82 */ /* 0x000fd00008000000 */
.L_x_2370:
        /* <DEDUP_REMOVED lines=15> */
.L_x_2371:
        /* <DEDUP_REMOVED lines=10> */
.L_x_2365:
[----:B------:R-:W-:Y:S05]  /*fa90*/  BSYNC B0 ;  /* 0x0000000000007941 */ /* 0x000fea0003800000 */
.L_x_2364:
[----:B------:R-:W2:Y:S01]  /*faa0*/  LDL.LU R3, [R1+0x4] ;  /* 0x0000040001037983 */ /* 0x000ea20000300800 */
[----:B------:R-:W-:-:S05]  /*fab0*/  VIADD R18, R18, 0x1 ;  /* 0x0000000112127836 */ /* 0x000fca0000000000 */
[----:B------:R-:W-:-:S04]  /*fac0*/  ISETP.NE.AND P0, PT, R18, 0x2, PT ;  /* 0x000000021200780c */ /* 0x000fc80003f05270 */
[----:B------:R-:W-:Y:S02]  /*fad0*/  SEL R0, RZ, 0x1, P0 ;  /* 0x00000001ff007807 */ /* 0x000fe40000000000 */
[----:B------:R-:W-:Y:S02]  /*fae0*/  SEL R18, R18, RZ, P0 ;  /* 0x000000ff12127207 */ /* 0x000fe40000000000 */
[----:B--2---:R-:W-:-:S05]  /*faf0*/  LOP3.LUT R3, R3, R0, RZ, 0x3c, !PT ;  /* 0x0000000003037212 */ /* 0x004fca00078e3cff */
[----:B------:R2:W-:Y:S02]  /*fb00*/  STL [R1+0x4], R3 ;  /* 0x0000040301007387 */ /* 0x0005e40000100800 */
.L_x_2290:
[----:B------:R-:W-:Y:S05]  /*fb10*/  BSYNC B7 ;  /* 0x0000000000077941 */ /* 0x000fea0003800000 */
.L_x_2288:
[----:B0-----:R-:W3:Y:S04]  /*fb20*/  LDL R0, [R1+0x20] ;  /* 0x0000200001007983 */ /* 0x001ee80000100800 */
[----:B------:R0:W5:Y:S01]  /*fb30*/  LDL R2, [R1+0x18] ;  /* 0x0000180001027983 */ /* 0x0001620000100800 */
[----:B---3--:R-:W-:-:S13]  /*fb40*/  ISETP.NE.AND P0, PT, R0, RZ, PT ;  /* 0x000000ff0000720c */ /* 0x008fda0003f05270 */
[----:B0-----:R-:W-:Y:S05]  /*fb50*/  @!P0 BRA `(.L_x_2372) ;  /* 0x0000000000288947 */ /* 0x001fea0003800000 */
[----:B------:R-:W-:Y:S05]  /*fb60*/  WARPSYNC.ALL ;  /* 0x0000000000007948 */ /* 0x000fea0003800000 */
[----:B------:R-:W0:Y:S08]  /*fb70*/  S2UR UR5, SR_CgaCtaId ;  /* 0x00000000000579c3 */ /* 0x000e300000008800 */
[----:B------:R-:W-:Y:S06]  /*fb80*/  BAR.SYNC.DEFER_BLOCKING 0x5, 0x180 ;  /* 0x0146000000007b1d */ /* 0x000fec0000010000 */
[----:B------:R-:W-:-:S02]  /*fb90*/  UMOV UR4, 0x400 ;  /* 0x0000040000047882 */ /* 0x000fc40000000000 */
[----:B0-----:R-:W-:-:S06]  /*fba0*/  ULEA UR4, UR5, UR4, 0x18 ;  /* 0x0000000405047291 */ /* 0x001fcc000f8ec03f */
[----:B------:R-:W-:-:S05]  /*fbb0*/  IMAD.U32 R17, RZ, RZ, UR4 ;  /* 0x00000004ff117e24 */ /* 0x000fca000f8e00ff */
[----:B-----5:R-:W0:Y:S04]  /*fbc0*/  LDS R2, [R17+0x348d0] ;  /* 0x0348d00011027984 */ /* 0x020e280000000800 */
[----:B0-----:R0:W-:Y:S01]  /*fbd0*/  STL [R1+0x18], R2 ;  /* 0x0000180201007387 */ /* 0x0011e20000100800 */
[----:B------:R-:W-:Y:S06]  /*fbe0*/  BAR.ARV 0x4, 0x180 ;  /* 0x0106000000007b1d */ /* 0x000fec0000002000 */
[----:B------:R-:W-:Y:S05]  /*fbf0*/  BRA `(.L_x_2373) ;  /* 0x00000000002c7947 */ /* 0x000fea0003800000 */
.L_x_2372:
[----:B------:R-:W-:-:S03]  /*fc00*/  UMOV UR4, 0xffffffff ;  /* 0xffffffff00047882 */ /* 0x000fc60000000000 */
[----:B------:R-:W-:Y:S05]  /*fc10*/  BRA.DIV UR4, `(.L_x_2374) ;  /* 0x0000001604887947 */ /* 0x000fea000b800000 */
[----:B-----5:R0:W3:Y:S02]  /*fc20*/  SHFL.IDX PT, R14, R2, RZ, 0x1f ;  /* 0x00001fff020e7589 */ /* 0x0200e400000e0000 */
.L_x_2422:
[----:B--2---:R-:W2:Y:S01]  /*fc30*/  @!P1 S2R R3, SR_CgaCtaId ;  /* 0x0000000000039919 */ /* 0x004ea20000008800 */
[----:B------:R-:W-:Y:S05]  /*fc40*/  WARPSYNC.ALL ;  /* 0x0000000000007948 */ /* 0x000fea0003800000 */
[----:B------:R-:W-:Y:S01]  /*fc50*/  BAR.SYNC.DEFER_BLOCKING 0x4, 0x180 ;  /* 0x0106000000007b1d */ /* 0x000fe20000010000 */
[----:B------:R-:W-:-:S05]  /*fc60*/  @!P1 MOV R0, 0x400 ;  /* 0x0000040000009802 */ /* 0x000fca0000000f00 */
[----:B---3--:R3:W-:Y:S01]  /*fc70*/  STL [R1+0x18], R14 ;  /* 0x0000180e01007387 */ /* 0x0087e20000100800 */
[----:B--2---:R-:W-:-:S05]  /*fc80*/  @!P1 LEA R17, R3, R0, 0x18 ;  /* 0x0000000003119211 */ /* 0x004fca00078ec0ff */
[----:B------:R3:W-:Y:S01]  /*fc90*/  @!P1 STS [R17+0x348d0], R2 ;  /* 0x0348d00211009388 */ /* 0x0007e20000000800 */
[----:B------:R-:W-:Y:S06]  /*fca0*/  BAR.ARV 0x5, 0x180 ;  /* 0x0146000000007b1d */ /* 0x000fec0000002000 */
.L_x_2373:
[----:B------:R-:W4:Y:S01]  /*fcb0*/  LDL R0, [R1+0x18] ;  /* 0x0000180001007983 */ /* 0x000f220000100800 */
[----:B------:R-:W-:Y:S02]  /*fcc0*/  ULDC UR4, c[0x0][0xc38] ;  /* 0x00030e0000047ab9 */ /* 0x000fe40000000800 */
[----:B----4-:R-:W-:-:S13]  /*fcd0*/  ISETP.GE.AND P0, PT, R0, UR4, PT ;  /* 0x0000000400007c0c */ /* 0x010fda000bf06270 */
[----:B------:R-:W-:Y:S05]  /*fce0*/  @!P0 BRA `(.L_x_2375) ;  /* 0xffffffbc000c8947 */ /* 0x000fea000383ffff */
.L_x_2285:
[----:B-1----:R-:W4:Y:S01]  /*fcf0*/  LDL.LU R0, [R1+0x1c] ;  /* 0x00001c0001007983 */ /* 0x002f220000300800 */
[----:B------:R-:W-:Y:S01]  /*fd00*/  BSSY B0, `(.L_x_2376) ;  /* 0x000000b000007945 */ /* 0x000fe20003800000 */
[----:B------:R-:W1:Y:S01]  /*fd10*/  S2R R5, SR_CgaCtaId ;  /* 0x0000000000057919 */ /* 0x000e620000008800 */
[----:B----4-:R-:W-:-:S05]  /*fd20*/  VIADD R0, R0, 0x1 ;  /* 0x0000000100007836 */ /* 0x010fca0000000000 */
[----:B0--3--:R-:W-:-:S04]  /*fd30*/  LEA.HI R2, R0, R0, RZ, 0x1 ;  /* 0x0000000000027211 */ /* 0x009fc800078f08ff */
[----:B--2---:R-:W-:-:S05]  /*fd40*/  LOP3.LUT R3, R2, 0xfffffffe, RZ, 0xc0, !PT ;  /* 0xfffffffe02037812 */ /* 0x004fca00078ec0ff */
[----:B------:R-:W-:Y:S01]  /*fd50*/  IMAD.IADD R3, R0, 0x1, -R3 ;  /* 0x0000000100037824 */ /* 0x000fe200078e0a03 */
[----:B------:R-:W-:-:S04]  /*fd60*/  MOV R0, 0x400 ;  /* 0x0000040000007802 */ /* 0x000fc80000000f00 */
[----:B-1----:R-:W-:Y:S02]  /*fd70*/  LEA R0, R5, R0, 0x18 ;  /* 0x0000000005007211 */ /* 0x002fe400078ec0ff */
[----:B------:R-:W-:-:S04]  /*fd80*/  SHF.L.U32 R3, R3, 0x1f, RZ ;  /* 0x0000001f03037819 */ /* 0x000fc800000006ff */
[----:B------:R-:W0:Y:S02]  /*fd90*/  SYNCS.PHASECHK.TRANS64.TRYWAIT P0, [R0+URZ+0x34820], R3 ;  /* 0x03482003000075a7 */ /* 0x000e24000800017f */
[----:B0-----:R-:W-:Y:S05]  /*fda0*/  @!P0 BRA `(.L_x_2377) ;  /* 0x00000014004c8947 */ /* 0x001fea0003800000 */
.L_x_2423:
[----:B------:R-:W-:Y:S05]  /*fdb0*/  BSYNC B0 ;  /* 0x0000000000007941 */ /* 0x000fea0003800000 */
.L_x_2376:
[----:B------:R-:W-:-:S03]  /*fdc0*/  UMOV UR4, 0xffffffff ;  /* 0xffffffff00047882 */ /* 0x000fc60000000000 */
[----:B------:R-:W-:Y:S05]  /*fdd0*/  BRA.DIV UR4, `(.L_x_2378) ;  /* 0x0000001604547947 */ /* 0x000fea000b800000 */
[----:B------:R-:W1:Y:S02]  /*fde0*/  S2R R2, SR_TID.X ;  /* 0x0000000000027919 */ /* 0x000e640000002100 */
[----:B-1----:R-:W-:-:S04]  /*fdf0*/  SHF.R.U32.HI R2, RZ, 0x5, R2 ;  /* 0x00000005ff027819 */ /* 0x002fc80000011602 */
[----:B------:R-:W-:-:S05]  /*fe00*/  LOP3.LUT R2, R2, 0x3, RZ, 0xc0, !PT ;  /* 0x0000000302027812 */ /* 0x000fca00078ec0ff */
[----:B------:R1:W2:Y:S02]  /*fe10*/  SHFL.IDX PT, R14, R2, RZ, 0x1f ;  /* 0x00001fff020e7589 */ /* 0x0002a400000e0000 */
.L_x_2426:
[----:B--2---:R-:W-:Y:S01]  /*fe20*/  ISETP.NE.AND P0, PT, R14, RZ, PT ;  /* 0x000000ff0e00720c */ /* 0x004fe20003f05270 */
[----:B------:R-:W-:-:S12]  /*fe30*/  BSSY B0, `(.L_x_2379) ;  /* 0x0000027000007945 */ /* 0x000fd80003800000 */
[----:B------:R-:W-:Y:S05]  /*fe40*/  @P0 BRA `(.L_x_2380) ;  /* 0x0000000000940947 */ /* 0x000fea0003800000 */
[----:B------:R-:W-:-:S03]  /*fe50*/  UMOV UR4, 0xffffffff ;  /* 0xffffffff00047882 */ /* 0x000fc60000000000 */
[----:B------:R-:W-:Y:S05]  /*fe60*/  BRA.DIV UR4, `(.L_x_2381) ;  /* 0x0000001604647947 */ /* 0x000fea000b800000 */
[----:B------:R-:W-:-:S13]  /*fe70*/  ELECT P6, URZ, PT ;  /* 0x00000000003f782f */ /* 0x000fda00038c0000 */
.L_x_2429:
        /* <DEDUP_REMOVED lines=8> */
.L_x_2382:
        /* <DEDUP_REMOVED lines=13> */
.L_x_2430:
[----:B------:R-:W1:Y:S02]  /*ffd0*/  SYNCS.PHASECHK.TRANS64.TRYWAIT P0, [R3+URZ], R2 ;  /* 0x00000002030075a7 */ /* 0x000e64000800017f */
[----:B-1----:R-:W-:Y:S05]  /*ffe0*/  @!P0 BRA `(.L_x_2384) ;  /* 0x0000001400388947 */ /* 0x002fea0003800000 */
.L_x_2431:
[----:B------:R-:W-:Y:S05]  /*fff0*/  @!P2 BRA `(.L_x_2385) ;  /* 0x000000000004a947 */ /* 0x000fea0003800000 */
[----:B------:R-:W-:Y:S01]  /*10000*/  BPT.TRAP 0x1 ;  /* 0x000000040000795c */ /* 0x000fe20000300000 */
.L_x_2385:
[----:B-1----:R-:W-:-:S04]  /*10010*/  VIADD R3, R0, 0x34860 ;  /* 0x0003486000037836 */ /* 0x002fc80000000000 */
[----:B------:R-:W-:-:S04]  /*10020*/  IMAD R18, R18, 0x8, R3 ;  /* 0x0000000812127824 */ /* 0x000fc800078e0203 */
[----:B------:R-:W1:Y:S02]  /*10030*/  SYNCS.PHASECHK.TRANS64.TRYWAIT P0, [R18+URZ], R5 ;  /* 0x00000005120075a7 */ /* 0x000e64000800017f */
[----:B-1----:R-:W-:Y:S05]  /*10040*/  @!P0 BRA `(.L_x_2386) ;  /* 0x0000001400348947 */ /* 0x002fea0003800000 */
.L_x_2432:
[----:B------:R-:W-:-:S07]  /*10050*/  IMAD R3, R4, 0x8, R3 ;  /* 0x0000000804037824 */ /* 0x000fce00078e0203 */
.L_x_2387:
[----:B--2---:R2:W3:Y:S02]  /*10060*/  SYNCS.PHASECHK.TRANS64.TRYWAIT P0, [R3+URZ], R2 ;  /* 0x00000002030075a7 */ /* 0x0044e4000800017f */
[----:B---3--:R-:W-:Y:S05]  /*10070*/  @!P0 NANOSLEEP.SYNCS 0x989680 ;  /* 0x009896800000895d */ /* 0x008fea0003900000 */
[----:B------:R-:W3:Y:S02]  /*10080*/  @!P0 SYNCS.PHASECHK.TRANS64 P0, [R3+URZ], R2 ;  /* 0x00000002030085a7 */ /* 0x000ee4000800007f */
[----:B---3--:R-:W-:Y:S05]  /*10090*/  @!P0 BRA `(.L_x_2387) ;  /* 0xfffffffc00f08947 */ /* 0x008fea000383ffff */
.L_x_2380:
[----:B------:R-:W-:Y:S05]  /*100a0*/  BSYNC B0 ;  /* 0x0000000000007941 */ /* 0x000fea0003800000 */
.L_x_2379:
[----:B------:R-:W-:Y:S05]  /*100b0*/  EXIT ;  /* 0x000000000000794d */ /* 0x000fea0003800000 */
.L_x_2238:
[----:B0-----:R-:W-:-:S04]  /*100c0*/  IMAD.U32 R3, RZ, RZ, UR38 ;  /* 0x00000026ff037e24 */ /* 0x001fc8000f8e00ff */
[----:B------:R0:W1:Y:S03]  /*100d0*/  SYNCS.PHASECHK.TRANS64.TRYWAIT P1, [R3+URZ+0x34800], R0 ;  /* 0x03480000030075a7 */ /* 0x000066000802017f */
[----:B-1----:R-:W-:Y:S05]  /*100e0*/  @!P1 NANOSLEEP.SYNCS 0x989680 ;  /* 0x009896800000995d */ /* 0x002fea0003900000 */
[----:B------:R-:W1:Y:S02]  /*100f0*/  @!P1 SYNCS.PHASECHK.TRANS64 P1, [R3+URZ+0x34800], R0 ;  /* 0x03480000030095a7 */ /* 0x000e64000802007f */
[----:B-1----:R-:W-:Y:S05]  /*10100*/  @!P1 BRA `(.L_x_2238) ;  /* 0xfffffffc00ec9947 */ /* 0x002fea000383ffff */
[----:B------:R-:W-:Y:S05]  /*10110*/  BRA `(.L_x_2388) ;  /* 0xffffff1400887947 */ /* 0x000fea000383ffff */
.L_x_2242:
[----:B-1----:R1:W2:Y:S02]  /*10120*/  SYNCS.PHASECHK.TRANS64.TRYWAIT P2, [R2+URZ+0x34830], R3 ;  /* 0x03483003020075a7 */ /* 0x0022a4000804017f */
[----:B--2---:R-:W-:Y:S05]  /*10130*/  @!P2 NANOSLEEP.SYNCS 0x989680 ;  /* 0x009896800000a95d */ /* 0x004fea0003900000 */
[----:B------:R-:W2:Y:S02]  /*10140*/  @!P2 SYNCS.PHASECHK.TRANS64 P2, [R2+URZ+0x34830], R3 ;  /* 0x034830030200a5a7 */ /* 0x000ea4000804007f */
[----:B--2---:R-:W-:Y:S05]  /*10150*/  @!P2 BRA `(.L_x_2242) ;  /* 0xfffffffc00f0a947 */ /* 0x004fea000383ffff */
[----:B------:R-:W-:Y:S05]  /*10160*/  BRA `(.L_x_2241) ;  /* 0xffffff1400ac7947 */ /* 0x000fea000383ffff */
.L_x_2247:
[----:B-1----:R-:W-:-:S04]  /*10170*/  IMAD.U32 R7, RZ, RZ, UR7 ;  /* 0x00000007ff077e24 */ /* 0x002fc8000f8e00ff */
[----:B------:R1:W2:Y:S03]  /*10180*/  SYNCS.PHASECHK.TRANS64.TRYWAIT P3, [R7+URZ+0x34830], R0 ;  /* 0x03483000070075a7 */ /* 0x0002a6000806017f */
[----:B--2---:R-:W-:Y:S05]  /*10190*/  @!P3 NANOSLEEP.SYNCS 0x989680 ;  /* 0x009896800000b95d */ /* 0x004fea0003900000 */
[----:B------:R-:W2:Y:S02]  /*101a0*/  @!P3 SYNCS.PHASECHK.TRANS64 P3, [R7+URZ+0x34830], R0 ;  /* 0x034830000700b5a7 */ /* 0x000ea4000806007f */
[----:B--2---:R-:W-:Y:S05]  /*101b0*/  @!P3 BRA `(.L_x_2247) ;  /* 0xfffffffc00ecb947 */ /* 0x004fea000383ffff */
[----:B------:R-:W-:Y:S05]  /*101c0*/  BRA `(.L_x_2246) ;  /* 0xffffff3c00587947 */ /* 0x000fea000383ffff */
.L_x_2251:
[----:B-1----:R-:W-:-:S04]  /*101d0*/  IMAD.U32 R3, RZ, RZ, UR10 ;  /* 0x0000000aff037e24 */ /* 0x002fc8000f8e00ff */
[----:B------:R1:W2:Y:S03]  /*101e0*/  SYNCS.PHASECHK.TRANS64.TRYWAIT P3, [R3+URZ+0x34850], R0 ;  /* 0x03485000030075a7 */ /* 0x0002a6000806017f */
[----:B--2---:R-:W-:Y:S05]  /*101f0*/  @!P3 NANOSLEEP.SYNCS 0x989680 ;  /* 0x009896800000b95d */ /* 0x004fea0003900000 */
[----:B------:R-:W2:Y:S02]  /*10200*/  @!P3 SYNCS.PHASECHK.TRANS64 P3, [R3+URZ+0x34850], R0 ;  /* 0x034850000300b5a7 */ /* 0x000ea4000806007f */
[----:B--2---:R-:W-:Y:S05]  /*10210*/  @!P3 BRA `(.L_x_2251) ;  /* 0xfffffffc00ecb947 */ /* 0x004fea000383ffff */
[----:B------:R-:W-:Y:S05]  /*10220*/  BRA `(.L_x_2250) ;  /* 0xffffff4400987947 */ /* 0x000fea000383ffff */
.L_x_2257:
[----:B-1----:R-:W-:-:S04]  /*10230*/  IMAD.U32 R7, RZ, RZ, UR7 ;  /* 0x00000007ff077e24 */ /* 0x002fc8000f8e00ff */
[----:B------:R1:W2:Y:S03]  /*10240*/  SYNCS.PHASECHK.TRANS64.TRYWAIT P2, [R7+URZ+0x34830], R0 ;  /* 0x03483000070075a7 */ /* 0x0002a6000804017f */
[----:B--2---:R-:W-:Y:S05]  /*10250*/  @!P2 NANOSLEEP.SYNCS 0x989680 ;  /* 0x009896800000a95d */ /* 0x004fea0003900000 */
[----:B------:R-:W2:Y:S02]  /*10260*/  @!P2 SYNCS.PHASECHK.TRANS64 P2, [R7+URZ+0x34830], R0 ;  /* 0x034830000700a5a7 */ /* 0x000ea4000804007f */
[----:B--2---:R-:W-:Y:S05]  /*10270*/  @!P2 BRA `(.L_x_2257) ;  /* 0xfffffffc00eca947 */ /* 0x004fea000383ffff */
[----:B------:R-:W-:Y:S05]  /*10280*/  BRA `(.L_x_2256) ;  /* 0xffffff6400e87947 */ /* 0x000fea000383ffff */
.L_x_2261:
[----:B-1----:R-:W-:-:S04]  /*10290*/  IMAD.U32 R3, RZ, RZ, UR11 ;  /* 0x0000000bff037e24 */ /* 0x002fc8000f8e00ff */
[----:B------:R1:W2:Y:S03]  /*102a0*/  SYNCS.PHASECHK.TRANS64.TRYWAIT P2, [R3+URZ+0x34850], R0 ;  /* 0x03485000030075a7 */ /* 0x0002a6000804017f */
[----:B--2---:R-:W-:Y:S05]  /*102b0*/  @!P2 NANOSLEEP.SYNCS 0x989680 ;  /* 0x009896800000a95d */ /* 0x004fea0003900000 */
[----:B------:R-:W2:Y:S02]  /*102c0*/  @!P2 SYNCS.PHASECHK.TRANS64 P2, [R3+URZ+0x34850], R0 ;  /* 0x034850000300a5a7 */ /* 0x000ea4000804007f */
[----:B--2---:R-:W-:Y:S05]  /*102d0*/  @!P2 BRA `(.L_x_2261) ;  /* 0xfffffffc00eca947 */ /* 0x004fea000383ffff */
[----:B------:R-:W-:Y:S05]  /*102e0*/  BRA `(.L_x_2260) ;  /* 0xffffff7000287947 */ /* 0x000fea000383ffff */
.L_x_2266:
[----:B-1----:R-:W-:-:S04]  /*102f0*/  IMAD.U32 R3, RZ, RZ, UR5 ;  /* 0x00000005ff037e24 */ /* 0x002fc8000f8e00ff */
[----:B------:R1:W2:Y:S03]  /*10300*/  SYNCS.PHASECHK.TRANS64.TRYWAIT P0, [R3+URZ+0x34850], R2 ;  /* 0x03485002030075a7 */ /* 0x0002a6000800017f */
[----:B--2---:R-:W-:Y:S05]  /*10310*/  @!P0 NANOSLEEP.SYNCS 0x989680 ;  /* 0x009896800000895d */ /* 0x004fea0003900000 */
[----:B------:R-:W2:Y:S02]  /*10320*/  @!P0 SYNCS.PHASECHK.TRANS64 P0, [R3+URZ+0x34850], R2 ;  /* 0x03485002030085a7 */ /* 0x000ea4000800007f */
[----:B--2---:R-:W-:Y:S05]  /*10330*/  @!P0 BRA `(.L_x_2266) ;  /* 0xfffffffc00ec8947 */ /* 0x004fea000383ffff */
[----:B------:R-:W-:Y:S05]  /*10340*/  BRA `(.L_x_2265) ;  /* 0xffffff8800fc7947 */ /* 0x000fea000383ffff */
.L_x_2296:
[----:B------:R-:W-:Y:S02]  /*10350*/  IMAD.MOV.U32 R13, RZ, RZ, R0 ;  /* 0x000000ffff0d7224 */ /* 0x000fe400078e0000 */
[----:B------:R-:W-:Y:S02]  /*10360*/  IMAD.MOV.U32 R12, RZ, RZ, RZ ;  /* 0x000000ffff0c7224 */ /* 0x000fe400078e00ff */
[----:B------:R-:W-:Y:S02]  /*10370*/  IMAD.MOV.U32 R11, RZ, RZ, 0x1f ;  /* 0x0000001fff0b7424 */ /* 0x000fe400078e00ff */
[----:B------:R-:W-:-:S07]  /*10380*/  IMAD.MOV.U32 R15, RZ, RZ, -0x1 ;  /* 0xffffffffff0f7424 */ /* 0x000fce00078e00ff */
[----:B0-----:R-:W-:Y:S05]  /*10390*/  WARPSYNC.COLLECTIVE R15, `(.L_x_2389) ;  /* 0x000000000f087348 */ /* 0x001fea0003c00000 */
[----:B------:R1:W2:Y:S02]  /*103a0*/  SHFL.IDX P6, R14, R13, R12, R11 ;  /* 0x0000000c0d0e7389 */ /* 0x0002a400000c000b */
[----:B012---:R-:W-:Y:S01]  /*103b0*/  ENDCOLLECTIVE ;  /* 0x000000000000791b */ /* 0x007fe20003800000 */
.L_x_2389:
[----:B------:R-:W-:Y:S05]  /*103c0*/  BRA `(.L_x_2390) ;  /* 0xffffffc000207947 */ /* 0x000fea000383ffff */
.L_x_2298:
[----:B------:R-:W-:Y:S01]  /*103d0*/  BSSY B0, `(.L_x_2391) ;  /* 0x0000006000007945 */ /* 0x000fe20003800000 */
[----:B------:R-:W-:-:S07]  /*103e0*/  IMAD.MOV.U32 R15, RZ, RZ, -0x1 ;  /* 0xffffffffff0f7424 */ /* 0x000fce00078e00ff */
[----:B01----:R-:W-:Y:S05]  /*103f0*/  WARPSYNC.COLLECTIVE R15, `(.L_x_2392) ;  /* 0x000000000f0c7348 */ /* 0x003fea0003c00000 */
[----:B------:R-:W-:Y:S02]  /*10400*/  ELECT P6, UR62, PT ;  /* 0x00000000003e782f */ /* 0x000fe400038c0000 */
[----:B------:R-:W-:Y:S01]  /*10410*/  MOV R14, UR62 ;  /* 0x0000003e000e7c02 */ /* 0x000fe20008000f00 */
[----:B01----:R-:W-:Y:S10]  /*10420*/  ENDCOLLECTIVE ;  /* 0x000000000000791b */ /* 0x003ff40003800000 */
.L_x_2392:
[----:B------:R-:W-:Y:S05]  /*10430*/  BSYNC B0 ;  /* 0x0000000000007941 */ /* 0x000fea0003800000 */
.L_x_2391:
[----:B------:R-:W-:Y:S05]  /*10440*/  BRA `(.L_x_2393) ;  /* 0xffffffc000207947 */ /* 0x000fea000383ffff */
.L_x_2300:
[----:B-1----:R1:W2:Y:S02]  /*10450*/  SYNCS.PHASECHK.TRANS64.TRYWAIT P0, [R0+URZ+0x34840], R2 ;  /* 0x03484002000075a7 */ /* 0x0022a4000800017f */
[----:B--2---:R-:W-:Y:S05]  /*10460*/  @!P0 NANOSLEEP.SYNCS 0x989680 ;  /* 0x009896800000895d */ /* 0x004fea0003900000 */
[----:B------:R-:W2:Y:S02]  /*10470*/  @!P0 SYNCS.PHASECHK.TRANS64 P0, [R0+URZ+0x34840], R2 ;  /* 0x03484002000085a7 */ /* 0x000ea4000800007f */
[----:B--2---:R-:W-:Y:S05]  /*10480*/  @!P0 BRA `(.L_x_2300) ;  /* 0xfffffffc00f08947 */ /* 0x004fea000383ffff */
[----:B------:R-:W-:Y:S05]  /*10490*/  BRA `(.L_x_2394) ;  /* 0xffffffc000747947 */ /* 0x000fea000383ffff */
.L_x_2304:
[----:B------:R-:W-:Y:S02]  /*104a0*/  IMAD.MOV.U32 R13, RZ, RZ, R4 ;  /* 0x000000ffff0d7224 */ /* 0x000fe400078e0004 */
[----:B------:R-:W-:Y:S02]  /*104b0*/  IMAD.MOV.U32 R12, RZ, RZ, RZ ;  /* 0x000000ffff0c7224 */ /* 0x000fe400078e00ff */
[----:B------:R-:W-:Y:S02]  /*104c0*/  IMAD.MOV.U32 R11, RZ, RZ, 0x181f ;  /* 0x0000181fff0b7424 */ /* 0x000fe400078e00ff */
[----:B------:R-:W-:Y:S02]  /*104d0*/  IMAD.MOV.U32 R15, RZ, RZ, -0x1 ;  /* 0xffffffffff0f7424 */ /* 0x000fe400078e00ff */
[----:B------:R-:W-:-:S07]  /*104e0*/  IMAD.U32 R2, RZ, RZ, UR42 ;  /* 0x0000002aff027e24 */ /* 0x000fce000f8e00ff */
[----:B-----5:R-:W-:Y:S05]  /*104f0*/  WARPSYNC.COLLECTIVE R15, `(.L_x_2395) ;  /* 0x000000000f087348 */ /* 0x020fea0003c00000 */
[----:B------:R0:W1:Y:S02]  /*10500*/  SHFL.IDX P6, R14, R13, R12, R11 ;  /* 0x0000000c0d0e7389 */ /* 0x00006400000c000b */
[----:B01---5:R-:W-:Y:S01]  /*10510*/  ENDCOLLECTIVE ;  /* 0x000000000000791b */ /* 0x023fe20003800000 */
.L_x_2395:
[----:B------:R-:W-:Y:S02]  /*10520*/  IMAD R2, R2, 0x80, R10 ;  /* 0x0000008002027824 */ /* 0x000fe400078e020a */
[----:B------:R-:W-:Y:S02]  /*10530*/  IMAD.MOV.U32 R13, RZ, RZ, R0 ;  /* 0x000000ffff0d7224 */ /* 0x000fe400078e0000 */
[----:B------:R-:W-:-:S07]  /*10540*/  IMAD.MOV.U32 R5, RZ, RZ, R14 ;  /* 0x000000ffff057224 */ /* 0x000fce00078e000e */
[----:B------:R-:W-:Y:S05]  /*10550*/  WARPSYNC.COLLECTIVE R15, `(.L_x_2396) ;  /* 0x000000000f087348 */ /* 0x000fea0003c00000 */
[----:B------:R0:W1:Y:S02]  /*10560*/  SHFL.IDX P6, R14, R13, R12, R11 ;  /* 0x0000000c0d0e7389 */ /* 0x00006400000c000b */
[----:B01----:R-:W-:Y:S01]  /*10570*/  ENDCOLLECTIVE ;  /* 0x000000000000791b */ /* 0x003fe20003800000 */
.L_x_2396:
        /* <DEDUP_REMOVED lines=8> */
[----:B------:R-:W-:-:S04]  /*10600*/  @!P4 IMAD.X R5, RZ, RZ, R5, P3 ;  /* 0x000000ffff05c224 */ /* 0x000fc800018e0605 */
        /* <DEDUP_REMOVED lines=12> */
.L_x_2397:
[----:B------:R-:W-:Y:S02]  /*106d0*/  IMAD.MOV.U32 R13, RZ, RZ, R0 ;  /* 0x000000ffff0d7224 */ /* 0x000fe400078e0000 */
[----:B------:R-:W-:-:S07]  /*106e0*/  IMAD.MOV.U32 R5, RZ, RZ, R14 ;  /* 0x000000ffff057224 */ /* 0x000fce00078e000e */
[----:B------:R-:W-:Y:S05]  /*106f0*/  WARPSYNC.COLLECTIVE R15, `(.L_x_2398) ;  /* 0x000000000f087348 */ /* 0x000fea0003c00000 */
[----:B------:R0:W1:Y:S02]  /*10700*/  SHFL.IDX P6, R14, R13, R12, R11 ;  /* 0x0000000c0d0e7389 */ /* 0x00006400000c000b */
[----:B01----:R-:W-:Y:S01]  /*10710*/  ENDCOLLECTIVE ;  /* 0x000000000000791b */ /* 0x003fe20003800000 */
.L_x_2398:
[----:B------:R-:W-:Y:S01]  /*10720*/  ULDC.64 UR4, c[0x0][0x208] ;  /* 0x0000820000047ab9 */ /* 0x000fe20000000a00 */
[----:B------:R-:W-:Y:S02]  /*10730*/  IMAD.MOV.U32 R13, RZ, RZ, R4 ;  /* 0x000000ffff0d7224 */ /* 0x000fe400078e0004 */
[----:B------:R-:W-:Y:S02]  /*10740*/  IMAD.MOV.U32 R12, RZ, RZ, 0x2 ;  /* 0x00000002ff0c7424 */ /* 0x000fe400078e00ff */
[----:B------:R-:W-:-:S05]  /*10750*/  IMAD.MOV.U32 R6, RZ, RZ, R14 ;  /* 0x000000ffff067224 */ /* 0x000fca00078e000e */
        /* <DEDUP_REMOVED lines=14> */
.L_x_2399:
[----:B------:R-:W-:Y:S02]  /*10840*/  IMAD.MOV.U32 R13, RZ, RZ, R0 ;  /* 0x000000ffff0d7224 */ /* 0x000fe400078e0000 */
[----:B------:R-:W-:-:S07]  /*10850*/  IMAD.MOV.U32 R5, RZ, RZ, R14 ;  /* 0x000000ffff057224 */ /* 0x000fce00078e000e */
[----:B------:R-:W-:Y:S05]  /*10860*/  WARPSYNC.COLLECTIVE R15, `(.L_x_2400) ;  /* 0x000000000f087348 */ /* 0x000fea0003c00000 */
[----:B------:R0:W1:Y:S02]  /*10870*/  SHFL.IDX P6, R14, R13, R12, R11 ;  /* 0x0000000c0d0e7389 */ /* 0x00006400000c000b */
[----:B01----:R-:W-:Y:S01]  /*10880*/  ENDCOLLECTIVE ;  /* 0x000000000000791b */ /* 0x003fe20003800000 */
.L_x_2400:
        /* <DEDUP_REMOVED lines=18> */
.L_x_2401:
[----:B------:R-:W-:Y:S02]  /*109b0*/  IMAD.MOV.U32 R13, RZ, RZ, R0 ;  /* 0x000000ffff0d7224 */ /* 0x000fe400078e0000 */
[----:B------:R-:W-:-:S07]  /*109c0*/  IMAD.MOV.U32 R5, RZ, RZ, R14 ;  /* 0x000000ffff057224 */ /* 0x000fce00078e000e */
[----:B------:R-:W-:Y:S05]  /*109d0*/  WARPSYNC.COLLECTIVE R15, `(.L_x_2402) ;  /* 0x000000000f087348 */ /* 0x000fea0003c00000 */
[----:B------:R0:W1:Y:S02]  /*109e0*/  SHFL.IDX P6, R14, R13, R12, R11 ;  /* 0x0000000c0d0e7389 */ /* 0x00006400000c000b */
[----:B01----:R-:W-:Y:S01]  /*109f0*/  ENDCOLLECTIVE ;  /* 0x000000000000791b */ /* 0x003fe20003800000 */
.L_x_2402:
        /* <DEDUP_REMOVED lines=18> */
.L_x_2403:
[----:B------:R-:W-:Y:S02]  /*10b20*/  IMAD.MOV.U32 R13, RZ, RZ, R0 ;  /* 0x000000ffff0d7224 */ /* 0x000fe400078e0000 */
[----:B------:R-:W-:-:S07]  /*10b30*/  IMAD.MOV.U32 R5, RZ, RZ, R14 ;  /* 0x000000ffff057224 */ /* 0x000fce00078e000e */
[----:B------:R-:W-:Y:S05]  /*10b40*/  WARPSYNC.COLLECTIVE R15, `(.L_x_2404) ;  /* 0x000000000f087348 */ /* 0x000fea0003c00000 */
[----:B------:R0:W1:Y:S02]  /*10b50*/  SHFL.IDX P6, R14, R13, R12, R11 ;  /* 0x0000000c0d0e7389 */ /* 0x00006400000c000b */
[----:B01----:R-:W-:Y:S01]  /*10b60*/  ENDCOLLECTIVE ;  /* 0x000000000000791b */ /* 0x003fe20003800000 */
.L_x_2404:
        /* <DEDUP_REMOVED lines=18> */
.L_x_2405:
[----:B------:R-:W-:Y:S02]  /*10c90*/  IMAD.MOV.U32 R13, RZ, RZ, R0 ;  /* 0x000000ffff0d7224 */ /* 0x000fe400078e0000 */
[----:B------:R-:W-:-:S07]  /*10ca0*/  IMAD.MOV.U32 R5, RZ, RZ, R14 ;  /* 0x000000ffff057224 */ /* 0x000fce00078e000e */
[----:B------:R-:W-:Y:S05]  /*10cb0*/  WARPSYNC.COLLECTIVE R15, `(.L_x_2406) ;  /* 0x000000000f087348 */ /* 0x000fea0003c00000 */
[----:B------:R0:W1:Y:S02]  /*10cc0*/  SHFL.IDX P6, R14, R13, R12, R11 ;  /* 0x0000000c0d0e7389 */ /* 0x00006400000c000b */
[----:B01----:R-:W-:Y:S01]  /*10cd0*/  ENDCOLLECTIVE ;  /* 0x000000000000791b */ /* 0x003fe20003800000 */
.L_x_2406:
        /* <DEDUP_REMOVED lines=18> */
.L_x_2407:
[----:B------:R-:W-:Y:S02]  /*10e00*/  IMAD.MOV.U32 R13, RZ, RZ, R0 ;  /* 0x000000ffff0d7224 */ /* 0x000fe400078e0000 */
[----:B------:R-:W-:-:S07]  /*10e10*/  IMAD.MOV.U32 R5, RZ, RZ, R14 ;  /* 0x000000ffff057224 */ /* 0x000fce00078e000e */
[----:B------:R-:W-:Y:S05]  /*10e20*/  WARPSYNC.COLLECTIVE R15, `(.L_x_2408) ;  /* 0x000000000f087348 */ /* 0x000fea0003c00000 */
[----:B------:R0:W1:Y:S02]  /*10e30*/  SHFL.IDX P6, R14, R13, R12, R11 ;  /* 0x0000000c0d0e7389 */ /* 0x00006400000c000b */
[----:B01----:R-:W-:Y:S01]  /*10e40*/  ENDCOLLECTIVE ;  /* 0x000000000000791b */ /* 0x003fe20003800000 */
.L_x_2408:
[----:B------:R-:W-:Y:S01]  /*10e50*/  ULDC.64 UR4, c[0x0][0x208] ;  /* 0x0000820000047ab9 */ /* 0x000fe20000000a00 */
[----:B------:R-:W-:Y:S02]  /*10e60*/  IMAD.MOV.U32 R13, RZ, RZ, R4 ;  /* 0x000000ffff0d7224 */ /* 0x000fe400078e0004 */
[----:B------:R-:W-:Y:S02]  /*10e70*/  IMAD.MOV.U32 R12, RZ, RZ, 0x7 ;  /* 0x00000007ff0c7424 */ /* 0x000fe400078e00ff */
[----:B------:R-:W-:-:S05]  /*10e80*/  IMAD.MOV.U32 R6, RZ, RZ, R14 ;  /* 0x000000ffff067224 */ /* 0x000fca00078e000e */
[----:B------:R-:W-:-:S05]  /*10e90*/  @!P4 LEA R6, P3, R9, R6, 0x1 ;  /* 0x000000060906c211 */ /* 0x000fca00078608ff */
[----:B------:R-:W-:-:S04]  /*10ea0*/  @!P4 IMAD.X R5, RZ, RZ, R5, P3 ;  /* 0x000000ffff05c224 */ /* 0x000fc800018e0605 */
        /* <DEDUP_REMOVED lines=10> */
.L_x_2409:
[----:B------:R-:W-:Y:S02]  /*10f50*/  IMAD.MOV.U32 R13, RZ, RZ, R0 ;  /* 0x000000ffff0d7224 */ /* 0x000fe400078e0000 */
[----:B------:R-:W-:-:S07]  /*10f60*/  IMAD.MOV.U32 R4, RZ, RZ, R14 ;  /* 0x000000ffff047224 */ /* 0x000fce00078e000e */
[----:B------:R-:W-:Y:S05]  /*10f70*/  WARPSYNC.COLLECTIVE R15, `(.L_x_2410) ;  /* 0x000000000f087348 */ /* 0x000fea0003c00000 */
[----:B------:R0:W1:Y:S02]  /*10f80*/  SHFL.IDX P6, R14, R13, R12, R11 ;  /* 0x0000000c0d0e7389 */ /* 0x00006400000c000b */
[----:B01----:R-:W-:Y:S01]  /*10f90*/  ENDCOLLECTIVE ;  /* 0x000000000000791b */ /* 0x003fe20003800000 */
.L_x_2410:
[----:B------:R-:W-:Y:S01]  /*10fa0*/  IMAD.MOV.U32 R0, RZ, RZ, R14 ;  /* 0x000000ffff007224 */ /* 0x000fe200078e000e */
[----:B------:R-:W-:Y:S06]  /*10fb0*/  BRA `(.L_x_2411) ;  /* 0xffffffc000ec7947 */ /* 0x000fec000383ffff */
.L_x_2309:
[----:B0-----:R0:W1:Y:S02]  /*10fc0*/  SYNCS.PHASECHK.TRANS64.TRYWAIT P0, [R17+URZ+0x34820], R0 ;  /* 0x03482000110075a7 */ /* 0x001064000800017f */
[----:B-1----:R-:W-:Y:S05]  /*10fd0*/  @!P0 NANOSLEEP.SYNCS 0x989680 ;  /* 0x009896800000895d */ /* 0x002fea0003900000 */
[----:B------:R-:W1:Y:S02]  /*10fe0*/  @!P0 SYNCS.PHASECHK.TRANS64 P0, [R17+URZ+0x34820], R0 ;  /* 0x03482000110085a7 */ /* 0x000e64000800007f */
[----:B-1----:R-:W-:Y:S05]  /*10ff0*/  @!P0 BRA `(.L_x_2309) ;  /* 0xfffffffc00f08947 */ /* 0x002fea000383ffff */
[----:B------:R-:W-:Y:S05]  /*11000*/  BRA `(.L_x_2412) ;  /* 0xffffffc400647947 */ /* 0x000fea000383ffff */
.L_x_2316:
[----:B0-----:R0:W1:Y:S02]  /*11010*/  SYNCS.PHASECHK.TRANS64.TRYWAIT P0, [R2+URZ+0x34840], R3 ;  /* 0x03484003020075a7 */ /* 0x001064000800017f */
[----:B-1----:R-:W-:Y:S05]  /*11020*/  @!P0 NANOSLEEP.SYNCS 0x989680 ;  /* 0x009896800000895d */ /* 0x002fea0003900000 */
[----:B------:R-:W1:Y:S02]  /*11030*/  @!P0 SYNCS.PHASECHK.TRANS64 P0, [R2+URZ+0x34840], R3 ;  /* 0x03484003020085a7 */ /* 0x000e64000800007f */
[----:B-1----:R-:W-:Y:S05]  /*11040*/  @!P0 BRA `(.L_x_2316) ;  /* 0xfffffffc00f08947 */ /* 0x002fea000383ffff */
[----:B------:R-:W-:Y:S05]  /*11050*/  BRA `(.L_x_2413) ;  /* 0xffffffc800207947 */ /* 0x000fea000383ffff */
.L_x_2323:
[----:B0-----:R0:W1:Y:S02]  /*11060*/  SYNCS.PHASECHK.TRANS64.TRYWAIT P0, [R3+URZ+0x60], R2 ;  /* 0x00006002030075a7 */ /* 0x001064000800017f */
[----:B-1----:R-:W-:Y:S05]  /*11070*/  @!P0 NANOSLEEP.SYNCS 0x989680 ;  /* 0x009896800000895d */ /* 0x002fea0003900000 */
[----:B------:R-:W1:Y:S02]  /*11080*/  @!P0 SYNCS.PHASECHK.TRANS64 P0, [R3+URZ+0x60], R2 ;  /* 0x00006002030085a7 */ /* 0x000e64000800007f */
[----:B-1----:R-:W-:Y:S05]  /*11090*/  @!P0 BRA `(.L_x_2323) ;  /* 0xfffffffc00f08947 */ /* 0x002fea000383ffff */
[----:B------:R-:W-:Y:S05]  /*110a0*/  BRA `(.L_x_2414) ;  /* 0xffffffcc00247947 */ /* 0x000fea000383ffff */
.L_x_2333:
[----:B--2---:R2:W3:Y:S02]  /*110b0*/  SYNCS.PHASECHK.TRANS64.TRYWAIT P0, [R3+URZ+0x34840], R2 ;  /* 0x03484002030075a7 */ /* 0x0044e4000800017f */
[----:B---3--:R-:W-:Y:S05]  /*110c0*/  @!P0 NANOSLEEP.SYNCS 0x989680 ;  /* 0x009896800000895d */ /* 0x008fea0003900000 */
[----:B------:R-:W3:Y:S02]  /*110d0*/  @!P0 SYNCS.PHASECHK.TRANS64 P0, [R3+URZ+0x34840], R2 ;  /* 0x03484002030085a7 */ /* 0x000ee4000800007f */
[----:B---3--:R-:W-:Y:S05]  /*110e0*/  @!P0 BRA `(.L_x_2333) ;  /* 0xfffffffc00f08947 */ /* 0x008fea000383ffff */
[----:B------:R-:W-:Y:S05]  /*110f0*/  BRA `(.L_x_2415) ;  /* 0xffffffd000a87947 */ /* 0x000fea000383ffff */
.L_x_2340:
[----:B0-----:R0:W1:Y:S02]  /*11100*/  SYNCS.PHASECHK.TRANS64.TRYWAIT P0, [R2+URZ+0x60], R3 ;  /* 0x00006003020075a7 */ /* 0x001064000800017f */
[----:B-1----:R-:W-:Y:S05]  /*11110*/  @!P0 NANOSLEEP.SYNCS 0x989680 ;  /* 0x009896800000895d */ /* 0x002fea0003900000 */
[----:B------:R-:W1:Y:S02]  /*11120*/  @!P0 SYNCS.PHASECHK.TRANS64 P0, [R2+URZ+0x60], R3 ;  /* 0x00006003020085a7 */ /* 0x000e64000800007f */
[----:B-1----:R-:W-:Y:S05]  /*11130*/  @!P0 BRA `(.L_x_2340) ;  /* 0xfffffffc00f08947 */ /* 0x002fea000383ffff */
[----:B------:R-:W-:Y:S05]  /*11140*/  BRA `(.L_x_2416) ;  /* 0xffffffd400b47947 */ /* 0x000fea000383ffff */
.L_x_2349:
[----:B---3--:R3:W4:Y:S02]  /*11150*/  SYNCS.PHASECHK.TRANS64.TRYWAIT P0, [R2+URZ+0x34840], R3 ;  /* 0x03484003020075a7 */ /* 0x008724000800017f */
[----:B----4-:R-:W-:Y:S05]  /*11160*/  @!P0 NANOSLEEP.SYNCS 0x989680 ;  /* 0x009896800000895d */ /* 0x010fea0003900000 */
[----:B------:R-:W4:Y:S02]  /*11170*/  @!P0 SYNCS.PHASECHK.TRANS64 P0, [R2+URZ+0x34840], R3 ;  /* 0x03484003020085a7 */ /* 0x000f24000800007f */
[----:B----4-:R-:W-:Y:S05]  /*11180*/  @!P0 BRA `(.L_x_2349) ;  /* 0xfffffffc00f08947 */ /* 0x010fea000383ffff */
[----:B------:R-:W-:Y:S05]  /*11190*/  BRA `(.L_x_2417) ;  /* 0xffffffdc000c7947 */ /* 0x000fea000383ffff */
.L_x_2356:
[----:B0-----:R0:W1:Y:S02]  /*111a0*/  SYNCS.PHASECHK.TRANS64.TRYWAIT P0, [R2+URZ+0x60], R5 ;  /* 0x00006005020075a7 */ /* 0x001064000800017f */
[----:B-1----:R-:W-:Y:S05]  /*111b0*/  @!P0 NANOSLEEP.SYNCS 0x989680 ;  /* 0x009896800000895d */ /* 0x002fea0003900000 */
[----:B------:R-:W1:Y:S02]  /*111c0*/  @!P0 SYNCS.PHASECHK.TRANS64 P0, [R2+URZ+0x60], R5 ;  /* 0x00006005020085a7 */ /* 0x000e64000800007f */
[----:B-1----:R-:W-:Y:S05]  /*111d0*/  @!P0 BRA `(.L_x_2356) ;  /* 0xfffffffc00f08947 */ /* 0x002fea000383ffff */
[----:B------:R-:W-:Y:S05]  /*111e0*/  BRA `(.L_x_2418) ;  /* 0xffffffe000187947 */ /* 0x000fea000383ffff */
.L_x_2367:
[----:B0-----:R0:W2:Y:S02]  /*111f0*/  SYNCS.PHASECHK.TRANS64.TRYWAIT P0, [R0+URZ+0x34860], R3 ;  /* 0x03486003000075a7 */ /* 0x0010a4000800017f */
[----:B--2---:R-:W-:Y:S05]  /*11200*/  @!P0 NANOSLEEP.SYNCS 0x989680 ;  /* 0x009896800000895d */ /* 0x004fea0003900000 */
[----:B------:R-:W2:Y:S02]  /*11210*/  @!P0 SYNCS.PHASECHK.TRANS64 P0, [R0+URZ+0x34860], R3 ;  /* 0x03486003000085a7 */ /* 0x000ea4000800007f */
[----:B--2---:R-:W-:Y:S05]  /*11220*/  @!P0 BRA `(.L_x_2367) ;  /* 0xfffffffc00f08947 */ /* 0x004fea000383ffff */
[----:B------:R-:W-:Y:S05]  /*11230*/  BRA `(.L_x_2419) ;  /* 0xffffffe4005c7947 */ /* 0x000fea000383ffff */
.L_x_2374:
[----:B------:R-:W-:Y:S01]  /*11240*/  BSSY B0, `(.L_x_2420) ;  /* 0x0000008000007945 */ /* 0x000fe20003800000 */
[----:B-----5:R-:W-:Y:S02]  /*11250*/  IMAD.MOV.U32 R13, RZ, RZ, R2 ;  /* 0x000000ffff0d7224 */ /* 0x020fe400078e0002 */
[----:B------:R-:W-:Y:S02]  /*11260*/  IMAD.MOV.U32 R12, RZ, RZ, RZ ;  /* 0x000000ffff0c7224 */ /* 0x000fe400078e00ff */
[----:B------:R-:W-:Y:S02]  /*11270*/  IMAD.MOV.U32 R11, RZ, RZ, 0x1f ;  /* 0x0000001fff0b7424 */ /* 0x000fe400078e00ff */
[----:B------:R-:W-:-:S07]  /*11280*/  IMAD.MOV.U32 R15, RZ, RZ, -0x1 ;  /* 0xffffffffff0f7424 */ /* 0x000fce00078e00ff */
[----:B-12---:R-:W-:Y:S05]  /*11290*/  WARPSYNC.COLLECTIVE R15, `(.L_x_2421) ;  /* 0x000000000f087348 */ /* 0x006fea0003c00000 */
[----:B------:R0:W3:Y:S02]  /*112a0*/  SHFL.IDX P6, R14, R13, R12, R11 ;  /* 0x0000000c0d0e7389 */ /* 0x0000e400000c000b */
[----:B0123--:R-:W-:Y:S01]  /*112b0*/  ENDCOLLECTIVE ;  /* 0x000000000000791b */ /* 0x00ffe20003800000 */
.L_x_2421:
[----:B------:R-:W-:Y:S05]  /*112c0*/  BSYNC B0 ;  /* 0x0000000000007941 */ /* 0x000fea0003800000 */
.L_x_2420:
[----:B------:R-:W-:Y:S05]  /*112d0*/  BRA `(.L_x_2422) ;  /* 0xffffffe800547947 */ /* 0x000fea000383ffff */
.L_x_2377:
[----:B0-----:R0:W1:Y:S02]  /*112e0*/  SYNCS.PHASECHK.TRANS64.TRYWAIT P0, [R0+URZ+0x34820], R3 ;  /* 0x03482003000075a7 */ /* 0x001064000800017f */
[----:B-1----:R-:W-:Y:S05]  /*112f0*/  @!P0 NANOSLEEP.SYNCS 0x989680 ;  /* 0x009896800000895d */ /* 0x002fea0003900000 */
[----:B------:R-:W1:Y:S02]  /*11300*/  @!P0 SYNCS.PHASECHK.TRANS64 P0, [R0+URZ+0x34820], R3 ;  /* 0x03482003000085a7 */ /* 0x000e64000800007f */
[----:B-1----:R-:W-:Y:S05]  /*11310*/  @!P0 BRA `(.L_x_2377) ;  /* 0xfffffffc00f08947 */ /* 0x002fea000383ffff */
[----:B------:R-:W-:Y:S05]  /*11320*/  BRA `(.L_x_2423) ;  /* 0xffffffe800a07947 */ /* 0x000fea000383ffff */
.L_x_2378:
        /* <DEDUP_REMOVED lines=11> */
.L_x_2425:
[----:B------:R-:W-:Y:S05]  /*113e0*/  BSYNC B0 ;  /* 0x0000000000007941 */ /* 0x000fea0003800000 */
.L_x_2424:
[----:B------:R-:W-:Y:S05]  /*113f0*/  BRA `(.L_x_2426) ;  /* 0xffffffe800887947 */ /* 0x000fea000383ffff */
.L_x_2381:
[----:B------:R-:W-:Y:S01]  /*11400*/  BSSY B1, `(.L_x_2427) ;  /* 0x0000006000017945 */ /* 0x000fe20003800000 */
[----:B------:R-:W-:-:S07]  /*11410*/  IMAD.MOV.U32 R15, RZ, RZ, -0x1 ;  /* 0xffffffffff0f7424 */ /* 0x000fce00078e00ff */
[----:B01----:R-:W-:Y:S05]  /*11420*/  WARPSYNC.COLLECTIVE R15, `(.L_x_2428) ;  /* 0x000000000f0c7348 */ /* 0x003fea0003c00000 */
[----:B------:R-:W-:Y:S02]  /*11430*/  ELECT P6, UR62, PT ;  /* 0x00000000003e782f */ /* 0x000fe400038c0000 */
[----:B------:R-:W-:Y:S01]  /*11440*/  MOV R14, UR62 ;  /* 0x0000003e000e7c02 */ /* 0x000fe20008000f00 */
[----:B01----:R-:W-:Y:S10]  /*11450*/  ENDCOLLECTIVE ;  /* 0x000000000000791b */ /* 0x003ff40003800000 */
.L_x_2428:
[----:B------:R-:W-:Y:S05]  /*11460*/  BSYNC B1 ;  /* 0x0000000000017941 */ /* 0x000fea0003800000 */
.L_x_2427:
[----:B------:R-:W-:Y:S05]  /*11470*/  BRA `(.L_x_2429) ;  /* 0xffffffe800807947 */ /* 0x000fea000383ffff */
.L_x_2383:
[----:B0-----:R0:W1:Y:S02]  /*11480*/  SYNCS.PHASECHK.TRANS64.TRYWAIT P0, [R6+URZ], R5 ;  /* 0x00000005060075a7 */ /* 0x001064000800017f */
[----:B-1----:R-:W-:Y:S05]  /*11490*/  @!P0 NANOSLEEP.SYNCS 0x989680 ;  /* 0x009896800000895d */ /* 0x002fea0003900000 */
[----:B------:R-:W1:Y:S02]  /*114a0*/  @!P0 SYNCS.PHASECHK.TRANS64 P0, [R6+URZ], R5 ;  /* 0x00000005060085a7 */ /* 0x000e64000800007f */
[----:B-1----:R-:W-:Y:S05]  /*114b0*/  @!P0 BRA `(.L_x_2383) ;  /* 0xfffffffc00f08947 */ /* 0x002fea000383ffff */
[----:B------:R-:W-:Y:S05]  /*114c0*/  BRA `(.L_x_2430) ;  /* 0xffffffe800c07947 */ /* 0x000fea000383ffff */
.L_x_2384:
[----:B-1----:R1:W2:Y:S02]  /*114d0*/  SYNCS.PHASECHK.TRANS64.TRYWAIT P0, [R3+URZ], R2 ;  /* 0x00000002030075a7 */ /* 0x0022a4000800017f */
[----:B--2---:R-:W-:Y:S05]  /*114e0*/  @!P0 NANOSLEEP.SYNCS 0x989680 ;  /* 0x009896800000895d */ /* 0x004fea0003900000 */
[----:B------:R-:W2:Y:S02]  /*114f0*/  @!P0 SYNCS.PHASECHK.TRANS64 P0, [R3+URZ], R2 ;  /* 0x00000002030085a7 */ /* 0x000ea4000800007f */
[----:B--2---:R-:W-:Y:S05]  /*11500*/  @!P0 BRA `(.L_x_2384) ;  /* 0xfffffffc00f08947 */ /* 0x004fea000383ffff */
[----:B------:R-:W-:Y:S05]  /*11510*/  BRA `(.L_x_2431) ;  /* 0xffffffe800b47947 */ /* 0x000fea000383ffff */
.L_x_2386:
[----:B-1----:R1:W2:Y:S02]  /*11520*/  SYNCS.PHASECHK.TRANS64.TRYWAIT P0, [R18+URZ], R5 ;  /* 0x00000005120075a7 */ /* 0x0022a4000800017f */
[----:B--2---:R-:W-:Y:S05]  /*11530*/  @!P0 NANOSLEEP.SYNCS 0x989680 ;  /* 0x009896800000895d */ /* 0x004fea0003900000 */
[----:B------:R-:W2:Y:S02]  /*11540*/  @!P0 SYNCS.PHASECHK.TRANS64 P0, [R18+URZ], R5 ;  /* 0x00000005120085a7 */ /* 0x000ea4000800007f */
[----:B--2---:R-:W-:Y:S05]  /*11550*/  @!P0 BRA `(.L_x_2386) ;  /* 0xfffffffc00f08947 */ /* 0x004fea000383ffff */
[----:B------:R-:W-:Y:S05]  /*11560*/  BRA `(.L_x_2432) ;  /* 0xffffffe800b87947 */ /* 0x000fea000383ffff */
.L_x_2433:
        /* <DEDUP_REMOVED lines=9> */
.L_x_3200:


//--------------------- .text._ZN7cutlass13device_kernelIN5flash11enable_sm90INS1_16FlashAttnFwdSm90INS1_25CollectiveMainloopFwdSm90ILi2EN4cute5tupleIJNS5_1CILi1EEES8_S8_EEENS6_IJNS7_ILi128EEESA_NS7_ILi192EEEEEELi128ENS_10bfloat16_tEfNS_4arch4Sm90ELb1ELb0ELb0ELb1ELb0ELb0ELb0ELb1ELb1ELb1ELb0ELb0EEENS1_21CollectiveEpilogueFwdINS6_IJSA_SA_SA_EEES9_SD_SF_Li256ELb1ELb1ELb0ELb0EEENS1_36VarlenDynamicPersistentTileSchedulerILi128ELi128ELi256ELi128ELb0ELb1ELb1ELb1ELb1ELb1EEEEEEEEEvNT_6ParamsE --------------------------
	.section	.text._ZN7cutlass13device_kernelIN5flash11enable_sm90INS1_16FlashAttnFwdSm90INS1_25CollectiveMainloopFwdSm90ILi2EN4cute5tupleIJNS5_1CILi1EEES8_S8_EEENS6_IJNS7_ILi128EEESA_NS7_ILi192EEEEEELi128ENS_10bfloat16_tEfNS_4arch4Sm90ELb1ELb0ELb0ELb1ELb0ELb0ELb0ELb1ELb1ELb1ELb0ELb0EEENS1_21CollectiveEpilogueFwdINS6_IJSA_SA_SA_EEES9_SD_SF_Li256ELb1ELb1ELb0ELb0EEENS1_36VarlenDynamicPersistentTileSchedulerILi128ELi128ELi256ELi128ELb0ELb1ELb1ELb1ELb1ELb1EEEEEEEEEvNT_6ParamsE,"ax",@progbits
	.align	128
.text._ZN7cutlass13device_kernelIN5flash11enable_sm90INS1_16FlashAttnFwdSm90INS1_25CollectiveMainloopFwdSm90ILi2EN4cute5tupleIJNS5_1CILi1EEES8_S8_EEENS6_IJNS7_ILi128EEESA_NS7_ILi192EEEEEELi128ENS_10bfloat16_tEfNS_4arch4Sm90ELb1ELb0ELb0ELb1ELb0ELb0ELb0ELb1ELb1ELb1ELb0ELb0EEENS1_21CollectiveEpilogueFwdINS6_IJSA_SA_SA_EEES9_SD_SF_Li256ELb1ELb1ELb0ELb0EEENS1_36VarlenDynamicPersistentTileSchedulerILi128ELi128ELi256ELi128ELb0ELb1ELb1ELb1ELb1ELb1EEEEEEEEEvNT_6ParamsE:
        .type           _ZN7cutlass13device_kernelIN5flash11enable_sm90INS1_16FlashAttnFwdSm90INS1_25CollectiveMainloopFwdSm90ILi2EN4cute5tupleIJNS5_1CILi1EEES8_S8_EEENS6_IJNS7_ILi128EEESA_NS7_ILi192EEEEEELi128ENS_10bfloat16_tEfNS_4arch4Sm90ELb1ELb0ELb0ELb1ELb0ELb0ELb0ELb1ELb1ELb1ELb0ELb0EEENS1_21CollectiveEpilogueFwdINS6_IJSA_SA_SA_EEES9_SD_SF_Li256ELb1ELb1ELb0ELb0EEENS1_36VarlenDynamicPersistentTileSchedulerILi128ELi128ELi256ELi128ELb0ELb1ELb1ELb1ELb1ELb1EEEEEEEEEvNT_6ParamsE,@function
        .size           _ZN7cutlass13device_kernelIN5flash11enable_sm90INS1_16FlashAttnFwdSm90INS1_25CollectiveMainloopFwdSm90ILi2EN4cute5tupleIJNS5_1CILi1EEES8_S8_EEENS6_IJNS7_ILi128EEESA_NS7_ILi192EEEEEELi128ENS_10bfloat16_tEfNS_4arch4Sm90ELb1ELb0ELb0ELb1ELb0ELb0ELb0ELb1ELb1ELb1ELb0ELb0EEENS1_21CollectiveEpilogueFwdINS6_IJSA_SA_SA_EEES9_SD_SF_Li256ELb1ELb1ELb0ELb0EEENS1_36VarlenDynamicPersistentTileSchedulerILi128ELi128ELi256ELi128ELb0ELb1ELb1ELb1ELb1ELb1EEEEEEEEEvNT_6ParamsE,(.L_x_3201 - _ZN7cutlass13device_kernelIN5flash11enable_sm90INS1_16FlashAttnFwdSm90INS1_25CollectiveMainloopFwdSm90ILi2EN4cute5tupleIJNS5_1CILi1EEES8_S8_EEENS6_IJNS7_ILi128EEESA_NS7_ILi192EEEEEELi128ENS_10bfloat16_tEfNS_4arch4Sm90ELb1ELb0ELb0ELb1ELb0ELb0ELb0ELb1ELb1ELb1ELb0ELb0EEENS1_21CollectiveEpilogueFwdINS6_IJSA_SA_SA_EEES9_SD_SF_Li256ELb1ELb1ELb0ELb0EEENS1_36VarlenDynamicPersistentTileSchedulerILi128ELi128ELi256ELi128ELb0ELb1ELb1ELb1ELb1ELb1EEEEEEEEEvNT_6ParamsE)
        .other          _ZN7cutlass13device_kernelIN5flash11enable_sm90INS1_16FlashAttnFwdSm90INS1_25CollectiveMainloopFwdSm90ILi2EN4cute5tupleIJNS5_1CILi1EEES8_S8_EEENS6_IJNS7_ILi128EEESA_NS7_ILi192EEEEEELi128ENS_10bfloat16_tEfNS_4arch4Sm90ELb1ELb0ELb0ELb1ELb0ELb0ELb0ELb1ELb1ELb1ELb0ELb0EEENS1_21CollectiveEpilogueFwdINS6_IJSA_SA_SA_EEES9_SD_SF_Li256ELb1ELb1ELb0ELb0EEENS1_36VarlenDynamicPersistentTileSchedulerILi128ELi128ELi256ELi128ELb0ELb1ELb1ELb1ELb1ELb1EEEEEEEEEvNT_6ParamsE,@"STO_CUDA_ENTRY STV_DEFAULT"
_ZN7cutlass13device_kernelIN5flash11enable_sm90INS1_16FlashAttnFwdSm90INS1_25CollectiveMainloopFwdSm90ILi2EN4cute5tupleIJNS5_1CILi1EEES8_S8_EEENS6_IJNS7_ILi128EEESA_NS7_ILi192EEEEEELi128ENS_10bfloat16_tEfNS_4arch4Sm90ELb1ELb0ELb0ELb1ELb0ELb0ELb0ELb1ELb1ELb1ELb0ELb0EEENS1_21CollectiveEpilogueFwdINS6_IJSA_SA_SA_EEES9_SD_SF_Li256ELb1ELb1ELb0ELb0EEENS1_36VarlenDynamicPersistentTileSchedulerILi128ELi128ELi256ELi128ELb0ELb1ELb1ELb1ELb1ELb1EEEEEEEEEvNT_6ParamsE:
        /* <DEDUP_REMOVED lines=17> */
.L_x_2435:
[----:B------:R-:W-:Y:S05]  /*0110*/  BSYNC B0 ;  /* 0x0000000000007941 */ /* 0x000fea0003800000 */
.L_x_2434:
        /* <DEDUP_REMOVED lines=40> */
.L_x_2436:
        /* <DEDUP_REMOVED lines=22> */
.L_x_2437:
        /* <DEDUP_REMOVED lines=18> */
.L_x_2438:
        /* <DEDUP_REMOVED lines=22> */
.L_x_2439:
        /* <DEDUP_REMOVED lines=22> */
.L_x_2440:
        /* <DEDUP_REMOVED lines=8> */
.L_x_2442:
        /* <DEDUP_REMOVED lines=14> */
[----:B------:R-:W2:Y:S01]  /*0a40*/  LDL.LU R12, [R1+0x54] ;  /* 0x00005400010c7983 */ /* 0x000ea20000300800 */
[----:B------:R-:W1:Y:S02]  /*0a50*/  S2R R0, SR_TID.X ;  /* 0x0000000000007919 */ /* 0x000e640000002100 */
[----:B-1----:R-:W-:-:S05]  /*0a60*/  VIADD R198, R0, 0xffffff80 ;  /* 0xffffff8000c67836 */ /* 0x002fca0000000000 */
[----:B------:R-:W-:-:S04]  /*0a70*/  SHF.R.S32.HI R3, RZ, 0x1f, R198 ;  /* 0x0000001fff037819 */ /* 0x000fc800000114c6 */
[CC--:B------:R-:W-:Y:S02]  /*0a80*/  LEA.HI R0, R3.reuse, R198.reuse, RZ, 0x7 ;  /* 0x000000c603007211 */ /* 0x0c0fe400078f38ff */
[----:B0-----:R-:W-:Y:S02]  /*0a90*/  LEA.HI R2, R3, R198, RZ, 0x4 ;  /* 0x000000c603027211 */ /* 0x001fe400078f20ff */
[----:B------:R-:W-:Y:S02]  /*0aa0*/  LOP3.LUT R5, R0, 0xffffff80, RZ, 0xc0, !PT ;  /* 0xffffff8000057812 */ /* 0x000fe400078ec0ff */
[----:B------:R-:W-:-:S03]  /*0ab0*/  SHF.R.S32.HI R7, RZ, 0x4, R2 ;  /* 0x00000004ff077819 */ /* 0x000fc60000011402 */
[----:B------:R-:W-:Y:S01]  /*0ac0*/  IMAD.IADD R192, R198, 0x1, -R5 ;  /* 0x00000001c6c07824 */ /* 0x000fe200078e0a05 */
[C---:B------:R-:W-:Y:S02]  /*0ad0*/  LOP3.LUT R5, R2.reuse, 0x3fffff0, RZ, 0xc0, !PT ;  /* 0x03fffff002057812 */ /* 0x040fe400078ec0ff */
[----:B------:R-:W-:Y:S02]  /*0ae0*/  LEA.HI R2, R2, R7, RZ, 0x1 ;  /* 0x0000000702027211 */ /* 0x000fe400078f08ff */
[----:B------:R-:W-:Y:S02]  /*0af0*/  SHF.R.S32.HI R9, RZ, 0x1f, R192 ;  /* 0x0000001fff097819 */ /* 0x000fe400000114c0 */
[----:B------:R-:W-:Y:S02]  /*0b00*/  LEA.HI R4, R3, R198, RZ, 0x5 ;  /* 0x000000c603047211 */ /* 0x000fe400078f28ff */
[----:B------:R-:W-:Y:S02]  /*0b10*/  LEA.HI R6, R9, R192, RZ, 0x2 ;  /* 0x000000c009067211 */ /* 0x000fe400078f10ff */
[----:B------:R-:W-:-:S02]  /*0b20*/  LOP3.LUT R2, R2, 0x1ffffffe, RZ, 0xc0, !PT ;  /* 0x1ffffffe02027812 */ /* 0x000fc400078ec0ff */
[-C--:B------:R-:W-:Y:S01]  /*0b30*/  LEA.HI R10, R3, R198.reuse, RZ, 0x2 ;  /* 0x000000c6030a7211 */ /* 0x080fe200078f10ff */
[----:B------:R-:W-:Y:S01]  /*0b40*/  IMAD.SHL.U32 R4, R4, 0x20, RZ ;  /* 0x0000002004047824 */ /* 0x000fe200078e00ff */
[----:B------:R-:W-:Y:S01]  /*0b50*/  SHF.R.S32.HI R8, RZ, 0x2, R6 ;  /* 0x00000002ff087819 */ /* 0x000fe20000011406 */
[----:B------:R-:W-:Y:S01]  /*0b60*/  IMAD.IADD R2, R7, 0x1, -R2 ;  /* 0x0000000107027824 */ /* 0x000fe200078e0a02 */
[----:B------:R-:W-:Y:S02]  /*0b70*/  SHF.R.S32.HI R11, RZ, 0x1f, R6 ;  /* 0x0000001fff0b7819 */ /* 0x000fe40000011406 */
[----:B------:R-:W-:Y:S02]  /*0b80*/  LOP3.LUT R7, R10, 0xfffffffc, RZ, 0xc0, !PT ;  /* 0xfffffffc0a077812 */ /* 0x000fe400078ec0ff */
[----:B------:R-:W-:Y:S02]  /*0b90*/  LEA.HI R3, R3, R198, RZ, 0x3 ;  /* 0x000000c603037211 */ /* 0x000fe400078f18ff */
[----:B------:R-:W-:-:S02]  /*0ba0*/  LEA.HI R11, R11, R8, RZ, 0x3 ;  /* 0x000000080b0b7211 */ /* 0x000fc400078f18ff */
[----:B------:R-:W-:Y:S01]  /*0bb0*/  SHF.R.S32.HI R193, RZ, 0x7, R0 ;  /* 0x00000007ffc17819 */ /* 0x000fe20000011400 */
[----:B------:R-:W-:Y:S01]  /*0bc0*/  IMAD.IADD R5, R198, 0x1, -R5 ;  /* 0x00000001c6057824 */ /* 0x000fe200078e0a05 */
[----:B------:R-:W-:Y:S01]  /*0bd0*/  LOP3.LUT R4, R4, 0xfffffc00, RZ, 0xc0, !PT ;  /* 0xfffffc0004047812 */ /* 0x000fe200078ec0ff */
[----:B------:R-:W-:Y:S01]  /*0be0*/  IMAD.IADD R7, R198, 0x1, -R7 ;  /* 0x00000001c6077824 */ /* 0x000fe200078e0a07 */
[----:B------:R-:W-:Y:S02]  /*0bf0*/  LOP3.LUT R187, R3, 0xfffffff8, RZ, 0xc0, !PT ;  /* 0xfffffff803bb7812 */ /* 0x000fe400078ec0ff */
[----:B------:R-:W-:Y:S02]  /*0c00*/  LOP3.LUT R11, R11, 0xfffffff8, RZ, 0xc0, !PT ;  /* 0xfffffff80b0b7812 */ /* 0x000fe400078ec0ff */
[----:B------:R-:W-:Y:S02]  /*0c10*/  LEA.HI R9, R9, R192, RZ, 0x5 ;  /* 0x000000c009097211 */ /* 0x000fe400078f28ff */
[----:B------:R-:W-:Y:S01]  /*0c20*/  LEA.HI R0, R0, R193, RZ, 0x1 ;  /* 0x000000c100007211 */ /* 0x000fe200078f08ff */
[----:B------:R-:W-:Y:S01]  /*0c30*/  IMAD R5, R5, 0x40, R4 ;  /* 0x0000004005057824 */ /* 0x000fe200078e0204 */
[----:B------:R-:W-:Y:S01]  /*0c40*/  SHF.R.S32.HI R9, RZ, 0x5, R9 ;  /* 0x00000005ff097819 */ /* 0x000fe20000011409 */
[----:B------:R-:W-:Y:S01]  /*0c50*/  IMAD.IADD R187, R198, 0x1, -R187 ;  /* 0x00000001c6bb7824 */ /* 0x000fe200078e0abb */
[----:B------:R-:W-:Y:S01]  /*0c60*/  LEA.HI R4, R7, R7, RZ, 0x1 ;  /* 0x0000000707047211 */ /* 0x000fe200078f08ff */
[----:B------:R-:W-:Y:S01]  /*0c70*/  IMAD.IADD R8, R8, 0x1, -R11 ;  /* 0x0000000108087824 */ /* 0x000fe200078e0a0b */
[----:B------:R-:W-:Y:S01]  /*0c80*/  LOP3.LUT R0, R0, 0x3fffffe, RZ, 0xc0, !PT ;  /* 0x03fffffe00007812 */ /* 0x000fe200078ec0ff */
[----:B------:R-:W-:Y:S01]  /*0c90*/  IMAD.SHL.U32 R22, R187, 0x8, RZ ;  /* 0x00000008bb167824 */ /* 0x000fe200078e00ff */
[----:B------:R-:W-:Y:S01]  /*0ca0*/  LOP3.LUT R4, R4, 0x1ffffffe, RZ, 0xc0, !PT ;  /* 0x1ffffffe04047812 */ /* 0x000fe200078ec0ff */
[----:B------:R-:W-:-:S02]  /*0cb0*/  IMAD R9, R9, 0x10, R8 ;  /* 0x0000001009097824 */ /* 0x000fc400078e0208 */
[----:B------:R-:W-:Y:S01]  /*0cc0*/  IMAD.IADD R0, R193, 0x1, -R0 ;  /* 0x00000001c1007824 */ /* 0x000fe200078e0a00 */
[----:B------:R-:W-:Y:S01]  /*0cd0*/  LOP3.LUT R23, R6, 0x7ffffffc, RZ, 0xc0, !PT ;  /* 0x7ffffffc06177812 */ /* 0x000fe200078ec0ff */
[----:B------:R-:W-:Y:S02]  /*0ce0*/  VIADD R186, R22, 0x40 ;  /* 0x0000004016ba7836 */ /* 0x000fe40000000000 */
[----:B------:R-:W-:Y:S02]  /*0cf0*/  IMAD.IADD R7, R7, 0x1, -R4 ;  /* 0x0000000107077824 */ /* 0x000fe400078e0a04 */
[----:B------:R-:W-:Y:S01]  /*0d00*/  IMAD R194, R0, 0x40, R9 ;  /* 0x0000004000c27824 */ /* 0x000fe200078e0209 */
[----:B------:R-:W-:Y:S01]  /*0d10*/  SHF.R.S32.HI R190, RZ, 0x3, R3 ;  /* 0x00000003ffbe7819 */ /* 0x000fe20000011403 */
[----:B------:R-:W-:Y:S01]  /*0d20*/  IMAD R195, R2, 0x8, R5 ;  /* 0x0000000802c37824 */ /* 0x000fe200078e0205 */
[----:B------:R-:W-:Y:S01]  /*0d30*/  SHF.R.S32.HI R197, RZ, 0x1f, R22 ;  /* 0x0000001fffc57819 */ /* 0x000fe20000011416 */
[----:B------:R-:W-:Y:S01]  /*0d40*/  IMAD.MOV.U32 R191, RZ, RZ, RZ ;  /* 0x000000ffffbf7224 */ /* 0x000fe200078e00ff */
[----:B------:R-:W-:Y:S01]  /*0d50*/  SHF.R.S32.HI R196, RZ, 0x1f, R186 ;  /* 0x0000001fffc47819 */ /* 0x000fe200000114ba */
[----:B------:R-:W-:-:S02]  /*0d60*/  IMAD.IADD R23, R192, 0x1, -R23 ;  /* 0x00000001c0177824 */ /* 0x000fc400078e0a17 */
[----:B------:R-:W-:Y:S01]  /*0d70*/  IMAD R184, R7, 0x8, R194 ;  /* 0x0000000807b87824 */ /* 0x000fe200078e02c2 */
[----:B------:R-:W-:Y:S01]  /*0d80*/  UMOV UR38, URZ ;  /* 0x0000003f00267c82 */ /* 0x000fe20008000000 */
[----:B------:R-:W-:Y:S01]  /*0d90*/  UMOV UR36, URZ ;  /* 0x0000003f00247c82 */ /* 0x000fe20008000000 */
[----:B--2---:R-:W-:-:S07]  /*0da0*/  LOP3.LUT R19, R12, 0x1, RZ, 0xfc, !PT ;  /* 0x000000010c137812 */ /* 0x004fce00078efcff */
.L_x_2496:
[----:B0--3--:R-:W0:Y:S01]  /*0db0*/  LDC.64 R2, c[0x0][0xc88] ;  /* 0x00032200ff027b82 */ /* 0x009e220000000a00 */
[----:B------:R-:W-:Y:S01]  /*0dc0*/  ULDC.64 UR4, c[0x0][0xa28] ;  /* 0x00028a0000047ab9 */ /* 0x000fe20000000a00 */
[----:B------:R-:W-:Y:S01]  /*0dd0*/  ULDC.64 UR6, c[0x0][0xa18] ;  /* 0x0002860000067ab9 */ /* 0x000fe20000000a00 */
[----:B------:R-:W-:Y:S01]  /*0de0*/  IMAD.MOV.U32 R7, RZ, RZ, RZ ;  /* 0x000000ffff077224 */ /* 0x000fe200078e00ff */
[----:B------:R-:W-:Y:S01]  /*0df0*/  ULDC.64 UR8, c[0x0][0xa20] ;  /* 0x0002880000087ab9 */ /* 0x000fe20000000a00 */
[----:B0-----:R-:W-:-:S05]  /*0e00*/  IMAD.WIDE R2, R47, 0x4, R2 ;  /* 0x000000042f027825 */ /* 0x001fca00078e0202 */
[----:B--2---:R-:W2:Y:S01]  /*0e10*/  LDG.E R185, desc[UR56][R2.64] ;  /* 0x0000003802b97981 */ /* 0x004ea2000c1e1900 */
[----:B------:R-:W-:Y:S02]  /*0e20*/  ISETP.NE.U32.AND P0, PT, RZ, UR4, PT ;  /* 0x00000004ff007c0c */ /* 0x000fe4000bf05070 */
[----:B------:R-:W-:Y:S02]  /*0e30*/  ISETP.NE.U32.AND P1, PT, RZ, UR6, PT ;  /* 0x00000006ff007c0c */ /* 0x000fe4000bf25070 */
[----:B------:R-:W-:Y:S02]  /*0e40*/  ISETP.NE.AND.EX P0, PT, RZ, UR5, PT, P0 ;  /* 0x00000005ff007c0c */ /* 0x000fe4000bf05300 */
[----:B------:R-:W-:Y:S02]  /*0e50*/  ISETP.NE.AND.EX P1, PT, RZ, UR7, PT, P1 ;  /* 0x00000007ff007c0c */ /* 0x000fe4000bf25310 */
[----:B--2---:R-:W-:-:S09]  /*0e60*/  SHF.R.S32.HI R189, RZ, 0x1f, R185 ;  /* 0x0000001fffbd7819 */ /* 0x004fd200000114b9 */
[----:B------:R-:W-:Y:S01]  /*0e70*/  @P0 LEA R4, P2, R185, UR4, 0x2 ;  /* 0x00000004b9040c11 */ /* 0x000fe2000f8410ff */
[----:B------:R-:W-:-:S03]  /*0e80*/  ULDC UR4, c[0x0][0x288] ;  /* 0x0000a20000047ab9 */ /* 0x000fc60000000800 */
[C-C-:B------:R-:W-:Y:S02]  /*0e90*/  @P0 LEA.HI.X R5, R185.reuse, UR5, R189.reuse, 0x2, P2 ;  /* 0x00000005b9050c11 */ /* 0x140fe400090f14bd */
[C---:B------:R-:W-:Y:S01]  /*0ea0*/  @P1 LEA R2, P2, R185.reuse, UR6, 0x2 ;  /* 0x00000006b9021c11 */ /* 0x040fe2000f8410ff */
[----:B------:R-:W-:Y:S01]  /*0eb0*/  IMAD.U32 R17, RZ, RZ, UR4 ;  /* 0x00000004ff117e24 */ /* 0x000fe2000f8e00ff */
[----:B------:R-:W-:Y:S01]  /*0ec0*/  ULDC.64 UR4, c[0x0][0x418] ;  /* 0x0001060000047ab9 */ /* 0x000fe20000000a00 */
[----:B------:R0:W5:Y:S01]  /*0ed0*/  @P0 LDG.E R7, desc[UR56][R4.64] ;  /* 0x0000003804070981 */ /* 0x000162000c1e1900 */
[----:B------:R-:W-:-:S05]  /*0ee0*/  @P1 LEA.HI.X R3, R185, UR7, R189, 0x2, P2 ;  /* 0x00000007b9031c11 */ /* 0x000fca00090f14bd */
[----:B------:R0:W5:Y:S01]  /*0ef0*/  @P1 LDG.E R17, desc[UR56][R2.64] ;  /* 0x0000003802111981 */ /* 0x000162000c1e1900 */
[----:B------:R-:W-:Y:S01]  /*0f00*/  UISETP.NE.U32.AND UP0, UPT, UR4, URZ, UPT ;  /* 0x0000003f0400728c */ /* 0x000fe2000bf05070 */
[----:B------:R-:W-:Y:S02]  /*0f10*/  ISETP.NE.U32.AND P2, PT, RZ, UR8, PT ;  /* 0x00000008ff007c0c */ /* 0x000fe4000bf45070 */
[----:B------:R-:W-:Y:S01]  /*0f20*/  ULDC UR4, c[0x0][0x424] ;  /* 0x0001090000047ab9 */ /* 0x000fe20000000800 */
[----:B------:R-:W-:Y:S01]  /*0f30*/  UISETP.NE.AND.EX UP0, UPT, UR5, URZ, UPT, UP0 ;  /* 0x0000003f0500728c */ /* 0x000fe2000bf05300 */
[----:B------:R-:W-:Y:S02]  /*0f40*/  ISETP.NE.AND.EX P2, PT, RZ, UR9, PT, P2 ;  /* 0x00000009ff007c0c */ /* 0x000fe4000bf45320 */
[----:B------:R-:W-:Y:S01]  /*0f50*/  ULDC UR5, c[0x0][0x2f0] ;  /* 0x0000bc0000057ab9 */ /* 0x000fe20000000800 */
[----:B------:R-:W-:-:S04]  /*0f60*/  USEL UR4, UR4, 0x1, UP0 ;  /* 0x0000000104047887 */ /* 0x000fc80008000000 */
[----:B------:R-:W-:Y:S01]  /*0f70*/  UIMAD UR4, UR4, UR5, URZ ;  /* 0x00000005040472a4 */ /* 0x000fe2000f8e023f */
[----:B0---4-:R-:W-:Y:S11]  /*0f80*/  @P1 BRA `(.L_x_2443) ;  /* 0x0000000000241947 */ /* 0x011ff60003800000 */
        /* <DEDUP_REMOVED lines=9> */
.L_x_2443:
[----:B------:R-:W-:Y:S02]  /*1020*/  IMAD.U32 R16, RZ, RZ, UR4 ;  /* 0x00000004ff107e24 */ /* 0x000fe4000f8e00ff */
[----:B------:R-:W-:Y:S01]  /*1030*/  IMAD.MOV.U32 R188, RZ, RZ, R46 ;  /* 0x000000ffffbc7224 */ /* 0x000fe200078e002e */
[----:B------:R-:W-:Y:S06]  /*1040*/  @!P2 BRA `(.L_x_2444) ;  /* 0x000000000010a947 */ /* 0x000fec0003800000 */
[----:B------:R-:W-:-:S04]  /*1050*/  LEA R2, P0, R185, UR8, 0x2 ;  /* 0x00000008b9027c11 */ /* 0x000fc8000f8010ff */
[----:B------:R-:W-:-:S05]  /*1060*/  LEA.HI.X R3, R185, UR9, R189, 0x2, P0 ;  /* 0x00000009b9037c11 */ /* 0x000fca00080f14bd */
[----:B------:R0:W5:Y:S01]  /*1070*/  LDG.E R16, desc[UR56][R2.64] ;  /* 0x0000003802107981 */ /* 0x000162000c1e1900 */
[----:B------:R-:W-:Y:S05]  /*1080*/  BRA `(.L_x_2445) ;  /* 0x0000000000247947 */ /* 0x000fea0003800000 */
.L_x_2444:
        /* <DEDUP_REMOVED lines=9> */
.L_x_2445:
[----:B------:R-:W1:Y:S01]  /*1120*/  LDC R0, c[0x0][0x448] ;  /* 0x00011200ff007b82 */ /* 0x000e620000000800 */
[----:B------:R-:W-:Y:S01]  /*1130*/  IMAD.SHL.U32 R18, R45, 0x80, RZ ;  /* 0x000000802d127824 */ /* 0x000fe200078e00ff */
[----:B------:R-:W-:Y:S01]  /*1140*/  CS2R R86, SRZ ;  /* 0x0000000000567805 */ /* 0x000fe2000001ff00 */
[----:B-----5:R-:W-:Y:S01]  /*1150*/  IMAD.IADD R16, R16, 0x1, -R7 ;  /* 0x0000000110107824 */ /* 0x020fe200078e0a07 */
        /* <DEDUP_REMOVED lines=20> */
[----:B-1----:R-:W-:Y:S01]  /*12a0*/  ISETP.NE.AND P0, PT, R0, 0x1, PT ;  /* 0x000000010000780c */ /* 0x002fe20003f05270 */
[----:B------:R-:W-:Y:S01]  /*12b0*/  VIADD R0, R18, 0x7f ;  /* 0x0000007f12007836 */ /* 0x000fe20000000000 */
[----:B------:R-:W-:-:S02]  /*12c0*/  CS2R R32, SRZ ;  /* 0x0000000000207805 */ /* 0x000fc4000001ff00 */
[----:B------:R-:W-:Y:S02]  /*12d0*/  CS2R R42, SRZ ;  /* 0x00000000002a7805 */ /* 0x000fe4000001ff00 */
[----:B------:R-:W-:Y:S02]  /*12e0*/  CS2R R40, SRZ ;  /* 0x0000000000287805 */ /* 0x000fe4000001ff00 */
[----:B------:R-:W-:Y:S02]  /*12f0*/  CS2R R38, SRZ ;  /* 0x0000000000267805 */ /* 0x000fe4000001ff00 */
[----:B------:R-:W-:Y:S02]  /*1300*/  CS2R R36, SRZ ;  /* 0x0000000000247805 */ /* 0x000fe4000001ff00 */
[----:B------:R-:W-:Y:S01]  /*1310*/  CS2R R34, SRZ ;  /* 0x0000000000227805 */ /* 0x000fe2000001ff00 */
[----:B------:R-:W-:Y:S01]  /*1320*/  IMAD.MOV.U32 R89, RZ, RZ, RZ ;  /* 0x000000ffff597224 */ /* 0x000fe200078e00ff */
[----:B------:R-:W-:-:S02]  /*1330*/  CS2R R90, SRZ ;  /* 0x00000000005a7805 */ /* 0x000fc4000001ff00 */
[----:B------:R-:W-:Y:S01]  /*1340*/  CS2R R6, SRZ ;  /* 0x0000000000067805 */ /* 0x000fe2000001ff00 */
[----:B------:R-:W-:Y:S01]  /*1350*/  IMAD.MOV.U32 R30, RZ, RZ, RZ ;  /* 0x000000ffff1e7224 */ /* 0x000fe200078e00ff */
[----:B0-----:R-:W0:Y:S01]  /*1360*/  @P0 LDC R3, c[0x0][0x44c] ;  /* 0x00011300ff030b82 */ /* 0x001e220000000800 */
[----:B------:R-:W-:Y:S02]  /*1370*/  IMAD.MOV.U32 R8, RZ, RZ, RZ ;  /* 0x000000ffff087224 */ /* 0x000fe400078e00ff */
[----:B------:R-:W-:Y:S02]  /*1380*/  IMAD.MOV.U32 R93, RZ, RZ, RZ ;  /* 0x000000ffff5d7224 */ /* 0x000fe400078e00ff */
[----:B------:R-:W-:Y:S02]  /*1390*/  IMAD.MOV.U32 R10, RZ, RZ, RZ ;  /* 0x000000ffff0a7224 */ /* 0x000fe400078e00ff */
[----:B------:R-:W-:Y:S01]  /*13a0*/  IMAD.MOV.U32 R95, RZ, RZ, RZ ;  /* 0x000000ffff5f7224 */ /* 0x000fe200078e00ff */
[----:B------:R-:W1:Y:S01]  /*13b0*/  @P0 LDC R5, c[0x0][0x450] ;  /* 0x00011400ff050b82 */ /* 0x000e620000000800 */
[----:B0-----:R-:W-:Y:S01]  /*13c0*/  @P0 IMAD.HI.U32 R2, R0, R3, RZ ;  /* 0x0000000300020227 */ /* 0x001fe200078e00ff */
[----:B------:R-:W-:-:S04]  /*13d0*/  IADD3 R3, R16, 0x80, -R17 ;  /* 0x0000008010037810 */ /* 0x000fc80007ffe811 */
[----:B-1----:R-:W-:Y:S01]  /*13e0*/  @P0 SHF.R.U32.HI R0, RZ, R5, R2 ;  /* 0x00000005ff000219 */ /* 0x002fe20000011602 */
[----:B------:R-:W-:Y:S01]  /*13f0*/  VIADD R2, R16, 0x7f ;  /* 0x0000007f10027836 */ /* 0x000fe20000000000 */
[----:B------:R-:W-:-:S03]  /*1400*/  PLOP3.LUT P0, PT, PT, PT, PT, 0x80, 0x0 ;  /* 0x000000000000781c */ /* 0x000fc60003f0f070 */
[----:B------:R-:W-:Y:S01]  /*1410*/  IMAD.IADD R0, R3, 0x1, R0 ;  /* 0x0000000103007824 */ /* 0x000fe200078e0200 */
[----:B------:R-:W-:-:S04]  /*1420*/  SHF.R.S32.HI R3, RZ, 0x1f, R2 ;  /* 0x0000001fff037819 */ /* 0x000fc80000011402 */
[----:B------:R-:W-:Y:S02]  /*1430*/  SHF.R.S32.HI R5, RZ, 0x1f, R0 ;  /* 0x0000001fff057819 */ /* 0x000fe40000011400 */
[----:B------:R-:W-:Y:S02]  /*1440*/  LEA.HI R3, R3, R2, RZ, 0x7 ;  /* 0x0000000203037211 */ /* 0x000fe400078f38ff */
[----:B------:R-:W-:Y:S02]  /*1450*/  LEA.HI R5, R5, R0, RZ, 0x7 ;  /* 0x0000000005057211 */ /* 0x000fe400078f38ff */
[----:B------:R-:W-:Y:S02]  /*1460*/  SHF.R.S32.HI R3, RZ, 0x7, R3 ;  /* 0x00000007ff037819 */ /* 0x000fe40000011403 */
[----:B------:R-:W-:-:S04]  /*1470*/  SHF.R.S32.HI R88, RZ, 0x7, R5 ;  /* 0x00000007ff587819 */ /* 0x000fc80000011405 */
[----:B------:R-:W-:Y:S02]  /*1480*/  VIMNMX R88, R3, R88, PT ;  /* 0x0000005803587248 */ /* 0x000fe40003fe0100 */
[----:B------:R-:W-:Y:S02]  /*1490*/  CS2R R2, SRZ ;  /* 0x0000000000027805 */ /* 0x000fe4000001ff00 */
[----:B------:R-:W-:-:S13]  /*14a0*/  ISETP.GE.AND P1, PT, R88, 0x1, PT ;  /* 0x000000015800780c */ /* 0x000fda0003f26270 */
[----:B------:R-:W-:Y:S05]  /*14b0*/  @!P1 BRA `(.L_x_2446) ;  /* 0x0000008000089947 */ /* 0x000fea0003800000 */
        /* <DEDUP_REMOVED lines=31> */
.L_x_2447:
[----:B------:R-:W-:Y:S02]  /*16b0*/  LEA.HI R0, R191, R191, RZ, 0x1 ;  /* 0x000000bfbf007211 */ /* 0x000fe400078f08ff */
[----:B------:R-:W-:Y:S02]  /*16c0*/  ISETP.NE.AND P0, PT, R19, 0x3, PT ;  /* 0x000000031300780c */ /* 0x000fe40003f05270 */
[----:B------:R-:W-:-:S05]  /*16d0*/  LOP3.LUT R0, R0, 0xfffffffe, RZ, 0xc0, !PT ;  /* 0xfffffffe00007812 */ /* 0x000fca00078ec0ff */
[----:B------:R-:W-:-:S05]  /*16e0*/  IMAD.IADD R0, R191, 0x1, -R0 ;  /* 0x00000001bf007824 */ /* 0x000fca00078e0a00 */
[----:B------:R-:W-:-:S04]  /*16f0*/  SHF.L.U32 R0, R0, 0x1f, RZ ;  /* 0x0000001f00007819 */ /* 0x000fc800000006ff */
[----:B------:R-:W0:Y:S02]  /*1700*/  SYNCS.PHASECHK.TRANS64.TRYWAIT P1, [UR37+0x34800], R0 ;  /* 0x03480000ff0075a7 */ /* 0x000e240008020165 */
[----:B0-----:R-:W-:Y:S05]  /*1710*/  @!P1 BRA `(.L_x_2448) ;  /* 0x0000010000c89947 */ /* 0x001fea0003800000 */
.L_x_2621:
[----:B------:R-:W-:Y:S05]  /*1720*/  @!P0 BRA `(.L_x_2449) ;  /* 0x0000000000048947 */ /* 0x000fea0003800000 */
[----:B------:R-:W-:Y:S01]  /*1730*/  BPT.TRAP 0x1 ;  /* 0x000000040000795c */ /* 0x000fe20000300000 */
.L_x_2449:
[----:B------:R-:W-:Y:S02]  /*1740*/  IMAD.U32 R2, RZ, RZ, UR36 ;  /* 0x00000024ff027e24 */ /* 0x000fe4000f8e00ff */
[----:B0-----:R-:W-:-:S03]  /*1750*/  IMAD.U32 R3, RZ, RZ, UR38 ;  /* 0x00000026ff037e24 */ /* 0x001fc6000f8e00ff */
[----:B------:R-:W-:Y:S02]  /*1760*/  LEA R2, R2, UR37, 0x3 ;  /* 0x0000002502027c11 */ /* 0x000fe4000f8e18ff */
[----:B------:R-:W-:-:S04]  /*1770*/  SHF.L.U32 R3, R3, 0x1f, RZ ;  /* 0x0000001f03037819 */ /* 0x000fc800000006ff */
[----:B------:R0:W1:Y:S01]  /*1780*/  SYNCS.PHASECHK.TRANS64.TRYWAIT P2, [R2+URZ+0x34830], R3 ;  /* 0x03483003020075a7 */ /* 0x000062000804017f */
[----:B------:R-:W-:Y:S05]  /*1790*/  @!P0 BRA `(.L_x_2450) ;  /* 0x0000000000048947 */ /* 0x000fea0003800000 */
[----:B------:R-:W-:Y:S01]  /*17a0*/  BPT.TRAP 0x1 ;  /* 0x000000040000795c */ /* 0x000fe20000300000 */
.L_x_2450:
[----:B------:R-:W2:Y:S02]  /*17b0*/  S2R R0, SR_TID.X ;  /* 0x0000000000007919 */ /* 0x000ea40000002100 */
[----:B--2---:R-:W-:Y:S01]  /*17c0*/  LOP3.LUT P1, RZ, R0, 0x7f, RZ, 0xc0, !PT ;  /* 0x0000007f00ff7812 */ /* 0x004fe2000782c0ff */
[----:B-1----:R-:W-:-:S12]  /*17d0*/  @P2 BRA `(.L_x_2451) ;  /* 0x0000000000082947 */ /* 0x002fd80003800000 */
[----:B------:R-:W1:Y:S02]  /*17e0*/  SYNCS.PHASECHK.TRANS64.TRYWAIT P2, [R2+URZ+0x34830], R3 ;  /* 0x03483003020075a7 */ /* 0x000e64000804017f */
[----:B-1----:R-:W-:Y:S05]  /*17f0*/  @!P2 BRA `(.L_x_2452) ;  /* 0x0000010000a8a947 */ /* 0x002fea0003800000 */
.L_x_2451:
[----:B------:R-:W-:Y:S05]  /*1800*/  WARPSYNC.ALL ;  /* 0x0000000000007948 */ /* 0x000fea0003800000 */
[----:B------:R-:W-:Y:S01]  /*1810*/  UIADD3 UR4, UR37, 0x1c400, URZ ;  /* 0x0001c40025047890 */ /* 0x000fe2000fffe03f */
[----:B------:R-:W-:Y:S01]  /*1820*/  WARPGROUP.ARRIVE ;  /* 0x00000000000079c5 */ /* 0x000fe20000000000 */
[----:B------:R-:W-:Y:S01]  /*1830*/  ULOP3.LUT UR52, UR52, 0x10000, URZ, 0xfc, !UPT ;  /* 0x0001000034347892 */ /* 0x000fe2000f8efc3f */
[----:B------:R-:W2:Y:S01]  /*1840*/  LDC R0, c[0x0][0x448] ;  /* 0x00011200ff007b82 */ /* 0x000ea20000000800 */
[----:B------:R-:W-:Y:S01]  /*1850*/  USHF.R.U32.HI UR4, URZ, 0x4, UR4 ;  /* 0x000000043f047899 */ /* 0x000fe20008011604 */
[----:B01----:R-:W-:Y:S01]  /*1860*/  @!P1 VIADD R2, R2, 0x34840 ;  /* 0x0003484002029836 */ /* 0x003fe20000000000 */
[----:B------:R-:W-:Y:S01]  /*1870*/  UMOV UR53, 0x40000040 ;  /* 0x4000004000357882 */ /* 0x000fe20000000000 */
[----:B------:R-:W-:Y:S01]  /*1880*/  UMOV UR55, 0x40000040 ;  /* 0x4000004000377882 */ /* 0x000fe20000000000 */
[----:B------:R-:W-:Y:S01]  /*1890*/  ULOP3.LUT UR4, UR4, 0x3fff, URZ, 0xc0, !UPT ;  /* 0x00003fff04047892 */ /* 0x000fe2000f8ec03f */
[----:B------:R-:W-:Y:S01]  /*18a0*/  CS2R R150, SRZ ;  /* 0x0000000000967805 */ /* 0x000fe2000001ff00 */
[----:B------:R-:W-:Y:S01]  /*18b0*/  UMOV UR5, 0x40000040 ;  /* 0x4000004000057882 */ /* 0x000fe20000000000 */
[----:B------:R-:W-:Y:S01]  /*18c0*/  UMOV UR7, 0x40000040 ;  /* 0x4000004000077882 */ /* 0x000fe20000000000 */
[----:B------:R-:W-:Y:S01]  /*18d0*/  ULOP3.LUT UR39, UR4, 0x10000, URZ, 0xfc, !UPT ;  /* 0x0001000004277892 */ /* 0x000fe2000f8efc3f */
[----:B------:R-:W-:Y:S01]  /*18e0*/  @!P1 PRMT R2, RZ, 0x654, R2 ;  /* 0x00000654ff029816 */ /* 0x000fe20000000002 */
[----:B------:R-:W-:Y:S01]  /*18f0*/  UIADD3 UR4, UR52, 0x2, URZ ;  /* 0x0000000234047890 */ /* 0x000fe2000fffe03f */
[----:B------:R-:W-:Y:S01]  /*1900*/  CS2R R148, SRZ ;  /* 0x0000000000947805 */ /* 0x000fe2000001ff00 */
[----:B------:R-:W-:Y:S01]  /*1910*/  UIMAD UR54, UR36, 0xc00, UR39 ;  /* 0x00000c00243678a4 */ /* 0x000fe2000f8e0227 */
[----:B------:R-:W-:Y:S01]  /*1920*/  CS2R R146, SRZ ;  /* 0x0000000000927805 */ /* 0x000fe2000001ff00 */
[----:B------:R-:W-:Y:S01]  /*1930*/  UIADD3 UR8, UR52, 0x4, URZ ;  /* 0x0000000434087890 */ /* 0x000fe2000fffe03f */
[----:B------:R-:W-:Y:S01]  /*1940*/  CS2R R144, SRZ ;  /* 0x0000000000907805 */ /* 0x000fe2000001ff00 */
[----:B------:R-:W-:Y:S01]  /*1950*/  UIADD3 UR6, UR54, 0x2, URZ ;  /* 0x0000000236067890 */ /* 0x000fe2000fffe03f */
[----:B------:R-:W-:Y:S01]  /*1960*/  CS2R R142, SRZ ;  /* 0x00000000008e7805 */ /* 0x000fe2000001ff00 */
[----:B------:R-:W-:Y:S01]  /*1970*/  UIADD3 UR10, UR54, 0x4, URZ ;  /* 0x00000004360a7890 */ /* 0x000fe2000fffe03f */
[----:B------:R-:W-:Y:S01]  /*1980*/  CS2R R140, SRZ ;  /* 0x00000000008c7805 */ /* 0x000fe2000001ff00 */
[----:B------:R-:W-:Y:S01]  /*1990*/  UMOV UR9, 0x40000040 ;  /* 0x4000004000097882 */ /* 0x000fe20000000000 */
[----:B------:R-:W-:Y:S01]  /*19a0*/  HGMMA.64x128x16.F32.BF16 R24, gdesc[UR52], RZ, !UPT, gsb0 ;  /* 0x01e00000341879f0 */ /* 0x000fe2000c0018ff */
[----:B------:R-:W-:Y:S01]  /*19b0*/  UMOV UR11, 0x40000040 ;  /* 0x40000040000b7882 */ /* 0x000fe20000000000 */
[----:B------:R-:W-:Y:S01]  /*19c0*/  UIADD3 UR12, UR52, 0x6, URZ ;  /* 0x00000006340c7890 */ /* 0x000fe2000fffe03f */
[----:B--2---:R-:W-:Y:S01]  /*19d0*/  ISETP.NE.AND P2, PT, R0, 0x1, PT ;  /* 0x000000010000780c */ /* 0x004fe20003f45270 */
[----:B------:R-:W-:Y:S01]  /*19e0*/  UIADD3 UR14, UR54, 0x6, URZ ;  /* 0x00000006360e7890 */ /* 0x000fe2000fffe03f */
[----:B------:R-:W-:Y:S01]  /*19f0*/  IMAD.IADD R0, R184, 0x1, R18 ;  /* 0x00000001b8007824 */ /* 0x000fe200078e0212 */
        /* <DEDUP_REMOVED lines=11> */
[----:B------:R-:W0:Y:S01]  /*1ab0*/  @P2 LDC R3, c[0x0][0x44c] ;  /* 0x00011300ff032b82 */ /* 0x000e220000000800 */
        /* <DEDUP_REMOVED lines=9> */
[----:B------:R-:W1:Y:S01]  /*1b50*/  @P2 LDC R4, c[0x0][0x450] ;  /* 0x00011400ff042b82 */ /* 0x000e620000000800 */
        /* <DEDUP_REMOVED lines=13> */
[----:B0-----:R-:W-:Y:S01]  /*1c30*/  @P2 IMAD.HI.U32 R3, R0, R3, RZ ;  /* 0x0000000300032227 */ /* 0x001fe200078e00ff */
        /* <DEDUP_REMOVED lines=9> */
[----:B-1----:R-:W-:Y:S01]  /*1cd0*/  @P2 SHF.R.U32.HI R0, RZ, R4, R3 ;  /* 0x00000004ff002219 */ /* 0x002fe20000011603 */
[----:B------:R-:W-:Y:S01]  /*1ce0*/  UIADD3 UR50, UR54, 0x806, URZ ;  /* 0x0000080636327890 */ /* 0x000fe2000fffe03f */
[----:B------:R-:W-:Y:S01]  /*1cf0*/  IMAD.MOV.U32 R3, RZ, RZ, -0x80 ;  /* 0xffffff80ff037424 */ /* 0x000fe200078e00ff */
[----:B------:R-:W-:Y:S01]  /*1d00*/  UMOV UR49, 0x40000040 ;  /* 0x4000004000317882 */ /* 0x000fe20000000000 */
[----:B------:R-:W-:Y:S01]  /*1d10*/  UMOV UR51, 0x40000040 ;  /* 0x4000004000337882 */ /* 0x000fe20000000000 */
[----:B------:R-:W0:Y:S01]  /*1d20*/  SHFL.IDX PT, R5, R0, 0x1, 0x1c1f ;  /* 0x003c1f0000057f89 */ /* 0x000e2200000e0000 */
[----:B------:R-:W-:Y:S01]  /*1d30*/  IMAD R3, R88, R3, 0x80 ;  /* 0x0000008058037424 */ /* 0x000fe200078e0203 */
[----:B------:R-:W-:-:S03]  /*1d40*/  CS2R R116, SRZ ;  /* 0x0000000000747805 */ /* 0x000fc6000001ff00 */
[----:B------:R-:W-:Y:S02]  /*1d50*/  VIADD R6, R3, 0x1 ;  /* 0x0000000103067836 */ /* 0x000fe40000000000 */
[----:B------:R-:W-:Y:S02]  /*1d60*/  IMAD.IADD R4, R16, 0x1, R3 ;  /* 0x0000000110047824 */ /* 0x000fe400078e0203 */
[C---:B------:R-:W-:Y:S02]  /*1d70*/  IMAD R6, R23.reuse, -0x2, R6 ;  /* 0xfffffffe17067824 */ /* 0x040fe400078e0206 */
[----:B------:R-:W-:-:S03]  /*1d80*/  IMAD R3, R23, -0x2, R4 ;  /* 0xfffffffe17037824 */ /* 0x000fc600078e0204 */
[----:B------:R-:W-:-:S04]  /*1d90*/  IADD3 R6, -R17, R6, R16 ;  /* 0x0000000611067210 */ /* 0x000fc80007ffe110 */
[----:B0-----:R-:W-:-:S04]  /*1da0*/  VIADDMNMX R5, R5, R6, R3, PT ;  /* 0x0000000605057246 */ /* 0x001fc80003800103 */
[C---:B------:R-:W-:Y:S02]  /*1db0*/  ISETP.GT.AND P3, PT, R5.reuse, RZ, PT ;  /* 0x000000ff0500720c */ /* 0x040fe40003f64270 */
[C---:B------:R-:W-:Y:S02]  /*1dc0*/  ISETP.GT.AND P4, PT, R5.reuse, 0x1, PT ;  /* 0x000000010500780c */ /* 0x040fe40003f84270 */
[----:B------:R-:W-:Y:S01]  /*1dd0*/  ISETP.GT.AND P5, PT, R5, 0x8, PT ;  /* 0x000000080500780c */ /* 0x000fe20003fa4270 */
        /* <DEDUP_REMOVED lines=70> */
[----:B------:R-:W-:Y:S01]  /*2240*/  FMNMX.FTZ R4, R47, R4, !PT ;  /* 0x000000042f047209 */ /* 0x000fe20007810000 */
[----:B------:R-:W1:Y:S01]  /*2250*/  @P2 LDC R50, c[0x0][0x450] ;  /* 0x00011400ff322b82 */ /* 0x000e620000000800 */
        /* <DEDUP_REMOVED lines=54> */
[----:B------:R-:W-:Y:S02]  /*25c0*/  FSEL R87, R87, -INF , P3 ;  /* 0xff80000057577808 */ /* 0x000fe40001800000 */
[----:B------:R-:W-:-:S04]  /*25d0*/  FMNMX.FTZ R4, R115, R4, !PT ;  /* 0x0000000473047209 */ /* 0x000fc80007810000 */
[----:B------:R-:W-:-:S05]  /*25e0*/  FMNMX.FTZ R8, R87, R4, !PT ;  /* 0x0000000457087209 */ /* 0x000fca0007810000 */
[----:B------:R-:W2:Y:S02]  /*25f0*/  SHFL.BFLY PT, R5, R8, 0x2, 0x1f ;  /* 0x0c401f0008057f89 */ /* 0x000ea400000e0000 */
[----:B--2---:R-:W-:Y:S02]  /*2600*/  FMNMX.FTZ R10, R8, R5, !PT ;  /* 0x00000005080a7209 */ /* 0x004fe40007810000 */
[----:B------:R2:W3:Y:S04]  /*2610*/  SHFL.IDX PT, R5, R0, RZ, 0x1c1f ;  /* 0x001c1fff00057589 */ /* 0x0004e800000e0000 */
[----:B------:R-:W4:Y:S01]  /*2620*/  SHFL.BFLY PT, R11, R10, 0x1, 0x1f ;  /* 0x0c201f000a0b7f89 */ /* 0x000f2200000e0000 */
[----:B--2---:R-:W-:Y:S01]  /*2630*/  IMAD.U32 R0, RZ, RZ, UR6 ;  /* 0x00000006ff007e24 */ /* 0x004fe2000f8e00ff */
[----:B---3--:R-:W-:-:S02]  /*2640*/  VIADDMNMX R5, R5, R6, R3, PT ;  /* 0x0000000605057246 */ /* 0x008fc40003800103 */
[----:B----4-:R-:W-:Y:S02]  /*2650*/  FMNMX.FTZ R4, R10, R11, !PT ;  /* 0x0000000b0a047209 */ /* 0x010fe40007810000 */
[C---:B------:R-:W-:Y:S02]  /*2660*/  ISETP.GT.AND P4, PT, R5.reuse, 0x1, PT ;  /* 0x000000010500780c */ /* 0x040fe40003f84270 */
[C---:B------:R-:W-:Y:S01]  /*2670*/  FSETP.NEU.FTZ.AND P3, PT, R4.reuse, -INF , PT ;  /* 0xff8000000400780b */ /* 0x040fe20003f7d000 */
[----:B------:R-:W-:Y:S01]  /*2680*/  FMUL.FTZ R11, R4, R0 ;  /* 0x00000000040b7220 */ /* 0x000fe20000410000 */
[----:B------:R-:W-:Y:S02]  /*2690*/  ISETP.GT.AND P5, PT, R5, 0x8, PT ;  /* 0x000000080500780c */ /* 0x000fe40003fa4270 */
[----:B------:R-:W-:Y:S02]  /*26a0*/  FSEL R25, R25, -INF , P4 ;  /* 0xff80000019197808 */ /* 0x000fe40002000000 */
[----:B------:R-:W-:-:S02]  /*26b0*/  FSEL R42, R11, RZ, P3 ;  /* 0x000000ff0b2a7208 */ /* 0x000fc40001800000 */
[C---:B------:R-:W-:Y:S02]  /*26c0*/  ISETP.GT.AND P3, PT, R5.reuse, RZ, PT ;  /* 0x000000ff0500720c */ /* 0x040fe40003f64270 */
[----:B------:R-:W-:Y:S01]  /*26d0*/  ISETP.GT.AND P4, PT, R5, 0x10, PT ;  /* 0x000000100500780c */ /* 0x000fe20003f84270 */
        /* <DEDUP_REMOVED lines=8> */
[--C-:B------:R-:W-:Y:S01]  /*2760*/  FFMA.FTZ R8, R31, R0, -R42.reuse ;  /* 0x000000001f087223 */ /* 0x100fe2000001082a */
[----:B------:R-:W-:Y:S01]  /*2770*/  FSEL R29, R29, -INF , P3 ;  /* 0xff8000001d1d7808 */ /* 0x000fe20001800000 */
[----:B------:R-:W-:Y:S01]  /*2780*/  MUFU.EX2 R6, R27 ;  /* 0x0000001b00067308 */ /* 0x000fe20000000800 */
[----:B------:R-:W-:Y:S01]  /*2790*/  FMNMX.FTZ R10, R9, R10, !PT ;  /* 0x0000000a090a7209 */ /* 0x000fe20007810000 */
[-CC-:B------:R-:W-:Y:S01]  /*27a0*/  FFMA.FTZ R35, R35, R0.reuse, -R42.reuse ;  /* 0x0000000023237223 */ /* 0x180fe2000001082a */
[----:B------:R-:W-:Y:S01]  /*27b0*/  ISETP.GT.AND P3, PT, R5, 0x11, PT ;  /* 0x000000110500780c */ /* 0x000fe20003f64270 */
[-CC-:B------:R-:W-:Y:S01]  /*27c0*/  FFMA.FTZ R39, R39, R0.reuse, -R42.reuse ;  /* 0x0000000027277223 */ /* 0x180fe2000001082a */
[----:B------:R-:W-:Y:S01]  /*27d0*/  FSEL R11, R32, -INF , P4 ;  /* 0xff800000200b7808 */ /* 0x000fe20002000000 */
[--C-:B------:R-:W-:Y:S01]  /*27e0*/  FFMA.FTZ R43, R43, R0, -R42.reuse ;  /* 0x000000002b2b7223 */ /* 0x100fe2000001082a */
        /* <DEDUP_REMOVED lines=31> */
[----:B------:R-:W3:Y:S01]  /*29e0*/  MUFU.EX2 R8, R8 ;  /* 0x0000000800087308 */ /* 0x000ee20000000800 */
[----:B------:R-:W-:Y:S01]  /*29f0*/  ISETP.GT.AND P3, PT, R5, 0x29, PT ;  /* 0x000000290500780c */ /* 0x000fe20003f64270 */
[-CC-:B------:R-:W-:Y:S01]  /*2a00*/  FFMA.FTZ R32, R67, R0.reuse, -R42.reuse ;  /* 0x0000000043207223 */ /* 0x180fe2000001082a */
[----:B------:R-:W-:Y:S01]  /*2a10*/  FSEL R21, R44, -INF , P4 ;  /* 0xff8000002c157808 */ /* 0x000fe20002000000 */
[--C-:B------:R-:W-:Y:S01]  /*2a20*/  FFMA.FTZ R163, R107, R0, -R42.reuse ;  /* 0x000000006ba37223 */ /* 0x100fe2000001082a */
[----:B------:R-:W-:Y:S01]  /*2a30*/  FMNMX.FTZ R14, R41, R12, !PT ;  /* 0x0000000c290e7209 */ /* 0x000fe20007810000 */
[----:B------:R-:W-:Y:S01]  /*2a40*/  FFMA.FTZ R34, R71, R0, -R42 ;  /* 0x0000000047227223 */ /* 0x000fe2000001082a */
[----:B------:R-:W-:Y:S01]  /*2a50*/  ISETP.GT.AND P4, PT, R5, 0x30, PT ;  /* 0x000000300500780c */ /* 0x000fe20003f84270 */
[----:B------:R4:W-:Y:S01]  /*2a60*/  MUFU.EX2 R12, R39 ;  /* 0x00000027000c7308 */ /* 0x0009e20000000800 */
[----:B------:R-:W-:Y:S01]  /*2a70*/  FSEL R45, R45, -INF , P3 ;  /* 0xff8000002d2d7808 */ /* 0x000fe20001800000 */
[----:B--2---:R-:W-:Y:S01]  /*2a80*/  FADD.FTZ R46, R181, R6 ;  /* 0x00000006b52e7221 */ /* 0x004fe20000010000 */
        /* <DEDUP_REMOVED lines=13> */
[----:B------:R-:W5:Y:S01]  /*2b60*/  MUFU.EX2 R179, R179 ;  /* 0x000000b300b37308 */ /* 0x000f620000000800 */
[----:B------:R-:W-:Y:S01]  /*2b70*/  ISETP.GT.AND P3, PT, R5, 0x39, PT ;  /* 0x000000390500780c */ /* 0x000fe20003f64270 */
[----:B------:R-:W-:Y:S01]  /*2b80*/  FFMA.FTZ R155, R115, R0, -R42 ;  /* 0x00000000739b7223 */ /* 0x000fe2000001082a */
[----:B------:R-:W-:-:S02]  /*2b90*/  FSEL R31, R52, -INF , P4 ;  /* 0xff800000341f7808 */ /* 0x000fc40002000000 */
[----:B------:R-:W-:Y:S02]  /*2ba0*/  CS2R R114, SRZ ;  /* 0x0000000000727805 */ /* 0x000fe4000001ff00 */
[----:B------:R-:W-:Y:S02]  /*2bb0*/  FMNMX.FTZ R20, R49, R14, !PT ;  /* 0x0000000e31147209 */ /* 0x000fe40007810000 */
[----:B------:R-:W-:Y:S02]  /*2bc0*/  CS2R R112, SRZ ;  /* 0x0000000000707805 */ /* 0x000fe4000001ff00 */
[----:B------:R-:W-:Y:S01]  /*2bd0*/  ISETP.GT.AND P4, PT, R5, 0x40, PT ;  /* 0x000000400500780c */ /* 0x000fe20003f84270 */
[----:B------:R0:W-:Y:S01]  /*2be0*/  MUFU.EX2 R14, R43 ;  /* 0x0000002b000e7308 */ /* 0x0001e20000000800 */
[----:B------:R-:W-:Y:S02]  /*2bf0*/  FSEL R53, R53, -INF , P3 ;  /* 0xff80000035357808 */ /* 0x000fe40001800000 */
[----:B------:R-:W-:-:S02]  /*2c00*/  CS2R R110, SRZ ;  /* 0x00000000006e7805 */ /* 0x000fc4000001ff00 */
[----:B------:R-:W-:Y:S02]  /*2c10*/  FMNMX.FTZ R20, R31, R20, !PT ;  /* 0x000000141f147209 */ /* 0x000fe40007810000 */
[----:B------:R-:W-:Y:S02]  /*2c20*/  CS2R R108, SRZ ;  /* 0x00000000006c7805 */ /* 0x000fe4000001ff00 */
[----:B------:R-:W-:Y:S02]  /*2c30*/  ISETP.GT.AND P3, PT, R5, 0x41, PT ;  /* 0x000000410500780c */ /* 0x000fe40003f64270 */
[----:B------:R-:W-:Y:S02]  /*2c40*/  CS2R R106, SRZ ;  /* 0x00000000006a7805 */ /* 0x000fe4000001ff00 */
[----:B------:R-:W-:Y:S01]  /*2c50*/  FSEL R35, R56, -INF , P4 ;  /* 0xff80000038237808 */ /* 0x000fe20002000000 */
[----:B------:R-:W-:Y:S01]  /*2c60*/  MUFU.EX2 R173, R173 ;  /* 0x000000ad00ad7308 */ /* 0x000fe20000000800 */
[----:B------:R-:W-:-:S02]  /*2c70*/  FMNMX.FTZ R20, R53, R20, !PT ;  /* 0x0000001435147209 */ /* 0x000fc40007810000 */
[----:B------:R-:W-:Y:S02]  /*2c80*/  CS2R R104, SRZ ;  /* 0x0000000000687805 */ /* 0x000fe4000001ff00 */
        /* <DEDUP_REMOVED lines=8> */
[----:B----4-:R-:W-:Y:S02]  /*2d10*/  FSEL R39, R60, -INF , P4 ;  /* 0xff8000003c277808 */ /* 0x010fe40002000000 */
[----:B------:R-:W-:Y:S02]  /*2d20*/  CS2R R92, SRZ ;  /* 0x00000000005c7805 */ /* 0x000fe4000001ff00 */
[----:B------:R-:W-:Y:S02]  /*2d30*/  FMNMX.FTZ R24, R57, R20, !PT ;  /* 0x0000001439187209 */ /* 0x000fe40007810000 */
[----:B------:R-:W-:Y:S02]  /*2d40*/  CS2R R90, SRZ ;  /* 0x00000000005a7805 */ /* 0x000fe4000001ff00 */
[----:B------:R-:W-:Y:S01]  /*2d50*/  ISETP.GT.AND P4, PT, R5, 0x50, PT ;  /* 0x000000500500780c */ /* 0x000fe20003f84270 */
[----:B------:R4:W-:Y:S01]  /*2d60*/  MUFU.EX2 R20, R47 ;  /* 0x0000002f00147308 */ /* 0x0009e20000000800 */
[----:B------:R-:W-:-:S02]  /*2d70*/  FSEL R61, R61, -INF , P3 ;  /* 0xff8000003d3d7808 */ /* 0x000fc40001800000 */
[----:B------:R-:W-:Y:S02]  /*2d80*/  FMNMX.FTZ R24, R39, R24, !PT ;  /* 0x0000001827187209 */ /* 0x000fe40007810000 */
[----:B------:R-:W-:Y:S02]  /*2d90*/  ISETP.GT.AND P3, PT, R5, 0x51, PT ;  /* 0x000000510500780c */ /* 0x000fe40003f64270 */
[----:B0-----:R-:W-:Y:S01]  /*2da0*/  FSEL R43, R64, -INF , P4 ;  /* 0xff800000402b7808 */ /* 0x001fe20002000000 */
[----:B------:R-:W-:Y:S01]  /*2db0*/  MUFU.EX2 R169, R169 ;  /* 0x000000a900a97308 */ /* 0x000fe20000000800 */
[----:B------:R-:W-:Y:S02]  /*2dc0*/  FMNMX.FTZ R24, R61, R24, !PT ;  /* 0x000000183d187209 */ /* 0x000fe40007810000 */
[----:B------:R-:W-:Y:S02]  /*2dd0*/  ISETP.GT.AND P4, PT, R5, 0x58, PT ;  /* 0x000000580500780c */ /* 0x000fe40003f84270 */
[----:B------:R-:W-:-:S02]  /*2de0*/  FSEL R65, R65, -INF , P3 ;  /* 0xff80000041417808 */ /* 0x000fc40001800000 */
[----:B------:R-:W-:Y:S01]  /*2df0*/  FMNMX.FTZ R24, R43, R24, !PT ;  /* 0x000000182b187209 */ /* 0x000fe20007810000 */
[----:B------:R-:W-:Y:S01]  /*2e00*/  MUFU.EX2 R171, R171 ;  /* 0x000000ab00ab7308 */ /* 0x000fe20000000800 */
[----:B------:R-:W-:Y:S02]  /*2e10*/  ISETP.GT.AND P3, PT, R5, 0x59, PT ;  /* 0x000000590500780c */ /* 0x000fe40003f64270 */
[----:B----4-:R-:W-:Y:S02]  /*2e20*/  FSEL R47, R68, -INF , P4 ;  /* 0xff800000442f7808 */ /* 0x010fe40002000000 */
[----:B------:R-:W-:Y:S02]  /*2e30*/  FMNMX.FTZ R26, R65, R24, !PT ;  /* 0x00000018411a7209 */ /* 0x000fe40007810000 */
[----:B------:R-:W-:Y:S01]  /*2e40*/  ISETP.GT.AND P4, PT, R5, 0x60, PT ;  /* 0x000000600500780c */ /* 0x000fe20003f84270 */
[----:B------:R-:W-:Y:S01]  /*2e50*/  MUFU.EX2 R24, R7 ;  /* 0x0000000700187308 */ /* 0x000fe20000000800 */
[----:B------:R-:W-:-:S02]  /*2e60*/  FSEL R69, R69, -INF , P3 ;  /* 0xff80000045457808 */ /* 0x000fc40001800000 */
[----:B------:R-:W-:Y:S02]  /*2e70*/  FMNMX.FTZ R26, R47, R26, !PT ;  /* 0x0000001a2f1a7209 */ /* 0x000fe40007810000 */
[----:B------:R-:W-:Y:S02]  /*2e80*/  ISETP.GT.AND P3, PT, R5, 0x61, PT ;  /* 0x000000610500780c */ /* 0x000fe40003f64270 */
[----:B------:R-:W-:Y:S01]  /*2e90*/  FSEL R51, R72, -INF , P4 ;  /* 0xff80000048337808 */ /* 0x000fe20002000000 */
[----:B------:R-:W-:Y:S01]  /*2ea0*/  MUFU.EX2 R165, R165 ;  /* 0x000000a500a57308 */ /* 0x000fe20000000800 */
[----:B------:R-:W-:Y:S02]  /*2eb0*/  FMNMX.FTZ R26, R69, R26, !PT ;  /* 0x0000001a451a7209 */ /* 0x000fe40007810000 */
[----:B------:R-:W-:Y:S02]  /*2ec0*/  ISETP.GT.AND P4, PT, R5, 0x68, PT ;  /* 0x000000680500780c */ /* 0x000fe40003f84270 */
[----:B------:R-:W-:-:S02]  /*2ed0*/  FSEL R73, R73, -INF , P3 ;  /* 0xff80000049497808 */ /* 0x000fc40001800000 */
        /* <DEDUP_REMOVED lines=13> */
[----:B0-----:R-:W-:Y:S02]  /*2fb0*/  CS2R R96, SRZ ;  /* 0x0000000000607805 */ /* 0x001fe4000001ff00 */
        /* <DEDUP_REMOVED lines=12> */
[--C-:B------:R-:W-:Y:S02]  /*3080*/  FFMA.FTZ R30, R63, R0, -R42.reuse ;  /* 0x000000003f1e7223 */ /* 0x100fe4000001082a */
[----:B------:R-:W-:Y:S01]  /*3090*/  MUFU.EX2 R163, R163 ;  /* 0x000000a300a37308 */ /* 0x000fe20000000800 */
[----:B0-----:R-:W-:Y:S01]  /*30a0*/  CS2R R100, SRZ ;  /* 0x0000000000647805 */ /* 0x001fe2000001ff00 */
        /* <DEDUP_REMOVED lines=14> */
[----:B------:R-:W-:-:S06]  /*3190*/  FMUL.FTZ R40, R7, R0 ;  /* 0x0000000007287220 */ /* 0x000fcc0000410000 */
[----:B------:R-:W-:Y:S01]  /*31a0*/  MUFU.EX2 R44, R83 ;  /* 0x00000053002c7308 */ /* 0x000fe20000000800 */
[----:B------:R-:W-:-:S05]  /*31b0*/  FSEL R40, R40, RZ, P3 ;  /* 0x000000ff28287208 */ /* 0x000fca0001800000 */
        /* <DEDUP_REMOVED lines=13> */
[----:B------:R-:W4:Y:S01]  /*3290*/  MUFU.EX2 R3, R3 ;  /* 0x0000000300037308 */ /* 0x000f220000000800 */
        /* <DEDUP_REMOVED lines=8> */
[----:B--2---:R-:W-:Y:S01]  /*3320*/  FADD.FTZ R25, R177, R46 ;  /* 0x0000002eb1197221 */ /* 0x004fe20000010000 */
[-CC-:B------:R-:W-:Y:S01]  /*3330*/  FFMA.FTZ R57, R57, R0.reuse, -R40.reuse ;  /* 0x0000000039397223 */ /* 0x180fe20000010828 */
[-CC-:B------:R-:W-:Y:S01]  /*3340*/  FFMA.FTZ R39, R39, R0.reuse, -R40.reuse ;  /* 0x0000000027277223 */ /* 0x180fe20000010828 */
[-CC-:B------:R-:W-:Y:S01]  /*3350*/  FFMA.FTZ R61, R61, R0.reuse, -R40.reuse ;  /* 0x000000003d3d7223 */ /* 0x180fe20000010828 */
[----:B------:R-:W-:Y:S01]  /*3360*/  FADD.FTZ R46, R10, R25 ;  /* 0x000000190a2e7221 */ /* 0x000fe20000010000 */
[-CC-:B------:R-:W-:Y:S01]  /*3370*/  FFMA.FTZ R43, R43, R0.reuse, -R40.reuse ;  /* 0x000000002b2b7223 */ /* 0x180fe20000010828 */
[-C--:B------:R-:W-:Y:S01]  /*3380*/  FFMA.FTZ R65, R65, R0.reuse, -R40 ;  /* 0x0000000041417223 */ /* 0x080fe20000010828 */
[----:B------:R2:W3:Y:S01]  /*3390*/  MUFU.EX2 R182, R29 ;  /* 0x0000001d00b67308 */ /* 0x0004e20000000800 */
[----:B-----5:R-:W-:Y:S01]  /*33a0*/  FADD.FTZ R25, R179, R46 ;  /* 0x0000002eb3197221 */ /* 0x020fe20000010000 */
[----:B----4-:R-:W-:Y:S01]  /*33b0*/  FADD.FTZ R46, R3, R180 ;  /* 0x000000b4032e7221 */ /* 0x010fe20000010000 */
[-CC-:B------:R-:W-:Y:S01]  /*33c0*/  FFMA.FTZ R47, R47, R0.reuse, -R40.reuse ;  /* 0x000000002f2f7223 */ /* 0x180fe20000010828 */
[----:B------:R-:W-:Y:S01]  /*33d0*/  F2FP.BF16.F32.PACK_AB R183, R8, R183 ;  /* 0x000000b708b7723e */ /* 0x000fe200000010ff */
[----:B------:R-:W-:Y:S01]  /*33e0*/  FADD.FTZ R48, R12, R25 ;  /* 0x000000190c307221 */ /* 0x000fe20000010000 */
[-CC-:B------:R-:W-:Y:S01]  /*33f0*/  FFMA.FTZ R69, R69, R0.reuse, -R40.reuse ;  /* 0x0000000045457223 */ /* 0x180fe20000010828 */
[-C--:B------:R-:W-:Y:S01]  /*3400*/  FFMA.FTZ R51, R51, R0.reuse, -R40 ;  /* 0x0000000033337223 */ /* 0x080fe20000010828 */
[----:B------:R-:W4:Y:S01]  /*3410*/  MUFU.EX2 R11, R11 ;  /* 0x0000000b000b7308 */ /* 0x000f220000000800 */
[----:B0-----:R-:W-:Y:S01]  /*3420*/  FADD.FTZ R25, R9, R46 ;  /* 0x0000002e09197221 */ /* 0x001fe20000010000 */
[----:B--2---:R-:W-:Y:S01]  /*3430*/  FADD.FTZ R29, R173, R48 ;  /* 0x00000030ad1d7221 */ /* 0x004fe20000010000 */
[-CC-:B------:R-:W-:Y:S01]  /*3440*/  FFMA.FTZ R73, R73, R0.reuse, -R40.reuse ;  /* 0x0000000049497223 */ /* 0x180fe20000010828 */
[-CC-:B------:R-:W-:Y:S01]  /*3450*/  FFMA.FTZ R55, R55, R0.reuse, -R40.reuse ;  /* 0x0000000037377223 */ /* 0x180fe20000010828 */
[-CC-:B------:R-:W-:Y:S01]  /*3460*/  FFMA.FTZ R77, R77, R0.reuse, -R40.reuse ;  /* 0x000000004d4d7223 */ /* 0x180fe20000010828 */
[----:B------:R-:W-:Y:S01]  /*3470*/  FADD.FTZ R46, R14, R29 ;  /* 0x0000001d0e2e7221 */ /* 0x000fe20000010000 */
[-C--:B------:R-:W-:Y:S01]  /*3480*/  FFMA.FTZ R59, R59, R0.reuse, -R40 ;  /* 0x000000003b3b7223 */ /* 0x080fe20000010828 */
[----:B------:R0:W2:Y:S01]  /*3490*/  MUFU.EX2 R176, R33 ;  /* 0x0000002100b07308 */ /* 0x0000a20000000800 */
[----:B---3--:R-:W-:Y:S01]  /*34a0*/  FADD.FTZ R2, R182, R25 ;  /* 0x00000019b6027221 */ /* 0x008fe20000010000 */
[----:B------:R-:W-:Y:S01]  /*34b0*/  FADD.FTZ R29, R175, R46 ;  /* 0x0000002eaf1d7221 */ /* 0x000fe20000010000 */
[----:B------:R-:W-:Y:S01]  /*34c0*/  FFMA.FTZ R81, R81, R0, -R40 ;  /* 0x0000000051517223 */ /* 0x000fe20000010828 */
[----:B------:R-:W-:-:S02]  /*34d0*/  F2FP.BF16.F32.PACK_AB R177, R10, R177 ;  /* 0x000000b10ab1723e */ /* 0x000fc400000010ff */
[----:B------:R-:W-:Y:S01]  /*34e0*/  FADD.FTZ R46, R20, R29 ;  /* 0x0000001d142e7221 */ /* 0x000fe20000010000 */
[----:B------:R-:W-:Y:S01]  /*34f0*/  F2FP.BF16.F32.PACK_AB R180, R180, R3 ;  /* 0x00000003b4b4723e */ /* 0x000fe200000010ff */
[----:B------:R-:W3:Y:S01]  /*3500*/  MUFU.EX2 R13, R13 ;  /* 0x0000000d000d7308 */ /* 0x000ee20000000800 */
[----:B----4-:R-:W-:Y:S01]  /*3510*/  FADD.FTZ R25, R11, R2 ;  /* 0x000000020b197221 */ /* 0x010fe20000010000 */
[----:B------:R-:W-:Y:S01]  /*3520*/  FADD.FTZ R29, R169, R46 ;  /* 0x0000002ea91d7221 */ /* 0x000fe20000010000 */
[----:B0-----:R-:W-:Y:S01]  /*3530*/  IMAD.MOV.U32 R33, RZ, RZ, R18 ;  /* 0x000000ffff217224 */ /* 0x001fe200078e0012 */
[----:B------:R-:W-:Y:S02]  /*3540*/  F2FP.BF16.F32.PACK_AB R182, R182, R9 ;  /* 0x00000009b6b6723e */ /* 0x000fe400000010ff */
[----:B------:R-:W-:Y:S01]  /*3550*/  FADD.FTZ R46, R24, R29 ;  /* 0x0000001d182e7221 */ /* 0x000fe20000010000 */
[----:B------:R-:W-:Y:S01]  /*3560*/  F2FP.BF16.F32.PACK_AB R179, R12, R179 ;  /* 0x000000b30cb3723e */ /* 0x000fe200000010ff */
[----:B------:R0:W4:Y:S01]  /*3570*/  MUFU.EX2 R178, R37 ;  /* 0x0000002500b27308 */ /* 0x0001220000000800 */
[C---:B--2---:R-:W-:Y:S01]  /*3580*/  FADD.FTZ R2, R176.reuse, R25 ;  /* 0x00000019b0027221 */ /* 0x044fe20000010000 */
[----:B------:R-:W-:Y:S01]  /*3590*/  FADD.FTZ R29, R171, R46 ;  /* 0x0000002eab1d7221 */ /* 0x000fe20000010000 */
[----:B------:R-:W-:Y:S01]  /*35a0*/  F2FP.BF16.F32.PACK_AB R176, R176, R11 ;  /* 0x0000000bb0b0723e */ /* 0x000fe200000010ff */
[----:B------:R-:W-:Y:S01]  /*35b0*/  VIADD R11, R88, 0xfffffffe ;  /* 0xfffffffe580b7836 */ /* 0x000fe20000000000 */
[----:B------:R-:W-:Y:S01]  /*35c0*/  F2FP.BF16.F32.PACK_AB R173, R14, R173 ;  /* 0x000000ad0ead723e */ /* 0x000fe200000010ff */
[----:B------:R-:W-:Y:S01]  /*35d0*/  FADD.FTZ R46, R26, R29 ;  /* 0x0000001d1a2e7221 */ /* 0x000fe20000010000 */
[----:B------:R-:W-:Y:S01]  /*35e0*/  F2FP.BF16.F32.PACK_AB R175, R20, R175 ;  /* 0x000000af14af723e */ /* 0x000fe200000010ff */
[----:B------:R-:W2:Y:S01]  /*35f0*/  MUFU.EX2 R15, R15 ;  /* 0x0000000f000f7308 */ /* 0x000ea20000000800 */
[----:B---3--:R-:W-:Y:S01]  /*3600*/  FADD.FTZ R25, R13, R2 ;  /* 0x000000020d197221 */ /* 0x008fe20000010000 */
[----:B------:R-:W-:Y:S01]  /*3610*/  FADD.FTZ R29, R165, R46 ;  /* 0x0000002ea51d7221 */ /* 0x000fe20000010000 */
[----:B0-----:R-:W0:Y:S01]  /*3620*/  @P2 LDC R37, c[0x0][0x44c] ;  /* 0x00011300ff252b82 */ /* 0x001e220000000800 */
[----:B------:R-:W-:-:S02]  /*3630*/  F2FP.BF16.F32.PACK_AB R169, R24, R169 ;  /* 0x000000a918a9723e */ /* 0x000fc400000010ff */
[----:B------:R-:W-:Y:S01]  /*3640*/  CS2R R88, SRZ ;  /* 0x0000000000587805 */ /* 0x000fe2000001ff00 */
[----:B------:R-:W-:Y:S01]  /*3650*/  FADD.FTZ R46, R28, R29 ;  /* 0x0000001d1c2e7221 */ /* 0x000fe20000010000 */
[----:B------:R-:W-:Y:S01]  /*3660*/  F2FP.BF16.F32.PACK_AB R171, R26, R171 ;  /* 0x000000ab1aab723e */ /* 0x000fe200000010ff */
[----:B------:R-:W3:Y:S01]  /*3670*/  MUFU.EX2 R172, R41 ;  /* 0x0000002900ac7308 */ /* 0x000ee20000000800 */
[----:B----4-:R-:W-:Y:S01]  /*3680*/  FADD.FTZ R2, R178, R25 ;  /* 0x00000019b2027221 */ /* 0x010fe20000010000 */
[----:B------:R-:W-:Y:S01]  /*3690*/  FADD.FTZ R29, R167, R46 ;  /* 0x0000002ea71d7221 */ /* 0x000fe20000010000 */
[----:B------:R-:W-:Y:S02]  /*36a0*/  F2FP.BF16.F32.PACK_AB R165, R28, R165 ;  /* 0x000000a51ca5723e */ /* 0x000fe400000010ff */
[C---:B------:R-:W-:Y:S01]  /*36b0*/  F2FP.BF16.F32.PACK_AB R167, R30.reuse, R167 ;  /* 0x000000a71ea7723e */ /* 0x040fe200000010ff */
[----:B------:R-:W-:Y:S01]  /*36c0*/  FADD.FTZ R48, R30, R29 ;  /* 0x0000001d1e307221 */ /* 0x000fe20000010000 */
[----:B------:R-:W-:Y:S01]  /*36d0*/  F2FP.BF16.F32.PACK_AB R178, R178, R13 ;  /* 0x0000000db2b2723e */ /* 0x000fe200000010ff */
[----:B------:R-:W4:Y:S01]  /*36e0*/  MUFU.EX2 R21, R21 ;  /* 0x0000001500157308 */ /* 0x000f220000000800 */
[----:B--2---:R-:W-:-:S07]  /*36f0*/  FADD.FTZ R25, R15, R2 ;  /* 0x000000020f197221 */ /* 0x004fce0000010000 */
[----:B------:R-:W2:Y:S01]  /*3700*/  MUFU.EX2 R174, R45 ;  /* 0x0000002d00ae7308 */ /* 0x000ea20000000800 */
[C---:B---3--:R-:W-:Y:S01]  /*3710*/  FADD.FTZ R2, R172.reuse, R25 ;  /* 0x00000019ac027221 */ /* 0x048fe20000010000 */
[----:B------:R-:W-:Y:S01]  /*3720*/  F2FP.BF16.F32.PACK_AB R172, R172, R15 ;  /* 0x0000000facac723e */ /* 0x000fe200000010ff */
[----:B0-----:R-:W-:-:S05]  /*3730*/  @P2 IMAD.HI.U32 R37, R18, R37, RZ ;  /* 0x0000002512252227 */ /* 0x001fca00078e00ff */
[----:B------:R-:W0:Y:S01]  /*3740*/  MUFU.EX2 R27, R27 ;  /* 0x0000001b001b7308 */ /* 0x000e220000000800 */
[----:B----4-:R-:W-:Y:S01]  /*3750*/  FADD.FTZ R25, R21, R2 ;  /* 0x0000000215197221 */ /* 0x010fe20000010000 */
[----:B-1----:R-:W-:-:S04]  /*3760*/  @P2 SHF.R.U32.HI R33, RZ, R50, R37 ;  /* 0x00000032ff212219 */ /* 0x002fc80000011625 */
[----:B------:R-:W-:Y:S02]  /*3770*/  IADD3 R33, R33, R16, -R17 ;  /* 0x0000001021217210 */ /* 0x000fe40007ffe811 */
[----:B------:R-:W1:Y:S01]  /*3780*/  MUFU.EX2 R168, R49 ;  /* 0x0000003100a87308 */ /* 0x000e620000000800 */
[C---:B--2---:R-:W-:Y:S01]  /*3790*/  FADD.FTZ R2, R174.reuse, R25 ;  /* 0x00000019ae027221 */ /* 0x044fe20000010000 */
[----:B------:R-:W-:Y:S02]  /*37a0*/  SHF.R.S32.HI R50, RZ, 0x1f, R33 ;  /* 0x0000001fff327819 */ /* 0x000fe40000011421 */
[----:B------:R-:W-:Y:S02]  /*37b0*/  F2FP.BF16.F32.PACK_AB R174, R174, R21 ;  /* 0x00000015aeae723e */ /* 0x000fe400000010ff */
[----:B------:R-:W-:Y:S02]  /*37c0*/  LEA.HI R50, R50, R33, RZ, 0x7 ;  /* 0x0000002132327211 */ /* 0x000fe400078f38ff */
[----:B------:R-:W2:Y:S01]  /*37d0*/  MUFU.EX2 R31, R31 ;  /* 0x0000001f001f7308 */ /* 0x000ea20000000800 */
[----:B0-----:R-:W-:Y:S01]  /*37e0*/  FADD.FTZ R25, R27, R2 ;  /* 0x000000021b197221 */ /* 0x001fe20000010000 */
[-C--:B------:R-:W-:Y:S01]  /*37f0*/  FFMA.FTZ R2, R5, R0.reuse, -R40 ;  /* 0x0000000005027223 */ /* 0x080fe20000010828 */
[----:B------:R-:W-:Y:S01]  /*3800*/  SHF.R.S32.HI R10, RZ, 0x7, R50 ;  /* 0x00000007ff0a7819 */ /* 0x000fe20000011432 */
[----:B------:R-:W-:-:S03]  /*3810*/  FFMA.FTZ R40, R85, R0, -R40 ;  /* 0x0000000055287223 */ /* 0x000fc60000010828 */
[----:B------:R-:W-:Y:S01]  /*3820*/  VIMNMX R10, RZ, R10, !PT ;  /* 0x0000000aff0a7248 */ /* 0x000fe20007fe0100 */
[----:B------:R-:W0:Y:S01]  /*3830*/  MUFU.EX2 R170, R53 ;  /* 0x0000003500aa7308 */ /* 0x000e220000000800 */
[----:B-1----:R-:W-:Y:S01]  /*3840*/  FADD.FTZ R46, R168, R25 ;  /* 0x00000019a82e7221 */ /* 0x002fe20000010000 */
[----:B------:R-:W-:Y:S01]  /*3850*/  FADD.FTZ R25, R161, R48 ;  /* 0x00000030a1197221 */ /* 0x000fe20000010000 */
[----:B------:R-:W-:Y:S02]  /*3860*/  ISETP.GE.AND P3, PT, R11, R10, PT ;  /* 0x0000000a0b00720c */ /* 0x000fe40003f66270 */
[C---:B------:R-:W-:Y:S01]  /*3870*/  F2FP.BF16.F32.PACK_AB R161, R32.reuse, R161 ;  /* 0x000000a120a1723e */ /* 0x040fe200000010ff */
[----:B------:R-:W-:Y:S01]  /*3880*/  FADD.FTZ R48, R32, R25 ;  /* 0x0000001920307221 */ /* 0x000fe20000010000 */
[----:B------:R-:W-:Y:S01]  /*3890*/  F2FP.BF16.F32.PACK_AB R168, R168, R27 ;  /* 0x0000001ba8a8723e */ /* 0x000fe200000010ff */
[----:B------:R-:W1:Y:S01]  /*38a0*/  MUFU.EX2 R35, R35 ;  /* 0x0000002300237308 */ /* 0x000e620000000800 */
[----:B--2---:R-:W-:Y:S01]  /*38b0*/  FADD.FTZ R5, R31, R46 ;  /* 0x0000002e1f057221 */ /* 0x004fe20000010000 */
[----:B------:R-:W-:Y:S01]  /*38c0*/  FADD.FTZ R25, R163, R48 ;  /* 0x00000030a3197221 */ /* 0x000fe20000010000 */
[----:B------:R-:W-:-:S03]  /*38d0*/  F2FP.BF16.F32.PACK_AB R163, R34, R163 ;  /* 0x000000a322a3723e */ /* 0x000fc600000010ff */
[----:B------:R-:W-:Y:S02]  /*38e0*/  FADD.FTZ R8, R34, R25 ;  /* 0x0000001922087221 */ /* 0x000fe40000010000 */
        /* <DEDUP_REMOVED lines=51> */
[----:B------:R-:W-:-:S03]  /*3c20*/  F2FP.BF16.F32.PACK_AB R152, R152, R59 ;  /* 0x0000003b9898723e */ /* 0x000fc600000010ff */
[----:B--2---:R-:W-:-:S04]  /*3c30*/  FADD.FTZ R6, R2, R9 ;  /* 0x0000000902067221 */ /* 0x004fc80000010000 */
        /* <DEDUP_REMOVED lines=9> */
[----:B------:R-:W-:Y:S02]  /*3cd0*/  IMAD.MOV.U32 R2, RZ, RZ, 0x3f800000 ;  /* 0x3f800000ff027424 */ /* 0x000fe400078e00ff */
[----:B------:R-:W-:-:S07]  /*3ce0*/  IMAD.MOV.U32 R151, RZ, RZ, RZ ;  /* 0x000000ffff977224 */ /* 0x000fce00078e00ff */
.L_x_2462:
[----:B------:R-:W-:-:S04]  /*3cf0*/  UIADD3 UR6, UR59, 0x1, URZ ;  /* 0x000000013b067890 */ /* 0x000fc8000fffe03f */
[----:B------:R-:W-:-:S04]  /*3d00*/  UISETP.NE.AND UP0, UPT, UR6, 0x2, UPT ;  /* 0x000000020600788c */ /* 0x000fc8000bf05270 */
[----:B------:R-:W-:Y:S02]  /*3d10*/  USEL UR38, URZ, 0x1, UP0 ;  /* 0x000000013f267887 */ /* 0x000fe40008000000 */
[----:B------:R-:W-:Y:S02]  /*3d20*/  USEL UR36, UR6, URZ, UP0 ;  /* 0x0000003f06247287 */ /* 0x000fe40008000000 */
[----:B------:R-:W-:Y:S01]  /*3d30*/  ULOP3.LUT UR38, UR60, UR38, URZ, 0x3c, !UPT ;  /* 0x000000263c267292 */ /* 0x000fe2000f8e3c3f */
[----:B------:R-:W-:Y:S11]  /*3d40*/  @!P0 BRA `(.L_x_2454) ;  /* 0x0000000000048947 */ /* 0x000ff60003800000 */
[----:B------:R-:W-:Y:S01]  /*3d50*/  BPT.TRAP 0x1 ;  /* 0x000000040000795c */ /* 0x000fe20000300000 */
.L_x_2454:
[----:B------:R-:W-:Y:S01]  /*3d60*/  ULEA UR58, UR36, UR37, 0x3 ;  /* 0x00000025243a7291 */ /* 0x000fe2000f8e183f */
[----:B------:R-:W-:-:S05]  /*3d70*/  IMAD.U32 R0, RZ, RZ, UR38 ;  /* 0x00000026ff007e24 */ /* 0x000fca000f8e00ff */
[----:B------:R-:W-:-:S04]  /*3d80*/  SHF.L.U32 R0, R0, 0x1f, RZ ;  /* 0x0000001f00007819 */ /* 0x000fc800000006ff */
[----:B------:R0:W1:Y:S01]  /*3d90*/  SYNCS.PHASECHK.TRANS64.TRYWAIT P3, [UR58+0x34830], R0 ;  /* 0x03483000ff0075a7 */ /* 0x000062000806017a */
[----:B------:R-:W-:Y:S05]  /*3da0*/  @!P0 BRA `(.L_x_2455) ;  /* 0x0000000000048947 */ /* 0x000fea0003800000 */
[----:B------:R-:W-:Y:S01]  /*3db0*/  BPT.TRAP 0x1 ;  /* 0x000000040000795c */ /* 0x000fe20000300000 */
.L_x_2455:
[----:B-1----:R-:W-:Y:S05]  /*3dc0*/  @P3 BRA `(.L_x_2456) ;  /* 0x0000000000083947 */ /* 0x002fea0003800000 */
[----:B------:R-:W1:Y:S02]  /*3dd0*/  SYNCS.PHASECHK.TRANS64.TRYWAIT P3, [UR58+0x34830], R0 ;  /* 0x03483000ff0075a7 */ /* 0x000e64000806017a */
[----:B-1----:R-:W-:Y:S05]  /*3de0*/  @!P3 BRA `(.L_x_2457) ;  /* 0x000000dc0040b947 */ /* 0x002fea0003800000 */
.L_x_2456:
[----:B------:R-:W-:Y:S01]  /*3df0*/  UIMAD UR54, UR36, 0xc00, UR39 ;  /* 0x00000c00243678a4 */ /* 0x000fe2000f8e0227 */
[----:B------:R-:W-:Y:S01]  /*3e00*/  WARPGROUP.ARRIVE ;  /* 0x00000000000079c5 */ /* 0x000fe20000000000 */
[----:B------:R-:W-:Y:S01]  /*3e10*/  UMOV UR55, 0x40000040 ;  /* 0x4000004000377882 */ /* 0x000fe20000000000 */
[----:B------:R-:W-:Y:S01]  /*3e20*/  UMOV UR7, 0x40000040 ;  /* 0x4000004000077882 */ /* 0x000fe20000000000 */
[----:B------:R-:W-:Y:S01]  /*3e30*/  UIADD3 UR6, UR54, 0x2, URZ ;  /* 0x0000000236067890 */ /* 0x000fe2000fffe03f */
[-C--:B------:R-:W-:Y:S01]  /*3e40*/  FMUL.FTZ R88, R88, R3.reuse ;  /* 0x0000000358587220 */ /* 0x080fe20000410000 */
[----:B------:R-:W-:Y:S01]  /*3e50*/  UIADD3 UR10, UR54, 0x4, URZ ;  /* 0x00000004360a7890 */ /* 0x000fe2000fffe03f */
[-C--:B------:R-:W-:Y:S01]  /*3e60*/  FMUL.FTZ R89, R89, R3.reuse ;  /* 0x0000000359597220 */ /* 0x080fe20000410000 */
[----:B------:R-:W-:Y:S01]  /*3e70*/  UMOV UR11, 0x40000040 ;  /* 0x40000040000b7882 */ /* 0x000fe20000000000 */
[----:B------:R-:W-:Y:S01]  /*3e80*/  HGMMA.64x128x16.F32.BF16 R24, gdesc[UR52], RZ, !UPT, gsb0 ;  /* 0x01e00000341879f0 */ /* 0x000fe2000c0018ff */
        /* <DEDUP_REMOVED lines=116> */
.L_x_2458:
[----:B------:R-:W-:Y:S01]  /*45d0*/  ULEA UR7, UR59, UR37, 0x3 ;  /* 0x000000253b077291 */ /* 0x000fe2000f8e183f */
[----:B01----:R-:W-:-:S05]  /*45e0*/  IMAD.U32 R0, RZ, RZ, UR60 ;  /* 0x0000003cff007e24 */ /* 0x003fca000f8e00ff */
[----:B------:R-:W-:-:S04]  /*45f0*/  SHF.L.U32 R0, R0, 0x1f, RZ ;  /* 0x0000001f00007819 */ /* 0x000fc800000006ff */
[----:B------:R0:W1:Y:S01]  /*4600*/  SYNCS.PHASECHK.TRANS64.TRYWAIT P3, [UR7+0x34850], R0 ;  /* 0x03485000ff0075a7 */ /* 0x0000620008060147 */
[----:B------:R-:W-:Y:S05]  /*4610*/  @!P0 BRA `(.L_x_2459) ;  /* 0x0000000000048947 */ /* 0x000fea0003800000 */
[----:B------:R-:W-:Y:S01]  /*4620*/  BPT.TRAP 0x1 ;  /* 0x000000040000795c */ /* 0x000fe20000300000 */
.L_x_2459:
[----:B-1----:R-:W-:Y:S05]  /*4630*/  @P3 BRA `(.L_x_2460) ;  /* 0x0000000000083947 */ /* 0x002fea0003800000 */
[----:B------:R-:W1:Y:S02]  /*4640*/  SYNCS.PHASECHK.TRANS64.TRYWAIT P3, [UR7+0x34850], R0 ;  /* 0x03485000ff0075a7 */ /* 0x000e640008060147 */
[----:B-1----:R-:W-:Y:S05]  /*4650*/  @!P3 BRA `(.L_x_2461) ;  /* 0x000000d4003cb947 */ /* 0x002fea0003800000 */
.L_x_2460:
[----:B------:R-:W-:Y:S01]  /*4660*/  UIADD3 UR6, UR37, 0x400, URZ ;  /* 0x0000040025067890 */ /* 0x000fe2000fffe03f */
[----:B------:R-:W-:Y:S01]  /*4670*/  WARPGROUP.ARRIVE ;  /* 0x00000000000079c5 */ /* 0x000fe20000000000 */
[----:B------:R-:W-:Y:S01]  /*4680*/  UMOV UR11, 0x40000040 ;  /* 0x40000040000b7882 */ /* 0x000fe20000000000 */
[----:B-1----:R-:W1:Y:S01]  /*4690*/  @P2 LDC R3, c[0x0][0x44c] ;  /* 0x00011300ff032b82 */ /* 0x002e620000000800 */
[----:B------:R-:W-:Y:S01]  /*46a0*/  USHF.R.U32.HI UR6, URZ, 0x4, UR6 ;  /* 0x000000043f067899 */ /* 0x000fe20008011606 */
[----:B------:R-:W-:Y:S01]  /*46b0*/  IMAD.IADD R2, R184, 0x1, R18 ;  /* 0x00000001b8027824 */ /* 0x000fe200078e0212 */
[----:B------:R-:W-:Y:S02]  /*46c0*/  UMOV UR60, UR38 ;  /* 0x00000026003c7c82 */ /* 0x000fe40008000000 */
[----:B------:R-:W-:-:S03]  /*46d0*/  ULOP3.LUT UR6, UR6, 0x3fff, URZ, 0xc0, !UPT ;  /* 0x00003fff06067892 */ /* 0x000fc6000f8ec03f */
[----:B0-----:R-:W0:Y:S01]  /*46e0*/  @P2 LDC R0, c[0x0][0x450] ;  /* 0x00011400ff002b82 */ /* 0x001e220000000800 */
[----:B------:R-:W-:-:S04]  /*46f0*/  ULOP3.LUT UR6, UR6, 0x4000000, URZ, 0xfc, !UPT ;  /* 0x0400000006067892 */ /* 0x000fc8000f8efc3f */
[----:B------:R-:W-:-:S03]  /*4700*/  ULEA UR6, UR59, UR6, 0xb ;  /* 0x000000063b067291 */ /* 0x000fc6000f8e583f */
[----:B------:R-:W-:-:S04]  /*4710*/  UMOV UR59, UR36 ;  /* 0x00000024003b7c82 */ /* 0x000fc80008000000 */
[----:B------:R-:W-:Y:S02]  /*4720*/  UMOV UR10, UR6 ;  /* 0x00000006000a7c82 */ /* 0x000fe40008000000 */
[----:B------:R-:W-:Y:S01]  /*4730*/  HGMMA.64x128x16.F32.BF16 R88, R180, gdesc[UR8].tnspB, R88, gsb0 ;  /* 0x41e00008b4587df0 */ /* 0x000fe20008001858 */
[----:B------:R-:W-:Y:S01]  /*4740*/  UIADD3 UR10, UR6, 0x80, URZ ;  /* 0x00000080060a7890 */ /* 0x000fe2000fffe03f */
[----:B-1----:R-:W-:Y:S01]  /*4750*/  @P2 IMAD.HI.U32 R3, R2, R3, RZ ;  /* 0x0000000302032227 */ /* 0x002fe200078e00ff */
[----:B------:R-:W-:-:S04]  /*4760*/  UMOV UR11, 0x40000040 ;  /* 0x40000040000b7882 */ /* 0x000fc80000000000 */
[----:B0-----:R-:W-:Y:S01]  /*4770*/  @P2 SHF.R.U32.HI R2, RZ, R0, R3 ;  /* 0x00000000ff022219 */ /* 0x001fe20000011603 */
[----:B------:R-:W-:-:S04]  /*4780*/  IMAD.MOV.U32 R0, RZ, RZ, -0x80 ;  /* 0xffffff80ff007424 */ /* 0x000fc800078e00ff */
[----:B------:R-:W0:Y:S01]  /*4790*/  SHFL.IDX PT, R3, R2, 0x1, 0x1c1f ;  /* 0x003c1f0002037f89 */ /* 0x000e2200000e0000 */
[----:B------:R-:W-:-:S04]  /*47a0*/  IMAD R0, R11, R0, 0x1 ;  /* 0x000000010b007424 */ /* 0x000fc800078e0200 */
[----:B------:R-:W-:-:S05]  /*47b0*/  IMAD R0, R23, -0x2, R0 ;  /* 0xfffffffe17007824 */ /* 0x000fca00078e0200 */
[----:B------:R-:W-:-:S05]  /*47c0*/  IADD3 R12, -R17, R0, R16 ;  /* 0x00000000110c7210 */ /* 0x000fca0007ffe110 */
[----:B0-----:R-:W-:-:S05]  /*47d0*/  IMAD.IADD R0, R12, 0x1, R3 ;  /* 0x000000010c007824 */ /* 0x001fca00078e0203 */
        /* <DEDUP_REMOVED lines=65> */
[----:B------:R-:W-:Y:S01]  /*4bf0*/  FMNMX.FTZ R4, R51, R4, !PT ;  /* 0x0000000433047209 */ /* 0x000fe20007810000 */
[----:B------:R-:W-:Y:S01]  /*4c00*/  UMOV UR7, 0x40000040 ;  /* 0x4000004000077882 */ /* 0x000fe20000000000 */
        /* <DEDUP_REMOVED lines=57> */
[----:B------:R-:W-:Y:S01]  /*4fa0*/  UMOV UR11, 0x40000040 ;  /* 0x40000040000b7882 */ /* 0x000fe20000000000 */
[----:B------:R-:W-:Y:S01]  /*4fb0*/  UIADD3 UR6, UR6, 0x380, URZ ;  /* 0x0000038006067890 */ /* 0x000fe2000fffe03f */
[----:B-1----:R-:W-:-:S02]  /*4fc0*/  FMNMX.FTZ R20, R14, R165, !PT ;  /* 0x000000a50e147209 */ /* 0x002fc40007810000 */
[----:B------:R-:W1:Y:S04]  /*4fd0*/  SHFL.IDX PT, R165, R2, RZ, 0x1c1f ;  /* 0x001c1fff02a57589 */ /* 0x000e6800000e0000 */
[----:B------:R-:W2:Y:S01]  /*4fe0*/  SHFL.BFLY PT, R167, R20, 0x1, 0x1f ;  /* 0x0c201f0014a77f89 */ /* 0x000ea200000e0000 */
[----:B-1----:R-:W-:Y:S01]  /*4ff0*/  IMAD.IADD R30, R12, 0x1, R165 ;  /* 0x000000010c1e7824 */ /* 0x002fe200078e02a5 */
[----:B--2---:R-:W-:-:S04]  /*5000*/  FMNMX.FTZ R4, R20, R167, !PT ;  /* 0x000000a714047209 */ /* 0x004fc80007810000 */
[C---:B------:R-:W-:Y:S02]  /*5010*/  ISETP.GT.AND P4, PT, R30.reuse, RZ, PT ;  /* 0x000000ff1e00720c */ /* 0x040fe40003f84270 */
[----:B------:R-:W-:Y:S01]  /*5020*/  ISETP.GT.AND P5, PT, R30, 0x1, PT ;  /* 0x000000011e00780c */ /* 0x000fe20003fa4270 */
[----:B0-----:R-:W-:Y:S01]  /*5030*/  FMUL.FTZ R26, R4, R0 ;  /* 0x00000000041a7220 */ /* 0x001fe20000410000 */
        /* <DEDUP_REMOVED lines=8> */
[----:B------:R-:W-:Y:S02]  /*50c0*/  FSETP.NEU.FTZ.AND P3, PT, R4, -INF , PT ;  /* 0xff8000000400780b */ /* 0x000fe40003f7d000 */
[----:B------:R-:W-:-:S02]  /*50d0*/  FSEL R33, R33, -INF , P5 ;  /* 0xff80000021217808 */ /* 0x000fc40002800000 */
[----:B------:R-:W-:Y:S02]  /*50e0*/  ISETP.GT.AND P5, PT, R30, 0x19, PT ;  /* 0x000000191e00780c */ /* 0x000fe40003fa4270 */
[----:B------:R-:W-:Y:S02]  /*50f0*/  FSEL R12, R26, RZ, P3 ;  /* 0x000000ff1a0c7208 */ /* 0x000fe40001800000 */
[----:B------:R-:W-:Y:S02]  /*5100*/  FSEL R37, R37, -INF , P5 ;  /* 0xff80000025257808 */ /* 0x000fe40002800000 */
[C---:B------:R-:W-:Y:S01]  /*5110*/  ISETP.GT.AND P5, PT, R30.reuse, 0x21, PT ;  /* 0x000000211e00780c */ /* 0x040fe20003fa4270 */
[-CC-:B------:R-:W-:Y:S01]  /*5120*/  FFMA.FTZ R201, R201, R0.reuse, -R12.reuse ;  /* 0x00000000c9c97223 */ /* 0x180fe2000001080c */
[-CC-:B------:R-:W-:Y:S01]  /*5130*/  FFMA.FTZ R14, R203, R0.reuse, -R12.reuse ;  /* 0x00000000cb0e7223 */ /* 0x180fe2000001080c */
[-CC-:B------:R-:W-:Y:S01]  /*5140*/  FFMA.FTZ R34, R171, R0.reuse, -R12.reuse ;  /* 0x00000000ab227223 */ /* 0x180fe2000001080c */
[----:B------:R-:W-:Y:S01]  /*5150*/  FSEL R41, R41, -INF , P5 ;  /* 0xff80000029297808 */ /* 0x000fe20002800000 */
[-CC-:B------:R-:W-:Y:S01]  /*5160*/  FFMA.FTZ R175, R175, R0.reuse, -R12.reuse ;  /* 0x00000000afaf7223 */ /* 0x180fe2000001080c */
[----:B------:R-:W-:Y:S01]  /*5170*/  ISETP.GT.AND P5, PT, R30, 0x29, PT ;  /* 0x000000291e00780c */ /* 0x000fe20003fa4270 */
[-CC-:B------:R-:W-:Y:S01]  /*5180*/  FFMA.FTZ R38, R3, R0.reuse, -R12.reuse ;  /* 0x0000000003267223 */ /* 0x180fe2000001080c */
[----:B------:R-:W-:Y:S01]  /*5190*/  FSEL R3, R4, RZ, P3 ;  /* 0x000000ff04037208 */ /* 0x000fe20001800000 */
[-CC-:B------:R-:W-:Y:S01]  /*51a0*/  FFMA.FTZ R181, R181, R0.reuse, -R12.reuse ;  /* 0x00000000b5b57223 */ /* 0x180fe2000001080c */
[----:B------:R-:W-:Y:S01]  /*51b0*/  FSEL R45, R45, -INF , P5 ;  /* 0xff8000002d2d7808 */ /* 0x000fe20002800000 */
[-C--:B------:R-:W-:Y:S01]  /*51c0*/  FFMA.FTZ R183, R183, R0.reuse, -R12 ;  /* 0x00000000b7b77223 */ /* 0x080fe2000001080c */
[C---:B------:R-:W-:Y:S01]  /*51d0*/  ISETP.GT.AND P5, PT, R30.reuse, 0x31, PT ;  /* 0x000000311e00780c */ /* 0x040fe20003fa4270 */
[----:B------:R-:W-:Y:S01]  /*51e0*/  FADD.FTZ R3, -R3, R8 ;  /* 0x0000000803037221 */ /* 0x000fe20000010100 */
[----:B------:R-:W-:Y:S01]  /*51f0*/  IMAD.U32 R8, RZ, RZ, UR58 ;  /* 0x0000003aff087e24 */ /* 0x000fe2000f8e00ff */
[----:B------:R-:W-:Y:S01]  /*5200*/  MUFU.EX2 R181, R181 ;  /* 0x000000b500b57308 */ /* 0x000fe20000000800 */
[----:B------:R-:W-:Y:S01]  /*5210*/  FSEL R49, R49, -INF , P5 ;  /* 0xff80000031317808 */ /* 0x000fe20002800000 */
[----:B------:R-:W-:Y:S01]  /*5220*/  FFMA.FTZ R177, R177, R0, -R12 ;  /* 0x00000000b1b17223 */ /* 0x000fe2000001080c */
[----:B------:R-:W-:Y:S01]  /*5230*/  ISETP.GT.AND P5, PT, R30, 0x39, PT ;  /* 0x000000391e00780c */ /* 0x000fe20003fa4270 */
[----:B------:R-:W-:-:S02]  /*5240*/  @!P1 VIADD R8, R8, 0x34840 ;  /* 0x0003484008089836 */ /* 0x000fc40000000000 */
[-CC-:B------:R-:W-:Y:S01]  /*5250*/  FFMA.FTZ R179, R179, R0.reuse, -R12.reuse ;  /* 0x00000000b3b37223 */ /* 0x180fe2000001080c */
[-CC-:B------:R-:W-:Y:S01]  /*5260*/  FFMA.FTZ R173, R173, R0.reuse, -R12.reuse ;  /* 0x00000000adad7223 */ /* 0x180fe2000001080c */
[----:B------:R-:W-:Y:S01]  /*5270*/  FSEL R53, R53, -INF , P5 ;  /* 0xff80000035357808 */ /* 0x000fe20002800000 */
[----:B------:R-:W-:Y:S01]  /*5280*/  MUFU.EX2 R14, R14 ;  /* 0x0000000e000e7308 */ /* 0x000fe20000000800 */
[C---:B------:R-:W-:Y:S01]  /*5290*/  ISETP.GT.AND P5, PT, R30.reuse, 0x41, PT ;  /* 0x000000411e00780c */ /* 0x040fe20003fa4270 */
[-C--:B------:R-:W-:Y:S01]  /*52a0*/  FFMA.FTZ R51, R51, R0.reuse, -R12 ;  /* 0x0000000033337223 */ /* 0x080fe2000001080c */
[----:B------:R-:W-:Y:S01]  /*52b0*/  @!P1 PRMT R8, RZ, 0x654, R8 ;  /* 0x00000654ff089816 */ /* 0x000fe20000000008 */
        /* <DEDUP_REMOVED lines=9> */
[C---:B------:R-:W-:Y:S01]  /*5350*/  ISETP.GT.AND P5, PT, R30.reuse, 0x51, PT ;  /* 0x000000511e00780c */ /* 0x040fe20003fa4270 */
[-CC-:B------:R-:W-:Y:S01]  /*5360*/  FFMA.FTZ R31, R31, R0.reuse, -R12.reuse ;  /* 0x000000001f1f7223 */ /* 0x180fe2000001080c */
[-CC-:B------:R-:W-:Y:S01]  /*5370*/  FFMA.FTZ R46, R79, R0.reuse, -R12.reuse ;  /* 0x000000004f2e7223 */ /* 0x180fe2000001080c */
[----:B------:R-:W-:Y:S01]  /*5380*/  MUFU.EX2 R177, R177 ;  /* 0x000000b100b17308 */ /* 0x000fe20000000800 */
[----:B------:R-:W-:Y:S01]  /*5390*/  FSEL R65, R65, -INF , P5 ;  /* 0xff80000041417808 */ /* 0x000fe20002800000 */
[-CC-:B------:R-:W-:Y:S01]  /*53a0*/  FFMA.FTZ R35, R35, R0.reuse, -R12.reuse ;  /* 0x0000000023237223 */ /* 0x180fe2000001080c */
[C---:B------:R-:W-:Y:S01]  /*53b0*/  ISETP.GT.AND P5, PT, R30.reuse, 0x59, PT ;  /* 0x000000591e00780c */ /* 0x040fe20003fa4270 */
[----:B------:R-:W-:Y:S01]  /*53c0*/  FFMA.FTZ R39, R39, R0, -R12 ;  /* 0x0000000027277223 */ /* 0x000fe2000001080c */
[C---:B------:R-:W-:Y:S01]  /*53d0*/  ISETP.GT.AND P3, PT, R11.reuse, R10, PT ;  /* 0x0000000a0b00720c */ /* 0x040fe20003f64270 */
[----:B------:R-:W-:Y:S01]  /*53e0*/  VIADD R11, R11, 0xffffffff ;  /* 0xffffffff0b0b7836 */ /* 0x000fe20000000000 */
[----:B------:R-:W-:Y:S01]  /*53f0*/  FSEL R69, R69, -INF , P5 ;  /* 0xff80000045457808 */ /* 0x000fe20002800000 */
[----:B------:R-:W-:Y:S01]  /*5400*/  MUFU.EX2 R179, R179 ;  /* 0x000000b300b37308 */ /* 0x000fe20000000800 */
[----:B------:R-:W-:-:S04]  /*5410*/  ISETP.GT.AND P5, PT, R30, 0x61, PT ;  /* 0x000000611e00780c */ /* 0x000fc80003fa4270 */
[----:B------:R-:W-:Y:S02]  /*5420*/  FSEL R73, R73, -INF , P5 ;  /* 0xff80000049497808 */ /* 0x000fe40002800000 */
[C---:B------:R-:W-:Y:S01]  /*5430*/  ISETP.GT.AND P5, PT, R30.reuse, 0x69, PT ;  /* 0x000000691e00780c */ /* 0x040fe20003fa4270 */
[----:B------:R-:W-:Y:S03]  /*5440*/  MUFU.EX2 R173, R173 ;  /* 0x000000ad00ad7308 */ /* 0x000fe60000000800 */
[----:B------:R-:W-:Y:S02]  /*5450*/  FSEL R77, R77, -INF , P5 ;  /* 0xff8000004d4d7808 */ /* 0x000fe40002800000 */
[----:B------:R-:W-:Y:S01]  /*5460*/  ISETP.GT.AND P5, PT, R30, 0x71, PT ;  /* 0x000000711e00780c */ /* 0x000fe20003fa4270 */
[----:B------:R-:W-:Y:S02]  /*5470*/  WARPGROUP.DEPBAR.LE gsb0, 0x0 ;  /* 0x00008000000079c5 */ /* 0x000fe40000010000 */
[----:B------:R-:W-:Y:S01]  /*5480*/  FSEL R161, R28, -INF , P4 ;  /* 0xff8000001ca17808 */ /* 0x000fe20002000000 */
[----:B------:R-:W-:Y:S01]  /*5490*/  WARPGROUP.ARRIVE ;  /* 0x00000000000079c5 */ /* 0x000fe20000000000 */
[----:B------:R-:W-:Y:S01]  /*54a0*/  ISETP.GT.AND P4, PT, R30, 0x10, PT ;  /* 0x000000101e00780c */ /* 0x000fe20003f84270 */
[----:B------:R-:W-:Y:S01]  /*54b0*/  FFMA.FTZ R28, R199, R0, -R12 ;  /* 0x00000000c71c7223 */ /* 0x000fe2000001080c */
[----:B------:R-:W-:Y:S01]  /*54c0*/  FMNMX.FTZ R20, R161, R20, !PT ;  /* 0x00000014a1147209 */ /* 0x000fe20007810000 */
[----:B------:R-:W-:Y:S01]  /*54d0*/  MUFU.EX2 R21, R21 ;  /* 0x0000001500157308 */ /* 0x000fe20000000800 */
[----:B------:R-:W-:Y:S01]  /*54e0*/  FSEL R163, R32, -INF , P4 ;  /* 0xff80000020a37808 */ /* 0x000fe20002000000 */
[----:B------:R-:W-:Y:S01]  /*54f0*/  HGMMA.64x128x16.F32.BF16 R88, R156, gdesc[UR8].tnspB, R88, gsb0 ;  /* 0x41e000089c587df0 */ /* 0x000fe20008001858 */
[----:B------:R-:W-:-:S02]  /*5500*/  FMNMX.FTZ R20, R29, R20, !PT ;  /* 0x000000141d147209 */ /* 0x000fc40007810000 */
[----:B------:R-:W-:Y:S02]  /*5510*/  ISETP.GT.AND P4, PT, R30, 0x18, PT ;  /* 0x000000181e00780c */ /* 0x000fe40003f84270 */
[----:B------:R-:W-:Y:S01]  /*5520*/  FMNMX.FTZ R24, R163, R20, !PT ;  /* 0x00000014a3187209 */ /* 0x000fe20007810000 */
[----:B------:R-:W-:Y:S01]  /*5530*/  MUFU.EX2 R15, R15 ;  /* 0x0000000f000f7308 */ /* 0x000fe20000000800 */
[----:B------:R-:W-:Y:S01]  /*5540*/  FSEL R165, R36, -INF , P4 ;  /* 0xff80000024a57808 */ /* 0x000fe20002000000 */
[--C-:B------:R-:W-:Y:S01]  /*5550*/  FFMA.FTZ R36, R47, R0, -R12.reuse ;  /* 0x000000002f247223 */ /* 0x100fe2000001080c */
[----:B------:R-:W-:Y:S02]  /*5560*/  FMNMX.FTZ R24, R33, R24, !PT ;  /* 0x0000001821187209 */ /* 0x000fe40007810000 */
[----:B------:R-:W-:Y:S02]  /*5570*/  ISETP.GT.AND P4, PT, R30, 0x20, PT ;  /* 0x000000201e00780c */ /* 0x000fe40003f84270 */
[----:B------:R-:W-:Y:S01]  /*5580*/  FMNMX.FTZ R24, R165, R24, !PT ;  /* 0x00000018a5187209 */ /* 0x000fe20007810000 */
[----:B------:R0:W-:Y:S01]  /*5590*/  MUFU.EX2 R20, R201 ;  /* 0x000000c900147308 */ /* 0x0001e20000000800 */
[----:B------:R-:W-:Y:S01]  /*55a0*/  FSEL R167, R40, -INF , P4 ;  /* 0xff80000028a77808 */ /* 0x000fe20002000000 */
[----:B------:R-:W-:Y:S01]  /*55b0*/  FFMA.FTZ R40, R59, R0, -R12 ;  /* 0x000000003b287223 */ /* 0x000fe2000001080c */
[----:B------:R-:W-:-:S02]  /*55c0*/  FMNMX.FTZ R24, R37, R24, !PT ;  /* 0x0000001825187209 */ /* 0x000fc40007810000 */
[----:B------:R-:W-:Y:S02]  /*55d0*/  ISETP.GT.AND P4, PT, R30, 0x28, PT ;  /* 0x000000281e00780c */ /* 0x000fe40003f84270 */
[----:B------:R-:W-:Y:S01]  /*55e0*/  FMNMX.FTZ R26, R167, R24, !PT ;  /* 0x00000018a71a7209 */ /* 0x000fe20007810000 */
[----:B------:R-:W-:Y:S01]  /*55f0*/  MUFU.EX2 R40, R40 ;  /* 0x0000002800287308 */ /* 0x000fe20000000800 */
[----:B------:R-:W-:Y:S01]  /*5600*/  FSEL R199, R44, -INF , P4 ;  /* 0xff8000002cc77808 */ /* 0x000fe20002000000 */
[----:B------:R-:W-:Y:S01]  /*5610*/  FFMA.FTZ R44, R75, R0, -R12 ;  /* 0x000000004b2c7223 */ /* 0x000fe2000001080c */
[----:B------:R-:W-:Y:S02]  /*5620*/  FMNMX.FTZ R26, R41, R26, !PT ;  /* 0x0000001a291a7209 */ /* 0x000fe40007810000 */
[----:B------:R-:W-:Y:S02]  /*5630*/  ISETP.GT.AND P4, PT, R30, 0x30, PT ;  /* 0x000000301e00780c */ /* 0x000fe40003f84270 */
[----:B------:R-:W-:Y:S01]  /*5640*/  FMNMX.FTZ R26, R199, R26, !PT ;  /* 0x0000001ac71a7209 */ /* 0x000fe20007810000 */
[----:B------:R1:W-:Y:S01]  /*5650*/  MUFU.EX2 R24, R28 ;  /* 0x0000001c00187308 */ /* 0x0003e20000000800 */
[----:B0-----:R-:W-:-:S02]  /*5660*/  FSEL R201, R48, -INF , P4 ;  /* 0xff80000030c97808 */ /* 0x001fc40002000000 */
[----:B------:R-:W-:Y:S02]  /*5670*/  FMNMX.FTZ R26, R45, R26, !PT ;  /* 0x0000001a2d1a7209 */ /* 0x000fe40007810000 */
[----:B------:R-:W-:Y:S02]  /*5680*/  ISETP.GT.AND P4, PT, R30, 0x38, PT ;  /* 0x000000381e00780c */ /* 0x000fe40003f84270 */
[----:B------:R-:W-:Y:S01]  /*5690*/  FSEL R81, R81, -INF , P5 ;  /* 0xff80000051517808 */ /* 0x000fe20002800000 */
[----:B------:R-:W-:Y:S01]  /*56a0*/  MUFU.EX2 R38, R38 ;  /* 0x0000002600267308 */ /* 0x000fe20000000800 */
[----:B-1----:R-:W-:Y:S02]  /*56b0*/  FMNMX.FTZ R28, R201, R26, !PT ;  /* 0x0000001ac91c7209 */ /* 0x002fe40007810000 */
[----:B------:R-:W-:Y:S01]  /*56c0*/  FSEL R203, R52, -INF , P4 ;  /* 0xff80000034cb7808 */ /* 0x000fe20002000000 */
[----:B------:R-:W-:Y:S01]  /*56d0*/  FMUL.FTZ R52, R3, R0 ;  /* 0x0000000003347220 */ /* 0x000fe20000410000 */
        /* <DEDUP_REMOVED lines=8> */
[----:B------:R-:W-:Y:S01]  /*5760*/  FMNMX.FTZ R32, R205, R28, !PT ;  /* 0x0000001ccd207209 */ /* 0x000fe20007810000 */
[-CC-:B0-----:R-:W-:Y:S01]  /*5770*/  FFMA.FTZ R175, R169, R0.reuse, -R12.reuse ;  /* 0x00000000a9af7223 */ /* 0x181fe2000001080c */
[----:B------:R-:W-:Y:S01]  /*5780*/  FSEL R171, R60, -INF , P4 ;  /* 0xff8000003cab7808 */ /* 0x000fe20002000000 */
[----:B------:R-:W-:Y:S01]  /*5790*/  FFMA.FTZ R169, R43, R0, -R12 ;  /* 0x000000002ba97223 */ /* 0x000fe2000001080c */
        /* <DEDUP_REMOVED lines=17> */
[----:B------:R-:W-:Y:S01]  /*58b0*/  MUFU.EX2 R169, R169 ;  /* 0x000000a900a97308 */ /* 0x000fe20000000800 */
[----:B0-----:R-:W-:Y:S02]  /*58c0*/  FMNMX.FTZ R36, R43, R34, !PT ;  /* 0x000000222b247209 */ /* 0x001fe40007810000 */
[----:B------:R-:W-:Y:S02]  /*58d0*/  FSEL R209, R76, -INF , P4 ;  /* 0xff8000004cd17808 */ /* 0x000fe40002000000 */
[----:B------:R-:W-:Y:S02]  /*58e0*/  FMNMX.FTZ R36, R73, R36, !PT ;  /* 0x0000002449247209 */ /* 0x000fe40007810000 */
[----:B------:R-:W-:Y:S01]  /*58f0*/  ISETP.GT.AND P4, PT, R30, 0x70, PT ;  /* 0x000000701e00780c */ /* 0x000fe20003f84270 */
[----:B------:R0:W-:Y:S01]  /*5900*/  MUFU.EX2 R34, R51 ;  /* 0x0000003300227308 */ /* 0x0001e20000000800 */
[----:B------:R-:W-:-:S02]  /*5910*/  FMNMX.FTZ R36, R209, R36, !PT ;  /* 0x00000024d1247209 */ /* 0x000fc40007810000 */
[----:B------:R-:W-:Y:S02]  /*5920*/  FSEL R211, R80, -INF , P4 ;  /* 0xff80000050d37808 */ /* 0x000fe40002000000 */
[----:B------:R-:W-:Y:S02]  /*5930*/  FMNMX.FTZ R36, R77, R36, !PT ;  /* 0x000000244d247209 */ /* 0x000fe40007810000 */
[C---:B------:R-:W-:Y:S01]  /*5940*/  ISETP.GT.AND P4, PT, R30.reuse, 0x78, PT ;  /* 0x000000781e00780c */ /* 0x040fe20003f84270 */
[----:B------:R-:W-:Y:S01]  /*5950*/  MUFU.EX2 R27, R27 ;  /* 0x0000001b001b7308 */ /* 0x000fe20000000800 */
[----:B------:R-:W-:Y:S01]  /*5960*/  FMNMX.FTZ R36, R211, R36, !PT ;  /* 0x00000024d3247209 */ /* 0x000fe20007810000 */
[----:B0-----:R-:W-:Y:S01]  /*5970*/  FFMA.FTZ R51, R63, R0, -R12 ;  /* 0x000000003f337223 */ /* 0x001fe2000001080c */
[----:B------:R-:W-:Y:S02]  /*5980*/  ISETP.GT.AND P5, PT, R30, 0x79, PT ;  /* 0x000000791e00780c */ /* 0x000fe40003fa4270 */
[----:B------:R-:W-:-:S02]  /*5990*/  FSEL R213, R84, -INF , P4 ;  /* 0xff80000054d57808 */ /* 0x000fc40002000000 */
[----:B------:R-:W-:Y:S01]  /*59a0*/  FMNMX.FTZ R36, R81, R36, !PT ;  /* 0x0000002451247209 */ /* 0x000fe20007810000 */
[----:B------:R0:W-:Y:S01]  /*59b0*/  MUFU.EX2 R30, R55 ;  /* 0x00000037001e7308 */ /* 0x0001e20000000800 */
[----:B------:R-:W-:Y:S02]  /*59c0*/  FSEL R85, R85, -INF , P5 ;  /* 0xff80000055557808 */ /* 0x000fe40002800000 */
[----:B------:R-:W-:-:S04]  /*59d0*/  FMNMX.FTZ R36, R213, R36, !PT ;  /* 0x00000024d5247209 */ /* 0x000fc80007810000 */
[----:B------:R-:W-:Y:S01]  /*59e0*/  FMNMX.FTZ R42, R85, R36, !PT ;  /* 0x00000024552a7209 */ /* 0x000fe20007810000 */
[-CC-:B------:R-:W-:Y:S01]  /*59f0*/  FFMA.FTZ R36, R7, R0.reuse, -R12.reuse ;  /* 0x0000000007247223 */ /* 0x180fe2000001080c */
[----:B------:R-:W-:Y:S01]  /*5a00*/  MUFU.EX2 R51, R51 ;  /* 0x0000003300337308 */ /* 0x000fe20000000800 */
[----:B0-----:R-:W-:Y:S02]  /*5a10*/  FFMA.FTZ R55, R67, R0, -R12 ;  /* 0x0000000043377223 */ /* 0x001fe4000001080c */
[----:B------:R-:W0:Y:S05]  /*5a20*/  SHFL.BFLY PT, R59, R42, 0x2, 0x1f ;  /* 0x0c401f002a3b7f89 */ /* 0x000e2a00000e0000 */
[----:B------:R-:W-:Y:S08]  /*5a30*/  MUFU.EX2 R36, R36 ;  /* 0x0000002400247308 */ /* 0x000ff00000000800 */
[----:B------:R-:W-:Y:S01]  /*5a40*/  MUFU.EX2 R55, R55 ;  /* 0x0000003700377308 */ /* 0x000fe20000000800 */
[----:B------:R-:W-:-:S02]  /*5a50*/  WARPGROUP.DEPBAR.LE gsb0, 0x0 ;  /* 0x00008000000079c5 */ /* 0x000fc40000010000 */
[----:B------:R-:W-:-:S05]  /*5a60*/  WARPGROUP.ARRIVE ;  /* 0x00000000000079c5 */ /* 0x000fca0000000000 */
[----:B------:R-:W1:Y:S01]  /*5a70*/  MUFU.EX2 R44, R44 ;  /* 0x0000002c002c7308 */ /* 0x000e620000000800 */
[----:B0-----:R-:W-:Y:S01]  /*5a80*/  FMNMX.FTZ R59, R42, R59, !PT ;  /* 0x0000003b2a3b7209 */ /* 0x001fe20007810000 */
[----:B------:R-:W-:Y:S01]  /*5a90*/  FFMA.FTZ R42, R71, R0, -R12 ;  /* 0x00000000472a7223 */ /* 0x000fe2000001080c */
[----:B------:R-:W-:Y:S03]  /*5aa0*/  HGMMA.64x128x16.F32.BF16 R88, R152, gdesc[UR4].tnspB, R88, gsb0 ;  /* 0x41e0000498587df0 */ /* 0x000fe60008001858 */
[----:B------:R-:W0:Y:S02]  /*5ab0*/  SHFL.BFLY PT, R48, R59, 0x1, 0x1f ;  /* 0x0c201f003b307f89 */ /* 0x000e2400000e0000 */
[----:B------:R-:W-:Y:S08]  /*5ac0*/  MUFU.EX2 R42, R42 ;  /* 0x0000002a002a7308 */ /* 0x000ff00000000800 */
[----:B------:R-:W-:Y:S01]  /*5ad0*/  MUFU.EX2 R31, R31 ;  /* 0x0000001f001f7308 */ /* 0x000fe20000000800 */
[----:B-1----:R-:W-:-:S07]  /*5ae0*/  F2FP.BF16.F32.PACK_AB R157, R44, R27 ;  /* 0x0000001b2c9d723e */ /* 0x002fce00000010ff */
[----:B------:R-:W1:Y:S01]  /*5af0*/  MUFU.EX2 R46, R46 ;  /* 0x0000002e002e7308 */ /* 0x000e620000000800 */
[----:B0-----:R-:W-:Y:S01]  /*5b00*/  FMNMX.FTZ R7, R59, R48, !PT ;  /* 0x000000303b077209 */ /* 0x001fe20007810000 */
[----:B------:R-:W-:-:S06]  /*5b10*/  FFMA.FTZ R48, R83, R0, -R12 ;  /* 0x0000000053307223 */ /* 0x000fcc000001080c */
[----:B------:R-:W-:Y:S01]  /*5b20*/  MUFU.EX2 R35, R35 ;  /* 0x0000002300237308 */ /* 0x000fe20000000800 */
[-C--:B------:R-:W-:Y:S01]  /*5b30*/  FFMA.FTZ R12, R87, R0.reuse, -R12 ;  /* 0x00000000570c7223 */ /* 0x080fe2000001080c */
[C---:B------:R-:W-:Y:S01]  /*5b40*/  FSETP.NEU.FTZ.AND P4, PT, R7.reuse, -INF , PT ;  /* 0xff8000000700780b */ /* 0x040fe20003f9d000 */
[----:B------:R-:W-:-:S05]  /*5b50*/  FMUL.FTZ R50, R7, R0 ;  /* 0x0000000007327220 */ /* 0x000fca0000410000 */
[----:B------:R-:W-:Y:S01]  /*5b60*/  FSEL R50, R50, RZ, P4 ;  /* 0x000000ff32327208 */ /* 0x000fe20002000000 */
[----:B------:R-:W-:Y:S01]  /*5b70*/  MUFU.EX2 R48, R48 ;  /* 0x0000003000307308 */ /* 0x000fe20000000800 */
[----:B-1----:R-:W-:-:S03]  /*5b80*/  F2FP.BF16.F32.PACK_AB R159, R46, R31 ;  /* 0x0000001f2e9f723e */ /* 0x002fc600000010ff */
        /* <DEDUP_REMOVED lines=41> */
[----:B------:R-:W-:Y:S01]  /*5e20*/  FFMA.FTZ R50, R85, R0, -R50 ;  /* 0x0000000055327223 */ /* 0x000fe20000010832 */
[----:B------:R-:W-:-:S02]  /*5e30*/  F2FP.BF16.F32.PACK_AB R181, R14, R181 ;  /* 0x000000b50eb5723e */ /* 0x000fc400000010ff */
[----:B------:R-:W-:Y:S02]  /*5e40*/  F2FP.BF16.F32.PACK_AB R171, R30, R21 ;  /* 0x000000151eab723e */ /* 0x000fe400000010ff */
[----:B------:R-:W-:Y:S01]  /*5e50*/  F2FP.BF16.F32.PACK_AB R165, R40, R15 ;  /* 0x0000000f28a5723e */ /* 0x000fe200000010ff */
[----:B------:R-:W1:Y:S01]  /*5e60*/  MUFU.EX2 R29, R29 ;  /* 0x0000001d001d7308 */ /* 0x000e620000000800 */
[C---:B--2---:R-:W-:Y:S01]  /*5e70*/  FADD.FTZ R59, R25.reuse, R6 ;  /* 0x00000006193b7221 */ /* 0x044fe20000010000 */
[----:B------:R-:W-:Y:S01]  /*5e80*/  FADD.FTZ R6, R14, R57 ;  /* 0x000000390e067221 */ /* 0x000fe20000010000 */
[----:B------:R-:W-:Y:S02]  /*5e90*/  F2FP.BF16.F32.PACK_AB R180, R25, R180 ;  /* 0x000000b419b4723e */ /* 0x000fe400000010ff */
[----:B------:R-:W-:Y:S01]  /*5ea0*/  F2FP.BF16.F32.PACK_AB R167, R51, R36 ;  /* 0x0000002433a7723e */ /* 0x000fe200000010ff */
[----:B------:R-:W-:Y:S01]  /*5eb0*/  FADD.FTZ R57, R183, R6 ;  /* 0x00000006b7397221 */ /* 0x000fe20000010000 */
[C---:B------:R-:W-:Y:S01]  /*5ec0*/  F2FP.BF16.F32.PACK_AB R183, R20.reuse, R183 ;  /* 0x000000b714b7723e */ /* 0x040fe200000010ff */
[----:B------:R-:W2:Y:S01]  /*5ed0*/  MUFU.EX2 R176, R176 ;  /* 0x000000b000b07308 */ /* 0x000ea20000000800 */
[----:B------:R-:W-:Y:S01]  /*5ee0*/  F2FP.BF16.F32.PACK_AB R161, R55, R38 ;  /* 0x0000002637a1723e */ /* 0x000fe200000010ff */
[----:B------:R-:W-:Y:S01]  /*5ef0*/  FADD.FTZ R6, R20, R57 ;  /* 0x0000003914067221 */ /* 0x000fe20000010000 */
[----:B------:R-:W-:-:S03]  /*5f00*/  F2FP.BF16.F32.PACK_AB R163, R42, R13 ;  /* 0x0000000d2aa3723e */ /* 0x000fc600000010ff */
[----:B------:R-:W-:Y:S01]  /*5f10*/  FADD.FTZ R57, R177, R6 ;  /* 0x00000006b1397221 */ /* 0x000fe20000010000 */
[C---:B------:R-:W-:Y:S01]  /*5f20*/  F2FP.BF16.F32.PACK_AB R177, R24.reuse, R177 ;  /* 0x000000b118b1723e */ /* 0x040fe200000010ff */
[----:B------:R-:W3:Y:S02]  /*5f30*/  MUFU.EX2 R33, R33 ;  /* 0x0000002100217308 */ /* 0x000ee40000000800 */
[----:B------:R-:W-:-:S04]  /*5f40*/  FADD.FTZ R6, R24, R57 ;  /* 0x0000003918067221 */ /* 0x000fc80000010000 */
        /* <DEDUP_REMOVED lines=9> */
[----:B------:R-:W5:Y:S01]  /*5fe0*/  MUFU.EX2 R41, R41 ;  /* 0x0000002900297308 */ /* 0x000f620000000800 */
[----:B------:R-:W-:Y:S02]  /*5ff0*/  WARPGROUP.DEPBAR.LE gsb0, 0x0 ;  /* 0x00008000000079c5 */ /* 0x000fe40000010000 */
[----:B------:R0:W-:Y:S05]  /*6000*/  @!P1 SYNCS.ARRIVE.TRANS64.RED.A1T0 RZ, [R8+URZ], RZ ;  /* 0x000000ff08ff99a7 */ /* 0x0001ea000810043f */
[----:B------:R-:W5:Y:S01]  /*6010*/  MUFU.EX2 R174, R174 ;  /* 0x000000ae00ae7308 */ /* 0x000f620000000800 */
[----:B------:R-:W-:Y:S01]  /*6020*/  F2FP.BF16.F32.PACK_AB R153, R48, R35 ;  /* 0x000000233099723e */ /* 0x000fe200000010ff */
[----:B0-----:R-:W-:-:S06]  /*6030*/  @!P1 VIADD R8, R54, 0x34860 ;  /* 0x0003486036089836 */ /* 0x001fcc0000000000 */
[----:B------:R-:W0:Y:S01]  /*6040*/  MUFU.EX2 R45, R45 ;  /* 0x0000002d002d7308 */ /* 0x000e220000000800 */
[----:B------:R-:W-:-:S04]  /*6050*/  @!P1 PRMT R8, RZ, 0x654, R8 ;  /* 0x00000654ff089816 */ /* 0x000fc80000000008 */
[----:B------:R1:W-:Y:S03]  /*6060*/  @!P1 SYNCS.ARRIVE.TRANS64.RED.A1T0 RZ, [R8+URZ], RZ ;  /* 0x000000ff08ff99a7 */ /* 0x0003e6000810043f */
[----:B------:R-:W0:Y:S01]  /*6070*/  MUFU.EX2 R168, R168 ;  /* 0x000000a800a87308 */ /* 0x000e220000000800 */
[----:B-1----:R-:W-:-:S07]  /*6080*/  FADD.FTZ R8, R182, R59 ;  /* 0x0000003bb6087221 */ /* 0x002fce0000010000 */
[----:B------:R-:W1:Y:S01]  /*6090*/  MUFU.EX2 R49, R49 ;  /* 0x0000003100317308 */ /* 0x000e620000000800 */
[C---:B------:R-:W-:Y:S01]  /*60a0*/  F2FP.BF16.F32.PACK_AB R182, R29.reuse, R182 ;  /* 0x000000b61db6723e */ /* 0x040fe200000010ff */
[----:B------:R-:W-:-:S04]  /*60b0*/  FADD.FTZ R59, R29, R8 ;  /* 0x000000081d3b7221 */ /* 0x000fc80000010000 */
[----:B--2---:R-:W-:Y:S02]  /*60c0*/  FADD.FTZ R8, R176, R59 ;  /* 0x0000003bb0087221 */ /* 0x004fe40000010000 */
[----:B------:R-:W2:Y:S01]  /*60d0*/  MUFU.EX2 R170, R170 ;  /* 0x000000aa00aa7308 */ /* 0x000ea20000000800 */
[C---:B---3--:R-:W-:Y:S01]  /*60e0*/  F2FP.BF16.F32.PACK_AB R176, R33.reuse, R176 ;  /* 0x000000b021b0723e */ /* 0x048fe200000010ff */
[----:B------:R-:W-:-:S04]  /*60f0*/  FADD.FTZ R59, R33, R8 ;  /* 0x00000008213b7221 */ /* 0x000fc80000010000 */
[----:B----4-:R-:W-:Y:S02]  /*6100*/  FADD.FTZ R8, R178, R59 ;  /* 0x0000003bb2087221 */ /* 0x010fe40000010000 */
[----:B------:R3:W-:Y:S01]  /*6110*/  MUFU.EX2 R162, R47 ;  /* 0x0000002f00a27308 */ /* 0x0007e20000000800 */
[C---:B-----5:R-:W-:Y:S01]  /*6120*/  F2FP.BF16.F32.PACK_AB R178, R37.reuse, R178 ;  /* 0x000000b225b2723e */ /* 0x060fe200000010ff */
[----:B------:R-:W-:-:S04]  /*6130*/  FADD.FTZ R59, R37, R8 ;  /* 0x00000008253b7221 */ /* 0x000fc80000010000 */
[----:B------:R-:W-:Y:S02]  /*6140*/  FADD.FTZ R8, R172, R59 ;  /* 0x0000003bac087221 */ /* 0x000fe40000010000 */
[----:B------:R-:W4:Y:S01]  /*6150*/  MUFU.EX2 R53, R53 ;  /* 0x0000003500357308 */ /* 0x000f220000000800 */
[----:B---3--:R-:W-:Y:S01]  /*6160*/  FADD.FTZ R47, R175, R6 ;  /* 0x00000006af2f7221 */ /* 0x008fe20000010000 */
[C---:B------:R-:W-:Y:S01]  /*6170*/  F2FP.BF16.F32.PACK_AB R172, R41.reuse, R172 ;  /* 0x000000ac29ac723e */ /* 0x040fe200000010ff */
[----:B------:R-:W-:Y:S01]  /*6180*/  FADD.FTZ R59, R41, R8 ;  /* 0x00000008293b7221 */ /* 0x000fe20000010000 */
[C---:B------:R-:W-:Y:S01]  /*6190*/  F2FP.BF16.F32.PACK_AB R175, R32.reuse, R175 ;  /* 0x000000af20af723e */ /* 0x040fe200000010ff */
[----:B------:R-:W-:Y:S02]  /*61a0*/  FADD.FTZ R6, R32, R47 ;  /* 0x0000002f20067221 */ /* 0x000fe40000010000 */
[----:B------:R-:W-:Y:S01]  /*61b0*/  FADD.FTZ R8, R174, R59 ;  /* 0x0000003bae087221 */ /* 0x000fe20000010000 */
[----:B------:R-:W3:Y:S01]  /*61c0*/  MUFU.EX2 R164, R164 ;  /* 0x000000a400a47308 */ /* 0x000ee20000000800 */
[----:B------:R-:W-:Y:S01]  /*61d0*/  FADD.FTZ R47, R169, R6 ;  /* 0x00000006a92f7221 */ /* 0x000fe20000010000 */
[C---:B0-----:R-:W-:Y:S01]  /*61e0*/  F2FP.BF16.F32.PACK_AB R174, R45.reuse, R174 ;  /* 0x000000ae2dae723e */ /* 0x041fe200000010ff */
[----:B------:R-:W-:Y:S01]  /*61f0*/  FADD.FTZ R57, R45, R8 ;  /* 0x000000082d397221 */ /* 0x000fe20000010000 */
[C---:B------:R-:W-:Y:S01]  /*6200*/  F2FP.BF16.F32.PACK_AB R169, R34.reuse, R169 ;  /* 0x000000a922a9723e */ /* 0x040fe200000010ff */
[----:B------:R-:W-:-:S02]  /*6210*/  FADD.FTZ R6, R34, R47 ;  /* 0x0000002f22067221 */ /* 0x000fc40000010000 */
[----:B------:R-:W-:Y:S01]  /*6220*/  FADD.FTZ R8, R168, R57 ;  /* 0x00000039a8087221 */ /* 0x000fe20000010000 */
[----:B------:R-:W0:Y:S01]  /*6230*/  MUFU.EX2 R9, R9 ;  /* 0x0000000900097308 */ /* 0x000e220000000800 */
[C---:B-1----:R-:W-:Y:S02]  /*6240*/  F2FP.BF16.F32.PACK_AB R168, R49.reuse, R168 ;  /* 0x000000a831a8723e */ /* 0x042fe400000010ff */
[----:B------:R-:W-:-:S04]  /*6250*/  FADD.FTZ R25, R49, R8 ;  /* 0x0000000831197221 */ /* 0x000fc80000010000 */
[----:B--2---:R-:W-:Y:S01]  /*6260*/  FADD.FTZ R8, R170, R25 ;  /* 0x00000019aa087221 */ /* 0x004fe20000010000 */
[----:B------:R-:W1:Y:S01]  /*6270*/  MUFU.EX2 R166, R166 ;  /* 0x000000a600a67308 */ /* 0x000e620000000800 */
[----:B------:R-:W-:Y:S01]  /*6280*/  FADD.FTZ R25, R21, R6 ;  /* 0x0000000615197221 */ /* 0x000fe20000010000 */
[C---:B----4-:R-:W-:Y:S01]  /*6290*/  F2FP.BF16.F32.PACK_AB R170, R53.reuse, R170 ;  /* 0x000000aa35aa723e */ /* 0x050fe200000010ff */
[----:B------:R-:W-:Y:S02]  /*62a0*/  FADD.FTZ R29, R53, R8 ;  /* 0x00000008351d7221 */ /* 0x000fe40000010000 */
[----:B------:R-:W-:Y:S02]  /*62b0*/  FADD.FTZ R6, R30, R25 ;  /* 0x000000191e067221 */ /* 0x000fe40000010000 */
[----:B---3--:R-:W-:Y:S01]  /*62c0*/  FADD.FTZ R8, R164, R29 ;  /* 0x0000001da4087221 */ /* 0x008fe20000010000 */
[----:B------:R-:W2:Y:S01]  /*62d0*/  MUFU.EX2 R5, R61 ;  /* 0x0000003d00057308 */ /* 0x000ea20000000800 */
[----:B------:R-:W-:Y:S01]  /*62e0*/  FADD.FTZ R25, R15, R6 ;  /* 0x000000060f197221 */ /* 0x000fe20000010000 */
[C---:B0-----:R-:W-:Y:S01]  /*62f0*/  F2FP.BF16.F32.PACK_AB R164, R9.reuse, R164 ;  /* 0x000000a409a4723e */ /* 0x041fe200000010ff */
[----:B------:R-:W-:-:S02]  /*6300*/  FADD.FTZ R29, R9, R8 ;  /* 0x00000008091d7221 */ /* 0x000fc40000010000 */
[----:B------:R-:W-:-:S03]  /*6310*/  FADD.FTZ R25, R40, R25 ;  /* 0x0000001928197221 */ /* 0x000fc60000010000 */
[----:B------:R-:W0:Y:S01]  /*6320*/  MUFU.EX2 R160, R160 ;  /* 0x000000a000a07308 */ /* 0x000e220000000800 */
[----:B-1----:R-:W-:Y:S01]  /*6330*/  FADD.FTZ R6, R166, R29 ;  /* 0x0000001da6067221 */ /* 0x002fe20000010000 */
[----:B------:R-:W-:-:S04]  /*6340*/  FADD.FTZ R8, R36, R25 ;  /* 0x0000001924087221 */ /* 0x000fc80000010000 */
[----:B------:R-:W-:Y:S01]  /*6350*/  FADD.FTZ R29, R51, R8 ;  /* 0x00000008331d7221 */ /* 0x000fe20000010000 */
[----:B------:R-:W-:Y:S01]  /*6360*/  IMAD.MOV.U32 R8, RZ, RZ, R4 ;  /* 0x000000ffff087224 */ /* 0x000fe200078e0004 */
[----:B------:R-:W1:Y:S01]  /*6370*/  MUFU.EX2 R65, R65 ;  /* 0x0000004100417308 */ /* 0x000e620000000800 */
[C---:B--2---:R-:W-:Y:S01]  /*6380*/  FADD.FTZ R25, R5.reuse, R6 ;  /* 0x0000000605197221 */ /* 0x044fe20000010000 */
[----:B------:R-:W-:Y:S01]  /*6390*/  FADD.FTZ R6, R38, R29 ;  /* 0x0000001d26067221 */ /* 0x000fe20000010000 */
[----:B------:R-:W-:-:S03]  /*63a0*/  F2FP.BF16.F32.PACK_AB R166, R5, R166 ;  /* 0x000000a605a6723e */ /* 0x000fc600000010ff */
[----:B------:R-:W-:Y:S02]  /*63b0*/  FADD.FTZ R6, R55, R6 ;  /* 0x0000000637067221 */ /* 0x000fe40000010000 */
[----:B------:R-:W2:Y:S01]  /*63c0*/  MUFU.EX2 R69, R69 ;  /* 0x0000004500457308 */ /* 0x000ea20000000800 */
[----:B0-----:R-:W-:Y:S01]  /*63d0*/  FADD.FTZ R25, R160, R25 ;  /* 0x00000019a0197221 */ /* 0x001fe20000010000 */
[----:B------:R-:W-:-:S04]  /*63e0*/  FADD.FTZ R9, R13, R6 ;  /* 0x000000060d097221 */ /* 0x000fc80000010000 */
[----:B------:R-:W-:Y:S01]  /*63f0*/  FADD.FTZ R6, R42, R9 ;  /* 0x000000092a067221 */ /* 0x000fe20000010000 */
[----:B------:R-:W-:Y:S01]  /*6400*/  IMAD.MOV.U32 R9, RZ, RZ, R7 ;  /* 0x000000ffff097224 */ /* 0x000fe200078e0007 */
[----:B------:R-:W0:Y:S01]  /*6410*/  MUFU.EX2 R156, R43 ;  /* 0x0000002b009c7308 */ /* 0x000e220000000800 */
[----:B-1----:R-:W-:Y:S01]  /*6420*/  FADD.FTZ R25, R65, R25 ;  /* 0x0000001941197221 */ /* 0x002fe20000010000 */
[----:B------:R-:W-:Y:S01]  /*6430*/  FADD.FTZ R5, R27, R6 ;  /* 0x000000061b057221 */ /* 0x000fe20000010000 */
[----:B------:R-:W-:Y:S02]  /*6440*/  F2FP.BF16.F32.PACK_AB R160, R65, R160 ;  /* 0x000000a041a0723e */ /* 0x000fe400000010ff */
[----:B------:R-:W-:Y:S01]  /*6450*/  FADD.FTZ R25, R162, R25 ;  /* 0x00000019a2197221 */ /* 0x000fe20000010000 */
[----:B------:R-:W-:Y:S02]  /*6460*/  FADD.FTZ R6, R44, R5 ;  /* 0x000000052c067221 */ /* 0x000fe40000010000 */
[----:B------:R-:W1:Y:S01]  /*6470*/  MUFU.EX2 R73, R73 ;  /* 0x0000004900497308 */ /* 0x000e620000000800 */
[----:B--2---:R-:W-:Y:S01]  /*6480*/  FADD.FTZ R25, R69, R25 ;  /* 0x0000001945197221 */ /* 0x004fe20000010000 */
[----:B------:R-:W-:Y:S01]  /*6490*/  FADD.FTZ R5, R31, R6 ;  /* 0x000000061f057221 */ /* 0x000fe20000010000 */
[----:B------:R-:W-:-:S03]  /*64a0*/  F2FP.BF16.F32.PACK_AB R162, R69, R162 ;  /* 0x000000a245a2723e */ /* 0x000fc600000010ff */
[----:B------:R-:W-:Y:S02]  /*64b0*/  FADD.FTZ R6, R46, R5 ;  /* 0x000000052e067221 */ /* 0x000fe40000010000 */
[----:B------:R-:W2:Y:S01]  /*64c0*/  MUFU.EX2 R158, R209 ;  /* 0x000000d1009e7308 */ /* 0x000ea20000000800 */
[----:B0-----:R-:W-:Y:S01]  /*64d0*/  FADD.FTZ R25, R156, R25 ;  /* 0x000000199c197221 */ /* 0x001fe20000010000 */
[----:B------:R-:W-:-:S04]  /*64e0*/  FADD.FTZ R5, R35, R6 ;  /* 0x0000000623057221 */ /* 0x000fc80000010000 */
[----:B------:R-:W-:Y:S02]  /*64f0*/  FADD.FTZ R6, R48, R5 ;  /* 0x0000000530067221 */ /* 0x000fe40000010000 */
        /* <DEDUP_REMOVED lines=16> */
[----:B-1----:R-:W-:-:S04]  /*6600*/  FADD.FTZ R25, R154, R25 ;  /* 0x000000199a197221 */ /* 0x002fc80000010000 */
[C---:B--2---:R-:W-:Y:S01]  /*6610*/  FADD.FTZ R6, R50.reuse, R25 ;  /* 0x0000001932067221 */ /* 0x044fe20000010000 */
[----:B------:R-:W-:Y:S01]  /*6620*/  F2FP.BF16.F32.PACK_AB R154, R50, R154 ;  /* 0x0000009a329a723e */ /* 0x000fe200000010ff */
[C---:B0-----:R-:W-:Y:S01]  /*6630*/  FADD.FTZ R5, R12.reuse, R5 ;  /* 0x000000050c057221 */ /* 0x041fe20000010000 */
[----:B------:R-:W-:Y:S01]  /*6640*/  F2FP.BF16.F32.PACK_AB R155, R12, R39 ;  /* 0x000000270c9b723e */ /* 0x000fe200000010ff */
[----:B------:R-:W-:Y:S06]  /*6650*/  @P3 BRA `(.L_x_2462) ;  /* 0xffffffd400a43947 */ /* 0x000fec000383ffff */
.L_x_2453:
[----:B------:R-:W-:-:S13]  /*6660*/  ISETP.GE.AND P2, PT, R11, RZ, PT ;  /* 0x000000ff0b00720c */ /* 0x000fda0003f46270 */
[----:B------:R-:W-:Y:S05]  /*6670*/  @!P2 BRA `(.L_x_2463) ;  /* 0x000000200024a947 */ /* 0x000fea0003800000 */
[----:B------:R-:W-:Y:S01]  /*6680*/  IMAD.MOV.U32 R9, RZ, RZ, R4 ;  /* 0x000000ffff097224 */ /* 0x000fe200078e0004 */
[----:B------:R-:W-:Y:S01]  /*6690*/  UMOV UR59, UR38 ;  /* 0x00000026003b7c82 */ /* 0x000fe20008000000 */
[----:B------:R-:W-:Y:S01]  /*66a0*/  IMAD.MOV.U32 R8, RZ, RZ, R7 ;  /* 0x000000ffff087224 */ /* 0x000fe200078e0007 */
[----:B------:R-:W-:-:S06]  /*66b0*/  UMOV UR58, UR36 ;  /* 0x00000024003a7c82 */ /* 0x000fcc0008000000 */
.L_x_2472:
[----:B------:R-:W-:-:S04]  /*66c0*/  UIADD3 UR36, UR58, 0x1, URZ ;  /* 0x000000013a247890 */ /* 0x000fc8000fffe03f */
[----:B------:R-:W-:-:S04]  /*66d0*/  UISETP.NE.AND UP0, UPT, UR36, 0x2, UPT ;  /* 0x000000022400788c */ /* 0x000fc8000bf05270 */
[----:B------:R-:W-:Y:S02]  /*66e0*/  USEL UR38, URZ, 0x1, UP0 ;  /* 0x000000013f267887 */ /* 0x000fe40008000000 */
[----:B------:R-:W-:Y:S02]  /*66f0*/  USEL UR36, UR36, URZ, UP0 ;  /* 0x0000003f24247287 */ /* 0x000fe40008000000 */
[----:B------:R-:W-:Y:S01]  /*6700*/  ULOP3.LUT UR38, UR59, UR38, URZ, 0x3c, !UPT ;  /* 0x000000263b267292 */ /* 0x000fe2000f8e3c3f */
[----:B------:R-:W-:Y:S11]  /*6710*/  @!P0 BRA `(.L_x_2464) ;  /* 0x0000000000048947 */ /* 0x000ff60003800000 */
[----:B------:R-:W-:Y:S01]  /*6720*/  BPT.TRAP 0x1 ;  /* 0x000000040000795c */ /* 0x000fe20000300000 */
.L_x_2464:
[----:B------:R-:W-:Y:S01]  /*6730*/  ULEA UR6, UR36, UR37, 0x3 ;  /* 0x0000002524067291 */ /* 0x000fe2000f8e183f */
[----:B------:R-:W-:-:S05]  /*6740*/  IMAD.U32 R0, RZ, RZ, UR38 ;  /* 0x00000026ff007e24 */ /* 0x000fca000f8e00ff */
[----:B------:R-:W-:-:S04]  /*6750*/  SHF.L.U32 R0, R0, 0x1f, RZ ;  /* 0x0000001f00007819 */ /* 0x000fc800000006ff */
[----:B------:R0:W1:Y:S01]  /*6760*/  SYNCS.PHASECHK.TRANS64.TRYWAIT P2, [UR6+0x34830], R0 ;  /* 0x03483000ff0075a7 */ /* 0x0000620008040146 */
[----:B------:R-:W-:Y:S05]  /*6770*/  @!P0 BRA `(.L_x_2465) ;  /* 0x0000000000048947 */ /* 0x000fea0003800000 */
[----:B------:R-:W-:Y:S01]  /*6780*/  BPT.TRAP 0x1 ;  /* 0x000000040000795c */ /* 0x000fe20000300000 */
.L_x_2465:
[----:B-1----:R-:W-:Y:S05]  /*6790*/  @P2 BRA `(.L_x_2466) ;  /* 0x0000000000082947 */ /* 0x002fea0003800000 */
[----:B------:R-:W1:Y:S02]  /*67a0*/  SYNCS.PHASECHK.TRANS64.TRYWAIT P2, [UR6+0x34830], R0 ;  /* 0x03483000ff0075a7 */ /* 0x000e640008040146 */
[----:B-1----:R-:W-:Y:S05]  /*67b0*/  @!P2 BRA `(.L_x_2467) ;  /* 0x000000b000fca947 */ /* 0x002fea0003800000 */
.L_x_2466:
        /* <DEDUP_REMOVED lines=126> */
.L_x_2468:
[----:B------:R-:W-:Y:S01]  /*6fa0*/  ULEA UR7, UR58, UR37, 0x3 ;  /* 0x000000253a077291 */ /* 0x000fe2000f8e183f */
[----:B01----:R-:W-:-:S05]  /*6fb0*/  IMAD.U32 R0, RZ, RZ, UR59 ;  /* 0x0000003bff007e24 */ /* 0x003fca000f8e00ff */
[----:B------:R-:W-:-:S04]  /*6fc0*/  SHF.L.U32 R0, R0, 0x1f, RZ ;  /* 0x0000001f00007819 */ /* 0x000fc800000006ff */
[----:B------:R0:W1:Y:S01]  /*6fd0*/  SYNCS.PHASECHK.TRANS64.TRYWAIT P2, [UR7+0x34850], R0 ;  /* 0x03485000ff0075a7 */ /* 0x0000620008040147 */
[----:B------:R-:W-:Y:S05]  /*6fe0*/  @!P0 BRA `(.L_x_2469) ;  /* 0x0000000000048947 */ /* 0x000fea0003800000 */
[----:B------:R-:W-:Y:S01]  /*6ff0*/  BPT.TRAP 0x1 ;  /* 0x000000040000795c */ /* 0x000fe20000300000 */
.L_x_2469:
[----:B-1----:R-:W-:Y:S05]  /*7000*/  @P2 BRA `(.L_x_2470) ;  /* 0x0000000000082947 */ /* 0x002fea0003800000 */
[----:B------:R-:W1:Y:S02]  /*7010*/  SYNCS.PHASECHK.TRANS64.TRYWAIT P2, [UR7+0x34850], R0 ;  /* 0x03485000ff0075a7 */ /* 0x000e640008040147 */
[----:B-1----:R-:W-:Y:S05]  /*7020*/  @!P2 BRA `(.L_x_2471) ;  /* 0x000000a800f8a947 */ /* 0x002fea0003800000 */
.L_x_2470:
[----:B------:R-:W-:Y:S01]  /*7030*/  UIADD3 UR6, UR37, 0x400, URZ ;  /* 0x0000040025067890 */ /* 0x000fe2000fffe03f */
[----:B------:R-:W-:Y:S01]  /*7040*/  WARPGROUP.ARRIVE ;  /* 0x00000000000079c5 */ /* 0x000fe20000000000 */
[----:B------:R-:W-:Y:S01]  /*7050*/  UMOV UR11, 0x40000040 ;  /* 0x40000040000b7882 */ /* 0x000fe20000000000 */
[----:B01----:R-:W-:Y:S01]  /*7060*/  FMNMX.FTZ R0, R24, R8, !PT ;  /* 0x0000000818007209 */ /* 0x003fe20007810000 */
[----:B------:R-:W-:Y:S01]  /*7070*/  USHF.R.U32.HI UR6, URZ, 0x4, UR6 ;  /* 0x000000043f067899 */ /* 0x000fe20008011606 */
[----:B------:R-:W-:Y:S01]  /*7080*/  ISETP.GT.AND P2, PT, R11, RZ, PT ;  /* 0x000000ff0b00720c */ /* 0x000fe20003f44270 */
[----:B------:R-:W-:Y:S01]  /*7090*/  UMOV UR59, UR38 ;  /* 0x00000026003b7c82 */ /* 0x000fe20008000000 */
[----:B------:R-:W-:Y:S01]  /*70a0*/  FMNMX.FTZ R3, R25, R0, !PT ;  /* 0x0000000019037209 */ /* 0x000fe20007810000 */
[----:B------:R-:W-:Y:S01]  /*70b0*/  ULOP3.LUT UR6, UR6, 0x3fff, URZ, 0xc0, !UPT ;  /* 0x00003fff06067892 */ /* 0x000fe2000f8ec03f */
[----:B------:R-:W-:Y:S02]  /*70c0*/  VIADD R11, R11, 0xffffffff ;  /* 0xffffffff0b0b7836 */ /* 0x000fe40000000000 */
[----:B------:R-:W-:Y:S01]  /*70d0*/  FMNMX.FTZ R0, R28, R3, !PT ;  /* 0x000000031c007209 */ /* 0x000fe20007810000 */
[----:B------:R-:W-:-:S03]  /*70e0*/  ULOP3.LUT UR6, UR6, 0x4000000, URZ, 0xfc, !UPT ;  /* 0x0400000006067892 */ /* 0x000fc6000f8efc3f */
[----:B------:R-:W-:Y:S01]  /*70f0*/  FMNMX.FTZ R3, R29, R0, !PT ;  /* 0x000000001d037209 */ /* 0x000fe20007810000 */
[----:B------:R-:W-:-:S03]  /*7100*/  ULEA UR6, UR58, UR6, 0xb ;  /* 0x000000063a067291 */ /* 0x000fc6000f8e583f */
[----:B------:R-:W-:Y:S01]  /*7110*/  FMNMX.FTZ R0, R32, R3, !PT ;  /* 0x0000000320007209 */ /* 0x000fe20007810000 */
[----:B------:R-:W-:-:S03]  /*7120*/  UMOV UR58, UR36 ;  /* 0x00000024003a7c82 */ /* 0x000fc60008000000 */
        /* <DEDUP_REMOVED lines=39> */
[----:B------:R-:W-:-:S04]  /*73a0*/  FMNMX.FTZ R2, R30, R17, !PT ;  /* 0x000000111e027209 */ /* 0x000fc80007810000 */
[----:B------:R-:W-:Y:S01]  /*73b0*/  FMNMX.FTZ R21, R31, R2, !PT ;  /* 0x000000021f157209 */ /* 0x000fe20007810000 */
[----:B------:R-:W-:Y:S01]  /*73c0*/  HGMMA.64x128x16.F32.BF16 R88, R176, gdesc[UR8].tnspB, R88, gsb0 ;  /* 0x41e00008b0587df0 */ /* 0x000fe20008001858 */
[----:B------:R-:W-:Y:S01]  /*73d0*/  UIADD3 UR10, UR6, 0x100, URZ ;  /* 0x00000100060a7890 */ /* 0x000fe2000fffe03f */
[----:B------:R-:W-:Y:S01]  /*73e0*/  UMOV UR11, 0x40000040 ;  /* 0x40000040000b7882 */ /* 0x000fe20000000000 */
[----:B------:R-:W-:-:S04]  /*73f0*/  FMNMX.FTZ R2, R34, R21, !PT ;  /* 0x0000001522027209 */ /* 0x000fc80007810000 */
[----:B------:R-:W-:Y:S02]  /*7400*/  FMNMX.FTZ R21, R35, R2, !PT ;  /* 0x0000000223157209 */ /* 0x000fe40007810000 */
[----:B-1----:R-:W-:Y:S02]  /*7410*/  FMNMX.FTZ R7, R4, R7, !PT ;  /* 0x0000000704077209 */ /* 0x002fe40007810000 */
[----:B------:R-:W-:-:S03]  /*7420*/  FMNMX.FTZ R2, R38, R21, !PT ;  /* 0x0000001526027209 */ /* 0x000fc60007810000 */
        /* <DEDUP_REMOVED lines=54> */
[-CC-:B------:R-:W-:Y:S01]  /*7790*/  FFMA.FTZ R14, R84, R0.reuse, -R169.reuse ;  /* 0x00000000540e7223 */ /* 0x180fe200000108a9 */
[----:B------:R-:W-:Y:S01]  /*77a0*/  FMNMX.FTZ R2, R58, R33, !PT ;  /* 0x000000213a027209 */ /* 0x000fe20007810000 */
[----:B------:R-:W-:-:S02]  /*77b0*/  FFMA.FTZ R85, R85, R0, -R169 ;  /* 0x0000000055557223 */ /* 0x000fc400000108a9 */
[----:B------:R-:W0:Y:S01]  /*77c0*/  MUFU.EX2 R180, R180 ;  /* 0x000000b400b47308 */ /* 0x000e220000000800 */
[----:B------:R-:W-:-:S04]  /*77d0*/  FMNMX.FTZ R33, R59, R2, !PT ;  /* 0x000000023b217209 */ /* 0x000fc80007810000 */
[----:B------:R-:W-:-:S03]  /*77e0*/  FMNMX.FTZ R2, R62, R33, !PT ;  /* 0x000000213e027209 */ /* 0x000fc60007810000 */
[----:B------:R-:W2:Y:S01]  /*77f0*/  MUFU.EX2 R13, R13 ;  /* 0x0000000d000d7308 */ /* 0x000ea20000000800 */
[----:B-1----:R-:W-:-:S04]  /*7800*/  FMNMX.FTZ R37, R63, R2, !PT ;  /* 0x000000023f257209 */ /* 0x002fc80007810000 */
[----:B------:R-:W-:-:S03]  /*7810*/  FMNMX.FTZ R2, R66, R37, !PT ;  /* 0x0000002542027209 */ /* 0x000fc60007810000 */
[----:B------:R-:W-:Y:S01]  /*7820*/  MUFU.EX2 R182, R182 ;  /* 0x000000b600b67308 */ /* 0x000fe20000000800 */
[----:B------:R-:W-:Y:S01]  /*7830*/  FMNMX.FTZ R37, R67, R2, !PT ;  /* 0x0000000243257209 */ /* 0x000fe20007810000 */
[----:B0-----:R-:W-:-:S03]  /*7840*/  FFMA.FTZ R6, R3, R6, R180 ;  /* 0x0000000603067223 */ /* 0x001fc600000100b4 */
[----:B------:R-:W-:-:S03]  /*7850*/  FMNMX.FTZ R2, R70, R37, !PT ;  /* 0x0000002546027209 */ /* 0x000fc60007810000 */
[----:B------:R0:W-:Y:S01]  /*7860*/  MUFU.EX2 R37, R53 ;  /* 0x0000003500257308 */ /* 0x0001e20000000800 */
[----:B------:R-:W-:Y:S02]  /*7870*/  FMNMX.FTZ R41, R71, R2, !PT ;  /* 0x0000000247297209 */ /* 0x000fe40007810000 */
[----:B--2---:R-:W-:Y:S02]  /*7880*/  F2FP.BF16.F32.PACK_AB R180, R13, R180 ;  /* 0x000000b40db4723e */ /* 0x004fe400000010ff */
[----:B------:R-:W-:-:S03]  /*7890*/  FMNMX.FTZ R2, R74, R41, !PT ;  /* 0x000000294a027209 */ /* 0x000fc60007810000 */
[----:B------:R-:W-:Y:S01]  /*78a0*/  MUFU.EX2 R15, R15 ;  /* 0x0000000f000f7308 */ /* 0x000fe20000000800 */
[----:B------:R-:W-:Y:S01]  /*78b0*/  FMNMX.FTZ R41, R75, R2, !PT ;  /* 0x000000024b297209 */ /* 0x000fe20007810000 */
[----:B0-----:R-:W-:-:S03]  /*78c0*/  FFMA.FTZ R53, R69, R0, -R169 ;  /* 0x0000000045357223 */ /* 0x001fc600000108a9 */
        /* <DEDUP_REMOVED lines=8> */
[----:B------:R-:W-:-:S05]  /*7950*/  FMNMX.FTZ R2, R87, R2, !PT ;  /* 0x0000000257027209 */ /* 0x000fca0007810000 */
[----:B0-----:R-:W0:Y:S02]  /*7960*/  SHFL.BFLY PT, R57, R2, 0x2, 0x1f ;  /* 0x0c401f0002397f89 */ /* 0x001e2400000e0000 */
[----:B------:R-:W-:Y:S08]  /*7970*/  MUFU.EX2 R172, R172 ;  /* 0x000000ac00ac7308 */ /* 0x000ff00000000800 */
[----:B------:R-:W-:Y:S08]  /*7980*/  MUFU.EX2 R174, R174 ;  /* 0x000000ae00ae7308 */ /* 0x000ff00000000800 */
[----:B------:R1:W-:Y:S01]  /*7990*/  MUFU.EX2 R33, R49 ;  /* 0x0000003100217308 */ /* 0x0003e20000000800 */
[----:B0-----:R-:W-:-:S07]  /*79a0*/  FMNMX.FTZ R16, R2, R57, !PT ;  /* 0x0000003902107209 */ /* 0x001fce0007810000 */
[----:B------:R0:W-:Y:S01]  /*79b0*/  MUFU.EX2 R45, R61 ;  /* 0x0000003d002d7308 */ /* 0x0001e20000000800 */
[-CC-:B-1----:R-:W-:Y:S01]  /*79c0*/  FFMA.FTZ R49, R65, R0.reuse, -R169.reuse ;  /* 0x0000000041317223 */ /* 0x182fe200000108a9 */
[-CC-:B------:R-:W-:Y:S01]  /*79d0*/  FFMA.FTZ R65, R81, R0.reuse, -R169.reuse ;  /* 0x0000000051417223 */ /* 0x180fe200000108a9 */
[----:B------:R-:W1:Y:S05]  /*79e0*/  SHFL.BFLY PT, R69, R16, 0x1, 0x1f ;  /* 0x0c201f0010457f89 */ /* 0x000e6a00000e0000 */
[----:B------:R-:W-:Y:S01]  /*79f0*/  MUFU.EX2 R168, R168 ;  /* 0x000000a800a87308 */ /* 0x000fe20000000800 */
[----:B0-----:R-:W-:Y:S01]  /*7a00*/  FFMA.FTZ R61, R77, R0, -R169 ;  /* 0x000000004d3d7223 */ /* 0x001fe200000108a9 */
[----:B------:R-:W-:-:S02]  /*7a10*/  WARPGROUP.DEPBAR.LE gsb0, 0x0 ;  /* 0x00008000000079c5 */ /* 0x000fc40000010000 */
[----:B------:R-:W-:Y:S01]  /*7a20*/  WARPGROUP.ARRIVE ;  /* 0x00000000000079c5 */ /* 0x000fe20000000000 */
[-CC-:B------:R-:W-:Y:S01]  /*7a30*/  FFMA.FTZ R164, R56, R0.reuse, -R169.reuse ;  /* 0x0000000038a47223 */ /* 0x180fe200000108a9 */
[----:B------:R-:W-:Y:S02]  /*7a40*/  FFMA.FTZ R166, R60, R0, -R169 ;  /* 0x000000003ca67223 */ /* 0x000fe400000108a9 */
[----:B------:R-:W-:Y:S02]  /*7a50*/  MUFU.EX2 R170, R170 ;  /* 0x000000aa00aa7308 */ /* 0x000fe40000000800 */
[----:B------:R-:W-:Y:S01]  /*7a60*/  HGMMA.64x128x16.F32.BF16 R88, R160, gdesc[UR8].tnspB, R88, gsb0 ;  /* 0x41e00008a0587df0 */ /* 0x000fe20008001858 */
[----:B------:R-:W-:Y:S01]  /*7a70*/  UIADD3 UR10, UR6, 0x300, URZ ;  /* 0x00000300060a7890 */ /* 0x000fe2000fffe03f */
[----:B------:R-:W-:Y:S01]  /*7a80*/  UMOV UR11, 0x40000040 ;  /* 0x40000040000b7882 */ /* 0x000fe20000000000 */
[----:B------:R-:W-:-:S03]  /*7a90*/  UIADD3 UR6, UR6, 0x380, URZ ;  /* 0x0000038006067890 */ /* 0x000fc6000fffe03f */
[----:B------:R-:W-:Y:S01]  /*7aa0*/  MUFU.EX2 R164, R164 ;  /* 0x000000a400a47308 */ /* 0x000fe20000000800 */
[----:B-1----:R-:W-:-:S05]  /*7ab0*/  FMNMX.FTZ R4, R16, R69, !PT ;  /* 0x0000004510047209 */ /* 0x002fca0007810000 */
[C---:B------:R-:W-:Y:S02]  /*7ac0*/  FADD.FTZ R69, -R4.reuse, R9 ;  /* 0x0000000904457221 */ /* 0x040fe40000010100 */
[----:B------:R-:W-:Y:S02]  /*7ad0*/  MUFU.EX2 R166, R166 ;  /* 0x000000a600a67308 */ /* 0x000fe40000000800 */
[-C--:B------:R-:W-:Y:S01]  /*7ae0*/  FMUL.FTZ R2, R69, R0.reuse ;  /* 0x0000000045027220 */ /* 0x080fe20000410000 */
[----:B------:R-:W-:-:S04]  /*7af0*/  FMUL.FTZ R69, R4, R0 ;  /* 0x0000000004457220 */ /* 0x000fc80000410000 */
[-CC-:B------:R-:W-:Y:S01]  /*7b00*/  FFMA.FTZ R20, R31, R0.reuse, -R69.reuse ;  /* 0x000000001f147223 */ /* 0x180fe20000010845 */
[----:B------:R-:W-:Y:S01]  /*7b10*/  IMAD.U32 R31, RZ, RZ, UR7 ;  /* 0x00000007ff1f7e24 */ /* 0x000fe2000f8e00ff */
[----:B------:R-:W-:Y:S01]  /*7b20*/  UMOV UR7, 0x40000040 ;  /* 0x4000004000077882 */ /* 0x000fe20000000000 */
[-CC-:B------:R-:W-:Y:S01]  /*7b30*/  FFMA.FTZ R16, R27, R0.reuse, -R69.reuse ;  /* 0x000000001b107223 */ /* 0x180fe20000010845 */
[-CC-:B------:R-:W-:Y:S01]  /*7b40*/  FFMA.FTZ R181, R26, R0.reuse, -R69.reuse ;  /* 0x000000001ab57223 */ /* 0x180fe20000010845 */
[----:B------:R-:W-:Y:S01]  /*7b50*/  IMAD.U32 R27, RZ, RZ, UR36 ;  /* 0x00000024ff1b7e24 */ /* 0x000fe2000f8e00ff */
[----:B------:R-:W-:Y:S01]  /*7b60*/  MUFU.EX2 R2, R2 ;  /* 0x0000000200027308 */ /* 0x000fe20000000800 */
[-CC-:B------:R-:W-:Y:S01]  /*7b70*/  FFMA.FTZ R183, R30, R0.reuse, -R69.reuse ;  /* 0x000000001eb77223 */ /* 0x180fe20000010845 */
[-CC-:B------:R-:W-:Y:S01]  /*7b80*/  FFMA.FTZ R177, R34, R0.reuse, -R69.reuse ;  /* 0x0000000022b17223 */ /* 0x180fe20000010845 */
[-CC-:B------:R-:W-:Y:S01]  /*7b90*/  FFMA.FTZ R24, R35, R0.reuse, -R69.reuse ;  /* 0x0000000023187223 */ /* 0x180fe20000010845 */
[----:B------:R-:W-:Y:S01]  /*7ba0*/  @!P1 LEA R27, R27, UR37, 0x3 ;  /* 0x000000251b1b9c11 */ /* 0x000fe2000f8e18ff */
[-CC-:B------:R-:W-:Y:S01]  /*7bb0*/  FFMA.FTZ R179, R38, R0.reuse, -R69.reuse ;  /* 0x0000000026b37223 */ /* 0x180fe20000010845 */
[-CC-:B------:R-:W-:Y:S01]  /*7bc0*/  FFMA.FTZ R26, R39, R0.reuse, -R69.reuse ;  /* 0x00000000271a7223 */ /* 0x180fe20000010845 */
[----:B------:R-:W-:Y:S01]  /*7bd0*/  FFMA.FTZ R173, R42, R0, -R69 ;  /* 0x000000002aad7223 */ /* 0x000fe20000010845 */
[----:B------:R-:W0:Y:S01]  /*7be0*/  MUFU.EX2 R181, R181 ;  /* 0x000000b500b57308 */ /* 0x000e220000000800 */
[----:B------:R-:W-:-:S02]  /*7bf0*/  @!P1 VIADD R27, R27, 0x34840 ;  /* 0x000348401b1b9836 */ /* 0x000fc40000000000 */
[-CC-:B------:R-:W-:Y:S01]  /*7c00*/  FFMA.FTZ R28, R43, R0.reuse, -R69.reuse ;  /* 0x000000002b1c7223 */ /* 0x180fe20000010845 */
[-CC-:B------:R-:W-:Y:S01]  /*7c10*/  FFMA.FTZ R175, R46, R0.reuse, -R69.reuse ;  /* 0x000000002eaf7223 */ /* 0x180fe20000010845 */
[-CC-:B------:R-:W-:Y:S01]  /*7c20*/  FFMA.FTZ R30, R47, R0.reuse, -R69.reuse ;  /* 0x000000002f1e7223 */ /* 0x180fe20000010845 */
[-C--:B------:R-:W-:Y:S01]  /*7c30*/  FFMA.FTZ R32, R51, R0.reuse, -R69 ;  /* 0x0000000033207223 */ /* 0x080fe20000010845 */
[----:B------:R-:W-:Y:S01]  /*7c40*/  @!P1 PRMT R27, RZ, 0x654, R27 ;  /* 0x00000654ff1b9816 */ /* 0x000fe2000000001b */
        /* <DEDUP_REMOVED lines=42> */
[----:B------:R-:W-:Y:S01]  /*7ef0*/  MUFU.EX2 R32, R32 ;  /* 0x0000002000207308 */ /* 0x000fe20000000800 */
[----:B-1----:R-:W-:-:S07]  /*7f00*/  FADD.FTZ R5, R175, R38 ;  /* 0x00000026af057221 */ /* 0x002fce0000010000 */
[----:B------:R-:W-:Y:S01]  /*7f10*/  MUFU.EX2 R171, R171 ;  /* 0x000000ab00ab7308 */ /* 0x000fe20000000800 */
[C---:B--2---:R-:W-:Y:S01]  /*7f20*/  FADD.FTZ R38, R30.reuse, R5 ;  /* 0x000000051e267221 */ /* 0x044fe20000010000 */
[----:B------:R-:W-:Y:S01]  /*7f30*/  F2FP.BF16.F32.PACK_AB R175, R30, R175 ;  /* 0x000000af1eaf723e */ /* 0x000fe200000010ff */
[----:B------:R-:W-:Y:S02]  /*7f40*/  WARPGROUP.DEPBAR.LE gsb0, 0x0 ;  /* 0x00008000000079c5 */ /* 0x000fe40000010000 */
[----:B------:R-:W-:Y:S01]  /*7f50*/  WARPGROUP.ARRIVE ;  /* 0x00000000000079c5 */ /* 0x000fe20000000000 */
[-CC-:B------:R-:W-:Y:S01]  /*7f60*/  FFMA.FTZ R160, R64, R0.reuse, -R169.reuse ;  /* 0x0000000040a07223 */ /* 0x180fe200000108a9 */
[-C--:B------:R-:W-:Y:S01]  /*7f70*/  FFMA.FTZ R162, R68, R0.reuse, -R169 ;  /* 0x0000000044a27223 */ /* 0x080fe200000108a9 */
[----:B------:R-:W-:Y:S01]  /*7f80*/  FFMA.FTZ R169, R50, R0, -R69 ;  /* 0x0000000032a97223 */ /* 0x000fe20000010845 */
[----:B------:R-:W-:Y:S02]  /*7f90*/  MUFU.EX2 R34, R34 ;  /* 0x0000002200227308 */ /* 0x000fe40000000800 */
[----:B------:R-:W-:Y:S06]  /*7fa0*/  HGMMA.64x128x16.F32.BF16 R88, R156, gdesc[UR8].tnspB, R88, gsb0 ;  /* 0x41e000089c587df0 */ /* 0x000fec0008001858 */
[----:B------:R-:W0:Y:S08]  /*7fb0*/  MUFU.EX2 R169, R169 ;  /* 0x000000a900a97308 */ /* 0x000e300000000800 */
[----:B------:R-:W1:Y:S08]  /*7fc0*/  MUFU.EX2 R165, R165 ;  /* 0x000000a500a57308 */ /* 0x000e700000000800 */
[----:B------:R-:W2:Y:S01]  /*7fd0*/  MUFU.EX2 R36, R36 ;  /* 0x0000002400247308 */ /* 0x000ea20000000800 */
[----:B0-----:R-:W-:Y:S01]  /*7fe0*/  FADD.FTZ R5, R169, R38 ;  /* 0x00000026a9057221 */ /* 0x001fe20000010000 */
[----:B------:R-:W-:-:S03]  /*7ff0*/  F2FP.BF16.F32.PACK_AB R169, R32, R169 ;  /* 0x000000a920a9723e */ /* 0x000fc600000010ff */
[----:B------:R-:W-:-:S03]  /*8000*/  FADD.FTZ R16, R32, R5 ;  /* 0x0000000520107221 */ /* 0x000fc60000010000 */
[----:B------:R-:W0:Y:S01]  /*8010*/  MUFU.EX2 R167, R167 ;  /* 0x000000a700a77308 */ /* 0x000e220000000800 */
[----:B------:R-:W-:Y:S01]  /*8020*/  FADD.FTZ R5, R171, R16 ;  /* 0x00000010ab057221 */ /* 0x000fe20000010000 */
[----:B------:R-:W-:-:S03]  /*8030*/  F2FP.BF16.F32.PACK_AB R171, R34, R171 ;  /* 0x000000ab22ab723e */ /* 0x000fc600000010ff */
[----:B------:R-:W-:-:S03]  /*8040*/  FADD.FTZ R16, R34, R5 ;  /* 0x0000000522107221 */ /* 0x000fc60000010000 */
[----:B------:R-:W-:Y:S01]  /*8050*/  MUFU.EX2 R160, R160 ;  /* 0x000000a000a07308 */ /* 0x000fe20000000800 */
[----:B-1----:R-:W-:Y:S01]  /*8060*/  FADD.FTZ R5, R165, R16 ;  /* 0x00000010a5057221 */ /* 0x002fe20000010000 */
[----:B--2---:R-:W-:-:S03]  /*8070*/  F2FP.BF16.F32.PACK_AB R165, R36, R165 ;  /* 0x000000a524a5723e */ /* 0x004fc600000010ff */
[----:B------:R-:W-:-:S03]  /*8080*/  FADD.FTZ R16, R36, R5 ;  /* 0x0000000524107221 */ /* 0x000fc60000010000 */
[----:B------:R-:W-:Y:S01]  /*8090*/  MUFU.EX2 R66, R66 ;  /* 0x0000004200427308 */ /* 0x000fe20000000800 */
[----:B0-----:R-:W-:-:S07]  /*80a0*/  FADD.FTZ R5, R167, R16 ;  /* 0x00000010a7057221 */ /* 0x001fce0000010000 */
[----:B------:R-:W-:Y:S08]  /*80b0*/  MUFU.EX2 R49, R49 ;  /* 0x0000003100317308 */ /* 0x000ff00000000800 */
[----:B------:R-:W0:Y:S08]  /*80c0*/  MUFU.EX2 R67, R67 ;  /* 0x0000004300437308 */ /* 0x000e300000000800 */
[----:B------:R-:W-:Y:S08]  /*80d0*/  MUFU.EX2 R162, R162 ;  /* 0x000000a200a27308 */ /* 0x000ff00000000800 */
[----:B------:R-:W-:Y:S01]  /*80e0*/  MUFU.EX2 R70, R70 ;  /* 0x0000004600467308 */ /* 0x000fe20000000800 */
[----:B0-----:R-:W-:-:S07]  /*80f0*/  F2FP.BF16.F32.PACK_AB R161, R67, R66 ;  /* 0x0000004243a1723e */ /* 0x001fce00000010ff */
[----:B------:R-:W-:Y:S08]  /*8100*/  MUFU.EX2 R53, R53 ;  /* 0x0000003500357308 */ /* 0x000ff00000000800 */
[----:B------:R-:W0:Y:S08]  /*8110*/  MUFU.EX2 R71, R71 ;  /* 0x0000004700477308 */ /* 0x000e300000000800 */
[----:B------:R-:W-:Y:S08]  /*8120*/  MUFU.EX2 R8, R8 ;  /* 0x0000000800087308 */ /* 0x000ff00000000800 */
[----:B------:R-:W-:Y:S01]  /*8130*/  MUFU.EX2 R74, R74 ;  /* 0x0000004a004a7308 */ /* 0x000fe20000000800 */
[----:B0-----:R-:W-:-:S07]  /*8140*/  F2FP.BF16.F32.PACK_AB R163, R71, R70 ;  /* 0x0000004647a3723e */ /* 0x001fce00000010ff */
[----:B------:R-:W0:Y:S08]  /*8150*/  MUFU.EX2 R57, R73 ;  /* 0x0000004900397308 */ /* 0x000e300000000800 */
[----:B------:R-:W1:Y:S08]  /*8160*/  MUFU.EX2 R75, R75 ;  /* 0x0000004b004b7308 */ /* 0x000e700000000800 */
[----:B------:R-:W-:Y:S01]  /*8170*/  MUFU.EX2 R10, R10 ;  /* 0x0000000a000a7308 */ /* 0x000fe20000000800 */
[----:B------:R-:W-:-:S02]  /*8180*/  WARPGROUP.DEPBAR.LE gsb0, 0x0 ;  /* 0x00008000000079c5 */ /* 0x000fc40000010000 */
[----:B------:R-:W-:-:S05]  /*8190*/  WARPGROUP.ARRIVE ;  /* 0x00000000000079c5 */ /* 0x000fca0000000000 */
[----:B------:R-:W-:Y:S01]  /*81a0*/  MUFU.EX2 R78, R78 ;  /* 0x0000004e004e7308 */ /* 0x000fe20000000800 */
[----:B0-----:R-:W-:Y:S02]  /*81b0*/  F2FP.BF16.F32.PACK_AB R156, R57, R8 ;  /* 0x00000008399c723e */ /* 0x001fe400000010ff */
[----:B-1----:R-:W-:Y:S01]  /*81c0*/  F2FP.BF16.F32.PACK_AB R157, R75, R74 ;  /* 0x0000004a4b9d723e */ /* 0x002fe200000010ff */
[----:B------:R-:W-:Y:S04]  /*81d0*/  HGMMA.64x128x16.F32.BF16 R88, R152, gdesc[UR4].tnspB, R88, gsb0 ;  /* 0x41e0000498587df0 */ /* 0x000fe80008001858 */
[----:B------:R-:W0:Y:S08]  /*81e0*/  MUFU.EX2 R61, R61 ;  /* 0x0000003d003d7308 */ /* 0x000e300000000800 */
[----:B------:R-:W1:Y:S08]  /*81f0*/  MUFU.EX2 R79, R79 ;  /* 0x0000004f004f7308 */ /* 0x000e700000000800 */
[----:B------:R-:W-:Y:S01]  /*8200*/  MUFU.EX2 R12, R12 ;  /* 0x0000000c000c7308 */ /* 0x000fe20000000800 */
[----:B0-----:R-:W-:-:S07]  /*8210*/  F2FP.BF16.F32.PACK_AB R158, R61, R10 ;  /* 0x0000000a3d9e723e */ /* 0x001fce00000010ff */
[----:B------:R-:W-:Y:S01]  /*8220*/  MUFU.EX2 R82, R82 ;  /* 0x0000005200527308 */ /* 0x000fe20000000800 */
[----:B-1----:R-:W-:-:S07]  /*8230*/  F2FP.BF16.F32.PACK_AB R159, R79, R78 ;  /* 0x0000004e4f9f723e */ /* 0x002fce00000010ff */
        /* <DEDUP_REMOVED lines=77> */
.L_x_2463:
        /* <DEDUP_REMOVED lines=67> */
.L_x_2473:
[----:B------:R-:W-:Y:S01]  /*8b40*/  ULEA UR5, UR36, UR37, 0x3 ;  /* 0x0000002524057291 */ /* 0x000fe2000f8e183f */
[----:B------:R-:W-:-:S05]  /*8b50*/  IMAD.U32 R2, RZ, RZ, UR38 ;  /* 0x00000026ff027e24 */ /* 0x000fca000f8e00ff */
[----:B------:R-:W-:-:S04]  /*8b60*/  SHF.L.U32 R2, R2, 0x1f, RZ ;  /* 0x0000001f02027819 */ /* 0x000fc800000006ff */
[----:B------:R0:W1:Y:S01]  /*8b70*/  SYNCS.PHASECHK.TRANS64.TRYWAIT P2, [UR5+0x34850], R2 ;  /* 0x03485002ff0075a7 */ /* 0x0000620008040145 */
[----:B------:R-:W-:Y:S05]  /*8b80*/  @!P0 BRA `(.L_x_2474) ;  /* 0x0000000000048947 */ /* 0x000fea0003800000 */
[----:B------:R-:W-:Y:S01]  /*8b90*/  BPT.TRAP 0x1 ;  /* 0x000000040000795c */ /* 0x000fe20000300000 */
.L_x_2474:
[----:B-1----:R-:W-:Y:S05]  /*8ba0*/  @P2 BRA `(.L_x_2475) ;  /* 0x0000000000082947 */ /* 0x002fea0003800000 */
[----:B------:R-:W1:Y:S02]  /*8bb0*/  SYNCS.PHASECHK.TRANS64.TRYWAIT P0, [UR5+0x34850], R2 ;  /* 0x03485002ff0075a7 */ /* 0x000e640008000145 */
[----:B-1----:R-:W-:Y:S05]  /*8bc0*/  @!P0 BRA `(.L_x_2476) ;  /* 0x0000009000288947 */ /* 0x002fea0003800000 */
.L_x_2475:
[----:B------:R-:W-:Y:S01]  /*8bd0*/  UIADD3 UR37, UR37, 0x400, URZ ;  /* 0x0000040025257890 */ /* 0x000fe2000fffe03f */
[----:B------:R-:W-:Y:S01]  /*8be0*/  WARPGROUP.ARRIVE ;  /* 0x00000000000079c5 */ /* 0x000fe20000000000 */
[----:B------:R-:W-:Y:S01]  /*8bf0*/  UMOV UR7, 0x40000040 ;  /* 0x4000004000077882 */ /* 0x000fe20000000000 */
[----:B-1----:R-:W1:Y:S01]  /*8c00*/  SHFL.BFLY PT, R3, R6, 0x2, 0x1f ;  /* 0x0c401f0006037f89 */ /* 0x002e6200000e0000 */
[----:B------:R-:W-:Y:S01]  /*8c10*/  USHF.R.U32.HI UR37, URZ, 0x4, UR37 ;  /* 0x000000043f257899 */ /* 0x000fe20008011625 */
[----:B------:R-:W-:Y:S02]  /*8c20*/  IMAD.U32 R15, RZ, RZ, UR5 ;  /* 0x00000005ff0f7e24 */ /* 0x000fe4000f8e00ff */
[----:B0-----:R-:W0:Y:S01]  /*8c30*/  SHFL.BFLY PT, R2, R5, 0x2, 0x1f ;  /* 0x0c401f0005027f89 */ /* 0x001e2200000e0000 */
[----:B------:R-:W-:Y:S01]  /*8c40*/  ULOP3.LUT UR37, UR37, 0x3fff, URZ, 0xc0, !UPT ;  /* 0x00003fff25257892 */ /* 0x000fe2000f8ec03f */
[----:B------:R-:W-:Y:S02]  /*8c50*/  IMAD.MOV.U32 R11, RZ, RZ, RZ ;  /* 0x000000ffff0b7224 */ /* 0x000fe400078e00ff */
[----:B------:R-:W-:Y:S01]  /*8c60*/  VIADD R191, R191, 0x1 ;  /* 0x00000001bfbf7836 */ /* 0x000fe20000000000 */
[----:B------:R-:W-:-:S04]  /*8c70*/  ULOP3.LUT UR4, UR37, 0x4000000, URZ, 0xfc, !UPT ;  /* 0x0400000025047892 */ /* 0x000fc8000f8efc3f */
[----:B------:R-:W-:Y:S02]  /*8c80*/  ULEA UR4, UR36, UR4, 0xb ;  /* 0x0000000424047291 */ /* 0x000fe4000f8e583f */
        /* <DEDUP_REMOVED lines=8> */
[----:B0-----:R-:W-:Y:S01]  /*8d10*/  FADD.FTZ R8, R2, R5 ;  /* 0x0000000502087221 */ /* 0x001fe20000010000 */
[----:B------:R-:W-:Y:S01]  /*8d20*/  IMAD.MOV.U32 R5, RZ, RZ, RZ ;  /* 0x000000ffff057224 */ /* 0x000fe200078e00ff */
[----:B------:R-:W0:Y:S04]  /*8d30*/  SHFL.BFLY PT, R2, R3, 0x1, 0x1f ;  /* 0x0c201f0003027f89 */ /* 0x000e2800000e0000 */
[----:B------:R-:W1:Y:S01]  /*8d40*/  SHFL.BFLY PT, R9, R8, 0x1, 0x1f ;  /* 0x0c201f0008097f89 */ /* 0x000e6200000e0000 */
[----:B0-----:R-:W-:Y:S01]  /*8d50*/  FADD.FTZ R12, R3, R2 ;  /* 0x00000002030c7221 */ /* 0x001fe20000010000 */
[----:B------:R-:W-:-:S02]  /*8d60*/  IMAD.MOV.U32 R3, RZ, RZ, -0x800000 ;  /* 0xff800000ff037424 */ /* 0x000fc400078e00ff */
[----:B------:R-:W-:Y:S02]  /*8d70*/  IMAD.MOV.U32 R2, RZ, RZ, -0x800000 ;  /* 0xff800000ff027424 */ /* 0x000fe400078e00ff */
[----:B-1----:R-:W-:Y:S01]  /*8d80*/  FADD.FTZ R14, R8, R9 ;  /* 0x00000009080e7221 */ /* 0x002fe20000010000 */
[----:B------:R-:W-:-:S04]  /*8d90*/  FSETP.NE.FTZ.AND P0, PT, R12, RZ, PT ;  /* 0x000000ff0c00720b */ /* 0x000fc80003f15000 */
        /* <DEDUP_REMOVED lines=116> */
.L_x_2446:
        /* <DEDUP_REMOVED lines=24> */
[----:B------:R-:W-:Y:S02]  /*9660*/  MOV R16, R0 ;  /* 0x0000000000107202 */ /* 0x000fe40000000f00 */
[----:B--2---:R-:W-:-:S03]  /*9670*/  MOV R17, R5 ;  /* 0x0000000500117202 */ /* 0x004fc60000000f00 */
[----:B------:R-:W-:-:S03]  /*9680*/  IMAD.WIDE R4, R195, 0x2, R16 ;  /* 0x00000002c3047825 */ /* 0x000fc600078e0210 */
[C---:B------:R-:W-:Y:S02]  /*9690*/  LOP3.LUT R9, R4.reuse, 0x380, RZ, 0xc0, !PT ;  /* 0x0000038004097812 */ /* 0x040fe400078ec0ff */
[C---:B------:R-:W-:Y:S02]  /*96a0*/  IADD3 R97, P5, R4.reuse, 0x40, RZ ;  /* 0x0000004004617810 */ /* 0x040fe40007fbe0ff */
[C---:B------:R-:W-:Y:S02]  /*96b0*/  IADD3 R99, P4, R4.reuse, 0x60, RZ ;  /* 0x0000006004637810 */ /* 0x040fe40007f9e0ff */
[----:B------:R-:W-:Y:S01]  /*96c0*/  SHF.R.U64 R9, R9, 0x3, RZ ;  /* 0x0000000309097819 */ /* 0x000fe200000012ff */
[--C-:B------:R-:W-:Y:S01]  /*96d0*/  IMAD.X R25, RZ, RZ, R5.reuse, P5 ;  /* 0x000000ffff197224 */ /* 0x100fe200028e0605 */
[----:B------:R-:W-:Y:S01]  /*96e0*/  LOP3.LUT R14, R97, 0x380, RZ, 0xc0, !PT ;  /* 0x00000380610e7812 */ /* 0x000fe200078ec0ff */
[----:B------:R-:W-:Y:S01]  /*96f0*/  IMAD.X R15, RZ, RZ, R5, P4 ;  /* 0x000000ffff0f7224 */ /* 0x000fe200020e0605 */
[----:B------:R-:W-:Y:S01]  /*9700*/  LOP3.LUT R20, R99, 0x380, RZ, 0xc0, !PT ;  /* 0x0000038063147812 */ /* 0x000fe200078ec0ff */
[----:B------:R-:W-:Y:S01]  /*9710*/  BAR.SYNC.DEFER_BLOCKING 0x1, 0x100 ;  /* 0x0044000000007b1d */ /* 0x000fe20000010000 */
[----:B------:R-:W-:-:S02]  /*9720*/  IADD3 R31, P6, R4, 0x20, RZ ;  /* 0x00000020041f7810 */ /* 0x000fc40007fde0ff */
        /* <DEDUP_REMOVED lines=12> */
[----:B------:R-:W-:Y:S02]  /*97f0*/  MOV R94, R4 ;  /* 0x00000004005e7202 */ /* 0x000fe40000000f00 */
[----:B------:R-:W-:Y:S02]  /*9800*/  LOP3.LUT R24, R14, R97, RZ, 0x3c, !PT ;  /* 0x000000610e187212 */ /* 0x000fe400078e3cff */
[----:B------:R-:W-:Y:S02]  /*9810*/  F2FP.BF16.F32.PACK_AB R5, R8, R93 ;  /* 0x0000005d0805723e */ /* 0x000fe400000010ff */
[----:B------:R-:W-:Y:S02]  /*9820*/  LOP3.LUT R14, R20, R99, RZ, 0x3c, !PT ;  /* 0x00000063140e7212 */ /* 0x000fe400078e3cff */
[----:B------:R-:W-:Y:S02]  /*9830*/  LOP3.LUT R8, R103, 0x380, RZ, 0xc0, !PT ;  /* 0x0000038067087812 */ /* 0x000fe400078ec0ff */
[----:B------:R-:W-:-:S02]  /*9840*/  LOP3.LUT R12, R31, 0x380, RZ, 0xc0, !PT ;  /* 0x000003801f0c7812 */ /* 0x000fc400078ec0ff */
[----:B------:R-:W-:Y:S02]  /*9850*/  LOP3.LUT R20, R105, 0x380, RZ, 0xc0, !PT ;  /* 0x0000038069147812 */ /* 0x000fe400078ec0ff */
[----:B------:R-:W-:Y:S02]  /*9860*/  SHF.R.U64 R8, R8, 0x3, RZ ;  /* 0x0000000308087819 */ /* 0x000fe400000012ff */
[----:B------:R-:W-:Y:S02]  /*9870*/  SHF.R.U64 R12, R12, 0x3, RZ ;  /* 0x000000030c0c7819 */ /* 0x000fe400000012ff */
[----:B------:R-:W-:Y:S02]  /*9880*/  SHF.R.U64 R20, R20, 0x3, RZ ;  /* 0x0000000314147819 */ /* 0x000fe400000012ff */
[----:B------:R-:W-:Y:S02]  /*9890*/  F2FP.BF16.F32.PACK_AB R4, R10, R95 ;  /* 0x0000005f0a04723e */ /* 0x000fe400000010ff */
[----:B------:R-:W-:-:S02]  /*98a0*/  LOP3.LUT R10, R8, R103, RZ, 0x3c, !PT ;  /* 0x00000067080a7212 */ /* 0x000fc400078e3cff */
[----:B-1----:R-:W-:Y:S01]  /*98b0*/  LOP3.LUT R44, R101, 0x380, RZ, 0xc0, !PT ;  /* 0x00000380652c7812 */ /* 0x002fe200078ec0ff */
[----:B------:R1:W-:Y:S01]  /*98c0*/  STSM.16.M88.4 [R94], R4 ;  /* 0x000000045e007844 */ /* 0x0003e20000000200 */
[----:B------:R-:W-:Y:S02]  /*98d0*/  LOP3.LUT R26, R12, R31, RZ, 0x3c, !PT ;  /* 0x0000001f0c1a7212 */ /* 0x000fe400078e3cff */
[----:B------:R-:W-:Y:S02]  /*98e0*/  LOP3.LUT R8, R20, R105, RZ, 0x3c, !PT ;  /* 0x0000006914087212 */ /* 0x000fe400078e3cff */
[----:B------:R-:W-:Y:S02]  /*98f0*/  LOP3.LUT R31, R88, 0x380, RZ, 0xc0, !PT ;  /* 0x00000380581f7812 */ /* 0x000fe400078ec0ff */
[----:B------:R-:W-:Y:S02]  /*9900*/  SHF.R.U64 R44, R44, 0x3, RZ ;  /* 0x000000032c2c7819 */ /* 0x000fe400000012ff */
[----:B------:R-:W-:-:S02]  /*9910*/  MOV R30, R8 ;  /* 0x00000008001e7202 */ /* 0x000fc40000000f00 */
[----:B------:R-:W-:Y:S02]  /*9920*/  SHF.R.U64 R31, R31, 0x3, RZ ;  /* 0x000000031f1f7819 */ /* 0x000fe400000012ff */
[----:B------:R-:W-:Y:S02]  /*9930*/  F2FP.BF16.F32.PACK_AB R9, R35, R34 ;  /* 0x000000222309723e */ /* 0x000fe400000010ff */
[----:B------:R-:W2:Y:S01]  /*9940*/  LDC.64 R34, c[0x0][0xc00] ;  /* 0x00030000ff227b82 */ /* 0x000ea20000000a00 */
[----:B------:R-:W-:Y:S02]  /*9950*/  LOP3.LUT R12, R44, R101, RZ, 0x3c, !PT ;  /* 0x000000652c0c7212 */ /* 0x000fe400078e3cff */
[----:B------:R-:W-:Y:S02]  /*9960*/  LOP3.LUT R20, R31, R88, RZ, 0x3c, !PT ;  /* 0x000000581f147212 */ /* 0x000fe400078e3cff */
[----:B------:R-:W-:Y:S02]  /*9970*/  MOV R31, R10 ;  /* 0x0000000a001f7202 */ /* 0x000fe40000000f00 */
[----:B------:R-:W-:-:S02]  /*9980*/  MOV R92, R26 ;  /* 0x0000001a005c7202 */ /* 0x000fc40000000f00 */
[----:B------:R-:W-:Y:S02]  /*9990*/  F2FP.BF16.F32.PACK_AB R8, R89, R90 ;  /* 0x0000005a5908723e */ /* 0x000fe400000010ff */
[----:B------:R-:W-:Y:S02]  /*99a0*/  F2FP.BF16.F32.PACK_AB R10, R37, R36 ;  /* 0x00000024250a723e */ /* 0x000fe400000010ff */
[----:B------:R-:W-:Y:S02]  /*99b0*/  F2FP.BF16.F32.PACK_AB R11, R39, R38 ;  /* 0x00000026270b723e */ /* 0x000fe400000010ff */
[----:B------:R-:W-:Y:S02]  /*99c0*/  MOV R91, R24 ;  /* 0x00000018005b7202 */ /* 0x000fe40000000f00 */
[----:B------:R-:W-:Y:S01]  /*99d0*/  MOV R88, R14 ;  /* 0x0000000e00587202 */ /* 0x000fe20000000f00 */
[----:B------:R-:W-:Y:S01]  /*99e0*/  STSM.16.M88.4 [R92], R8 ;  /* 0x000000085c007844 */ /* 0x000fe20000000200 */
[----:B------:R-:W-:-:S02]  /*99f0*/  MOV R44, R12 ;  /* 0x0000000c002c7202 */ /* 0x000fc40000000f00 */
[----:B-1----:R-:W-:Y:S02]  /*9a00*/  F2FP.BF16.F32.PACK_AB R4, R41, R40 ;  /* 0x000000282904723e */ /* 0x002fe400000010ff */
[----:B------:R-:W-:Y:S02]  /*9a10*/  F2FP.BF16.F32.PACK_AB R5, R43, R42 ;  /* 0x0000002a2b05723e */ /* 0x000fe400000010ff */
[----:B------:R-:W-:Y:S02]  /*9a20*/  F2FP.BF16.F32.PACK_AB R6, R32, R33 ;  /* 0x000000212006723e */ /* 0x000fe400000010ff */
[----:B------:R-:W-:Y:S02]  /*9a30*/  F2FP.BF16.F32.PACK_AB R7, R28, R29 ;  /* 0x0000001d1c07723e */ /* 0x000fe400000010ff */
[----:B------:R-:W-:Y:S02]  /*9a40*/  F2FP.BF16.F32.PACK_AB R12, R49, R48 ;  /* 0x00000030310c723e */ /* 0x000fe400000010ff */
[----:B------:R-:W-:Y:S01]  /*9a50*/  F2FP.BF16.F32.PACK_AB R13, R51, R50 ;  /* 0x00000032330d723e */ /* 0x000fe200000010ff */
[----:B------:R1:W-:Y:S01]  /*9a60*/  STSM.16.M88.4 [R91], R4 ;  /* 0x000000045b007844 */ /* 0x0003e20000000200 */
[----:B------:R-:W-:-:S02]  /*9a70*/  F2FP.BF16.F32.PACK_AB R14, R53, R52 ;  /* 0x00000034350e723e */ /* 0x000fc400000010ff */
[----:B------:R-:W-:Y:S02]  /*9a80*/  F2FP.BF16.F32.PACK_AB R15, R55, R54 ;  /* 0x00000036370f723e */ /* 0x000fe400000010ff */
[----:B------:R-:W-:Y:S02]  /*9a90*/  F2FP.BF16.F32.PACK_AB R24, R57, R56 ;  /* 0x000000383918723e */ /* 0x000fe400000010ff */
[----:B------:R-:W-:Y:S01]  /*9aa0*/  F2FP.BF16.F32.PACK_AB R25, R59, R58 ;  /* 0x0000003a3b19723e */ /* 0x000fe200000010ff */
[----:B------:R-:W-:Y:S01]  /*9ab0*/  STSM.16.M88.4 [R88], R12 ;  /* 0x0000000c58007844 */ /* 0x000fe20000000200 */
[----:B------:R-:W-:Y:S02]  /*9ac0*/  F2FP.BF16.F32.PACK_AB R26, R61, R60 ;  /* 0x0000003c3d1a723e */ /* 0x000fe400000010ff */
[----:B------:R-:W-:Y:S02]  /*9ad0*/  F2FP.BF16.F32.PACK_AB R27, R63, R62 ;  /* 0x0000003e3f1b723e */ /* 0x000fe400000010ff */
[----:B------:R-:W-:Y:S01]  /*9ae0*/  MOV R21, R20 ;  /* 0x0000001400157202 */ /* 0x000fe20000000f00 */
[----:B------:R-:W-:Y:S01]  /*9af0*/  IMAD.MOV.U32 R20, RZ, RZ, RZ ;  /* 0x000000ffff147224 */ /* 0x000fe200078e00ff */
[----:B------:R-:W-:Y:S01]  /*9b00*/  ISETP.NE.U32.AND P2, PT, RZ, UR4, PT ;  /* 0x00000004ff007c0c */ /* 0x000fe2000bf45070 */
[----:B------:R3:W-:Y:S01]  /*9b10*/  STSM.16.M88.4 [R44], R24 ;  /* 0x000000182c007844 */ /* 0x0007e20000000200 */
[----:B--2---:R-:W-:Y:S01]  /*9b20*/  ISETP.NE.U32.AND P0, PT, R34, RZ, PT ;  /* 0x000000ff2200720c */ /* 0x004fe20003f05070 */
[C---:B-1----:R-:W-:Y:S01]  /*9b30*/  IMAD.SHL.U32 R5, R185.reuse, 0x4, RZ ;  /* 0x00000004b9057824 */ /* 0x042fe200078e00ff */
[----:B------:R-:W-:Y:S01]  /*9b40*/  SHF.L.U64.HI R10, R185, 0x2, R189 ;  /* 0x00000002b90a7819 */ /* 0x000fe200000102bd */
[----:B------:R1:W-:Y:S01]  /*9b50*/  STSM.16.M88.4 [R31], R64 ;  /* 0x000000401f007844 */ /* 0x0003e20000000200 */
[----:B------:R-:W-:-:S02]  /*9b60*/  ISETP.NE.AND.EX P2, PT, RZ, UR5, PT, P2 ;  /* 0x00000005ff007c0c */ /* 0x000fc4000bf45320 */
[----:B------:R-:W-:Y:S01]  /*9b70*/  ISETP.NE.AND.EX P0, PT, R35, RZ, PT, P0 ;  /* 0x000000ff2300720c */ /* 0x000fe20003f05300 */
[----:B------:R1:W-:Y:S01]  /*9b80*/  STSM.16.M88.4 [R30], R72 ;  /* 0x000000481e007844 */ /* 0x0003e20000000200 */
[----:B------:R-:W-:-:S03]  /*9b90*/  IADD3 R6, P1, R5, R34, RZ ;  /* 0x0000002205067210 */ /* 0x000fc60007f3e0ff */
[----:B------:R1:W-:Y:S02]  /*9ba0*/  STSM.16.M88.4 [R21], R80 ;  /* 0x0000005015007844 */ /* 0x0003e40000000200 */
[----:B------:R-:W-:Y:S01]  /*9bb0*/  IMAD.X R7, R10, 0x1, R35, P1 ;  /* 0x000000010a077824 */ /* 0x000fe200008e0623 */
[----:B------:R-:W-:Y:S03]  /*9bc0*/  BAR.SYNC.DEFER_BLOCKING 0x1, 0x100 ;  /* 0x0044000000007b1d */ /* 0x000fe60000010000 */
[----:B------:R-:W-:-:S03]  /*9bd0*/  @P2 IADD3 R4, P3, R5, UR4, RZ ;  /* 0x0000000405042c10 */ /* 0x000fc6000ff7e0ff */
[----:B------:R-:W-:Y:S01]  /*9be0*/  ULDC UR4, c[0x0][0xa88] ;  /* 0x0002a20000047ab9 */ /* 0x000fe20000000800 */
[----:B------:R-:W-:Y:S01]  /*9bf0*/  @P2 IADD3.X R5, R10, UR5, RZ, P3, !PT ;  /* 0x000000050a052c10 */ /* 0x000fe20009ffe4ff */
[----:B------:R-:W-:Y:S01]  /*9c00*/  IMAD.U32 R9, RZ, RZ, UR4 ;  /* 0x00000004ff097e24 */ /* 0x000fe2000f8e00ff */
[----:B---3--:R-:W2:Y:S01]  /*9c10*/  LDC R44, c[0x0][0xbe8] ;  /* 0x0002fa00ff2c7b82 */ /* 0x008ea20000000800 */
[----:B------:R1:W5:Y:S04]  /*9c20*/  @P0 LDG.E R20, desc[UR56][R6.64] ;  /* 0x0000003806140981 */ /* 0x000368000c1e1900 */
[----:B------:R1:W5:Y:S01]  /*9c30*/  @P2 LDG.E R9, desc[UR56][R4.64] ;  /* 0x0000003804092981 */ /* 0x000362000c1e1900 */
[----:B--2---:R-:W-:-:S13]  /*9c40*/  ISETP.NE.AND P1, PT, R44, 0x1, PT ;  /* 0x000000012c00780c */ /* 0x004fda0003f25270 */
[----:B------:R-:W2:Y:S08]  /*9c50*/  @P1 LDC R8, c[0x0][0xbec] ;  /* 0x0002fb00ff081b82 */ /* 0x000eb00000000800 */
[----:B------:R-:W3:Y:S01]  /*9c60*/  @P1 LDC R11, c[0x0][0xbf0] ;  /* 0x0002fc00ff0b1b82 */ /* 0x000ee20000000800 */
[----:B-1----:R-:W-:Y:S05]  /*9c70*/  @P2 BRA `(.L_x_2479) ;  /* 0x0000000000102947 */ /* 0x002fea0003800000 */
[----:B------:R-:W-:Y:S05]  /*9c80*/  @!P0 BRA `(.L_x_2479) ;  /* 0x00000000000c8947 */ /* 0x000fea0003800000 */
[----:B------:R-:W4:Y:S04]  /*9c90*/  LDG.E R4, desc[UR56][R6.64] ;  /* 0x0000003806047981 */ /* 0x000f28000c1e1900 */
[----:B-----5:R-:W4:Y:S02]  /*9ca0*/  LDG.E R9, desc[UR56][R6.64+0x4] ;  /* 0x0000043806097981 */ /* 0x020f24000c1e1900 */
[----:B----4-:R-:W-:-:S07]  /*9cb0*/  IMAD.IADD R9, R9, 0x1, -R4 ;  /* 0x0000000109097824 */ /* 0x010fce00078e0a04 */
.L_x_2479:
[----:B------:R-:W-:Y:S01]  /*9cc0*/  SHF.R.S32.HI R52, RZ, 0x1f, R188 ;  /* 0x0000001fff347819 */ /* 0x000fe200000114bc */
[----:B------:R-:W-:Y:S01]  /*9cd0*/  IMAD.IADD R15, R184, 0x1, R18 ;  /* 0x00000001b80f7824 */ /* 0x000fe200078e0212 */
[----:B------:R-:W-:Y:S01]  /*9ce0*/  ULDC.64 UR4, c[0x0][0xb90] ;  /* 0x0002e40000047ab9 */ /* 0x000fe20000000a00 */
[----:B-----5:R-:W-:Y:S01]  /*9cf0*/  SHF.R.S32.HI R21, RZ, 0x1f, R20 ;  /* 0x0000001fff157819 */ /* 0x020fe20000011414 */
[----:B------:R-:W-:Y:S01]  /*9d00*/  IMAD.IADD R24, R194, 0x1, R18 ;  /* 0x00000001c2187824 */ /* 0x000fe200078e0212 */
[----:B------:R-:W-:Y:S01]  /*9d10*/  SEL R189, R189, RZ, !P0 ;  /* 0x000000ffbdbd7207 */ /* 0x000fe20004000000 */
[----:B------:R-:W-:Y:S01]  /*9d20*/  IMAD R5, R52, UR4, RZ ;  /* 0x0000000434057c24 */ /* 0x000fe2000f8e02ff */
[----:B------:R-:W-:Y:S01]  /*9d30*/  SEL R185, R185, RZ, !P0 ;  /* 0x000000ffb9b97207 */ /* 0x000fe20004000000 */
[----:B--2---:R-:W-:-:S04]  /*9d40*/  @P1 IMAD.HI.U32 R6, R15, R8, RZ ;  /* 0x000000080f061227 */ /* 0x004fc800078e00ff */
[----:B------:R-:W-:Y:S01]  /*9d50*/  IMAD.MOV.U32 R7, RZ, RZ, R15 ;  /* 0x000000ffff077224 */ /* 0x000fe200078e000f */
[----:B---3--:R-:W-:Y:S01]  /*9d60*/  @P1 SHF.R.U32.HI R7, RZ, R11, R6 ;  /* 0x0000000bff071219 */ /* 0x008fe20000011606 */
[C---:B------:R-:W-:Y:S02]  /*9d70*/  IMAD R13, R188.reuse, UR5, R5 ;  /* 0x00000005bc0d7c24 */ /* 0x040fe4000f8e0205 */
[----:B------:R-:W-:Y:S01]  /*9d80*/  IMAD.WIDE.U32 R4, R188, UR4, R20 ;  /* 0x00000004bc047c25 */ /* 0x000fe2000f8e0014 */
[----:B------:R-:W-:-:S03]  /*9d90*/  ULDC.64 UR4, c[0x0][0xb98] ;  /* 0x0002e60000047ab9 */ /* 0x000fc60000000a00 */
[----:B------:R-:W-:Y:S02]  /*9da0*/  IMAD R11, R190, 0x40, R22 ;  /* 0x00000040be0b7824 */ /* 0x000fe400078e0216 */
[----:B------:R-:W-:Y:S02]  /*9db0*/  IMAD.IADD R5, R5, 0x1, R13 ;  /* 0x0000000105057824 */ /* 0x000fe400078e020d */
        /* <DEDUP_REMOVED lines=13> */
[----:B------:R-:W-:Y:S01]  /*9e90*/  IMAD R53, R9, R44, RZ ;  /* 0x0000002c09357224 */ /* 0x000fe200078e02ff */
[----:B------:R-:W-:-:S02]  /*9ea0*/  IADD3.X R5, R13, R5, R8, P2, !PT ;  /* 0x000000050d057210 */ /* 0x000fc400017fe408 */
[----:B------:R-:W-:Y:S01]  /*9eb0*/  IADD3 R7, P3, R16, 0x2000, RZ ;  /* 0x0000200010077810 */ /* 0x000fe20007f7e0ff */
[----:B------:R-:W-:Y:S01]  /*9ec0*/  IMAD R6, R6, UR4, RZ ;  /* 0x0000000406067c24 */ /* 0x000fe2000f8e02ff */
[----:B------:R-:W-:Y:S01]  /*9ed0*/  IADD3 R15, P0, R16, 0x1000, RZ ;  /* 0x00001000100f7810 */ /* 0x000fe20007f1e0ff */
[----:B------:R-:W-:Y:S01]  /*9ee0*/  IMAD.WIDE.U32 R4, R11, UR4, R4 ;  /* 0x000000040b047c25 */ /* 0x000fe2000f8e0004 */
[----:B------:R-:W-:Y:S02]  /*9ef0*/  LOP3.LUT R8, R7, 0x380, RZ, 0xc0, !PT ;  /* 0x0000038007087812 */ /* 0x000fe400078ec0ff */
[----:B------:R-:W-:Y:S01]  /*9f00*/  LOP3.LUT R36, R37, 0x380, RZ, 0xc0, !PT ;  /* 0x0000038025247812 */ /* 0x000fe200078ec0ff */
[----:B------:R-:W-:Y:S01]  /*9f10*/  IMAD R13, R11, UR5, R6 ;  /* 0x000000050b0d7c24 */ /* 0x000fe2000f8e0206 */
[----:B------:R-:W-:Y:S01]  /*9f20*/  ULDC.64 UR4, c[0x0][0xb50] ;  /* 0x0002d40000047ab9 */ /* 0x000fe20000000a00 */
[----:B------:R-:W-:Y:S01]  /*9f30*/  SHF.R.U64 R8, R8, 0x3, RZ ;  /* 0x0000000308087819 */ /* 0x000fe200000012ff */
[----:B------:R-:W-:Y:S01]  /*9f40*/  VIADD R6, R24, 0x8 ;  /* 0x0000000818067836 */ /* 0x000fe20000000000 */
[----:B------:R-:W-:Y:S01]  /*9f50*/  LEA R10, P4, R4, UR4, 0x2 ;  /* 0x00000004040a7c11 */ /* 0x000fe2000f8810ff */
[----:B------:R-:W-:Y:S01]  /*9f60*/  IMAD.IADD R11, R5, 0x1, R13 ;  /* 0x00000001050b7824 */ /* 0x000fe200078e020d */
[----:B------:R-:W-:Y:S01]  /*9f70*/  LOP3.LUT R8, R8, R7, RZ, 0x3c, !PT ;  /* 0x0000000708087212 */ /* 0x000fe200078e3cff */
[----:B------:R-:W-:Y:S01]  /*9f80*/  IMAD.X R13, RZ, RZ, R17, P0 ;  /* 0x000000ffff0d7224 */ /* 0x000fe200000e0611 */
[----:B------:R-:W-:Y:S01]  /*9f90*/  IADD3 R7, P2, R16, 0x3000, RZ ;  /* 0x0000300010077810 */ /* 0x000fe20007f5e0ff */
[----:B------:R-:W-:Y:S01]  /*9fa0*/  SHFL.IDX PT, R48, R10, RZ, 0x1c1f ;  /* 0x001c1fff0a307589 */ /* 0x000fe200000e0000 */
[----:B------:R-:W-:Y:S01]  /*9fb0*/  LEA.HI.X R14, R4, UR5, R11, 0x2, P4 ;  /* 0x00000005040e7c11 */ /* 0x000fe2000a0f140b */
[--C-:B------:R-:W-:Y:S01]  /*9fc0*/  IMAD.X R9, RZ, RZ, R17.reuse, P3 ;  /* 0x000000ffff097224 */ /* 0x100fe200018e0611 */
[----:B------:R-:W-:Y:S01]  /*9fd0*/  LOP3.LUT R5, R7, 0x380, RZ, 0xc0, !PT ;  /* 0x0000038007057812 */ /* 0x000fe200078ec0ff */
[----:B------:R-:W-:Y:S01]  /*9fe0*/  SHFL.IDX PT, R50, R10, 0x1, 0x1c1f ;  /* 0x003c1f000a327f89 */ /* 0x000fe200000e0000 */
[----:B------:R-:W-:Y:S01]  /*9ff0*/  LOP3.LUT P0, RZ, R192, 0x3, RZ, 0xc0, !PT ;  /* 0x00000003c0ff7812 */ /* 0x000fe2000780c0ff */
[----:B------:R-:W-:Y:S01]  /*a000*/  ULDC.64 UR4, c[0x0][0xaa0] ;  /* 0x0002a80000047ab9 */ /* 0x000fe20000000a00 */
[----:B------:R-:W-:Y:S01]  /*a010*/  SHF.R.U64 R4, R5, 0x3, RZ ;  /* 0x0000000305047819 */ /* 0x000fe200000012ff */
[----:B------:R-:W1:Y:S01]  /*a020*/  SHFL.IDX PT, R49, R14, RZ, 0x1c1f ;  /* 0x001c1fff0e317589 */ /* 0x000e6200000e0000 */
[----:B------:R-:W-:Y:S01]  /*a030*/  IMAD.X R5, RZ, RZ, R17, P2 ;  /* 0x000000ffff057224 */ /* 0x000fe200010e0611 */
[----:B------:R-:W-:-:S02]  /*a040*/  ISETP.GE.OR P2, PT, R24, R53, P0 ;  /* 0x000000351800720c */ /* 0x000fc40000746670 */
[----:B------:R-:W2:Y:S01]  /*a050*/  SHFL.IDX PT, R51, R14, 0x1, 0x1c1f ;  /* 0x003c1f000e337f89 */ /* 0x000ea200000e0000 */
[----:B------:R-:W-:Y:S02]  /*a060*/  ISETP.GE.OR P0, PT, R6, R53, P0 ;  /* 0x000000350600720c */ /* 0x000fe40000706670 */
[C---:B------:R-:W-:Y:S02]  /*a070*/  IADD3 R33, P4, R16.reuse, 0x6000, RZ ;  /* 0x0000600010217810 */ /* 0x040fe40007f9e0ff */
[----:B------:R-:W-:Y:S02]  /*a080*/  LOP3.LUT R11, R16, 0x380, RZ, 0xc0, !PT ;  /* 0x00000380100b7812 */ /* 0x000fe400078ec0ff */
[----:B------:R-:W-:Y:S02]  /*a090*/  LOP3.LUT R32, R33, 0x380, RZ, 0xc0, !PT ;  /* 0x0000038021207812 */ /* 0x000fe400078ec0ff */
[----:B------:R-:W-:Y:S02]  /*a0a0*/  SHF.R.U64 R11, R11, 0x3, RZ ;  /* 0x000000030b0b7819 */ /* 0x000fe400000012ff */
[----:B------:R-:W-:-:S02]  /*a0b0*/  LOP3.LUT R4, R4, R7, RZ, 0x3c, !PT ;  /* 0x0000000704047212 */ /* 0x000fc400078e3cff */
[----:B------:R-:W-:Y:S02]  /*a0c0*/  IADD3 R7, P3, R16, 0x7000, RZ ;  /* 0x0000700010077810 */ /* 0x000fe40007f7e0ff */
[----:B------:R-:W-:Y:S02]  /*a0d0*/  SHF.R.U64 R40, R40, 0x3, RZ ;  /* 0x0000000328287819 */ /* 0x000fe400000012ff */
[----:B------:R-:W-:Y:S01]  /*a0e0*/  SHF.R.U64 R36, R36, 0x3, RZ ;  /* 0x0000000324247819 */ /* 0x000fe200000012ff */
[--C-:B------:R-:W-:Y:S01]  /*a0f0*/  IMAD.X R29, RZ, RZ, R17.reuse, P3 ;  /* 0x000000ffff1d7224 */ /* 0x100fe200018e0611 */
[----:B------:R-:W-:Y:S01]  /*a100*/  SHF.R.U64 R32, R32, 0x3, RZ ;  /* 0x0000000320207819 */ /* 0x000fe200000012ff */
[----:B-1----:R1:W-:Y:S01]  /*a110*/  @!P2 ST.E desc[UR56][R48.64], R3 ;  /* 0x000000033000a985 */ /* 0x0023e2000c101938 */
[----:B------:R-:W-:Y:S02]  /*a120*/  LOP3.LUT R16, R11, R16, RZ, 0x3c, !PT ;  /* 0x000000100b107212 */ /* 0x000fe400078e3cff */
[----:B------:R-:W-:Y:S01]  /*a130*/  LOP3.LUT R40, R40, R41, RZ, 0x3c, !PT ;  /* 0x0000002928287212 */ /* 0x000fe200078e3cff */
[----:B--2---:R2:W-:Y:S01]  /*a140*/  @!P0 ST.E desc[UR56][R50.64], R2 ;  /* 0x0000000232008985 */ /* 0x0045e2000c101938 */
[----:B------:R-:W-:Y:S01]  /*a150*/  LOP3.LUT R36, R36, R37, RZ, 0x3c, !PT ;  /* 0x0000002524247212 */ /* 0x000fe200078e3cff */
[--C-:B------:R-:W-:Y:S01]  /*a160*/  IMAD.X R41, RZ, RZ, R17.reuse, P6 ;  /* 0x000000ffff297224 */ /* 0x100fe200030e0611 */
[----:B------:R-:W-:Y:S01]  /*a170*/  LOP3.LUT R32, R32, R33, RZ, 0x3c, !PT ;  /* 0x0000002120207212 */ /* 0x000fe200078e3cff */
[--C-:B------:R-:W-:Y:S01]  /*a180*/  IMAD.X R37, RZ, RZ, R17.reuse, P5 ;  /* 0x000000ffff257224 */ /* 0x100fe200028e0611 */
[----:B------:R3:W5:Y:S01]  /*a190*/  LD.E.128 R24, desc[UR56][R16.64] ;  /* 0x0000003810187980 */ /* 0x000762000c101d00 */
[----:B------:R-:W-:Y:S01]  /*a1a0*/  IMAD.X R33, RZ, RZ, R17, P4 ;  /* 0x000000ffff217224 */ /* 0x000fe200020e0611 */
[----:B------:R-:W-:Y:S01]  /*a1b0*/  LOP3.LUT R12, R15, 0x380, RZ, 0xc0, !PT ;  /* 0x000003800f0c7812 */ /* 0x000fe200078ec0ff */
[----:B-1----:R-:W1:Y:S01]  /*a1c0*/  @P1 LDC R49, c[0x0][0xbec] ;  /* 0x0002fb00ff311b82 */ /* 0x002e620000000800 */
[----:B------:R-:W-:Y:S01]  /*a1d0*/  IMAD R3, R21, UR4, RZ ;  /* 0x0000000415037c24 */ /* 0x000fe2000f8e02ff */
[----:B------:R-:W-:Y:S01]  /*a1e0*/  LOP3.LUT R6, R7, 0x380, RZ, 0xc0, !PT ;  /* 0x0000038007067812 */ /* 0x000fe200078ec0ff */
[----:B------:R-:W5:Y:S01]  /*a1f0*/  LD.E.128 R8, desc[UR56][R8.64] ;  /* 0x0000003808087980 */ /* 0x000f62000c101d00 */
[----:B------:R-:W-:-:S02]  /*a200*/  SHF.R.U64 R12, R12, 0x3, RZ ;  /* 0x000000030c0c7819 */ /* 0x000fc400000012ff */
[----:B------:R-:W-:Y:S02]  /*a210*/  SHF.R.U64 R6, R6, 0x3, RZ ;  /* 0x0000000306067819 */ /* 0x000fe400000012ff */
[----:B--2---:R-:W2:Y:S01]  /*a220*/  @P1 LDC R51, c[0x0][0xbf0] ;  /* 0x0002fc00ff331b82 */ /* 0x004ea20000000800 */
[----:B---3--:R-:W-:Y:S01]  /*a230*/  IMAD R17, R20, UR5, R3 ;  /* 0x0000000514117c24 */ /* 0x008fe2000f8e0203 */
[----:B------:R-:W-:Y:S01]  /*a240*/  LOP3.LUT R12, R12, R15, RZ, 0x3c, !PT ;  /* 0x0000000f0c0c7212 */ /* 0x000fe200078e3cff */
[----:B------:R-:W-:Y:S01]  /*a250*/  IMAD.WIDE.U32 R2, R20, UR4, RZ ;  /* 0x0000000414027c25 */ /* 0x000fe2000f8e00ff */
[----:B------:R-:W-:Y:S01]  /*a260*/  ULDC.64 UR4, c[0x0][0xae8] ;  /* 0x0002ba0000047ab9 */ /* 0x000fe20000000a00 */
[----:B------:R-:W-:Y:S01]  /*a270*/  LOP3.LUT R28, R6, R7, RZ, 0x3c, !PT ;  /* 0x00000007061c7212 */ /* 0x000fe200078e3cff */
[----:B------:R-:W5:Y:S01]  /*a280*/  LD.E.128 R40, desc[UR56][R40.64] ;  /* 0x0000003828287980 */ /* 0x000f62000c101d00 */
[----:B------:R-:W-:Y:S02]  /*a290*/  IMAD.IADD R3, R3, 0x1, R17 ;  /* 0x0000000103037824 */ /* 0x000fe400078e0211 */
[----:B------:R-:W-:Y:S01]  /*a2a0*/  IMAD R17, R187, 0x20, R190 ;  /* 0x00000020bb117824 */ /* 0x000fe200078e02be */
[----:B------:R-:W5:Y:S01]  /*a2b0*/  LD.E.128 R12, desc[UR56][R12.64] ;  /* 0x000000380c0c7980 */ /* 0x000f62000c101d00 */
[----:B------:R-:W-:-:S02]  /*a2c0*/  IMAD R21, R52, UR4, RZ ;  /* 0x0000000434157c24 */ /* 0x000fc4000f8e02ff */
[----:B------:R-:W-:Y:S01]  /*a2d0*/  IMAD.IADD R48, R18, 0x1, R17 ;  /* 0x0000000112307824 */ /* 0x000fe200078e0211 */
[----:B------:R-:W5:Y:S01]  /*a2e0*/  LD.E.128 R4, desc[UR56][R4.64] ;  /* 0x0000003804047980 */ /* 0x000f62000c101d00 */
[----:B------:R-:W-:Y:S02]  /*a2f0*/  IMAD R21, R188, UR5, R21 ;  /* 0x00000005bc157c24 */ /* 0x000fe4000f8e0215 */
[----:B-1----:R-:W-:Y:S01]  /*a300*/  @P1 IMAD.HI.U32 R16, R48, R49, RZ ;  /* 0x0000003130101227 */ /* 0x002fe200078e00ff */
[----:B------:R-:W5:Y:S03]  /*a310*/  LD.E.128 R36, desc[UR56][R36.64] ;  /* 0x0000003824247980 */ /* 0x000f66000c101d00 */
[----:B------:R-:W-:Y:S01]  /*a320*/  IMAD.WIDE.U32 R2, R188, UR4, R2 ;  /* 0x00000004bc027c25 */ /* 0x000fe2000f8e0002 */
[----:B------:R-:W-:Y:S01]  /*a330*/  ULDC.64 UR4, c[0x0][0xaf0] ;  /* 0x0002bc0000047ab9 */ /* 0x000fe20000000a00 */
[----:B------:R-:W5:Y:S02]  /*a340*/  LD.E.128 R32, desc[UR56][R32.64] ;  /* 0x0000003820207980 */ /* 0x000f64000c101d00 */
[----:B------:R-:W-:Y:S01]  /*a350*/  IMAD.MOV.U32 R17, RZ, RZ, R48 ;  /* 0x000000ffff117224 */ /* 0x000fe200078e0030 */
[----:B--2---:R-:W-:Y:S01]  /*a360*/  @P1 SHF.R.U32.HI R17, RZ, R51, R16 ;  /* 0x00000033ff111219 */ /* 0x004fe20000011610 */
[----:B------:R-:W-:Y:S01]  /*a370*/  IMAD.IADD R3, R3, 0x1, R21 ;  /* 0x0000000103037824 */ /* 0x000fe200078e0215 */
[----:B------:R-:W5:Y:S01]  /*a380*/  LD.E.128 R28, desc[UR56][R28.64] ;  /* 0x000000381c1c7980 */ /* 0x000f62000c101d00 */
[----:B------:R-:W-:Y:S01]  /*a390*/  IMAD R20, R189, UR4, RZ ;  /* 0x00000004bd147c24 */ /* 0x000fe2000f8e02ff */
[----:B------:R-:W-:Y:S01]  /*a3a0*/  SHF.R.S32.HI R16, RZ, 0x1f, R17 ;  /* 0x0000001fff107819 */ /* 0x000fe20000011411 */
[C---:B------:R-:W-:Y:S01]  /*a3b0*/  IMAD.WIDE.U32 R2, R185.reuse, UR4, R2 ;  /* 0x00000004b9027c25 */ /* 0x040fe2000f8e0002 */
[----:B------:R-:W-:Y:S01]  /*a3c0*/  @!PT LDS RZ, [RZ] ;  /* 0x00000000fffff984 */ /* 0x000fe20000000800 */
[----:B------:R-:W-:Y:S01]  /*a3d0*/  @!PT LDS RZ, [RZ] ;  /* 0x00000000fffff984 */ /* 0x000fe20000000800 */
[----:B------:R-:W-:Y:S01]  /*a3e0*/  @!PT LDS RZ, [RZ] ;  /* 0x00000000fffff984 */ /* 0x000fe20000000800 */
[----:B------:R-:W-:Y:S01]  /*a3f0*/  @!PT LDS RZ, [RZ] ;  /* 0x00000000fffff984 */ /* 0x000fe20000000800 */
[----:B------:R1:W-:Y:S06]  /*a400*/  MEMBAR.ALL.CTA ;  /* 0x0000000000007992 */ /* 0x0003ec0000008000 */
[----:B-1----:R-:W1:Y:S01]  /*a410*/  FENCE.VIEW.ASYNC.S ;  /* 0x00000000000073c6 */ /* 0x002e620000000000 */
[----:B------:R-:W-:Y:S01]  /*a420*/  IMAD R21, R185, UR5, R20 ;  /* 0x00000005b9157c24 */ /* 0x000fe2000f8e0214 */
[----:B------:R-:W-:Y:S01]  /*a430*/  ULDC.64 UR4, c[0x0][0xae0] ;  /* 0x0002b80000047ab9 */ /* 0x000fe20000000a00 */
[----:B------:R-:W-:-:S02]  /*a440*/  IMAD.MOV R49, RZ, RZ, -R17 ;  /* 0x000000ffff317224 */ /* 0x000fc400078e0a11 */
        /* <DEDUP_REMOVED lines=10> */
[----:B------:R-:W-:Y:S01]  /*a4f0*/  IMAD.WIDE.U32 R2, R21, UR4, R2 ;  /* 0x0000000415027c25 */ /* 0x000fe2000f8e0002 */
[----:B------:R-:W-:-:S03]  /*a500*/  ISETP.GE.AND P2, PT, R44, R53, PT ;  /* 0x000000352c00720c */ /* 0x000fc60003f46270 */
[----:B------:R-:W-:Y:S01]  /*a510*/  IMAD R17, R21, UR5, R18 ;  /* 0x0000000515117c24 */ /* 0x000fe2000f8e0212 */
[----:B------:R-:W-:Y:S01]  /*a520*/  ULDC.64 UR4, c[0x0][0xa80] ;  /* 0x0002a00000047ab9 */ /* 0x000fe20000000a00 */
[----:B0-----:R-:W-:Y:S01]  /*a530*/  VIADD R0, R0, 0x34820 ;  /* 0x0003482000007836 */ /* 0x001fe20000000000 */
[----:B------:R-:W-:Y:S01]  /*a540*/  LEA R18, P3, R2, UR4, 0x1 ;  /* 0x0000000402127c11 */ /* 0x000fe2000f8608ff */
[----:B------:R-:W-:Y:S02]  /*a550*/  IMAD.IADD R3, R3, 0x1, R17 ;  /* 0x0000000103037824 */ /* 0x000fe400078e0211 */
[----:B------:R-:W-:Y:S01]  /*a560*/  VIADD R16, R44, 0x20 ;  /* 0x000000202c107836 */ /* 0x000fe20000000000 */
[----:B------:R-:W-:Y:S02]  /*a570*/  PRMT R0, RZ, 0x654, R0 ;  /* 0x00000654ff007816 */ /* 0x000fe40000000000 */
[----:B------:R-:W-:Y:S02]  /*a580*/  LEA.HI.X R20, R2, UR5, R3, 0x1, P3 ;  /* 0x0000000502147c11 */ /* 0x000fe400098f0c03 */
[-C--:B------:R-:W-:Y:S01]  /*a590*/  ISETP.GE.AND P0, PT, R16, R53.reuse, PT ;  /* 0x000000351000720c */ /* 0x080fe20003f06270 */
[----:B------:R-:W-:Y:S01]  /*a5a0*/  VIADD R16, R44, 0x40 ;  /* 0x000000402c107836 */ /* 0x000fe20000000000 */
[----:B-1----:R0:W-:Y:S01]  /*a5b0*/  SYNCS.ARRIVE.TRANS64.RED.A1T0 RZ, [R0+URZ], RZ ;  /* 0x000000ff00ff79a7 */ /* 0x0021e2000810043f */
[----:B------:R0:W1:Y:S01]  /*a5c0*/  SHFL.IDX PT, R3, R18, RZ, 0x181f ;  /* 0x00181fff12037589 */ /* 0x00006200000e0000 */
[----:B------:R-:W-:Y:S03]  /*a5d0*/  BSSY B1, `(.L_x_2480) ;  /* 0x000000d000017945 */ /* 0x000fe60003800000 */
[----:B------:R0:W2:Y:S01]  /*a5e0*/  SHFL.IDX PT, R17, R20, RZ, 0x181f ;  /* 0x00181fff14117589 */ /* 0x0000a200000e0000 */
[----:B------:R-:W-:Y:S01]  /*a5f0*/  ISETP.GE.AND P1, PT, R16, R53, PT ;  /* 0x000000351000720c */ /* 0x000fe20003f26270 */
[----:B------:R-:W-:-:S12]  /*a600*/  @P2 BRA `(.L_x_2481) ;  /* 0x0000000000242947 */ /* 0x000fd80003800000 */
[----:B------:R-:W-:Y:S02]  /*a610*/  ULDC UR4, c[0x0][0xac8] ;  /* 0x0002b20000047ab9 */ /* 0x000fe40000000800 */
[----:B------:R-:W-:Y:S02]  /*a620*/  ISETP.GE.AND P2, PT, R22, UR4, PT ;  /* 0x0000000416007c0c */ /* 0x000fe4000bf46270 */
[----:B------:R-:W-:-:S11]  /*a630*/  ISETP.GE.AND P3, PT, R186, UR4, PT ;  /* 0x00000004ba007c0c */ /* 0x000fd6000bf66270 */
[-C--:B-1----:R-:W-:Y:S02]  /*a640*/  @!P2 LEA R2, P4, R22, R3.reuse, 0x1 ;  /* 0x000000031602a211 */ /* 0x082fe400078808ff */
[----:B------:R-:W-:Y:S02]  /*a650*/  @!P3 LEA R16, P5, R186, R3, 0x1 ;  /* 0x00000003ba10b211 */ /* 0x000fe400078a08ff */
[-C--:B--2---:R-:W-:Y:S02]  /*a660*/  @!P2 LEA.HI.X R3, R22, R17.reuse, R197, 0x1, P4 ;  /* 0x000000111603a211 */ /* 0x084fe400020f0cc5 */
[----:B------:R-:W-:-:S03]  /*a670*/  @!P3 LEA.HI.X R17, R186, R17, R196, 0x1, P5 ;  /* 0x00000011ba11b211 */ /* 0x000fc600028f0cc4 */
[----:B-----5:R3:W-:Y:S04]  /*a680*/  @!P2 ST.E.128 desc[UR56][R2.64], R24 ;  /* 0x000000180200a985 */ /* 0x0207e8000c101d38 */
[----:B------:R3:W-:Y:S02]  /*a690*/  @!P3 ST.E.128 desc[UR56][R16.64], R40 ;  /* 0x000000281000b985 */ /* 0x0007e4000c101d38 */
.L_x_2481:
[----:B------:R-:W-:Y:S05]  /*a6a0*/  BSYNC B1 ;  /* 0x0000000000017941 */ /* 0x000fea0003800000 */
.L_x_2480:
[----:B--23--:R2:W3:Y:S01]  /*a6b0*/  SHFL.IDX PT, R17, R20, 0x1, 0x181f ;  /* 0x00381f0014117f89 */ /* 0x00c4e200000e0000 */
[----:B------:R-:W-:Y:S03]  /*a6c0*/  BSSY B1, `(.L_x_2482) ;  /* 0x000000c000017945 */ /* 0x000fe60003800000 */
[----:B-1----:R2:W1:Y:S01]  /*a6d0*/  SHFL.IDX PT, R3, R18, 0x1, 0x181f ;  /* 0x00381f0012037f89 */ /* 0x00246200000e0000 */
[----:B------:R-:W-:Y:S05]  /*a6e0*/  @P0 BRA `(.L_x_2483) ;  /* 0x0000000000240947 */ /* 0x000fea0003800000 */
[----:B------:R-:W-:Y:S02]  /*a6f0*/  ULDC UR4, c[0x0][0xac8] ;  /* 0x0002b20000047ab9 */ /* 0x000fe40000000800 */
[----:B------:R-:W-:Y:S02]  /*a700*/  ISETP.GE.AND P3, PT, R22, UR4, PT ;  /* 0x0000000416007c0c */ /* 0x000fe4000bf66270 */
[----:B------:R-:W-:-:S11]  /*a710*/  ISETP.GE.AND P4, PT, R186, UR4, PT ;  /* 0x00000004ba007c0c */ /* 0x000fd6000bf86270 */
[-C--:B-1----:R-:W-:Y:S02]  /*a720*/  @!P3 LEA R2, P0, R22, R3.reuse, 0x1 ;  /* 0x000000031602b211 */ /* 0x082fe400078008ff */
[----:B------:R-:W-:Y:S02]  /*a730*/  @!P4 LEA R16, P2, R186, R3, 0x1 ;  /* 0x00000003ba10c211 */ /* 0x000fe400078408ff */
[-C--:B---3--:R-:W-:Y:S02]  /*a740*/  @!P3 LEA.HI.X R3, R22, R17.reuse, R197, 0x1, P0 ;  /* 0x000000111603b211 */ /* 0x088fe400000f0cc5 */
[----:B------:R-:W-:-:S03]  /*a750*/  @!P4 LEA.HI.X R17, R186, R17, R196, 0x1, P2 ;  /* 0x00000011ba11c211 */ /* 0x000fc600010f0cc4 */
[----:B-----5:R4:W-:Y:S04]  /*a760*/  @!P3 ST.E.128 desc[UR56][R2.64], R12 ;  /* 0x0000000c0200b985 */ /* 0x0209e8000c101d38 */
[----:B------:R4:W-:Y:S02]  /*a770*/  @!P4 ST.E.128 desc[UR56][R16.64], R36 ;  /* 0x000000241000c985 */ /* 0x0009e4000c101d38 */
.L_x_2483:
[----:B------:R-:W-:Y:S05]  /*a780*/  BSYNC B1 ;  /* 0x0000000000017941 */ /* 0x000fea0003800000 */
.L_x_2482:
[----:B----45:R4:W0:Y:S01]  /*a790*/  SHFL.IDX PT, R13, R20, 0x2, 0x181f ;  /* 0x00581f00140d7f89 */ /* 0x03082200000e0000 */
        /* <DEDUP_REMOVED lines=8> */
[-C--:B0-----:R-:W-:Y:S02]  /*a820*/  @!P2 LEA.HI.X R3, R22, R13.reuse, R197, 0x1, P0 ;  /* 0x0000000d1603a211 */ /* 0x081fe400000f0cc5 */
[----:B------:R-:W-:-:S03]  /*a830*/  @!P3 LEA.HI.X R13, R186, R13, R196, 0x1, P1 ;  /* 0x0000000dba0db211 */ /* 0x000fc600008f0cc4 */
[----:B------:R0:W-:Y:S04]  /*a840*/  @!P2 ST.E.128 desc[UR56][R2.64], R8 ;  /* 0x000000080200a985 */ /* 0x0001e8000c101d38 */
[----:B------:R0:W-:Y:S02]  /*a850*/  @!P3 ST.E.128 desc[UR56][R12.64], R32 ;  /* 0x000000200c00b985 */ /* 0x0001e4000c101d38 */
.L_x_2485:
[----:B------:R-:W-:Y:S05]  /*a860*/  BSYNC B1 ;  /* 0x0000000000017941 */ /* 0x000fea0003800000 */
.L_x_2484:
[----:B0-----:R-:W-:Y:S01]  /*a870*/  VIADD R0, R44, 0x60 ;  /* 0x000000602c007836 */ /* 0x001fe20000000000 */
[----:B------:R0:W0:Y:S04]  /*a880*/  SHFL.IDX PT, R9, R20, 0x3, 0x181f ;  /* 0x00781f0014097f89 */ /* 0x00002800000e0000 */
[----:B------:R-:W-:Y:S01]  /*a890*/  ISETP.GE.AND P0, PT, R0, R53, PT ;  /* 0x000000350000720c */ /* 0x000fe20003f06270 */
[----:B------:R0:W0:-:S12]  /*a8a0*/  SHFL.IDX PT, R11, R18, 0x3, 0x181f ;  /* 0x00781f00120b7f89 */ /* 0x00001800000e0000 */
[----:B------:R-:W-:Y:S05]  /*a8b0*/  @P0 BRA `(.L_x_2486) ;  /* 0x0000000800d80947 */ /* 0x000fea0003800000 */
[----:B------:R-:W-:Y:S02]  /*a8c0*/  ULDC UR4, c[0x0][0xac8] ;  /* 0x0002b20000047ab9 */ /* 0x000fe40000000800 */
[----:B------:R-:W-:-:S13]  /*a8d0*/  ISETP.GE.AND P1, PT, R22, UR4, PT ;  /* 0x0000000416007c0c */ /* 0x000fda000bf26270 */
[----:B0-----:R-:W-:-:S04]  /*a8e0*/  @!P1 LEA R2, P0, R22, R11, 0x1 ;  /* 0x0000000b16029211 */ /* 0x001fc800078008ff */
[----:B-1----:R-:W-:Y:S02]  /*a8f0*/  @!P1 LEA.HI.X R3, R22, R9, R197, 0x1, P0 ;  /* 0x0000000916039211 */ /* 0x002fe400000f0cc5 */
[----:B------:R-:W-:-:S03]  /*a900*/  ISETP.GE.AND P0, PT, R186, UR4, PT ;  /* 0x00000004ba007c0c */ /* 0x000fc6000bf06270 */
[----:B------:R0:W-:Y:S10]  /*a910*/  @!P1 ST.E.128 desc[UR56][R2.64], R4 ;  /* 0x0000000402009985 */ /* 0x0001f4000c101d38 */
[----:B------:R-:W-:Y:S05]  /*a920*/  @P0 BRA `(.L_x_2486) ;  /* 0x0000000800bc0947 */ /* 0x000fea0003800000 */
[----:B0-----:R-:W-:-:S04]  /*a930*/  LEA R2, P0, R186, R11, 0x1 ;  /* 0x0000000bba027211 */ /* 0x001fc800078008ff */
[----:B------:R-:W-:-:S05]  /*a940*/  LEA.HI.X R3, R186, R9, R196, 0x1, P0 ;  /* 0x00000009ba037211 */ /* 0x000fca00000f0cc4 */
[----:B------:R0:W-:Y:S01]  /*a950*/  ST.E.128 desc[UR56][R2.64], R28 ;  /* 0x0000001c02007985 */ /* 0x0001e2000c101d38 */
[----:B------:R-:W-:Y:S05]  /*a960*/  BRA `(.L_x_2486) ;  /* 0x0000000800ac7947 */ /* 0x000fea0003800000 */
.L_x_2478:
[----:B------:R-:W2:Y:S01]  /*a970*/  LDC.64 R4, c[0x0][0xc00] ;  /* 0x00030000ff047b82 */ /* 0x000ea20000000a00 */
[----:B------:R-:W-:Y:S01]  /*a980*/  ULDC.64 UR4, c[0x0][0xc08] ;  /* 0x0003020000047ab9 */ /* 0x000fe20000000a00 */
[----:B------:R-:W-:-:S06]  /*a990*/  IMAD.MOV.U32 R6, RZ, RZ, RZ ;  /* 0x000000ffff067224 */ /* 0x000fcc00078e00ff */
[----:B------:R-:W3:Y:S01]  /*a9a0*/  LDC.64 R2, c[0x0][0xc00] ;  /* 0x00030000ff027b82 */ /* 0x000ee20000000a00 */
[----:B------:R-:W-:-:S04]  /*a9b0*/  ISETP.NE.U32.AND P1, PT, RZ, UR4, PT ;  /* 0x00000004ff007c0c */ /* 0x000fc8000bf25070 */
[----:B------:R-:W-:-:S03]  /*a9c0*/  ISETP.NE.AND.EX P1, PT, RZ, UR5, PT, P1 ;  /* 0x00000005ff007c0c */ /* 0x000fc6000bf25310 */
[----:B------:R-:W4:Y:S01]  /*a9d0*/  LDC R17, c[0x0][0xbe8] ;  /* 0x0002fa00ff117b82 */ /* 0x000f220000000800 */
[----:B--2---:R-:W-:-:S04]  /*a9e0*/  ISETP.NE.U32.AND P0, PT, R4, RZ, PT ;  /* 0x000000ff0400720c */ /* 0x004fc80003f05070 */
[----:B------:R-:W-:Y:S01]  /*a9f0*/  ISETP.NE.AND.EX P0, PT, R5, RZ, PT, P0 ;  /* 0x000000ff0500720c */ /* 0x000fe20003f05300 */
[----:B---3--:R-:W-:-:S04]  /*aa00*/  IMAD.WIDE R4, R185, 0x4, R2 ;  /* 0x00000004b9047825 */ /* 0x008fc800078e0202 */
[----:B------:R-:W2:Y:S01]  /*aa10*/  @P1 LDC.64 R2, c[0x0][0xc08] ;  /* 0x00030200ff021b82 */ /* 0x000ea20000000a00 */
[----:B------:R-:W-:Y:S02]  /*aa20*/  ULDC UR4, c[0x0][0xa88] ;  /* 0x0002a20000047ab9 */ /* 0x000fe40000000800 */
[----:B0-----:R-:W-:-:S05]  /*aa30*/  IMAD.U32 R0, RZ, RZ, UR4 ;  /* 0x00000004ff007e24 */ /* 0x001fca000f8e00ff */
[----:B------:R0:W5:Y:S01]  /*aa40*/  @P0 LDG.E R6, desc[UR56][R4.64] ;  /* 0x0000003804060981 */ /* 0x000162000c1e1900 */
[----:B--2---:R-:W-:-:S05]  /*aa50*/  @P1 IMAD.WIDE R2, R185, 0x4, R2 ;  /* 0x00000004b9021825 */ /* 0x004fca00078e0202 */
[----:B------:R0:W5:Y:S01]  /*aa60*/  @P1 LDG.E R0, desc[UR56][R2.64] ;  /* 0x0000003802001981 */ /* 0x000162000c1e1900 */
[----:B----4-:R-:W-:Y:S02]  /*aa70*/  ISETP.NE.AND P2, PT, R17, 0x1, PT ;  /* 0x000000011100780c */ /* 0x010fe40003f45270 */
[----:B------:R-:W-:-:S11]  /*aa80*/  ISETP.GE.AND P3, PT, R198, 0x80, PT ;  /* 0x00000080c600780c */ /* 0x000fd60003f66270 */
[----:B------:R-:W2:Y:S08]  /*aa90*/  @P2 LDC R12, c[0x0][0xbec] ;  /* 0x0002fb00ff0c2b82 */ /* 0x000eb00000000800 */
[----:B------:R-:W3:Y:S01]  /*aaa0*/  @P2 LDC R21, c[0x0][0xbf0] ;  /* 0x0002fc00ff152b82 */ /* 0x000ee20000000800 */
[----:B0-----:R-:W-:Y:S05]  /*aab0*/  @P1 BRA `(.L_x_2487) ;  /* 0x0000000000101947 */ /* 0x001fea0003800000 */
[----:B------:R-:W-:Y:S05]  /*aac0*/  @!P0 BRA `(.L_x_2487) ;  /* 0x00000000000c8947 */ /* 0x000fea0003800000 */
[----:B------:R-:W4:Y:S04]  /*aad0*/  LDG.E R3, desc[UR56][R4.64] ;  /* 0x0000003804037981 */ /* 0x000f28000c1e1900 */
[----:B-----5:R-:W4:Y:S02]  /*aae0*/  LDG.E R0, desc[UR56][R4.64+0x4] ;  /* 0x0000043804007981 */ /* 0x020f24000c1e1900 */
[----:B----4-:R-:W-:-:S07]  /*aaf0*/  IMAD.IADD R0, R0, 0x1, -R3 ;  /* 0x0000000100007824 */ /* 0x010fce00078e0a03 */
.L_x_2487:
        /* <DEDUP_REMOVED lines=45> */
.L_x_2489:
[----:B------:R-:W-:Y:S05]  /*add0*/  BSYNC B1 ;  /* 0x0000000000017941 */ /* 0x000fea0003800000 */
.L_x_2488:
        /* <DEDUP_REMOVED lines=38> */
[----:B------:R-:W-:Y:S01]  /*b040*/  IMAD.IADD R3, R3, 0x1, R5 ;  /* 0x0000000103037824 */ /* 0x000fe200078e0205 */
[----:B------:R-:W-:Y:S01]  /*b050*/  LEA R4, P3, R2, UR4, 0x1 ;  /* 0x0000000402047c11 */ /* 0x000fe2000f8608ff */
[----:B------:R-:W-:-:S03]  /*b060*/  VIADD R0, R18, 0x20 ;  /* 0x0000002012007836 */ /* 0x000fc60000000000 */
[----:B------:R-:W-:Y:S01]  /*b070*/  LEA.HI.X R5, R2, UR5, R3, 0x1, P3 ;  /* 0x0000000502057c11 */ /* 0x000fe200098f0c03 */
[----:B------:R0:W2:Y:S01]  /*b080*/  SHFL.IDX PT, R7, R4, RZ, 0x181f ;  /* 0x00181fff04077589 */ /* 0x0000a200000e0000 */
[-C--:B------:R-:W-:Y:S01]  /*b090*/  ISETP.GE.AND P1, PT, R0, R17.reuse, PT ;  /* 0x000000110000720c */ /* 0x080fe20003f26270 */
[----:B------:R-:W-:Y:S02]  /*b0a0*/  VIADD R0, R18, 0x40 ;  /* 0x0000004012007836 */ /* 0x000fe40000000000 */
[----:B------:R0:W3:Y:S03]  /*b0b0*/  SHFL.IDX PT, R3, R5, RZ, 0x181f ;  /* 0x00181fff05037589 */ /* 0x0000e600000e0000 */
[----:B------:R-:W-:Y:S01]  /*b0c0*/  ISETP.GE.AND P0, PT, R0, R17, PT ;  /* 0x000000110000720c */ /* 0x000fe20003f06270 */
[----:B------:R-:W-:-:S12]  /*b0d0*/  @P2 BRA `(.L_x_2491) ;  /* 0x0000000000242947 */ /* 0x000fd80003800000 */
[----:B------:R-:W-:Y:S02]  /*b0e0*/  ULDC UR4, c[0x0][0xac8] ;  /* 0x0002b20000047ab9 */ /* 0x000fe40000000800 */
[----:B------:R-:W-:Y:S02]  /*b0f0*/  ISETP.GE.AND P4, PT, R22, UR4, PT ;  /* 0x0000000416007c0c */ /* 0x000fe4000bf86270 */
[----:B------:R-:W-:-:S11]  /*b100*/  ISETP.GE.AND P5, PT, R186, UR4, PT ;  /* 0x00000004ba007c0c */ /* 0x000fd6000bfa6270 */
[-C--:B--2---:R-:W-:Y:S02]  /*b110*/  @!P4 LEA R6, P2, R22, R7.reuse, 0x1 ;  /* 0x000000071606c211 */ /* 0x084fe400078408ff */
[----:B------:R-:W-:Y:S02]  /*b120*/  @!P5 LEA R2, P3, R186, R7, 0x1 ;  /* 0x00000007ba02d211 */ /* 0x000fe400078608ff */
[-C--:B---3--:R-:W-:Y:S02]  /*b130*/  @!P4 LEA.HI.X R7, R22, R3.reuse, R197, 0x1, P2 ;  /* 0x000000031607c211 */ /* 0x088fe400010f0cc5 */
[----:B------:R-:W-:-:S03]  /*b140*/  @!P5 LEA.HI.X R3, R186, R3, R196, 0x1, P3 ;  /* 0x00000003ba03d211 */ /* 0x000fc600018f0cc4 */
[----:B------:R4:W-:Y:S04]  /*b150*/  @!P4 ST.E.128 desc[UR56][R6.64], RZ ;  /* 0x000000ff0600c985 */ /* 0x0009e8000c101d38 */
[----:B------:R4:W-:Y:S02]  /*b160*/  @!P5 ST.E.128 desc[UR56][R2.64], RZ ;  /* 0x000000ff0200d985 */ /* 0x0009e4000c101d38 */
.L_x_2491:
[----:B------:R-:W-:Y:S05]  /*b170*/  BSYNC B1 ;  /* 0x0000000000017941 */ /* 0x000fea0003800000 */
.L_x_2490:
[----:B---34-:R3:W4:Y:S01]  /*b180*/  SHFL.IDX PT, R3, R5, 0x1, 0x181f ;  /* 0x00381f0005037f89 */ /* 0x01872200000e0000 */
[----:B------:R-:W-:Y:S03]  /*b190*/  BSSY B1, `(.L_x_2492) ;  /* 0x000000c000017945 */ /* 0x000fe60003800000 */
[----:B--2---:R3:W2:Y:S01]  /*b1a0*/  SHFL.IDX PT, R7, R4, 0x1, 0x181f ;  /* 0x00381f0004077f89 */ /* 0x0046a200000e0000 */
[----:B------:R-:W-:Y:S05]  /*b1b0*/  @P1 BRA `(.L_x_2493) ;  /* 0x0000000000241947 */ /* 0x000fea0003800000 */
[----:B------:R-:W-:Y:S02]  /*b1c0*/  ULDC UR4, c[0x0][0xac8] ;  /* 0x0002b20000047ab9 */ /* 0x000fe40000000800 */
[----:B------:R-:W-:Y:S02]  /*b1d0*/  ISETP.GE.AND P3, PT, R22, UR4, PT ;  /* 0x0000000416007c0c */ /* 0x000fe4000bf66270 */
[----:B------:R-:W-:-:S11]  /*b1e0*/  ISETP.GE.AND P4, PT, R186, UR4, PT ;  /* 0x00000004ba007c0c */ /* 0x000fd6000bf86270 */
[-C--:B--2---:R-:W-:Y:S02]  /*b1f0*/  @!P3 LEA R6, P1, R22, R7.reuse, 0x1 ;  /* 0x000000071606b211 */ /* 0x084fe400078208ff */
[----:B------:R-:W-:Y:S02]  /*b200*/  @!P4 LEA R2, P2, R186, R7, 0x1 ;  /* 0x00000007ba02c211 */ /* 0x000fe400078408ff */
[-C--:B----4-:R-:W-:Y:S02]  /*b210*/  @!P3 LEA.HI.X R7, R22, R3.reuse, R197, 0x1, P1 ;  /* 0x000000031607b211 */ /* 0x090fe400008f0cc5 */
[----:B------:R-:W-:-:S03]  /*b220*/  @!P4 LEA.HI.X R3, R186, R3, R196, 0x1, P2 ;  /* 0x00000003ba03c211 */ /* 0x000fc600010f0cc4 */
[----:B------:R2:W-:Y:S04]  /*b230*/  @!P3 ST.E.128 desc[UR56][R6.64], RZ ;  /* 0x000000ff0600b985 */ /* 0x0005e8000c101d38 */
[----:B------:R2:W-:Y:S02]  /*b240*/  @!P4 ST.E.128 desc[UR56][R2.64], RZ ;  /* 0x000000ff0200c985 */ /* 0x0005e4000c101d38 */
.L_x_2493:
[----:B------:R-:W-:Y:S05]  /*b250*/  BSYNC B1 ;  /* 0x0000000000017941 */ /* 0x000fea0003800000 */
.L_x_2492:
[----:B--2-4-:R2:W4:Y:S01]  /*b260*/  SHFL.IDX PT, R3, R5, 0x2, 0x181f ;  /* 0x00581f0005037f89 */ /* 0x01452200000e0000 */
[----:B------:R-:W-:Y:S03]  /*b270*/  BSSY B1, `(.L_x_2494) ;  /* 0x000000c000017945 */ /* 0x000fe60003800000 */
[----:B------:R2:W0:Y:S01]  /*b280*/  SHFL.IDX PT, R7, R4, 0x2, 0x181f ;  /* 0x00581f0004077f89 */ /* 0x00042200000e0000 */
[----:B------:R-:W-:Y:S05]  /*b290*/  @P0 BRA `(.L_x_2495) ;  /* 0x0000000000240947 */ /* 0x000fea0003800000 */
[----:B------:R-:W-:Y:S02]  /*b2a0*/  ULDC UR4, c[0x0][0xac8] ;  /* 0x0002b20000047ab9 */ /* 0x000fe40000000800 */
[----:B------:R-:W-:Y:S02]  /*b2b0*/  ISETP.GE.AND P2, PT, R22, UR4, PT ;  /* 0x0000000416007c0c */ /* 0x000fe4000bf46270 */
[----:B------:R-:W-:-:S11]  /*b2c0*/  ISETP.GE.AND P3, PT, R186, UR4, PT ;  /* 0x00000004ba007c0c */ /* 0x000fd6000bf66270 */
[-C--:B0-----:R-:W-:Y:S02]  /*b2d0*/  @!P2 LEA R6, P0, R22, R7.reuse, 0x1 ;  /* 0x000000071606a211 */ /* 0x081fe400078008ff */
[----:B------:R-:W-:Y:S02]  /*b2e0*/  @!P3 LEA R2, P1, R186, R7, 0x1 ;  /* 0x00000007ba02b211 */ /* 0x000fe400078208ff */
[-C--:B----4-:R-:W-:Y:S02]  /*b2f0*/  @!P2 LEA.HI.X R7, R22, R3.reuse, R197, 0x1, P0 ;  /* 0x000000031607a211 */ /* 0x090fe400000f0cc5 */
[----:B------:R-:W-:-:S03]  /*b300*/  @!P3 LEA.HI.X R3, R186, R3, R196, 0x1, P1 ;  /* 0x00000003ba03b211 */ /* 0x000fc600008f0cc4 */
[----:B------:R0:W-:Y:S04]  /*b310*/  @!P2 ST.E.128 desc[UR56][R6.64], RZ ;  /* 0x000000ff0600a985 */ /* 0x0001e8000c101d38 */
[----:B------:R0:W-:Y:S02]  /*b320*/  @!P3 ST.E.128 desc[UR56][R2.64], RZ ;  /* 0x000000ff0200b985 */ /* 0x0001e4000c101d38 */
.L_x_2495:
[----:B------:R-:W-:Y:S05]  /*b330*/  BSYNC B1 ;  /* 0x0000000000017941 */ /* 0x000fea0003800000 */
.L_x_2494:
[----:B------:R-:W-:Y:S01]  /*b340*/  VIADD R0, R18, 0x60 ;  /* 0x0000006012007836 */ /* 0x000fe20000000000 */
[----:B0-23--:R-:W0:Y:S04]  /*b350*/  SHFL.IDX PT, R5, R5, 0x3, 0x181f ;  /* 0x00781f0005057f89 */ /* 0x00de2800000e0000 */
[----:B------:R-:W-:Y:S01]  /*b360*/  ISETP.GE.AND P0, PT, R0, R17, PT ;  /* 0x000000110000720c */ /* 0x000fe20003f06270 */
[----:B----4-:R2:W3:-:S12]  /*b370*/  SHFL.IDX PT, R3, R4, 0x3, 0x181f ;  /* 0x00781f0004037f89 */ /* 0x0104d800000e0000 */
[----:B--2---:R-:W-:Y:S05]  /*b380*/  @P0 BRA `(.L_x_2486) ;  /* 0x0000000000240947 */ /* 0x004fea0003800000 */
[----:B------:R-:W-:Y:S02]  /*b390*/  ULDC UR4, c[0x0][0xac8] ;  /* 0x0002b20000047ab9 */ /* 0x000fe40000000800 */
[----:B------:R-:W-:Y:S02]  /*b3a0*/  ISETP.GE.AND P2, PT, R22, UR4, PT ;  /* 0x0000000416007c0c */ /* 0x000fe4000bf46270 */
[----:B------:R-:W-:-:S11]  /*b3b0*/  ISETP.GE.AND P3, PT, R186, UR4, PT ;  /* 0x00000004ba007c0c */ /* 0x000fd6000bf66270 */
[-C--:B---3--:R-:W-:Y:S02]  /*b3c0*/  @!P2 LEA R6, P0, R22, R3.reuse, 0x1 ;  /* 0x000000031606a211 */ /* 0x088fe400078008ff */
[----:B------:R-:W-:Y:S02]  /*b3d0*/  @!P3 LEA R2, P1, R186, R3, 0x1 ;  /* 0x00000003ba02b211 */ /* 0x000fe400078208ff */
[-C--:B0-----:R-:W-:Y:S02]  /*b3e0*/  @!P2 LEA.HI.X R7, R22, R5.reuse, R197, 0x1, P0 ;  /* 0x000000051607a211 */ /* 0x081fe400000f0cc5 */
[----:B------:R-:W-:-:S03]  /*b3f0*/  @!P3 LEA.HI.X R3, R186, R5, R196, 0x1, P1 ;  /* 0x00000005ba03b211 */ /* 0x000fc600008f0cc4 */
[----:B------:R0:W-:Y:S04]  /*b400*/  @!P2 ST.E.128 desc[UR56][R6.64], RZ ;  /* 0x000000ff0600a985 */ /* 0x0001e8000c101d38 */
[----:B------:R0:W-:Y:S02]  /*b410*/  @!P3 ST.E.128 desc[UR56][R2.64], RZ ;  /* 0x000000ff0200b985 */ /* 0x0001e4000c101d38 */
.L_x_2486:
[----:B------:R-:W-:Y:S05]  /*b420*/  BSYNC B0 ;  /* 0x0000000000007941 */ /* 0x000fea0003800000 */
.L_x_2477:
[----:B------:R-:W-:Y:S02]  /*b430*/  ULDC UR4, c[0x0][0xc3c] ;  /* 0x00030f0000047ab9 */ /* 0x000fe40000000800 */
[----:B-1----:R-:W-:-:S13]  /*b440*/  ISETP.GE.AND P0, PT, R47, UR4, PT ;  /* 0x000000042f007c0c */ /* 0x002fda000bf06270 */
[----:B------:R-:W-:Y:S05]  /*b450*/  @!P0 BRA `(.L_x_2496) ;  /* 0xffffff5800548947 */ /* 0x000fea000383ffff */
[----:B------:R-:W-:Y:S05]  /*b460*/  EXIT ;  /* 0x000000000000794d */ /* 0x000fea0003800000 */
.L_x_2441:
[----:B------:R-:W-:-:S08]  /*b470*/  NOP ;  /* 0x0000000000007918 */ /* 0x000fd00000000000 */
[----:B0-----:R-:W0:-:S00]  /*b480*/  USETMAXREG.DEALLOC.CTAPOOL 0x18 ;  /* 0x00000018000079c8 */ /* 0x001e0000080e0500 */
[----:B0-----:R-:W-:Y:S01]  /*b490*/  LOP3.LUT R0, R0, 0x3, RZ, 0xc0, !PT ;  /* 0x0000000300007812 */ /* 0x001fe200078ec0ff */
[----:B------:R-:W-:-:S05]  /*b4a0*/  IMAD.MOV.U32 R5, RZ, RZ, RZ ;  /* 0x000000ffff057224 */ /* 0x000fca00078e00ff */
[----:B------:R-:W0:Y:S02]  /*b4b0*/  SHFL.IDX PT, R0, R0, RZ, 0x1f ;  /* 0x00001fff00007589 */ /* 0x000e2400000e0000 */
[----:B0-----:R-:W-:-:S04]  /*b4c0*/  ISETP.NE.AND P0, PT, R0, RZ, PT ;  /* 0x000000ff0000720c */ /* 0x001fc80003f05270 */
[----:B------:R-:W-:-:S05]  /*b4d0*/  P2R R0, PR, RZ, 0x1 ;  /* 0x00000001ff007803 */ /* 0x000fca0000000000 */
[----:B------:R0:W-:Y:S04]  /*b4e0*/  STL [R1+0x50], R0 ;  /* 0x0000500001007387 */ /* 0x0001e80000100800 */
        /* <DEDUP_REMOVED lines=8> */
.L_x_2497:
[----:B0-----:R-:W0:Y:S01]  /*b570*/  S2R R0, SR_TID.X ;  /* 0x0000000000007919 */ /* 0x001e220000002100 */
[----:B------:R-:W-:Y:S01]  /*b580*/  ULDC UR4, c[0x0][0xc3c] ;  /* 0x00030f0000047ab9 */ /* 0x000fe20000000800 */
[----:B------:R-:W1:Y:S01]  /*b590*/  S2UR UR6, SR_CTAID.X ;  /* 0x00000000000679c3 */ /* 0x000e620000002500 */
        /* <DEDUP_REMOVED lines=39> */
.L_x_2503:
        /* <DEDUP_REMOVED lines=12> */
.L_x_2502:
[----:B------:R-:W-:Y:S05]  /*b8d0*/  BSYNC B0 ;  /* 0x0000000000007941 */ /* 0x000fea0003800000 */
.L_x_2501:
        /* <DEDUP_REMOVED lines=21> */
.L_x_2499:
        /* <DEDUP_REMOVED lines=20> */
.L_x_2504:
        /* <DEDUP_REMOVED lines=57> */
.L_x_2500:
[----:B------:R-:W-:Y:S02]  /*bf00*/  IMAD.MOV.U32 R17, RZ, RZ, RZ ;  /* 0x000000ffff117224 */ /* 0x000fe400078e00ff */
[----:B------:R-:W-:Y:S02]  /*bf10*/  IMAD.U32 R16, RZ, RZ, UR6 ;  /* 0x00000006ff107e24 */ /* 0x000fe4000f8e00ff */
[----:B------:R-:W-:-:S07]  /*bf20*/  IMAD.MOV.U32 R18, RZ, RZ, RZ ;  /* 0x000000ffff127224 */ /* 0x000fce00078e00ff */
.L_x_2505:
[----:B------:R-:W-:-:S13]  /*bf30*/  ISETP.NE.AND P0, PT, R0, RZ, PT ;  /* 0x000000ff0000720c */ /* 0x000fda0003f05270 */
[----:B------:R-:W1:Y:S01]  /*bf40*/  @!P0 S2R R3, SR_CgaCtaId ;  /* 0x0000000000038919 */ /* 0x000e620000008800 */
[----:B------:R-:W-:-:S04]  /*bf50*/  @!P0 MOV R0, 0x400 ;  /* 0x0000040000008802 */ /* 0x000fc80000000f00 */
[----:B-1----:R-:W-:-:S05]  /*bf60*/  @!P0 LEA R0, R3, R0, 0x18 ;  /* 0x0000000003008211 */ /* 0x002fca00078ec0ff */
[----:B------:R1:W-:Y:S01]  /*bf70*/  @!P0 STS.128 [R0+0x348d0], R16 ;  /* 0x0348d01000008388 */ /* 0x0003e20000000c00 */
[----:B------:R-:W-:Y:S06]  /*bf80*/  BAR.ARV 0x5, 0x180 ;  /* 0x0146000000007b1d */ /* 0x000fec0000002000 */
.L_x_2498:
[----:B01----:R-:W-:Y:S01]  /*bf90*/  IMAD.MOV.U32 R0, RZ, RZ, 0x1 ;  /* 0x00000001ff007424 */ /* 0x003fe200078e00ff */
[----:B------:R0:W-:Y:S01]  /*bfa0*/  STL [R1+0x48], RZ ;  /* 0x000048ff01007387 */ /* 0x0001e20000100800 */
[----:B------:R-:W-:Y:S02]  /*bfb0*/  ULDC UR4, c[0x0][0xc3c] ;  /* 0x00030f0000047ab9 */ /* 0x000fe40000000800 */
[----:B--2---:R-:W-:Y:S01]  /*bfc0*/  ISETP.GE.AND P0, PT, R19, UR4, PT ;  /* 0x0000000413007c0c */ /* 0x004fe2000bf06270 */
        /* <DEDUP_REMOVED lines=30> */
.L_x_2608:
[----:B0-----:R-:W0:Y:S02]  /*c1b0*/  LDC.64 R2, c[0x0][0xc88] ;  /* 0x00032200ff027b82 */ /* 0x001e240000000a00 */
[----:B0-----:R-:W-:-:S05]  /*c1c0*/  IMAD.WIDE R2, R19, 0x4, R2 ;  /* 0x0000000413027825 */ /* 0x001fca00078e0202 */
[----:B--2---:R-:W2:Y:S01]  /*c1d0*/  LDG.E R12, desc[UR56][R2.64] ;  /* 0x00000038020c7981 */ /* 0x004ea2000c1e1900 */
[----:B------:R-:W-:Y:S05]  /*c1e0*/  YIELD ;  /* 0x0000000000007946 */ /* 0x000fea0003800000 */
[----:B------:R-:W-:Y:S01]  /*c1f0*/  ULDC.64 UR4, c[0x0][0xa28] ;  /* 0x00028a0000047ab9 */ /* 0x000fe20000000a00 */
[----:B------:R-:W-:Y:S01]  /*c200*/  IMAD.MOV.U32 R0, RZ, RZ, RZ ;  /* 0x000000ffff007224 */ /* 0x000fe200078e00ff */
[----:B------:R-:W-:Y:S01]  /*c210*/  ISETP.NE.U32.AND P0, PT, RZ, UR4, PT ;  /* 0x00000004ff007c0c */ /* 0x000fe2000bf05070 */
[----:B------:R-:W-:Y:S01]  /*c220*/  IMAD.MOV.U32 R6, RZ, RZ, RZ ;  /* 0x000000ffff067224 */ /* 0x000fe200078e00ff */
[----:B------:R-:W-:Y:S01]  /*c230*/  ULDC.64 UR8, c[0x0][0xa18] ;  /* 0x0002860000087ab9 */ /* 0x000fe20000000a00 */
[----:B------:R-:W-:Y:S01]  /*c240*/  ULDC.64 UR6, c[0x0][0xa08] ;  /* 0x0002820000067ab9 */ /* 0x000fe20000000a00 */
[----:B------:R-:W-:-:S02]  /*c250*/  ISETP.NE.AND.EX P0, PT, RZ, UR5, PT, P0 ;  /* 0x00000005ff007c0c */ /* 0x000fc4000bf05300 */
        /* <DEDUP_REMOVED lines=45> */
.L_x_2507:
[----:B------:R-:W-:Y:S01]  /*c530*/  IMAD.MOV.U32 R2, RZ, RZ, R12 ;  /* 0x000000ffff027224 */ /* 0x000fe200078e000c */
[----:B------:R-:W-:Y:S01]  /*c540*/  ULDC.64 UR4, c[0x0][0xa20] ;  /* 0x0002880000047ab9 */ /* 0x000fe20000000a00 */
[----:B-----5:R-:W-:Y:S01]  /*c550*/  IMAD.IADD R3, R8, 0x1, R0 ;  /* 0x0000000108037824 */ /* 0x020fe200078e0200 */
[----:B------:R-:W-:Y:S02]  /*c560*/  ISETP.NE.U32.AND P1, PT, RZ, UR4, PT ;  /* 0x00000004ff007c0c */ /* 0x000fe4000bf25070 */
[----:B------:R2:W-:Y:S02]  /*c570*/  STL [R1+0x10], R2 ;  /* 0x0000100201007387 */ /* 0x0005e40000100800 */
[----:B------:R-:W-:Y:S02]  /*c580*/  ISETP.NE.AND.EX P1, PT, RZ, UR5, PT, P1 ;  /* 0x00000005ff007c0c */ /* 0x000fe4000bf25310 */
[----:B------:R2:W-:Y:S11]  /*c590*/  STL [R1+0x18], R3 ;  /* 0x0000180301007387 */ /* 0x0005f60000100800 */
[----:B--2---:R-:W-:Y:S05]  /*c5a0*/  @!P1 BRA `(.L_x_2508) ;  /* 0x0000000000109947 */ /* 0x004fea0003800000 */
[----:B------:R-:W-:-:S04]  /*c5b0*/  IADD3 R6, P0, R11, UR4, RZ ;  /* 0x000000040b067c10 */ /* 0x000fc8000ff1e0ff */
[----:B------:R-:W-:-:S05]  /*c5c0*/  IADD3.X R7, R10, UR5, RZ, P0, !PT ;  /* 0x000000050a077c10 */ /* 0x000fca00087fe4ff */
[----:B------:R2:W5:Y:S01]  /*c5d0*/  LDG.E R6, desc[UR56][R6.64] ;  /* 0x0000003806067981 */ /* 0x000562000c1e1900 */
[----:B------:R-:W-:Y:S05]  /*c5e0*/  BRA `(.L_x_2509) ;  /* 0x0000000000107947 */ /* 0x000fea0003800000 */
.L_x_2508:
[----:B------:R-:W-:Y:S05]  /*c5f0*/  @!P0 BRA `(.L_x_2509) ;  /* 0x00000000000c8947 */ /* 0x000fea0003800000 */
[----:B------:R-:W2:Y:S04]  /*c600*/  LDG.E R6, desc[UR56][R4.64] ;  /* 0x0000003804067981 */ /* 0x000ea8000c1e1900 */
[----:B------:R-:W2:Y:S02]  /*c610*/  LDG.E R4, desc[UR56][R4.64+0x4] ;  /* 0x0000043804047981 */ /* 0x000ea4000c1e1900 */
[----:B--2---:R-:W-:-:S07]  /*c620*/  IMAD.IADD R6, R4, 0x1, -R6 ;  /* 0x0000000104067824 */ /* 0x004fce00078e0a06 */
.L_x_2509:
[----:B-----5:R-:W-:Y:S01]  /*c630*/  IMAD.IADD R6, R6, 0x1, -R0 ;  /* 0x0000000106067824 */ /* 0x020fe200078e0a00 */
[----:B------:R-:W-:Y:S01]  /*c640*/  BSSY B7, `(.L_x_2510) ;  /* 0x000043b000077945 */ /* 0x000fe20003800000 */
[----:B------:R-:W3:Y:S02]  /*c650*/  LDC R0, c[0x0][0x448] ;  /* 0x00011200ff007b82 */ /* 0x000ee40000000800 */
[----:B---3--:R-:W-:Y:S01]  /*c660*/  ISETP.NE.AND P0, PT, R0, 0x1, PT ;  /* 0x000000010000780c */ /* 0x008fe20003f05270 */
[----:B------:R-:W-:-:S04]  /*c670*/  IMAD.SHL.U32 R0, R17, 0x80, RZ ;  /* 0x0000008011007824 */ /* 0x000fc800078e00ff */
[----:B------:R-:W-:-:S08]  /*c680*/  VIADD R0, R0, 0x7f ;  /* 0x0000007f00007836 */ /* 0x000fd00000000000 */
[----:B------:R-:W3:Y:S08]  /*c690*/  @P0 LDC R2, c[0x0][0x44c] ;  /* 0x00011300ff020b82 */ /* 0x000ef00000000800 */
[----:B------:R-:W4:Y:S01]  /*c6a0*/  @P0 LDC R3, c[0x0][0x450] ;  /* 0x00011400ff030b82 */ /* 0x000f220000000800 */
[----:B---3--:R-:W-:-:S05]  /*c6b0*/  @P0 IMAD.HI.U32 R2, R0, R2, RZ ;  /* 0x0000000200020227 */ /* 0x008fca00078e00ff */
[----:B----4-:R-:W-:Y:S02]  /*c6c0*/  @P0 SHF.R.U32.HI R0, RZ, R3, R2 ;  /* 0x00000003ff000219 */ /* 0x010fe40000011602 */
[C---:B------:R-:W-:Y:S01]  /*c6d0*/  IADD3 R2, R6.reuse, 0x80, -R9 ;  /* 0x0000008006027810 */ /* 0x040fe20007ffe809 */
[----:B------:R-:W-:-:S04]  /*c6e0*/  VIADD R6, R6, 0x7f ;  /* 0x0000007f06067836 */ /* 0x000fc80000000000 */
[----:B------:R-:W-:Y:S01]  /*c6f0*/  IMAD.IADD R0, R2, 0x1, R0 ;  /* 0x0000000102007824 */ /* 0x000fe200078e0200 */
[----:B------:R-:W-:-:S04]  /*c700*/  SHF.R.S32.HI R2, RZ, 0x1f, R6 ;  /* 0x0000001fff027819 */ /* 0x000fc80000011406 */
[----:B------:R-:W-:Y:S02]  /*c710*/  SHF.R.S32.HI R3, RZ, 0x1f, R0 ;  /* 0x0000001fff037819 */ /* 0x000fe40000011400 */
[----:B------:R-:W-:Y:S02]  /*c720*/  LEA.HI R2, R2, R6, RZ, 0x7 ;  /* 0x0000000602027211 */ /* 0x000fe400078f38ff */
[----:B------:R-:W-:Y:S02]  /*c730*/  LEA.HI R3, R3, R0, RZ, 0x7 ;  /* 0x0000000003037211 */ /* 0x000fe400078f38ff */
[----:B------:R-:W-:Y:S02]  /*c740*/  SHF.R.S32.HI R2, RZ, 0x7, R2 ;  /* 0x00000007ff027819 */ /* 0x000fe40000011402 */
[----:B------:R-:W-:-:S04]  /*c750*/  SHF.R.S32.HI R3, RZ, 0x7, R3 ;  /* 0x00000007ff037819 */ /* 0x000fc80000011403 */
[----:B------:R-:W-:-:S04]  /*c760*/  VIMNMX R4, R2, R3, PT ;  /* 0x0000000302047248 */ /* 0x000fc80003fe0100 */
[----:B------:R-:W-:Y:S01]  /*c770*/  ISETP.GT.AND P0, PT, R4, RZ, PT ;  /* 0x000000ff0400720c */ /* 0x000fe20003f04270 */
[----:B------:R3:W-:-:S12]  /*c780*/  STL [R1+0x2c], R4 ;  /* 0x00002c0401007387 */ /* 0x0007d80000100800 */
[----:B---3--:R-:W-:Y:S05]  /*c790*/  @P0 BRA `(.L_x_2511) ;  /* 0x0000000000440947 */ /* 0x008fea0003800000 */
[----:B------:R-:W3:Y:S02]  /*c7a0*/  S2R R4, SR_TID.X ;  /* 0x0000000000047919 */ /* 0x000ee40000002100 */
[----:B---3--:R-:W-:-:S04]  /*c7b0*/  LOP3.LUT R4, R4, 0x7f, RZ, 0xc0, !PT ;  /* 0x0000007f04047812 */ /* 0x008fc800078ec0ff */
[----:B------:R-:W-:-:S13]  /*c7c0*/  ISETP.NE.AND P0, PT, R4, RZ, PT ;  /* 0x000000ff0400720c */ /* 0x000fda0003f05270 */
[----:B------:R-:W-:Y:S05]  /*c7d0*/  @P0 BRA `(.L_x_2512) ;  /* 0x0000004000840947 */ /* 0x000fea0003800000 */
[----:B------:R-:W3:Y:S01]  /*c7e0*/  S2R R3, SR_LANEID ;  /* 0x0000000000037919 */ /* 0x000ee20000000000 */
[----:B------:R-:W-:Y:S02]  /*c7f0*/  VOTEU.ANY UR4, UPT, PT ;  /* 0x0000000000047886 */ /* 0x000fe400038e0100 */
[----:B------:R-:W3:Y:S08]  /*c800*/  FLO.U32 R0, UR4 ;  /* 0x0000000400007d00 */ /* 0x000ef000080e0000 */
[----:B------:R-:W4:Y:S01]  /*c810*/  POPC R5, UR4 ;  /* 0x0000000400057d09 */ /* 0x000f220008000000 */
[----:B---3--:R-:W-:-:S02]  /*c820*/  ISETP.EQ.U32.AND P0, PT, R0, R3, PT ;  /* 0x000000030000720c */ /* 0x008fc40003f02070 */
[----:B------:R-:W4:Y:S11]  /*c830*/  LDC.64 R2, c[0x0][0xc60] ;  /* 0x00031800ff027b82 */ /* 0x000f360000000a00 */
[----:B----4-:R-:W3:Y:S01]  /*c840*/  @P0 ATOMG.E.ADD.STRONG.GPU PT, R3, desc[UR56][R2.64], R5 ;  /* 0x00000005020309a8 */ /* 0x010ee200081ee1f8 */
[----:B------:R-:W4:Y:S02]  /*c850*/  S2R R4, SR_LTMASK ;  /* 0x0000000000047919 */ /* 0x000f240000003900 */
[----:B----4-:R-:W-:-:S04]  /*c860*/  LOP3.LUT R4, R4, UR4, RZ, 0xc0, !PT ;  /* 0x0000000404047c12 */ /* 0x010fc8000f8ec0ff */
[----:B--2---:R-:W2:Y:S01]  /*c870*/  POPC R7, R4 ;  /* 0x0000000400077309 */ /* 0x004ea20000000000 */
[----:B---3--:R-:W2:Y:S02]  /*c880*/  SHFL.IDX PT, R0, R3, R0, 0x1f ;  /* 0x00001f0003007589 */ /* 0x008ea400000e0000 */
[----:B--2---:R-:W-:Y:S01]  /*c890*/  IADD3 R16, R0, UR36, R7 ;  /* 0x0000002400107c10 */ /* 0x004fe2000fffe007 */
[----:B------:R-:W-:Y:S06]  /*c8a0*/  BRA `(.L_x_2512) ;  /* 0x0000004000507947 */ /* 0x000fec0003800000 */
.L_x_2511:
[----:B------:R-:W3:Y:S01]  /*c8b0*/  LDL R0, [R1+0x4] ;  /* 0x0000040001007983 */ /* 0x000ee20000100800 */
        /* <DEDUP_REMOVED lines=20> */
.L_x_2514:
[----:B------:R-:W-:Y:S05]  /*ca00*/  BSYNC B6 ;  /* 0x0000000000067941 */ /* 0x000fea0003800000 */
.L_x_2513:
        /* <DEDUP_REMOVED lines=21> */
.L_x_2517:
        /* <DEDUP_REMOVED lines=16> */
.L_x_2516:
[----:B------:R-:W-:Y:S05]  /*cc60*/  BSYNC B6 ;  /* 0x0000000000067941 */ /* 0x000fea0003800000 */
.L_x_2515:
[----:B------:R-:W3:Y:S01]  /*cc70*/  LDL.LU R2, [R1] ;  /* 0x0000000001027983 */ /* 0x000ee20000300800 */
[----:B------:R-:W-:-:S03]  /*cc80*/  ULDC.64 UR4, c[0x0][0x9f8] ;  /* 0x00027e0000047ab9 */ /* 0x000fc60000000a00 */
[----:B------:R-:W4:Y:S04]  /*cc90*/  LDL.LU R4, [R1+0xc] ;  /* 0x00000c0001047983 */ /* 0x000f280000300800 */
[----:B--2---:R-:W2:Y:S01]  /*cca0*/  LDL R7, [R1+0x10] ;  /* 0x0000100001077983 */ /* 0x004ea20000100800 */
[----:B------:R-:W-:-:S03]  /*ccb0*/  ISETP.NE.U32.AND P0, PT, RZ, UR4, PT ;  /* 0x00000004ff007c0c */ /* 0x000fc6000bf05070 */
[----:B------:R-:W5:Y:S01]  /*ccc0*/  LDL R0, [R1+0x2c] ;  /* 0x00002c0001007983 */ /* 0x000f620000100800 */
[----:B------:R-:W-:-:S13]  /*ccd0*/  ISETP.NE.AND.EX P0, PT, RZ, UR5, PT, P0 ;  /* 0x00000005ff007c0c */ /* 0x000fda000bf05300 */
[----:B---3--:R-:W-:-:S04]  /*cce0*/  @P0 IADD3 R2, P1, R2, UR4, RZ ;  /* 0x0000000402020c10 */ /* 0x008fc8000ff3e0ff */
[----:B----4-:R-:W-:Y:S01]  /*ccf0*/  @P0 IADD3.X R3, R4, UR5, RZ, P1, !PT ;  /* 0x0000000504030c10 */ /* 0x010fe20008ffe4ff */
[----:B------:R-:W-:-:S04]  /*cd00*/  ULDC.64 UR4, c[0x0][0xa08] ;  /* 0x0002820000047ab9 */ /* 0x000fc80000000a00 */
[----:B--2---:R2:W3:Y:S02]  /*cd10*/  @P0 LDG.E R7, desc[UR56][R2.64] ;  /* 0x0000003802070981 */ /* 0x0044e4000c1e1900 */
[----:B--2---:R-:W2:Y:S01]  /*cd20*/  LDC.64 R2, c[0x0][0x418] ;  /* 0x00010600ff027b82 */ /* 0x004ea20000000a00 */
[----:B-----5:R-:W-:Y:S01]  /*cd30*/  VIADD R4, R0, 0xffffffff ;  /* 0xffffffff00047836 */ /* 0x020fe20000000000 */
[----:B---3--:R-:W-:Y:S01]  /*cd40*/  SHF.R.S32.HI R8, RZ, 0x1f, R7 ;  /* 0x0000001fff087819 */ /* 0x008fe20000011407 */
[----:B------:R3:W-:Y:S04]  /*cd50*/  @P0 STL [R1+0x10], R7 ;  /* 0x0000100701000387 */ /* 0x0007e80000100800 */
[----:B------:R3:W-:Y:S01]  /*cd60*/  STL [R1+0x1c], R8 ;  /* 0x00001c0801007387 */ /* 0x0007e20000100800 */
[----:B--2---:R-:W-:Y:S01]  /*cd70*/  LOP3.LUT P0, RZ, R2, UR4, RZ, 0xfc, !PT ;  /* 0x0000000402ff7c12 */ /* 0x004fe2000f80fcff */
[----:B------:R-:W-:-:S03]  /*cd80*/  UMOV UR4, 0xffffffff ;  /* 0xffffffff00047882 */ /* 0x000fc60000000000 */
[----:B------:R-:W-:-:S04]  /*cd90*/  LOP3.LUT P0, RZ, R3, UR5, RZ, 0xfc, P0 ;  /* 0x0000000503ff7c12 */ /* 0x000fc8000800fcff */
[----:B------:R-:W-:Y:S01]  /*cda0*/  SEL R0, R7, RZ, !P0 ;  /* 0x000000ff07007207 */ /* 0x000fe20004000000 */
[----:B---3--:R-:W-:Y:S08]  /*cdb0*/  BRA.DIV UR4, `(.L_x_2518) ;  /* 0x0000004e04c47947 */ /* 0x008ff0000b800000 */
[----:B------:R-:W2:Y:S02]  /*cdc0*/  S2R R5, SR_TID.X ;  /* 0x0000000000057919 */ /* 0x000ea40000002100 */
[----:B--2---:R-:W-:-:S04]  /*cdd0*/  SHF.R.U32.HI R5, RZ, 0x5, R5 ;  /* 0x00000005ff057819 */ /* 0x004fc80000011605 */
[----:B------:R-:W-:-:S05]  /*cde0*/  LOP3.LUT R5, R5, 0x3, RZ, 0xc0, !PT ;  /* 0x0000000305057812 */ /* 0x000fca00078ec0ff */
[----:B------:R2:W3:Y:S02]  /*cdf0*/  SHFL.IDX PT, R14, R5, RZ, 0x1f ;  /* 0x00001fff050e7589 */ /* 0x0004e400000e0000 */
.L_x_2624:
[----:B------:R-:W-:Y:S01]  /*ce00*/  PLOP3.LUT P1, PT, PT, PT, PT, 0x8, 0x0 ;  /* 0x000000000000781c */ /* 0x000fe20003f2e170 */
[----:B------:R4:W-:Y:S01]  /*ce10*/  STL [R1], R0 ;  /* 0x0000000001007387 */ /* 0x0009e20000100800 */
[----:B---3--:R-:W-:-:S03]  /*ce20*/  ISETP.NE.AND P0, PT, R14, RZ, PT ;  /* 0x000000ff0e00720c */ /* 0x008fc60003f05270 */
[----:B------:R3:W-:Y:S01]  /*ce30*/  STL [R1+0xc], R4 ;  /* 0x00000c0401007387 */ /* 0x0007e20000100800 */
[----:B----4-:R-:W-:-:S05]  /*ce40*/  P2R R0, PR, RZ, 0x2 ;  /* 0x00000002ff007803 */ /* 0x010fca0000000000 */
[----:B------:R3:W-:Y:S04]  /*ce50*/  STL [R1+0x20], R0 ;  /* 0x0000200001007387 */ /* 0x0007e80000100800 */
[----:B------:R-:W-:Y:S05]  /*ce60*/  @P0 BRA `(.L_x_2519) ;  /* 0x0000000400480947 */ /* 0x000fea0003800000 */
[----:B------:R-:W-:-:S03]  /*ce70*/  UMOV UR4, 0xffffffff ;  /* 0xffffffff00047882 */ /* 0x000fc60000000000 */
[----:B------:R-:W-:Y:S05]  /*ce80*/  BRA.DIV UR4, `(.L_x_2520) ;  /* 0x0000004e04c47947 */ /* 0x000fea000b800000 */
[----:B------:R-:W-:-:S13]  /*ce90*/  ELECT P6, URZ, PT ;  /* 0x00000000003f782f */ /* 0x000fda00038c0000 */
.L_x_2627:
[----:B------:R-:W-:Y:S05]  /*cea0*/  @!P6 BRA `(.L_x_2519) ;  /* 0x000000040038e947 */ /* 0x000fea0003800000 */
[----:B------:R-:W-:-:S04]  /*ceb0*/  ISETP.NE.U32.AND P0, PT, R2, RZ, PT ;  /* 0x000000ff0200720c */ /* 0x000fc80003f05070 */
[----:B------:R-:W-:-:S13]  /*cec0*/  ISETP.NE.AND.EX P0, PT, R3, RZ, PT, P0 ;  /* 0x000000ff0300720c */ /* 0x000fda0003f05300 */
[----:B------:R-:W-:Y:S05]  /*ced0*/  @!P0 BRA `(.L_x_2521) ;  /* 0x0000000000548947 */ /* 0x000fea0003800000 */
[----:B------:R-:W4:Y:S01]  /*cee0*/  LDC R6, c[0x0][0x43c] ;  /* 0x00010f00ff067b82 */ /* 0x000f220000000800 */
[----:B01----:R-:W-:Y:S01]  /*cef0*/  IMAD.MOV.U32 R9, RZ, RZ, R4 ;  /* 0x000000ffff097224 */ /* 0x003fe200078e0004 */
[----:B------:R-:W-:-:S03]  /*cf00*/  ULDC.64 UR4, c[0x0][0x428] ;  /* 0x00010a0000047ab9 */ /* 0x000fc60000000a00 */
[----:B---3--:R-:W-:Y:S01]  /*cf10*/  IMAD.MOV.U32 R0, RZ, RZ, R9 ;  /* 0x000000ffff007224 */ /* 0x008fe200078e0009 */
[----:B----4-:R-:W-:-:S13]  /*cf20*/  ISETP.NE.AND P0, PT, R6, 0x1, PT ;  /* 0x000000010600780c */ /* 0x010fda0003f05270 */
[----:B--2---:R-:W0:Y:S02]  /*cf30*/  @P0 LDC.64 R4, c[0x0][0x440] ;  /* 0x00011000ff040b82 */ /* 0x004e240000000a00 */
        /* <DEDUP_REMOVED lines=13> */
[----:B------:R-:W2:Y:S04]  /*d010*/  LDG.E R0, desc[UR56][R2.64] ;  /* 0x0000003802007981 */ /* 0x000ea8000c1e1900 */
[----:B--2---:R4:W-:Y:S02]  /*d020*/  STL [R1], R0 ;  /* 0x0000000001007387 */ /* 0x0049e40000100800 */
.L_x_2521:
[----:B------:R-:W5:Y:S04]  /*d030*/  LDL R7, [R1+0x4] ;  /* 0x0000040001077983 */ /* 0x000f680000100800 */
[----:B---34-:R-:W5:Y:S04]  /*d040*/  LDL R0, [R1+0x8] ;  /* 0x0000080001007983 */ /* 0x018f680000100800 */
[----:B------:R-:W3:Y:S01]  /*d050*/  LDL R2, [R1+0x14] ;  /* 0x0000140001027983 */ /* 0x000ee20000100800 */
[----:B-----5:R-:W-:Y:S01]  /*d060*/  IMAD R0, R0, 0x8, R7 ;  /* 0x0000000800007824 */ /* 0x020fe200078e0207 */
[----:B---3--:R-:W-:-:S04]  /*d070*/  SHF.L.U32 R2, R2, 0x1f, RZ ;  /* 0x0000001f02027819 */ /* 0x008fc800000006ff */
[----:B------:R-:W3:Y:S02]  /*d080*/  SYNCS.PHASECHK.TRANS64.TRYWAIT P0, [R0+URZ+0x34840], R2 ;  /* 0x03484002000075a7 */ /* 0x000ee4000800017f */
[----:B---3--:R-:W-:Y:S05]  /*d090*/  @!P0 BRA `(.L_x_2522) ;  /* 0x0000004c00608947 */ /* 0x008fea0003800000 */
.L_x_2628:
[----:B------:R-:W4:Y:S02]  /*d0a0*/  S2R R3, SR_TID.X ;  /* 0x0000000000037919 */ /* 0x000f240000002100 */
        /* <DEDUP_REMOVED lines=10> */
.L_x_2523:
[----:B------:R-:W4:Y:S04]  /*d150*/  LDL R6, [R1+0x4] ;  /* 0x0000040001067983 */ /* 0x000f280000100800 */
[----:B--2---:R-:W4:Y:S04]  /*d160*/  LDL R5, [R1+0x8] ;  /* 0x0000080001057983 */ /* 0x004f280000100800 */
[----:B------:R-:W2:Y:S04]  /*d170*/  LDL R4, [R1+0xc] ;  /* 0x00000c0001047983 */ /* 0x000ea80000100800 */
[----:B------:R-:W5:Y:S04]  /*d180*/  LDL R3, [R1+0x18] ;  /* 0x0000180001037983 */ /* 0x000f680000100800 */
[----:B---3--:R-:W3:Y:S01]  /*d190*/  LDL R2, [R1] ;  /* 0x0000000001027983 */ /* 0x008ee20000100800 */
        /* <DEDUP_REMOVED lines=9> */
[----:B----4-:R-:W-:Y:S01]  /*d230*/  IMAD R0, R5, 0xc000, R6 ;  /* 0x0000c00005007824 */ /* 0x010fe200078e0206 */
[----:B--2---:R-:W-:-:S04]  /*d240*/  R2UR UR11, R4 ;  /* 0x00000000040b72ca */ /* 0x004fc800000e0000 */
[----:B------:R-:W-:Y:S02]  /*d250*/  R2UR UR8, R0 ;  /* 0x00000000000872ca */ /* 0x000fe400000e0000 */
[----:B-----5:R-:W-:Y:S02]  /*d260*/  R2UR UR5, R3 ;  /* 0x00000000030572ca */ /* 0x020fe400000e0000 */
[----:B------:R-:W-:Y:S02]  /*d270*/  P2R R0, PR, RZ, 0x1 ;  /* 0x00000001ff007803 */ /* 0x000fe40000000000 */
[----:B---3--:R-:W-:-:S03]  /*d280*/  R2UR UR13, R2 ;  /* 0x00000000020d72ca */ /* 0x008fc600000e0000 */
[----:B------:R4:W-:Y:S04]  /*d290*/  STL [R1+0x20], R0 ;  /* 0x0000200001007387 */ /* 0x0009e80000100800 */
[----:B------:R-:W-:Y:S02]  /*d2a0*/  UIADD3 UR14, UR8, 0x1c400, URZ ;  /* 0x0001c400080e7890 */ /* 0x000fe4000fffe03f */
[----:B------:R-:W-:Y:S02]  /*d2b0*/  ULEA UR11, UR11, UR5, 0x7 ;  /* 0x000000050b0b7291 */ /* 0x000fe4000f8e383f */
[----:B------:R-:W-:Y:S02]  /*d2c0*/  UIADD3.X UR5, URZ, UR39, URZ, UP0, !UPT ;  /* 0x000000273f057290 */ /* 0x000fe400087fe43f */
[----:B------:R-:W-:-:S02]  /*d2d0*/  UIADD3 UR15, UR8, 0x20400, URZ ;  /* 0x00020400080f7890 */ /* 0x000fc4000fffe03f */
        /* <DEDUP_REMOVED lines=10> */
[----:B----4-:R-:W-:Y:S01]  /*d380*/  NOP ;  /* 0x0000000000007918 */ /* 0x010fe20000000000 */
.L_x_2519:
[----:B------:R-:W4:Y:S04]  /*d390*/  LDL R2, [R1+0x4] ;  /* 0x0000040001027983 */ /* 0x000f280000100800 */
[----:B------:R-:W5:Y:S04]  /*d3a0*/  LDL.LU R3, [R1+0x30] ;  /* 0x0000300001037983 */ /* 0x000f680000300800 */
[----:B--2---:R-:W2:Y:S04]  /*d3b0*/  LDL.LU R5, [R1+0x28] ;  /* 0x0000280001057983 */ /* 0x004ea80000300800 */
[----:B---3--:R-:W3:Y:S01]  /*d3c0*/  LDL.LU R4, [R1+0x38] ;  /* 0x0000380001047983 */ /* 0x008ee20000300800 */
[----:B------:R-:W-:Y:S05]  /*d3d0*/  WARPSYNC.ALL ;  /* 0x0000000000007948 */ /* 0x000fea0003800000 */
[----:B------:R-:W-:Y:S01]  /*d3e0*/  ULDC.64 UR4, c[0x0][0x298] ;  /* 0x0000a60000047ab9 */ /* 0x000fe20000000a00 */
[----:B------:R-:W-:Y:S01]  /*d3f0*/  ULDC.64 UR6, c[0x0][0xa00] ;  /* 0x0002800000067ab9 */ /* 0x000fe20000000a00 */
[----:B------:R-:W-:Y:S01]  /*d400*/  BSSY B6, `(.L_x_2524) ;  /* 0x0000024000067945 */ /* 0x000fe20003800000 */
[----:B------:R-:W-:Y:S01]  /*d410*/  BAR.SYNC.DEFER_BLOCKING 0x8, 0x180 ;  /* 0x0206000000007b1d */ /* 0x000fe20000010000 */
[----:B------:R-:W-:-:S04]  /*d420*/  ISETP.NE.U32.AND P0, PT, RZ, UR6, PT ;  /* 0x00000006ff007c0c */ /* 0x000fc8000bf05070 */
[----:B------:R-:W-:Y:S01]  /*d430*/  ISETP.NE.AND.EX P0, PT, RZ, UR7, PT, P0 ;  /* 0x00000007ff007c0c */ /* 0x000fe2000bf05300 */
[----:B----4-:R-:W-:Y:S01]  /*d440*/  VIADD R2, R2, 0x10400 ;  /* 0x0001040002027836 */ /* 0x010fe20000000000 */
[----:B-----5:R-:W-:-:S04]  /*d450*/  SHF.R.S32.HI R0, RZ, 0x1f, R3 ;  /* 0x0000001fff007819 */ /* 0x020fc80000011403 */
[----:B------:R-:W-:Y:S02]  /*d460*/  LOP3.LUT P1, RZ, R2, 0x3ff, RZ, 0xc0, !PT ;  /* 0x000003ff02ff7812 */ /* 0x000fe4000782c0ff */
[----:B--2---:R-:W-:Y:S01]  /*d470*/  SEL R5, R5, RZ, !P0 ;  /* 0x000000ff05057207 */ /* 0x004fe20004000000 */
[----:B------:R-:W-:Y:S01]  /*d480*/  IMAD R0, R0, UR4, RZ ;  /* 0x0000000400007c24 */ /* 0x000fe2000f8e02ff */
[----:B---3--:R-:W-:-:S03]  /*d490*/  SEL R4, R4, RZ, !P0 ;  /* 0x000000ff04047207 */ /* 0x008fc60004000000 */
[C---:B------:R-:W-:Y:S02]  /*d4a0*/  IMAD R0, R3.reuse, UR5, R0 ;  /* 0x0000000503007c24 */ /* 0x040fe4000f8e0200 */
[----:B------:R-:W-:-:S05]  /*d4b0*/  IMAD.WIDE.U32 R2, R3, UR4, RZ ;  /* 0x0000000403027c25 */ /* 0x000fca000f8e00ff */
[----:B------:R2:W-:Y:S04]  /*d4c0*/  STL.64 [R1+0x40], R2 ;  /* 0x0000400201007387 */ /* 0x0005e80000100a00 */
[----:B------:R3:W-:Y:S04]  /*d4d0*/  STL [R1+0x28], R5 ;  /* 0x0000280501007387 */ /* 0x0007e80000100800 */
[----:B------:R3:W-:Y:S01]  /*d4e0*/  STL [R1+0x4c], R4 ;  /* 0x00004c0401007387 */ /* 0x0007e20000100800 */
[----:B--2---:R-:W-:Y:S01]  /*d4f0*/  IMAD.IADD R2, R3, 0x1, R0 ;  /* 0x0000000103027824 */ /* 0x004fe200078e0200 */
[----:B------:R-:W-:-:S05]  /*d500*/  SHF.R.S32.HI R0, RZ, 0x1f, R18 ;  /* 0x0000001fff007819 */ /* 0x000fca0000011412 */
[----:B------:R3:W-:Y:S04]  /*d510*/  STL [R1+0x38], R0 ;  /* 0x0000380001007387 */ /* 0x0007e80000100800 */
[----:B------:R3:W-:Y:S01]  /*d520*/  STL [R1+0x30], R2 ;  /* 0x0000300201007387 */ /* 0x0007e20000100800 */
[----:B------:R-:W-:Y:S05]  /*d530*/  @!P1 BRA `(.L_x_2525) ;  /* 0x0000000000409947 */ /* 0x000fea0003800000 */
[----:B---3--:R-:W-:Y:S01]  /*d540*/  MOV R2, 0x0 ;  /* 0x0000000000027802 */ /* 0x008fe20000000f00 */
[----:B------:R-:W-:Y:S01]  /*d550*/  ULDC.64 UR6, c[0x4][0xb8] ;  /* 0x01002e0000067ab9 */ /* 0x000fe20000000a00 */
[----:B------:R-:W-:Y:S01]  /*d560*/  ULDC.64 UR8, c[0x4][0xc0] ;  /* 0x0100300000087ab9 */ /* 0x000fe20000000a00 */
[----:B------:R-:W-:Y:S01]  /*d570*/  ULDC.64 UR4, c[0x4][0x20] ;  /* 0x0100080000047ab9 */ /* 0x000fe20000000a00 */
[----:B------:R-:W-:Y:S02]  /*d580*/  IMAD.U32 R4, RZ, RZ, UR6 ;  /* 0x00000006ff047e24 */ /* 0x000fe4000f8e00ff */
[----:B------:R-:W2:Y:S01]  /*d590*/  LDC.64 R2, c[0x4][R2] ;  /* 0x0100000002027b82 */ /* 0x000ea20000000a00 */
        /* <DEDUP_REMOVED lines=10> */
.L_x_2525:
[----:B------:R-:W-:Y:S05]  /*d640*/  BSYNC B6 ;  /* 0x0000000000067941 */ /* 0x000fea0003800000 */
.L_x_2524:
[----:B---3--:R-:W2:Y:S01]  /*d650*/  LDL.LU R5, [R1+0x30] ;  /* 0x0000300001057983 */ /* 0x008ea20000300800 */
[----:B------:R-:W-:Y:S01]  /*d660*/  ULDC.64 UR4, c[0x0][0x2d8] ;  /* 0x0000b60000047ab9 */ /* 0x000fe20000000a00 */
[----:B------:R-:W3:Y:S01]  /*d670*/  LDC R7, c[0x0][0x448] ;  /* 0x00011200ff077b82 */ /* 0x000ee20000000800 */
[----:B------:R-:W-:Y:S01]  /*d680*/  ULDC.64 UR6, c[0x0][0x280] ;  /* 0x0000a00000067ab9 */ /* 0x000fe20000000a00 */
[----:B------:R-:W2:Y:S04]  /*d690*/  LDL.LU.64 R2, [R1+0x40] ;  /* 0x0000400001027983 */ /* 0x000ea80000300a00 */
[----:B------:R-:W4:Y:S04]  /*d6a0*/  LDL.LU R0, [R1+0x38] ;  /* 0x0000380001007983 */ /* 0x000f280000300800 */
[----:B------:R-:W4:Y:S04]  /*d6b0*/  LDL.LU R6, [R1+0x4c] ;  /* 0x00004c0001067983 */ /* 0x000f280000300800 */
[----:B------:R-:W4:Y:S01]  /*d6c0*/  LDL.LU R4, [R1+0x28] ;  /* 0x0000280001047983 */ /* 0x000f220000300800 */
[----:B01----:R-:W0:Y:S01]  /*d6d0*/  S2R R9, SR_TID.X ;  /* 0x0000000000097919 */ /* 0x003e220000002100 */
[----:B------:R-:W1:Y:S01]  /*d6e0*/  S2R R8, SR_TID.X ;  /* 0x0000000000087919 */ /* 0x000e620000002100 */
[----:B---3--:R-:W-:Y:S01]  /*d6f0*/  ISETP.NE.AND P0, PT, R7, 0x1, PT ;  /* 0x000000010700780c */ /* 0x008fe20003f05270 */
[----:B0-----:R-:W-:-:S02]  /*d700*/  IMAD.SHL.U32 R9, R9, 0x8, RZ ;  /* 0x0000000809097824 */ /* 0x001fc400078e00ff */
[----:B-1----:R-:W-:-:S03]  /*d710*/  IMAD.SHL.U32 R10, R8, 0x8, RZ ;  /* 0x00000008080a7824 */ /* 0x002fc600078e00ff */
[----:B------:R-:W-:-:S04]  /*d720*/  LOP3.LUT R9, R9, 0x38, RZ, 0xc0, !PT ;  /* 0x0000003809097812 */ /* 0x000fc800078ec0ff */
[C---:B------:R-:W-:Y:S02]  /*d730*/  LOP3.LUT R11, R9.reuse, 0x40, RZ, 0xfc, !PT ;  /* 0x00000040090b7812 */ /* 0x040fe400078efcff */
[----:B------:R-:W-:Y:S02]  /*d740*/  LOP3.LUT R9, R9, 0x80, RZ, 0xfc, !PT ;  /* 0x0000008009097812 */ /* 0x000fe400078efcff */
[----:B------:R-:W-:Y:S01]  /*d750*/  LOP3.LUT R10, R10, 0x38, RZ, 0xc0, !PT ;  /* 0x000000380a0a7812 */ /* 0x000fe200078ec0ff */
[----:B--2---:R-:W-:Y:S02]  /*d760*/  IMAD.MOV.U32 R3, RZ, RZ, R5 ;  /* 0x000000ffff037224 */ /* 0x004fe400078e0005 */
[----:B------:R-:W0:Y:S01]  /*d770*/  S2R R5, SR_TID.X ;  /* 0x0000000000057919 */ /* 0x000e220000002100 */
[----:B----4-:R-:W-:Y:S02]  /*d780*/  IMAD R0, R0, UR4, RZ ;  /* 0x0000000400007c24 */ /* 0x010fe4000f8e02ff */
[----:B------:R-:W-:-:S04]  /*d790*/  IMAD.WIDE.U32 R2, R18, UR4, R2 ;  /* 0x0000000412027c25 */ /* 0x000fc8000f8e0002 */
[----:B------:R-:W-:Y:S01]  /*d7a0*/  IMAD R0, R18, UR5, R0 ;  /* 0x0000000512007c24 */ /* 0x000fe2000f8e0200 */
[----:B------:R-:W-:-:S03]  /*d7b0*/  ULDC.64 UR4, c[0x0][0x2e0] ;  /* 0x0000b80000047ab9 */ /* 0x000fc60000000a00 */
[----:B------:R-:W-:Y:S02]  /*d7c0*/  IMAD.IADD R3, R3, 0x1, R0 ;  /* 0x0000000103037824 */ /* 0x000fe400078e0200 */
[----:B------:R-:W-:Y:S02]  /*d7d0*/  IMAD R0, R6, UR4, RZ ;  /* 0x0000000406007c24 */ /* 0x000fe4000f8e02ff */
[C---:B------:R-:W-:Y:S01]  /*d7e0*/  IMAD.WIDE.U32 R2, R4.reuse, UR4, R2 ;  /* 0x0000000404027c25 */ /* 0x040fe2000f8e0002 */
[----:B------:R-:W1:Y:S03]  /*d7f0*/  @P0 LDC R6, c[0x0][0x450] ;  /* 0x00011400ff060b82 */ /* 0x000e660000000800 */
[----:B------:R-:W-:Y:S01]  /*d800*/  IMAD R0, R4, UR5, R0 ;  /* 0x0000000504007c24 */ /* 0x000fe2000f8e0200 */
[----:B------:R-:W-:Y:S01]  /*d810*/  ULDC.64 UR4, c[0x0][0x2d0] ;  /* 0x0000b40000047ab9 */ /* 0x000fe20000000a00 */
[----:B------:R-:W2:Y:S02]  /*d820*/  S2R R4, SR_TID.X ;  /* 0x0000000000047919 */ /* 0x000ea40000002100 */
[----:B------:R-:W-:Y:S01]  /*d830*/  IMAD.IADD R3, R3, 0x1, R0 ;  /* 0x0000000103037824 */ /* 0x000fe200078e0200 */
[----:B0-----:R-:W-:-:S04]  /*d840*/  LOP3.LUT R5, R5, 0x7f, RZ, 0xc0, !PT ;  /* 0x0000007f05057812 */ /* 0x001fc800078ec0ff */
[----:B------:R-:W-:Y:S01]  /*d850*/  SHF.R.U32.HI R5, RZ, 0x3, R5 ;  /* 0x00000003ff057819 */ /* 0x000fe20000011605 */
[----:B--2---:R-:W-:-:S05]  /*d860*/  IMAD.SHL.U32 R4, R4, 0x10, RZ ;  /* 0x0000001004047824 */ /* 0x004fca00078e00ff */
[----:B------:R-:W-:Y:S02]  /*d870*/  LOP3.LUT R4, R5, 0x70, R4, 0xf8, !PT ;  /* 0x0000007005047812 */ /* 0x000fe400078ef804 */
[----:B------:R-:W0:Y:S03]  /*d880*/  @P0 LDC R5, c[0x0][0x44c] ;  /* 0x00011300ff050b82 */ /* 0x000e260000000800 */
[----:B------:R-:W-:-:S04]  /*d890*/  IMAD R0, R17, 0x80, R4 ;  /* 0x0000008011007824 */ /* 0x000fc800078e0204 */
        /* <DEDUP_REMOVED lines=11> */
[----:B------:R-:W-:-:S05]  /*d950*/  SHF.R.S32.HI R4, RZ, 0x1f, R0 ;  /* 0x0000001fff047819 */ /* 0x000fca0000011400 */
[----:B------:R-:W-:Y:S02]  /*d960*/  IMAD R6, R4, UR4, RZ ;  /* 0x0000000404067c24 */ /* 0x000fe4000f8e02ff */
[C---:B------:R-:W-:Y:S01]  /*d970*/  IMAD.WIDE.U32 R4, R0.reuse, UR4, R2 ;  /* 0x0000000400047c25 */ /* 0x040fe2000f8e0002 */
[----:B------:R-:W-:Y:S02]  /*d980*/  ULDC UR4, c[0x0][0x2b8] ;  /* 0x0000ae0000047ab9 */ /* 0x000fe40000000800 */
[----:B------:R-:W-:Y:S01]  /*d990*/  ISETP.GE.AND P0, PT, R9, UR4, PT ;  /* 0x0000000409007c0c */ /* 0x000fe2000bf06270 */
[----:B------:R-:W-:Y:S01]  /*d9a0*/  IMAD R0, R0, UR5, R6 ;  /* 0x0000000500007c24 */ /* 0x000fe2000f8e0206 */
[----:B------:R0:W5:Y:S01]  /*d9b0*/  LDL R9, [R1+0x24] ;  /* 0x0000240001097983 */ /* 0x0001620000100800 */
[----:B------:R-:W-:Y:S02]  /*d9c0*/  LEA R3, P3, R4, UR6, 0x1 ;  /* 0x0000000604037c11 */ /* 0x000fe4000f8608ff */
[----:B------:R-:W-:Y:S01]  /*d9d0*/  IMAD.IADD R0, R5, 0x1, R0 ;  /* 0x0000000105007824 */ /* 0x000fe200078e0200 */
[----:B------:R-:W-:-:S02]  /*d9e0*/  ISETP.GE.AND P2, PT, R10, UR4, PT ;  /* 0x000000040a007c0c */ /* 0x000fc4000bf46270 */
[----:B------:R-:W-:Y:S01]  /*d9f0*/  ISETP.GE.AND P1, PT, R11, UR4, PT ;  /* 0x000000040b007c0c */ /* 0x000fe2000bf26270 */
[----:B------:R-:W-:Y:S01]  /*da00*/  UMOV UR4, 0xffffffff ;  /* 0xffffffff00047882 */ /* 0x000fe20000000000 */
[----:B------:R-:W-:Y:S02]  /*da10*/  LEA.HI.X R0, R4, UR7, R0, 0x1, P3 ;  /* 0x0000000704007c11 */ /* 0x000fe400098f0c00 */
[----:B0-----:R-:W-:Y:S09]  /*da20*/  BRA.DIV UR4, `(.L_x_2526) ;  /* 0x0000004604107947 */ /* 0x001ff2000b800000 */
[----:B------:R-:W0:Y:S02]  /*da30*/  S2R R4, SR_TID.X ;  /* 0x0000000000047919 */ /* 0x000e240000002100 */
[----:B0-----:R-:W-:-:S04]  /*da40*/  LOP3.LUT R4, R4, 0x7f, RZ, 0xc0, !PT ;  /* 0x0000007f04047812 */ /* 0x001fc800078ec0ff */
[----:B------:R-:W-:Y:S02]  /*da50*/  SHF.R.U32.HI R5, RZ, 0x3, R4 ;  /* 0x00000003ff057819 */ /* 0x000fe40000011604 */
[----:B------:R-:W2:Y:S03]  /*da60*/  LDL.LU R4, [R1+0x34] ;  /* 0x0000340001047983 */ /* 0x000ea60000300800 */
[----:B------:R-:W-:Y:S01]  /*da70*/  IMAD R17, R17, 0x80, R5 ;  /* 0x0000008011117824 */ /* 0x000fe200078e0205 */
[----:B------:R-:W-:Y:S04]  /*da80*/  SHFL.IDX PT, R6, R3, 0x1, 0x181f ;  /* 0x00381f0003067f89 */ /* 0x000fe800000e0000 */
[----:B------:R-:W0:Y:S04]  /*da90*/  SHFL.IDX PT, R5, R3, RZ, 0x181f ;  /* 0x00181fff03057589 */ /* 0x000e2800000e0000 */
[----:B------:R-:W-:Y:S01]  /*daa0*/  SHFL.IDX PT, R8, R0, 0x1, 0x181f ;  /* 0x00381f0000087f89 */ /* 0x000fe200000e0000 */
[----:B--2---:R-:W-:-:S02]  /*dab0*/  IMAD R2, R4, R7, RZ ;  /* 0x0000000704027224 */ /* 0x004fc400078e02ff */
[----:B------:R-:W-:-:S03]  /*dac0*/  VIADD R4, R17, 0x10 ;  /* 0x0000001011047836 */ /* 0x000fc60000000000 */
[-C--:B------:R-:W-:Y:S02]  /*dad0*/  ISETP.GE.AND P4, PT, R17, R2.reuse, PT ;  /* 0x000000021100720c */ /* 0x080fe40003f86270 */
[----:B------:R-:W-:Y:S02]  /*dae0*/  ISETP.GE.AND P3, PT, R4, R2, PT ;  /* 0x000000020400720c */ /* 0x000fe40003f66270 */
[----:B------:R-:W1:Y:S09]  /*daf0*/  SHFL.IDX PT, R4, R0, RZ, 0x181f ;  /* 0x00181fff00047589 */ /* 0x000e7200000e0000 */
[----:B0-----:R-:W-:-:S05]  /*db00*/  @!P4 LEA R5, P5, R10, R5, 0x1 ;  /* 0x000000050a05c211 */ /* 0x001fca00078a08ff */
[----:B-1----:R-:W-:Y:S01]  /*db10*/  @!P4 IMAD.X R4, RZ, RZ, R4, P5 ;  /* 0x000000ffff04c224 */ /* 0x002fe200028e0604 */
[----:B------:R-:W-:-:S04]  /*db20*/  @!P3 LEA R7, P5, R10, R6, 0x1 ;  /* 0x000000060a07b211 */ /* 0x000fc800078a08ff */
        /* <DEDUP_REMOVED lines=9> */
[----:B------:R-:W0:Y:S04]  /*dbc0*/  SHFL.IDX PT, R7, R3, 0x2, 0x181f ;  /* 0x00581f0003077f89 */ /* 0x000e2800000e0000 */
[----:B------:R-:W-:Y:S04]  /*dbd0*/  @!P3 LDGSTS.E.BYPASS.LTC128B.128 [R9+0x10c00], desc[UR56][R4.64], !P2 ;  /* 0x10c000000409bfae */ /* 0x000fe8000d101d78 */
[----:B------:R-:W-:Y:S04]  /*dbe0*/  @!P3 LDGSTS.E.BYPASS.LTC128B.128 [R9+0x14c00], desc[UR56][R4.64+0x80], !P1 ;  /* 0x14c000800409bfae */ /* 0x000fe8000c901d78 */
[----:B------:R1:W-:Y:S04]  /*dbf0*/  @!P3 LDGSTS.E.BYPASS.LTC128B.128 [R9+0x18c00], desc[UR56][R4.64+0x100], !P0 ;  /* 0x18c001000409bfae */ /* 0x0003e8000c101d78 */
[----:B------:R-:W2:Y:S01]  /*dc00*/  SHFL.IDX PT, R6, R0, 0x2, 0x181f ;  /* 0x00581f0000067f89 */ /* 0x000ea200000e0000 */
[----:B-1----:R-:W-:-:S05]  /*dc10*/  VIADD R4, R17, 0x20 ;  /* 0x0000002011047836 */ /* 0x002fca0000000000 */
[----:B------:R-:W-:-:S13]  /*dc20*/  ISETP.GE.AND P3, PT, R4, R2, PT ;  /* 0x000000020400720c */ /* 0x000fda0003f66270 */
[----:B0-----:R-:W-:-:S05]  /*dc30*/  @!P3 LEA R7, P4, R10, R7, 0x1 ;  /* 0x000000070a07b211 */ /* 0x001fca00078808ff */
[----:B--2---:R-:W-:-:S04]  /*dc40*/  @!P3 IMAD.X R4, RZ, RZ, R6, P4 ;  /* 0x000000ffff04b224 */ /* 0x004fc800020e0606 */
[----:B------:R-:W-:Y:S02]  /*dc50*/  @!P3 IMAD.MOV.U32 R5, RZ, RZ, R4 ;  /* 0x000000ffff05b224 */ /* 0x000fe400078e0004 */
[----:B------:R-:W-:-:S05]  /*dc60*/  @!P3 IMAD.MOV.U32 R4, RZ, RZ, R7 ;  /* 0x000000ffff04b224 */ /* 0x000fca00078e0007 */
        /* <DEDUP_REMOVED lines=53> */
.L_x_2645:
        /* <DEDUP_REMOVED lines=12> */
.L_x_2528:
[----:B------:R-:W-:Y:S05]  /*e080*/  BSYNC B0 ;  /* 0x0000000000007941 */ /* 0x000fea0003800000 */
.L_x_2527:
[----:B012---:R-:W2:Y:S01]  /*e090*/  LDL R9, [R1+0x4] ;  /* 0x0000040001097983 */ /* 0x007ea20000100800 */
[----:B------:R-:W-:Y:S01]  /*e0a0*/  PLOP3.LUT P0, PT, PT, PT, PT, 0x80, 0x0 ;  /* 0x000000000000781c */ /* 0x000fe20003f0f070 */
[----:B------:R-:W-:Y:S01]  /*e0b0*/  NOP ;  /* 0x0000000000007918 */ /* 0x000fe20000000000 */
[----:B--2---:R-:W-:-:S11]  /*e0c0*/  VIADD R6, R9, 0x34800 ;  /* 0x0003480009067836 */ /* 0x004fd60000000000 */
.L_x_2529:
        /* <DEDUP_REMOVED lines=19> */
.L_x_2646:
[----:B------:R-:W-:Y:S05]  /*e200*/  BSYNC B0 ;  /* 0x0000000000007941 */ /* 0x000fea0003800000 */
.L_x_2530:
[----:B0-----:R-:W2:Y:S01]  /*e210*/  LDL R2, [R1+0x2c] ;  /* 0x00002c0001027983 */ /* 0x001ea20000100800 */
[----:B------:R-:W-:Y:S01]  /*e220*/  BSSY B0, `(.L_x_2532) ;  /* 0x000021f000007945 */ /* 0x000fe20003800000 */
[----:B--2---:R-:W-:-:S13]  /*e230*/  ISETP.GE.AND P0, PT, R2, 0x2, PT ;  /* 0x000000020200780c */ /* 0x004fda0003f06270 */
[----:B------:R-:W-:Y:S05]  /*e240*/  @!P0 BRA `(.L_x_2533) ;  /* 0x0000002000708947 */ /* 0x000fea0003800000 */
[C---:B------:R-:W-:Y:S01]  /*e250*/  LOP3.LUT R0, R2.reuse, 0x1, RZ, 0xc0, !PT ;  /* 0x0000000102007812 */ /* 0x040fe200078ec0ff */
[----:B------:R-:W-:Y:S01]  /*e260*/  VIADD R4, R2, 0xfffffffe ;  /* 0xfffffffe02047836 */ /* 0x000fe20000000000 */
[----:B------:R-:W-:Y:S02]  /*e270*/  BSSY B2, `(.L_x_2534) ;  /* 0x00000b9000027945 */ /* 0x000fe40003800000 */
[----:B------:R-:W-:Y:S01]  /*e280*/  ISETP.NE.U32.AND P0, PT, R0, 0x1, PT ;  /* 0x000000010000780c */ /* 0x000fe20003f05070 */
[----:B------:R-:W-:-:S12]  /*e290*/  IMAD.MOV.U32 R0, RZ, RZ, R4 ;  /* 0x000000ffff007224 */ /* 0x000fd800078e0004 */
[----:B------:R-:W-:Y:S05]  /*e2a0*/  @!P0 BRA `(.L_x_2535) ;  /* 0x0000000800d48947 */ /* 0x000fea0003800000 */
[----:B------:R-:W2:Y:S04]  /*e2b0*/  LDL R5, [R1+0x20] ;  /* 0x0000200001057983 */ /* 0x000ea80000100800 */
[----:B------:R-:W3:Y:S04]  /*e2c0*/  LDL R3, [R1+0x8] ;  /* 0x0000080001037983 */ /* 0x000ee80000100800 */
[----:B------:R-:W4:Y:S01]  /*e2d0*/  LDL R2, [R1+0x14] ;  /* 0x0000140001027983 */ /* 0x000f220000100800 */
[----:B------:R-:W-:Y:S01]  /*e2e0*/  BSSY B1, `(.L_x_2536) ;  /* 0x00000ad000017945 */ /* 0x000fe20003800000 */
[----:B--2---:R-:W-:Y:S01]  /*e2f0*/  ISETP.NE.AND P1, PT, R5, RZ, PT ;  /* 0x000000ff0500720c */ /* 0x004fe20003f25270 */
        /* <DEDUP_REMOVED lines=9> */
[----:B------:R-:W-:Y:S01]  /*e390*/  ISETP.NE.AND.EX P0, PT, RZ, UR5, PT, P0 ;  /* 0x00000005ff007c0c */ /* 0x000fe2000bf05300 */
[----:B------:R-:W-:-:S12]  /*e3a0*/  IMAD.MOV.U32 R8, RZ, RZ, R4 ;  /* 0x000000ffff087224 */ /* 0x000fd800078e0004 */
[----:B0-----:R-:W-:Y:S05]  /*e3b0*/  @!P0 BRA `(.L_x_2538) ;  /* 0x0000000000508947 */ /* 0x001fea0003800000 */
[----:B------:R-:W2:Y:S01]  /*e3c0*/  LDL R10, [R1+0x1c] ;  /* 0x00001c00010a7983 */ /* 0x000ea20000100800 */
[----:B------:R-:W0:Y:S03]  /*e3d0*/  LDC R5, c[0x0][0x43c] ;  /* 0x00010f00ff057b82 */ /* 0x000e260000000800 */
[----:B------:R-:W3:Y:S01]  /*e3e0*/  LDL R7, [R1+0x10] ;  /* 0x0000100001077983 */ /* 0x000ee20000100800 */
[----:B------:R-:W-:Y:S01]  /*e3f0*/  IMAD.MOV.U32 R0, RZ, RZ, R4 ;  /* 0x000000ffff007224 */ /* 0x000fe200078e0004 */
[----:B------:R-:W-:Y:S01]  /*e400*/  ULDC.64 UR6, c[0x0][0x428] ;  /* 0x00010a0000067ab9 */ /* 0x000fe20000000a00 */
[----:B0-----:R-:W-:-:S13]  /*e410*/  ISETP.NE.AND P0, PT, R5, 0x1, PT ;  /* 0x000000010500780c */ /* 0x001fda0003f05270 */
[----:B-----5:R-:W0:Y:S02]  /*e420*/  @P0 LDC.64 R2, c[0x0][0x440] ;  /* 0x00011000ff020b82 */ /* 0x020e240000000a00 */
[----:B0-----:R-:W-:-:S05]  /*e430*/  @P0 IMAD.HI.U32 R2, R4, R2, RZ ;  /* 0x0000000204020227 */ /* 0x001fca00078e00ff */
[----:B------:R-:W-:-:S04]  /*e440*/  @P0 SHF.R.U32.HI R0, RZ, R3, R2 ;  /* 0x00000003ff000219 */ /* 0x000fc80000011602 */
[--C-:B------:R-:W-:Y:S01]  /*e450*/  SHF.R.S32.HI R3, RZ, 0x1f, R0.reuse ;  /* 0x0000001fff037819 */ /* 0x100fe20000011400 */
[----:B------:R-:W-:-:S04]  /*e460*/  IMAD.MOV R8, RZ, RZ, -R0 ;  /* 0x000000ffff087224 */ /* 0x000fc800078e0a00 */
[----:B------:R-:W-:Y:S02]  /*e470*/  IMAD R8, R5, R8, R4 ;  /* 0x0000000805087224 */ /* 0x000fe400078e0204 */
[----:B--2---:R-:W-:-:S04]  /*e480*/  IMAD R2, R10, UR6, RZ ;  /* 0x000000060a027c24 */ /* 0x004fc8000f8e02ff */
[----:B---3--:R-:W-:Y:S02]  /*e490*/  IMAD R5, R7, UR7, R2 ;  /* 0x0000000707057c24 */ /* 0x008fe4000f8e0202 */
[----:B------:R-:W-:-:S04]  /*e4a0*/  IMAD.MOV.U32 R2, RZ, RZ, R0 ;  /* 0x000000ffff027224 */ /* 0x000fc800078e0000 */
[----:B------:R-:W-:-:S04]  /*e4b0*/  IMAD.WIDE.U32 R2, R7, UR6, R2 ;  /* 0x0000000607027c25 */ /* 0x000fc8000f8e0002 */
[----:B------:R-:W-:Y:S01]  /*e4c0*/  IMAD.IADD R0, R5, 0x1, R3 ;  /* 0x0000000105007824 */ /* 0x000fe200078e0203 */
[----:B------:R-:W-:-:S04]  /*e4d0*/  LEA R10, P0, R2, UR4, 0x2 ;  /* 0x00000004020a7c11 */ /* 0x000fc8000f8010ff */
[----:B------:R-:W-:-:S05]  /*e4e0*/  LEA.HI.X R11, R2, UR5, R0, 0x2, P0 ;  /* 0x00000005020b7c11 */ /* 0x000fca00080f1400 */
[----:B------:R0:W5:Y:S04]  /*e4f0*/  LDG.E R3, desc[UR56][R10.64] ;  /* 0x000000380a037981 */ /* 0x000168000c1e1900 */
.L_x_2538:
[----:B------:R-:W2:Y:S01]  /*e500*/  LDL R0, [R1+0x4] ;  /* 0x0000040001007983 */ /* 0x000ea20000100800 */
[----:B------:R-:W-:Y:S01]  /*e510*/  BSSY B3, `(.L_x_2539) ;  /* 0x0000005000037945 */ /* 0x000fe20003800000 */
[----:B--2---:R-:W-:Y:S01]  /*e520*/  IMAD R2, R9, 0x8, R0 ;  /* 0x0000000809027824 */ /* 0x004fe200078e0200 */
[----:B------:R-:W-:-:S04]  /*e530*/  SHF.L.U32 R0, R12, 0x1f, RZ ;  /* 0x0000001f0c007819 */ /* 0x000fc800000006ff */
[----:B------:R-:W1:Y:S02]  /*e540*/  SYNCS.PHASECHK.TRANS64.TRYWAIT P0, [R2+URZ+0x34840], R0 ;  /* 0x03484000020075a7 */ /* 0x000e64000800017f */
[----:B-1----:R-:W-:Y:S05]  /*e550*/  @!P0 BRA `(.L_x_2540) ;  /* 0x00000044003c8947 */ /* 0x002fea0003800000 */
.L_x_2647:
[----:B------:R-:W-:Y:S05]  /*e560*/  BSYNC B3 ;  /* 0x0000000000037941 */ /* 0x000fea0003800000 */
.L_x_2539:
        /* <DEDUP_REMOVED lines=12> */
.L_x_2542:
[----:B------:R-:W-:Y:S05]  /*e630*/  BSYNC B3 ;  /* 0x0000000000037941 */ /* 0x000fea0003800000 */
.L_x_2541:
        /* <DEDUP_REMOVED lines=13> */
.L_x_2543:
        /* <DEDUP_REMOVED lines=10> */
[----:B------:R-:W-:Y:S01]  /*e7b0*/  IMAD.MOV.U32 R14, RZ, RZ, 0x40 ;  /* 0x00000040ff0e7424 */ /* 0x000fe200078e00ff */
[----:B------:R-:W-:Y:S01]  /*e7c0*/  PLOP3.LUT P0, PT, PT, PT, PT, 0x80, 0x0 ;  /* 0x000000000000781c */ /* 0x000fe20003f0f070 */
[----:B------:R-:W-:Y:S01]  /*e7d0*/  VIADD R5, R7, 0x20400 ;  /* 0x0002040007057836 */ /* 0x000fe20000000000 */
[----:B------:R-:W-:Y:S01]  /*e7e0*/  UMOV UR6, 0x0 ;  /* 0x0000000000067882 */ /* 0x000fe20000000000 */
[----:B------:R-:W-:Y:S01]  /*e7f0*/  UMOV UR7, 0x14f00000 ;  /* 0x14f0000000077882 */ /* 0x000fe20000000000 */
[----:B------:R-:W-:-:S15]  /*e800*/  R2UR UR10, R14 ;  /* 0x000000000e0a72ca */ /* 0x000fde00000e0000 */
.L_x_2544:
        /* <DEDUP_REMOVED lines=15> */
.L_x_2545:
        /* <DEDUP_REMOVED lines=10> */
[----:B0-----:R-:W2:Y:S04]  /*e9a0*/  LDL.LU R10, [R1+0x14] ;  /* 0x00001400010a7983 */ /* 0x001ea80000300800 */
[----:B------:R-:W3:Y:S01]  /*e9b0*/  LDL R5, [R1+0x8] ;  /* 0x0000080001057983 */ /* 0x000ee20000100800 */
[----:B------:R-:W-:Y:S01]  /*e9c0*/  BSSY B3, `(.L_x_2546) ;  /* 0x0000005000037945 */ /* 0x000fe20003800000 */
[----:B--2---:R-:W-:Y:S01]  /*e9d0*/  SHF.L.U32 R0, R10, 0x1f, RZ ;  /* 0x0000001f0a007819 */ /* 0x004fe200000006ff */
[----:B---3--:R-:W-:-:S04]  /*e9e0*/  IMAD R2, R5, 0x8, R6 ;  /* 0x0000000805027824 */ /* 0x008fc800078e0206 */
[----:B------:R-:W0:Y:S02]  /*e9f0*/  SYNCS.PHASECHK.TRANS64.TRYWAIT P0, [R2+URZ+0x60], R0 ;  /* 0x00006000020075a7 */ /* 0x000e24000800017f */
[----:B0-----:R-:W-:Y:S05]  /*ea00*/  @!P0 BRA `(.L_x_2547) ;  /* 0x0000004000248947 */ /* 0x001fea0003800000 */
.L_x_2648:
[----:B------:R-:W-:Y:S05]  /*ea10*/  BSYNC B3 ;  /* 0x0000000000037941 */ /* 0x000fea0003800000 */
.L_x_2546:
        /* <DEDUP_REMOVED lines=14> */
.L_x_2549:
[----:B------:R-:W-:Y:S05]  /*eb00*/  BSYNC B3 ;  /* 0x0000000000037941 */ /* 0x000fea0003800000 */
.L_x_2548:
        /* <DEDUP_REMOVED lines=13> */
.L_x_2550:
        /* <DEDUP_REMOVED lines=16> */
.L_x_2551:
        /* <DEDUP_REMOVED lines=13> */
.L_x_2537:
[----:B------:R-:W-:Y:S05]  /*edb0*/  BSYNC B1 ;  /* 0x0000000000017941 */ /* 0x000fea0003800000 */
.L_x_2536:
[----:B------:R-:W2:Y:S04]  /*edc0*/  LDL.LU R0, [R1+0x2c] ;  /* 0x00002c0001007983 */ /* 0x000ea80000300800 */
[----:B------:R3:W-:Y:S04]  /*edd0*/  STL [R1+0x8], R9 ;  /* 0x0000080901007387 */ /* 0x0007e80000100800 */
[----:B------:R3:W-:Y:S02]  /*ede0*/  STL [R1+0x14], R12 ;  /* 0x0000140c01007387 */ /* 0x0007e40000100800 */
[----:B--23--:R-:W-:-:S07]  /*edf0*/  VIADD R0, R0, 0xfffffffd ;  /* 0xfffffffd00007836 */ /* 0x00cfce0000000000 */
.L_x_2535:
[----:B------:R-:W-:Y:S05]  /*ee00*/  BSYNC B2 ;  /* 0x0000000000027941 */ /* 0x000fea0003800000 */
.L_x_2534:
[----:B------:R-:W-:-:S13]  /*ee10*/  ISETP.NE.AND P0, PT, R4, RZ, PT ;  /* 0x000000ff0400720c */ /* 0x000fda0003f05270 */
[----:B------:R-:W-:Y:S05]  /*ee20*/  @!P0 BRA `(.L_x_2533) ;  /* 0x0000001400788947 */ /* 0x000fea0003800000 */
[----:B0-----:R0:W5:Y:S02]  /*ee30*/  LDL R8, [R1] ;  /* 0x0000000001087983 */ /* 0x0011640000100800 */
.L_x_2584:
[----:B--2---:R-:W2:Y:S04]  /*ee40*/  LDL R4, [R1+0x20] ;  /* 0x0000200001047983 */ /* 0x004ea80000100800 */
[----:B---3--:R-:W3:Y:S04]  /*ee50*/  LDL R3, [R1+0x8] ;  /* 0x0000080001037983 */ /* 0x008ee80000100800 */
[----:B----4-:R-:W4:Y:S01]  /*ee60*/  LDL R2, [R1+0x14] ;  /* 0x0000140001027983 */ /* 0x010f220000100800 */
[----:B------:R-:W-:Y:S05]  /*ee70*/  YIELD ;  /* 0x0000000000007946 */ /* 0x000fea0003800000 */
        /* <DEDUP_REMOVED lines=32> */
.L_x_2554:
[----:B------:R-:W3:Y:S01]  /*f080*/  LDL R2, [R1+0x4] ;  /* 0x0000040001027983 */ /* 0x000ee20000100800 */
[----:B------:R-:W-:Y:S01]  /*f090*/  BSSY B2, `(.L_x_2555) ;  /* 0x0000005000027945 */ /* 0x000fe20003800000 */
[----:B---3--:R-:W-:Y:S01]  /*f0a0*/  IMAD R3, R4, 0x8, R2 ;  /* 0x0000000804037824 */ /* 0x008fe200078e0202 */
[----:B------:R-:W-:-:S04]  /*f0b0*/  SHF.L.U32 R2, R5, 0x1f, RZ ;  /* 0x0000001f05027819 */ /* 0x000fc800000006ff */
[----:B------:R-:W3:Y:S02]  /*f0c0*/  SYNCS.PHASECHK.TRANS64.TRYWAIT P0, [R3+URZ+0x34840], R2 ;  /* 0x03484002030075a7 */ /* 0x000ee4000800017f */
[----:B---3--:R-:W-:Y:S05]  /*f0d0*/  @!P0 BRA `(.L_x_2556) ;  /* 0x0000003800848947 */ /* 0x008fea0003800000 */
.L_x_2649:
[----:B------:R-:W-:Y:S05]  /*f0e0*/  BSYNC B2 ;  /* 0x0000000000027941 */ /* 0x000fea0003800000 */
.L_x_2555:
        /* <DEDUP_REMOVED lines=12> */
.L_x_2558:
[----:B------:R-:W-:Y:S05]  /*f1b0*/  BSYNC B2 ;  /* 0x0000000000027941 */ /* 0x000fea0003800000 */
.L_x_2557:
        /* <DEDUP_REMOVED lines=13> */
.L_x_2559:
        /* <DEDUP_REMOVED lines=16> */
.L_x_2560:
        /* <DEDUP_REMOVED lines=15> */
.L_x_2561:
        /* <DEDUP_REMOVED lines=17> */
.L_x_2650:
[----:B------:R-:W-:Y:S05]  /*f590*/  BSYNC B2 ;  /* 0x0000000000027941 */ /* 0x000fea0003800000 */
.L_x_2562:
        /* <DEDUP_REMOVED lines=11> */
.L_x_2565:
[----:B------:R-:W-:Y:S05]  /*f650*/  BSYNC B2 ;  /* 0x0000000000027941 */ /* 0x000fea0003800000 */
.L_x_2564:
        /* <DEDUP_REMOVED lines=14> */
.L_x_2566:
        /* <DEDUP_REMOVED lines=16> */
.L_x_2567:
        /* <DEDUP_REMOVED lines=13> */
.L_x_2553:
[----:B------:R-:W-:Y:S05]  /*f910*/  BSYNC B1 ;  /* 0x0000000000017941 */ /* 0x000fea0003800000 */
.L_x_2552:
[----:B------:R-:W3:Y:S01]  /*f920*/  LDL R2, [R1+0x20] ;  /* 0x0000200001027983 */ /* 0x000ee20000100800 */
[----:B------:R-:W-:Y:S01]  /*f930*/  VIADD R3, R4, 0x1 ;  /* 0x0000000104037836 */ /* 0x000fe20000000000 */
[----:B------:R-:W-:Y:S04]  /*f940*/  BSSY B1, `(.L_x_2568) ;  /* 0x00000a9000017945 */ /* 0x000fe80003800000 */
[----:B------:R-:W-:-:S04]  /*f950*/  ISETP.NE.AND P0, PT, R3, 0x2, PT ;  /* 0x000000020300780c */ /* 0x000fc80003f05270 */
[----:B------:R-:W-:Y:S02]  /*f960*/  SEL R11, R3, RZ, P0 ;  /* 0x000000ff030b7207 */ /* 0x000fe40000000000 */
[----:B---3--:R-:W-:Y:S02]  /*f970*/  ISETP.NE.AND P1, PT, R2, RZ, PT ;  /* 0x000000ff0200720c */ /* 0x008fe40003f25270 */
        /* <DEDUP_REMOVED lines=29> */
.L_x_2570:
[----:B------:R-:W4:Y:S01]  /*fb50*/  LDL R2, [R1+0x4] ;  /* 0x0000040001027983 */ /* 0x000f220000100800 */
[----:B------:R-:W-:Y:S01]  /*fb60*/  SHF.L.U32 R3, R10, 0x1f, RZ ;  /* 0x0000001f0a037819 */ /* 0x000fe200000006ff */
[----:B------:R-:W-:Y:S01]  /*fb70*/  BSSY B2, `(.L_x_2571) ;  /* 0x0000004000027945 */ /* 0x000fe20003800000 */
[----:B----4-:R-:W-:-:S04]  /*fb80*/  IMAD R2, R11, 0x8, R2 ;  /* 0x000000080b027824 */ /* 0x010fc800078e0202 */
[----:B------:R-:W4:Y:S02]  /*fb90*/  SYNCS.PHASECHK.TRANS64.TRYWAIT P0, [R2+URZ+0x34840], R3 ;  /* 0x03484003020075a7 */ /* 0x000f24000800017f */
[----:B----4-:R-:W-:Y:S05]  /*fba0*/  @!P0 BRA `(.L_x_2572) ;  /* 0x0000002c00f88947 */ /* 0x010fea0003800000 */
.L_x_2651:
[----:B------:R-:W-:Y:S05]  /*fbb0*/  BSYNC B2 ;  /* 0x0000000000027941 */ /* 0x000fea0003800000 */
.L_x_2571:
        /* <DEDUP_REMOVED lines=12> */
.L_x_2574:
[----:B------:R-:W-:Y:S05]  /*fc80*/  BSYNC B2 ;  /* 0x0000000000027941 */ /* 0x000fea0003800000 */
.L_x_2573:
        /* <DEDUP_REMOVED lines=15> */
.L_x_2575:
        /* <DEDUP_REMOVED lines=16> */
.L_x_2576:
        /* <DEDUP_REMOVED lines=15> */
.L_x_2577:
        /* <DEDUP_REMOVED lines=15> */
.L_x_2652:
[----:B------:R-:W-:Y:S05]  /*10060*/  BSYNC B2 ;  /* 0x0000000000027941 */ /* 0x000fea0003800000 */
.L_x_2578:
        /* <DEDUP_REMOVED lines=11> */
.L_x_2581:
[----:B------:R-:W-:Y:S05]  /*10120*/  BSYNC B2 ;  /* 0x0000000000027941 */ /* 0x000fea0003800000 */
.L_x_2580:
        /* <DEDUP_REMOVED lines=13> */
.L_x_2582:
        /* <DEDUP_REMOVED lines=16> */
.L_x_2583:
        /* <DEDUP_REMOVED lines=13> */
.L_x_2569:
[----:B------:R-:W-:Y:S05]  /*103d0*/  BSYNC B1 ;  /* 0x0000000000017941 */ /* 0x000fea0003800000 */
.L_x_2568:
[C---:B------:R-:W-:Y:S01]  /*103e0*/  ISETP.GT.AND P0, PT, R0.reuse, 0x1, PT ;  /* 0x000000010000780c */ /* 0x040fe20003f04270 */
[----:B------:R-:W-:-:S12]  /*103f0*/  VIADD R0, R0, 0xfffffffe ;  /* 0xfffffffe00007836 */ /* 0x000fd80000000000 */
[----:B------:R-:W-:Y:S05]  /*10400*/  @P0 BRA `(.L_x_2584) ;  /* 0xffffffe8008c0947 */ /* 0x000fea000383ffff */
.L_x_2533:
[----:B------:R-:W-:Y:S05]  /*10410*/  BSYNC B0 ;  /* 0x0000000000007941 */ /* 0x000fea0003800000 */
.L_x_2532:
        /* <DEDUP_REMOVED lines=8> */
[----:B------:R-:W0:Y:S02]  /*104a0*/  FLO.U32 R0, UR4 ;  /* 0x0000000400007d00 */ /* 0x000e2400080e0000 */
        /* <DEDUP_REMOVED lines=8> */
.L_x_2586:
[----:B------:R-:W-:Y:S05]  /*10530*/  BSYNC B0 ;  /* 0x0000000000007941 */ /* 0x000fea0003800000 */
.L_x_2585:
[----:B------:R-:W2:Y:S01]  /*10540*/  LDL.LU R0, [R1+0x20] ;  /* 0x0000200001007983 */ /* 0x000ea20000300800 */
[----:B------:R-:W-:Y:S01]  /*10550*/  BSSY B0, `(.L_x_2587) ;  /* 0x0000040000007945 */ /* 0x000fe20003800000 */
[----:B--2---:R-:W-:-:S13]  /*10560*/  ISETP.NE.AND P0, PT, R0, RZ, PT ;  /* 0x000000ff0000720c */ /* 0x004fda0003f05270 */
        /* <DEDUP_REMOVED lines=10> */
.L_x_2653:
[----:B------:R-:W-:Y:S05]  /*10610*/  BSYNC B1 ;  /* 0x0000000000017941 */ /* 0x000fea0003800000 */
.L_x_2589:
        /* <DEDUP_REMOVED lines=9> */
.L_x_2592:
[----:B------:R-:W-:Y:S05]  /*106b0*/  BSYNC B1 ;  /* 0x0000000000017941 */ /* 0x000fea0003800000 */
.L_x_2591:
[----:B------:R-:W2:Y:S04]  /*106c0*/  LDL.LU R5, [R1+0x18] ;  /* 0x0000180001057983 */ /* 0x000ea80000300800 */
[----:B------:R-:W2:Y:S04]  /*106d0*/  LDL.LU R3, [R1+0xc] ;  /* 0x00000c0001037983 */ /* 0x000ea80000300800 */
[----:B------:R-:W3:Y:S04]  /*106e0*/  LDL R4, [R1+0x4] ;  /* 0x0000040001047983 */ /* 0x000ee80000100800 */
[----:B0-----:R-:W3:Y:S01]  /*106f0*/  LDL R2, [R1+0x8] ;  /* 0x0000080001027983 */ /* 0x001ee20000100800 */
[----:B------:R-:W-:Y:S01]  /*10700*/  UIADD3 UR4, UP0, UR38, 0x470, URZ ;  /* 0x0000047026047890 */ /* 0x000fe2000ff1e03f */
[----:B------:R-:W-:Y:S01]  /*10710*/  PLOP3.LUT P0, PT, PT, PT, PT, 0x80, 0x0 ;  /* 0x000000000000781c */ /* 0x000fe20003f0f070 */
[----:B------:R-:W-:Y:S01]  /*10720*/  VIADD R0, R0, 0x34850 ;  /* 0x0003485000007836 */ /* 0x000fe20000000000 */
[----:B------:R-:W-:Y:S01]  /*10730*/  UMOV UR6, 0x0 ;  /* 0x0000000000067882 */ /* 0x000fe20000000000 */
[----:B------:R-:W-:Y:S01]  /*10740*/  UIADD3.X UR5, URZ, UR39, URZ, UP0, !UPT ;  /* 0x000000273f057290 */ /* 0x000fe200087fe43f */
[----:B------:R-:W-:Y:S01]  /*10750*/  UMOV UR7, 0x14f00000 ;  /* 0x14f0000000077882 */ /* 0x000fe20000000000 */
[----:B------:R-:W-:Y:S01]  /*10760*/  UMOV UR10, URZ ;  /* 0x0000003f000a7c82 */ /* 0x000fe20008000000 */
[----:B--2---:R-:W-:-:S02]  /*10770*/  IMAD R3, R3, 0x80, R5 ;  /* 0x0000008003037824 */ /* 0x004fc400078e0205 */
[----:B---3--:R-:W-:-:S04]  /*10780*/  IMAD R2, R2, 0x8000, R4 ;  /* 0x0000800002027824 */ /* 0x008fc800078e0204 */
[----:B------:R-:W-:-:S07]  /*10790*/  VIADD R4, R2, 0x400 ;  /* 0x0000040002047836 */ /* 0x000fce0000000000 */
.L_x_2593:
        /* <DEDUP_REMOVED lines=16> */
.L_x_2594:
        /* <DEDUP_REMOVED lines=11> */
.L_x_2588:
[----:B------:R-:W-:Y:S05]  /*10950*/  BSYNC B0 ;  /* 0x0000000000007941 */ /* 0x000fea0003800000 */
.L_x_2587:
        /* <DEDUP_REMOVED lines=9> */
.L_x_2512:
[----:B------:R-:W-:Y:S05]  /*109f0*/  BSYNC B7 ;  /* 0x0000000000077941 */ /* 0x000fea0003800000 */
.L_x_2510:
[----:B0-----:R-:W3:Y:S02]  /*10a00*/  LDL R0, [R1+0x50] ;  /* 0x0000500001007983 */ /* 0x001ee40000100800 */
[----:B---3--:R-:W-:-:S13]  /*10a10*/  ISETP.NE.AND P0, PT, R0, RZ, PT ;  /* 0x000000ff0000720c */ /* 0x008fda0003f05270 */
[----:B------:R-:W-:Y:S05]  /*10a20*/  @!P0 BRA `(.L_x_2595) ;  /* 0x0000000000288947 */ /* 0x000fea0003800000 */
[----:B------:R-:W-:Y:S05]  /*10a30*/  WARPSYNC.ALL ;  /* 0x0000000000007948 */ /* 0x000fea0003800000 */
[----:B------:R-:W0:Y:S08]  /*10a40*/  S2UR UR5, SR_CgaCtaId ;  /* 0x00000000000579c3 */ /* 0x000e300000008800 */
[----:B------:R-:W-:Y:S06]  /*10a50*/  BAR.SYNC.DEFER_BLOCKING 0x5, 0x180 ;  /* 0x0146000000007b1d */ /* 0x000fec0000010000 */
[----:B------:R-:W-:-:S02]  /*10a60*/  UMOV UR4, 0x400 ;  /* 0x0000040000047882 */ /* 0x000fc40000000000 */
[----:B0-----:R-:W-:-:S06]  /*10a70*/  ULEA UR4, UR5, UR4, 0x18 ;  /* 0x0000000405047291 */ /* 0x001fcc000f8ec03f */
[----:B------:R-:W-:-:S05]  /*10a80*/  IMAD.U32 R0, RZ, RZ, UR4 ;  /* 0x00000004ff007e24 */ /* 0x000fca000f8e00ff */
[----:B------:R0:W3:Y:S04]  /*10a90*/  LDS.128 R16, [R0+0x348d0] ;  /* 0x0348d00000107984 */ /* 0x0000e80000000c00 */
[----:B------:R0:W-:Y:S01]  /*10aa0*/  STL [R1+0x4], R0 ;  /* 0x0000040001007387 */ /* 0x0001e20000100800 */
[----:B------:R-:W-:Y:S06]  /*10ab0*/  BAR.ARV 0x4, 0x180 ;  /* 0x0106000000007b1d */ /* 0x000fec0000002000 */
[----:B------:R-:W-:Y:S05]  /*10ac0*/  BRA `(.L_x_2596) ;  /* 0x0000000800d87947 */ /* 0x000fea0003800000 */
.L_x_2595:
        /* <DEDUP_REMOVED lines=10> */
[----:B------:R0:W3:Y:S01]  /*10b70*/  @!P1 LDG.E R3, desc[UR56][R2.64] ;  /* 0x0000003802039981 */ /* 0x0000e2000c1e1900 */
[C---:B------:R-:W-:Y:S02]  /*10b80*/  ISETP.GE.U32.AND P2, PT, R6.reuse, 0x2, PT ;  /* 0x000000020600780c */ /* 0x040fe40003f46070 */
[C---:B------:R-:W-:Y:S01]  /*10b90*/  ISETP.GE.U32.AND P3, PT, R6.reuse, 0x4, PT ;  /* 0x000000040600780c */ /* 0x040fe20003f66070 */
[----:B------:R-:W-:Y:S01]  /*10ba0*/  SHFL.IDX PT, R0, R16, RZ, 0x1f ;  /* 0x00001fff10007589 */ /* 0x000fe200000e0000 */
[C---:B------:R-:W-:Y:S02]  /*10bb0*/  ISETP.GE.U32.AND P4, PT, R6.reuse, 0x8, PT ;  /* 0x000000080600780c */ /* 0x040fe40003f86070 */
[C---:B------:R-:W-:Y:S01]  /*10bc0*/  ISETP.GE.U32.AND P5, PT, R6.reuse, 0x10, PT ;  /* 0x000000100600780c */ /* 0x040fe20003fa6070 */
[----:B0-----:R-:W-:Y:S02]  /*10bd0*/  IMAD.MOV.U32 R2, RZ, RZ, RZ ;  /* 0x000000ffff027224 */ /* 0x001fe400078e00ff */
[----:B---3--:R-:W-:Y:S01]  /*10be0*/  @!P1 IMAD.MOV.U32 R2, RZ, RZ, R3 ;  /* 0x000000ffff029224 */ /* 0x008fe200078e0003 */
[----:B------:R-:W-:-:S04]  /*10bf0*/  ISETP.NE.AND P1, PT, R6, RZ, PT ;  /* 0x000000ff0600720c */ /* 0x000fc80003f25270 */
[----:B------:R-:W0:Y:S02]  /*10c00*/  SHFL.UP PT, R14, R2, 0x1, RZ ;  /* 0x04200000020e7989 */ /* 0x000e2400000e00ff */
[----:B0-----:R-:W-:-:S05]  /*10c10*/  SEL R5, R14, RZ, P1 ;  /* 0x000000ff0e057207 */ /* 0x001fca0000800000 */
[----:B------:R-:W-:Y:S02]  /*10c20*/  IMAD.IADD R3, R2, 0x1, R5 ;  /* 0x0000000102037824 */ /* 0x000fe400078e0205 */
[----:B------:R-:W-:Y:S04]  /*10c30*/  SHFL.IDX PT, R5, R16, 0x1, 0x1f ;  /* 0x00201f0010057f89 */ /* 0x000fe800000e0000 */
        /* <DEDUP_REMOVED lines=12> */
[----:B------:R0:W3:Y:S02]  /*10d00*/  SHFL.IDX PT, R16, R3, 0x1f, 0x1f ;  /* 0x03e01f0003107f89 */ /* 0x0000e400000e0000 */
.L_x_2663:
[----:B------:R-:W-:Y:S02]  /*10d10*/  ULDC UR4, c[0x0][0xc38] ;  /* 0x00030e0000047ab9 */ /* 0x000fe40000000800 */
[----:B------:R-:W-:-:S04]  /*10d20*/  IMAD.U32 R4, RZ, RZ, UR4 ;  /* 0x00000004ff047e24 */ /* 0x000fc8000f8e00ff */
[----:B---3--:R-:W-:-:S04]  /*10d30*/  IMAD R16, R16, R4, RZ ;  /* 0x0000000410107224 */ /* 0x008fc800078e02ff */
[----:B------:R-:W-:-:S05]  /*10d40*/  IMAD.IADD R5, R5, 0x1, R16 ;  /* 0x0000000105057824 */ /* 0x000fca00078e0210 */
[----:B------:R-:W-:-:S13]  /*10d50*/  ISETP.GT.AND P6, PT, R5, R0, PT ;  /* 0x000000000500720c */ /* 0x000fda0003fc4270 */
[----:B------:R-:W-:Y:S05]  /*10d60*/  @P6 BRA `(.L_x_2598) ;  /* 0x00000000009c6947 */ /* 0x000fea0003800000 */
.L_x_2603:
[----:B------:R-:W3:Y:S01]  /*10d70*/  LDC R2, c[0x0][0xc3c] ;  /* 0x00030f00ff027b82 */ /* 0x000ee20000000800 */
[----:B------:R-:W-:-:S05]  /*10d80*/  VIADD R19, R19, 0x1f ;  /* 0x0000001f13137836 */ /* 0x000fca0000000000 */
[----:B---3--:R-:W-:-:S13]  /*10d90*/  ISETP.GE.AND P6, PT, R19, R2, PT ;  /* 0x000000021300720c */ /* 0x008fda0003fc6270 */
[----:B------:R-:W-:Y:S05]  /*10da0*/  @P6 BRA `(.L_x_2599) ;  /* 0x0000000400d46947 */ /* 0x000fea0003800000 */
[----:B0-----:R-:W0:Y:S01]  /*10db0*/  S2R R3, SR_TID.X ;  /* 0x0000000000037919 */ /* 0x001e220000002100 */
        /* <DEDUP_REMOVED lines=9> */
.L_x_2601:
[----:B------:R-:W-:Y:S05]  /*10e50*/  BSYNC B0 ;  /* 0x0000000000007941 */ /* 0x000fea0003800000 */
.L_x_2600:
        /* <DEDUP_REMOVED lines=18> */
.L_x_2671:
[----:B------:R-:W-:Y:S02]  /*10f80*/  ULDC UR4, c[0x0][0xc38] ;  /* 0x00030e0000047ab9 */ /* 0x000fe40000000800 */
[----:B------:R-:W-:-:S04]  /*10f90*/  IMAD.U32 R4, RZ, RZ, UR4 ;  /* 0x00000004ff047e24 */ /* 0x000fc8000f8e00ff */
[----:B---3--:R-:W-:-:S04]  /*10fa0*/  IMAD R16, R16, R4, RZ ;  /* 0x0000000410107224 */ /* 0x008fc800078e02ff */
[----:B------:R-:W-:-:S05]  /*10fb0*/  IMAD.IADD R5, R16, 0x1, R5 ;  /* 0x0000000110057824 */ /* 0x000fca00078e0205 */
[----:B------:R-:W-:-:S13]  /*10fc0*/  ISETP.GT.AND P6, PT, R5, R0, PT ;  /* 0x000000000500720c */ /* 0x000fda0003fc4270 */
[----:B------:R-:W-:Y:S05]  /*10fd0*/  @!P6 BRA `(.L_x_2603) ;  /* 0xfffffffc0064e947 */ /* 0x000fea000383ffff */
.L_x_2598:
[----:B------:R-:W-:Y:S01]  /*10fe0*/  IMAD.IADD R16, R5, 0x1, -R16 ;  /* 0x0000000105107824 */ /* 0x000fe200078e0a10 */
[----:B------:R-:W-:-:S03]  /*10ff0*/  UMOV UR4, 0xffffffff ;  /* 0xffffffff00047882 */ /* 0x000fc60000000000 */
[----:B------:R-:W-:-:S05]  /*11000*/  IMAD R5, R3, R4, R16 ;  /* 0x0000000403057224 */ /* 0x000fca00078e0210 */
[----:B------:R-:W-:Y:S01]  /*11010*/  ISETP.GT.AND P6, PT, R5, R0, PT ;  /* 0x000000000500720c */ /* 0x000fe20003fc4270 */
[----:B------:R-:W-:-:S12]  /*11020*/  BRA.DIV UR4, `(.L_x_2604) ;  /* 0x0000002604107947 */ /* 0x000fd8000b800000 */
[----:B------:R-:W-:-:S04]  /*11030*/  VOTE.ANY R5, PT, !P6 ;  /* 0x0000000000057806 */ /* 0x000fc800070e0100 */
[----:B------:R-:W3:Y:S02]  /*11040*/  POPC R6, R5 ;  /* 0x0000000500067309 */ /* 0x000ee40000000000 */
[----:B---3--:R3:W0:Y:S02]  /*11050*/  SHFL.IDX PT, R17, R2, R6, 0x1f ;  /* 0x00001f0602117589 */ /* 0x00862400000e0000 */
.L_x_2675:
[----:B------:R-:W-:Y:S01]  /*11060*/  ISETP.NE.AND P0, PT, R5, RZ, PT ;  /* 0x000000ff0500720c */ /* 0x000fe20003f05270 */
[----:B------:R-:W-:-:S12]  /*11070*/  IMAD.MOV.U32 R5, RZ, RZ, RZ ;  /* 0x000000ffff057224 */ /* 0x000fd800078e00ff */
[----:B------:R-:W-:Y:S05]  /*11080*/  @!P0 BRA `(.L_x_2605) ;  /* 0x0000000000148947 */ /* 0x000fea0003800000 */
[----:B------:R-:W-:Y:S01]  /*11090*/  UMOV UR4, 0xffffffff ;  /* 0xffffffff00047882 */ /* 0x000fe20000000000 */
[----:B------:R-:W-:Y:S02]  /*110a0*/  VIADD R12, R6, 0xffffffff ;  /* 0xffffffff060c7836 */ /* 0x000fe40000000000 */
[----:B------:R-:W-:Y:S05]  /*110b0*/  BRA.DIV UR4, `(.L_x_2606) ;  /* 0x0000002604347947 */ /* 0x000fea000b800000 */
[----:B0-----:R0:W0:Y:S02]  /*110c0*/  SHFL.IDX PT, R3, R3, R12, 0x1f ;  /* 0x00001f0c03037589 */ /* 0x00102400000e0000 */
.L_x_2678:
[----:B0-----:R-:W-:-:S07]  /*110d0*/  IMAD.MOV.U32 R5, RZ, RZ, R3 ;  /* 0x000000ffff057224 */ /* 0x001fce00078e0003 */
.L_x_2605:
[----:B0--3--:R-:W0:Y:S01]  /*110e0*/  LDC.64 R2, c[0x0][0xc90] ;  /* 0x00032400ff027b82 */ /* 0x009e220000000a00 */
[----:B------:R-:W-:-:S04]  /*110f0*/  IMAD.IADD R19, R6, 0x1, R19 ;  /* 0x0000000106137824 */ /* 0x000fc800078e0213 */
[----:B0-----:R-:W-:-:S05]  /*11100*/  IMAD.WIDE R2, R19, 0x4, R2 ;  /* 0x0000000413027825 */ /* 0x001fca00078e0202 */
[----:B--2-4-:R-:W2:Y:S01]  /*11110*/  LDG.E R7, desc[UR56][R2.64] ;  /* 0x0000003802077981 */ /* 0x014ea2000c1e1900 */
[----:B------:R-:W-:-:S04]  /*11120*/  IMAD R16, R5, R4, R16 ;  /* 0x0000000405107224 */ /* 0x000fc800078e0210 */
[----:B------:R-:W-:Y:S02]  /*11130*/  IMAD.IADD R0, R0, 0x1, -R16 ;  /* 0x0000000100007824 */ /* 0x000fe400078e0a10 */
[----:B--2---:R-:W-:-:S05]  /*11140*/  IMAD R6, R17, R7, RZ ;  /* 0x0000000711067224 */ /* 0x004fca00078e02ff */
[----:B-----5:R-:W-:-:S04]  /*11150*/  IABS R8, R6 ;  /* 0x0000000600087213 */ /* 0x020fc80000000000 */
        /* <DEDUP_REMOVED lines=58> */
.L_x_2599:
[----:B------:R-:W-:Y:S01]  /*11500*/  UMOV UR4, URZ ;  /* 0x0000003f00047c82 */ /* 0x000fe20008000000 */
[----:B------:R-:W-:Y:S01]  /*11510*/  UMOV UR5, URZ ;  /* 0x0000003f00057c82 */ /* 0x000fe20008000000 */
[----:B------:R-:W-:Y:S01]  /*11520*/  ULDC UR6, c[0x0][0xc3c] ;  /* 0x00030f0000067ab9 */ /* 0x000fe20000000800 */
[----:B------:R-:W-:Y:S02]  /*11530*/  IMAD.MOV.U32 R16, RZ, RZ, R0 ;  /* 0x000000ffff107224 */ /* 0x000fe400078e0000 */
[----:B------:R-:W-:Y:S02]  /*11540*/  IMAD.U32 R17, RZ, RZ, UR4 ;  /* 0x00000004ff117e24 */ /* 0x000fe4000f8e00ff */
[----:B------:R-:W-:Y:S02]  /*11550*/  IMAD.U32 R18, RZ, RZ, UR5 ;  /* 0x00000005ff127e24 */ /* 0x000fe4000f8e00ff */
[----:B------:R-:W-:-:S07]  /*11560*/  IMAD.U32 R19, RZ, RZ, UR6 ;  /* 0x00000006ff137e24 */ /* 0x000fce000f8e00ff */
.L_x_2607:
        /* <DEDUP_REMOVED lines=12> */
.L_x_2596:
[----:B------:R-:W-:Y:S02]  /*11630*/  ULDC UR4, c[0x0][0xc3c] ;  /* 0x00030f0000047ab9 */ /* 0x000fe40000000800 */
[----:B---3--:R-:W-:-:S13]  /*11640*/  ISETP.GE.AND P0, PT, R19, UR4, PT ;  /* 0x0000000413007c0c */ /* 0x008fda000bf06270 */
[----:B------:R-:W-:Y:S05]  /*11650*/  @!P0 BRA `(.L_x_2608) ;  /* 0xffffffa800d48947 */ /* 0x000fea000383ffff */
[----:B------:R-:W-:Y:S05]  /*11660*/  BSYNC B8 ;  /* 0x0000000000087941 */ /* 0x000fea0003800000 */
.L_x_2506:
[----:B0-----:R-:W3:Y:S01]  /*11670*/  LDL.LU R0, [R1+0x48] ;  /* 0x0000480001007983 */ /* 0x001ee20000300800 */
[----:B------:R-:W-:Y:S01]  /*11680*/  BSSY B0, `(.L_x_2609) ;  /* 0x000000b000007945 */ /* 0x000fe20003800000 */
[----:B------:R-:W0:Y:S01]  /*11690*/  S2R R5, SR_CgaCtaId ;  /* 0x0000000000057919 */ /* 0x000e220000008800 */
[----:B---3--:R-:W-:-:S05]  /*116a0*/  VIADD R0, R0, 0x1 ;  /* 0x0000000100007836 */ /* 0x008fca0000000000 */
[----:B------:R-:W-:-:S04]  /*116b0*/  LEA.HI R2, R0, R0, RZ, 0x1 ;  /* 0x0000000000027211 */ /* 0x000fc800078f08ff */
[----:B------:R-:W-:-:S05]  /*116c0*/  LOP3.LUT R3, R2, 0xfffffffe, RZ, 0xc0, !PT ;  /* 0xfffffffe02037812 */ /* 0x000fca00078ec0ff */
[----:B------:R-:W-:Y:S01]  /*116d0*/  IMAD.IADD R3, R0, 0x1, -R3 ;  /* 0x0000000100037824 */ /* 0x000fe200078e0a03 */
[----:B------:R-:W-:-:S04]  /*116e0*/  MOV R0, 0x400 ;  /* 0x0000040000007802 */ /* 0x000fc80000000f00 */
[----:B0-----:R-:W-:Y:S02]  /*116f0*/  LEA R0, R5, R0, 0x18 ;  /* 0x0000000005007211 */ /* 0x001fe400078ec0ff */
[----:B------:R-:W-:-:S04]  /*11700*/  SHF.L.U32 R3, R3, 0x1f, RZ ;  /* 0x0000001f03037819 */ /* 0x000fc800000006ff */
[----:B------:R-:W0:Y:S02]  /*11710*/  SYNCS.PHASECHK.TRANS64.TRYWAIT P0, [R0+URZ+0x34820], R3 ;  /* 0x03482003000075a7 */ /* 0x000e24000800017f */
[----:B0-----:R-:W-:Y:S05]  /*11720*/  @!P0 BRA `(.L_x_2610) ;  /* 0x0000001c00c08947 */ /* 0x001fea0003800000 */
.L_x_2679:
[----:B------:R-:W-:Y:S05]  /*11730*/  BSYNC B0 ;  /* 0x0000000000007941 */ /* 0x000fea0003800000 */
.L_x_2609:
[----:B------:R-:W-:-:S03]  /*11740*/  UMOV UR4, 0xffffffff ;  /* 0xffffffff00047882 */ /* 0x000fc60000000000 */
[----:B------:R-:W-:Y:S05]  /*11750*/  BRA.DIV UR4, `(.L_x_2611) ;  /* 0x0000001e04c87947 */ /* 0x000fea000b800000 */
[----:B------:R-:W3:Y:S02]  /*11760*/  S2R R2, SR_TID.X ;  /* 0x0000000000027919 */ /* 0x000ee40000002100 */
[----:B---3--:R-:W-:-:S04]  /*11770*/  SHF.R.U32.HI R2, RZ, 0x5, R2 ;  /* 0x00000005ff027819 */ /* 0x008fc80000011602 */
[----:B------:R-:W-:-:S05]  /*11780*/  LOP3.LUT R2, R2, 0x3, RZ, 0xc0, !PT ;  /* 0x0000000302027812 */ /* 0x000fca00078ec0ff */
[----:B------:R3:W0:Y:S02]  /*11790*/  SHFL.IDX PT, R14, R2, RZ, 0x1f ;  /* 0x00001fff020e7589 */ /* 0x00062400000e0000 */
.L_x_2682:
[----:B0-----:R-:W-:Y:S01]  /*117a0*/  ISETP.NE.AND P0, PT, R14, RZ, PT ;  /* 0x000000ff0e00720c */ /* 0x001fe20003f05270 */
[----:B------:R-:W-:-:S12]  /*117b0*/  BSSY B0, `(.L_x_2612) ;  /* 0x0000027000007945 */ /* 0x000fd80003800000 */
[----:B------:R-:W-:Y:S05]  /*117c0*/  @P0 BRA `(.L_x_2613) ;  /* 0x0000000000940947 */ /* 0x000fea0003800000 */
[----:B------:R-:W-:-:S03]  /*117d0*/  UMOV UR4, 0xffffffff ;  /* 0xffffffff00047882 */ /* 0x000fc60000000000 */
[----:B------:R-:W-:Y:S05]  /*117e0*/  BRA.DIV UR4, `(.L_x_2614) ;  /* 0x0000001e04d87947 */ /* 0x000fea000b800000 */
[----:B------:R-:W-:-:S13]  /*117f0*/  ELECT P6, URZ, PT ;  /* 0x00000000003f782f */ /* 0x000fda00038c0000 */
.L_x_2685:
[----:B------:R-:W-:Y:S05]  /*11800*/  @!P6 BRA `(.L_x_2613) ;  /* 0x000000000084e947 */ /* 0x000fea0003800000 */
[----:B---3--:R-:W3:Y:S02]  /*11810*/  LDL.LU R2, [R1+0x54] ;  /* 0x0000540001027983 */ /* 0x008ee40000300800 */
[----:B---3--:R-:W-:-:S04]  /*11820*/  LOP3.LUT R2, R2, 0x2, RZ, 0xfc, !PT ;  /* 0x0000000202027812 */ /* 0x008fc800078efcff */
[----:B------:R-:W-:-:S13]  /*11830*/  ISETP.NE.AND P2, PT, R2, 0x3, PT ;  /* 0x000000030200780c */ /* 0x000fda0003f45270 */
[----:B------:R-:W-:Y:S05]  /*11840*/  @!P2 BRA `(.L_x_2615) ;  /* 0x000000000004a947 */ /* 0x000fea0003800000 */
[----:B------:R-:W-:Y:S01]  /*11850*/  BPT.TRAP 0x1 ;  /* 0x000000040000795c */ /* 0x000fe20000300000 */
.L_x_2615:
[----:B------:R-:W3:Y:S04]  /*11860*/  LDL R3, [R1+0x8] ;  /* 0x0000080001037983 */ /* 0x000ee80000100800 */
[----:B--2-4-:R-:W2:Y:S01]  /*11870*/  LDL.LU R7, [R1+0x14] ;  /* 0x0000140001077983 */ /* 0x014ea20000300800 */
[----:B------:R-:W-:-:S04]  /*11880*/  VIADD R2, R0, 0x34840 ;  /* 0x0003484000027836 */ /* 0x000fc80000000000 */
[C---:B---3--:R-:W-:Y:S02]  /*11890*/  IMAD R6, R3.reuse, 0x8, R2 ;  /* 0x0000000803067824 */ /* 0x048fe400078e0202 */
        /* <DEDUP_REMOVED lines=10> */
.L_x_2686:
[----:B------:R-:W2:Y:S02]  /*11940*/  SYNCS.PHASECHK.TRANS64.TRYWAIT P0, [R7+URZ], R2 ;  /* 0x00000002070075a7 */ /* 0x000ea4000800017f */
[----:B--2---:R-:W-:Y:S05]  /*11950*/  @!P0 BRA `(.L_x_2617) ;  /* 0x0000001c00b08947 */ /* 0x004fea0003800000 */
.L_x_2687:
[----:B------:R-:W-:Y:S05]  /*11960*/  @!P2 BRA `(.L_x_2618) ;  /* 0x000000000004a947 */ /* 0x000fea0003800000 */
[----:B------:R-:W-:Y:S01]  /*11970*/  BPT.TRAP 0x1 ;  /* 0x000000040000795c */ /* 0x000fe20000300000 */
.L_x_2618:
[----:B------:R-:W3:Y:S01]  /*11980*/  LDL.LU R4, [R1+0x8] ;  /* 0x0000080001047983 */ /* 0x000ee20000300800 */
[----:B------:R-:W-:-:S04]  /*11990*/  VIADD R0, R0, 0x34860 ;  /* 0x0003486000007836 */ /* 0x000fc80000000000 */
[----:B---3--:R-:W-:-:S04]  /*119a0*/  IMAD R4, R4, 0x8, R0 ;  /* 0x0000000804047824 */ /* 0x008fc800078e0200 */
[----:B------:R-:W3:Y:S02]  /*119b0*/  SYNCS.PHASECHK.TRANS64.TRYWAIT P0, [R4+URZ], R5 ;  /* 0x00000005040075a7 */ /* 0x000ee4000800017f */
[----:B---3--:R-:W-:Y:S05]  /*119c0*/  @!P0 BRA `(.L_x_2619) ;  /* 0x0000001c00a88947 */ /* 0x008fea0003800000 */
.L_x_2688:
[----:B------:R-:W-:-:S07]  /*119d0*/  IMAD R3, R3, 0x8, R0 ;  /* 0x0000000803037824 */ /* 0x000fce00078e0200 */
.L_x_2620:
[----:B----4-:R4:W0:Y:S02]  /*119e0*/  SYNCS.PHASECHK.TRANS64.TRYWAIT P0, [R3+URZ], R2 ;  /* 0x00000002030075a7 */ /* 0x010824000800017f */
[----:B0-----:R-:W-:Y:S05]  /*119f0*/  @!P0 NANOSLEEP.SYNCS 0x989680 ;  /* 0x009896800000895d */ /* 0x001fea0003900000 */
[----:B------:R-:W0:Y:S02]  /*11a00*/  @!P0 SYNCS.PHASECHK.TRANS64 P0, [R3+URZ], R2 ;  /* 0x00000002030085a7 */ /* 0x000e24000800007f */
[----:B0-----:R-:W-:Y:S05]  /*11a10*/  @!P0 BRA `(.L_x_2620) ;  /* 0xfffffffc00f08947 */ /* 0x001fea000383ffff */
.L_x_2613:
[----:B------:R-:W-:Y:S05]  /*11a20*/  BSYNC B0 ;  /* 0x0000000000007941 */ /* 0x000fea0003800000 */
.L_x_2612:
[----:B------:R-:W-:Y:S05]  /*11a30*/  EXIT ;  /* 0x000000000000794d */ /* 0x000fea0003800000 */
.L_x_2448:
[----:B0-----:R-:W-:-:S04]  /*11a40*/  IMAD.U32 R3, RZ, RZ, UR37 ;  /* 0x00000025ff037e24 */ /* 0x001fc8000f8e00ff */
[----:B------:R0:W1:Y:S03]  /*11a50*/  SYNCS.PHASECHK.TRANS64.TRYWAIT P1, [R3+URZ+0x34800], R0 ;  /* 0x03480000030075a7 */ /* 0x000066000802017f */
[----:B-1----:R-:W-:Y:S05]  /*11a60*/  @!P1 NANOSLEEP.SYNCS 0x989680 ;  /* 0x009896800000995d */ /* 0x002fea0003900000 */
[----:B------:R-:W1:Y:S02]  /*11a70*/  @!P1 SYNCS.PHASECHK.TRANS64 P1, [R3+URZ+0x34800], R0 ;  /* 0x03480000030095a7 */ /* 0x000e64000802007f */
[----:B-1----:R-:W-:Y:S05]  /*11a80*/  @!P1 BRA `(.L_x_2448) ;  /* 0xfffffffc00ec9947 */ /* 0x002fea000383ffff */
[----:B------:R-:W-:Y:S05]  /*11a90*/  BRA `(.L_x_2621) ;  /* 0xfffffefc00207947 */ /* 0x000fea000383ffff */
.L_x_2452:
[----:B-1----:R1:W2:Y:S02]  /*11aa0*/  SYNCS.PHASECHK.TRANS64.TRYWAIT P2, [R2+URZ+0x34830], R3 ;  /* 0x03483003020075a7 */ /* 0x0022a4000804017f */
[----:B--2---:R-:W-:Y:S05]  /*11ab0*/  @!P2 NANOSLEEP.SYNCS 0x989680 ;  /* 0x009896800000a95d */ /* 0x004fea0003900000 */
[----:B------:R-:W2:Y:S02]  /*11ac0*/  @!P2 SYNCS.PHASECHK.TRANS64 P2, [R2+URZ+0x34830], R3 ;  /* 0x034830030200a5a7 */ /* 0x000ea4000804007f */
[----:B--2---:R-:W-:Y:S05]  /*11ad0*/  @!P2 BRA `(.L_x_2452) ;  /* 0xfffffffc00f0a947 */ /* 0x004fea000383ffff */
[----:B------:R-:W-:Y:S05]  /*11ae0*/  BRA `(.L_x_2451) ;  /* 0xfffffefc00447947 */ /* 0x000fea000383ffff */
.L_x_2457:
[----:B-1----:R-:W-:-:S04]  /*11af0*/  IMAD.U32 R7, RZ, RZ, UR58 ;  /* 0x0000003aff077e24 */ /* 0x002fc8000f8e00ff */
[----:B------:R1:W2:Y:S03]  /*11b00*/  SYNCS.PHASECHK.TRANS64.TRYWAIT P3, [R7+URZ+0x34830], R0 ;  /* 0x03483000070075a7 */ /* 0x0002a6000806017f */
[----:B--2---:R-:W-:Y:S05]  /*11b10*/  @!P3 NANOSLEEP.SYNCS 0x989680 ;  /* 0x009896800000b95d */ /* 0x004fea0003900000 */
[----:B------:R-:W2:Y:S02]  /*11b20*/  @!P3 SYNCS.PHASECHK.TRANS64 P3, [R7+URZ+0x34830], R0 ;  /* 0x034830000700b5a7 */ /* 0x000ea4000806007f */
[----:B--2---:R-:W-:Y:S05]  /*11b30*/  @!P3 BRA `(.L_x_2457) ;  /* 0xfffffffc00ecb947 */ /* 0x004fea000383ffff */
[----:B------:R-:W-:Y:S05]  /*11b40*/  BRA `(.L_x_2456) ;  /* 0xffffff2000a87947 */ /* 0x000fea000383ffff */
.L_x_2461:
[----:B-1----:R-:W-:-:S04]  /*11b50*/  IMAD.U32 R3, RZ, RZ, UR7 ;  /* 0x00000007ff037e24 */ /* 0x002fc8000f8e00ff */
[----:B------:R1:W2:Y:S03]  /*11b60*/  SYNCS.PHASECHK.TRANS64.TRYWAIT P3, [R3+URZ+0x34850], R0 ;  /* 0x03485000030075a7 */ /* 0x0002a6000806017f */
[----:B--2---:R-:W-:Y:S05]  /*11b70*/  @!P3 NANOSLEEP.SYNCS 0x989680 ;  /* 0x009896800000b95d */ /* 0x004fea0003900000 */
[----:B------:R-:W2:Y:S02]  /*11b80*/  @!P3 SYNCS.PHASECHK.TRANS64 P3, [R3+URZ+0x34850], R0 ;  /* 0x034850000300b5a7 */ /* 0x000ea4000806007f */
[----:B--2---:R-:W-:Y:S05]  /*11b90*/  @!P3 BRA `(.L_x_2461) ;  /* 0xfffffffc00ecb947 */ /* 0x004fea000383ffff */
[----:B------:R-:W-:Y:S05]  /*11ba0*/  BRA `(.L_x_2460) ;  /* 0xffffff2800ac7947 */ /* 0x000fea000383ffff */
.L_x_2467:
[----:B-1----:R-:W-:-:S04]  /*11bb0*/  IMAD.U32 R7, RZ, RZ, UR6 ;  /* 0x00000006ff077e24 */ /* 0x002fc8000f8e00ff */
[----:B------:R1:W2:Y:S03]  /*11bc0*/  SYNCS.PHASECHK.TRANS64.TRYWAIT P2, [R7+URZ+0x34830], R0 ;  /* 0x03483000070075a7 */ /* 0x0002a6000804017f */
[----:B--2---:R-:W-:Y:S05]  /*11bd0*/  @!P2 NANOSLEEP.SYNCS 0x989680 ;  /* 0x009896800000a95d */ /* 0x004fea0003900000 */
[----:B------:R-:W2:Y:S02]  /*11be0*/  @!P2 SYNCS.PHASECHK.TRANS64 P2, [R7+URZ+0x34830], R0 ;  /* 0x034830000700a5a7 */ /* 0x000ea4000804007f */
[----:B--2---:R-:W-:Y:S05]  /*11bf0*/  @!P2 BRA `(.L_x_2467) ;  /* 0xfffffffc00eca947 */ /* 0x004fea000383ffff */
[----:B------:R-:W-:Y:S05]  /*11c00*/  BRA `(.L_x_2466) ;  /* 0xffffff4800ec7947 */ /* 0x000fea000383ffff */
.L_x_2471:
[----:B-1----:R-:W-:-:S04]  /*11c10*/  IMAD.U32 R3, RZ, RZ, UR7 ;  /* 0x00000007ff037e24 */ /* 0x002fc8000f8e00ff */
[----:B------:R1:W2:Y:S03]  /*11c20*/  SYNCS.PHASECHK.TRANS64.TRYWAIT P2, [R3+URZ+0x34850], R0 ;  /* 0x03485000030075a7 */ /* 0x0002a6000804017f */
[----:B--2---:R-:W-:Y:S05]  /*11c30*/  @!P2 NANOSLEEP.SYNCS 0x989680 ;  /* 0x009896800000a95d */ /* 0x004fea0003900000 */
[----:B------:R-:W2:Y:S02]  /*11c40*/  @!P2 SYNCS.PHASECHK.TRANS64 P2, [R3+URZ+0x34850], R0 ;  /* 0x034850000300a5a7 */ /* 0x000ea4000804007f */
[----:B--2---:R-:W-:Y:S05]  /*11c50*/  @!P2 BRA `(.L_x_2471) ;  /* 0xfffffffc00eca947 */ /* 0x004fea000383ffff */
[----:B------:R-:W-:Y:S05]  /*11c60*/  BRA `(.L_x_2470) ;  /* 0xffffff5000f07947 */ /* 0x000fea000383ffff */
.L_x_2476:
[----:B-1----:R-:W-:-:S04]  /*11c70*/  IMAD.U32 R3, RZ, RZ, UR5 ;  /* 0x00000005ff037e24 */ /* 0x002fc8000f8e00ff */
[----:B------:R1:W2:Y:S03]  /*11c80*/  SYNCS.PHASECHK.TRANS64.TRYWAIT P0, [R3+URZ+0x34850], R2 ;  /* 0x03485002030075a7 */ /* 0x0002a6000800017f */
[----:B--2---:R-:W-:Y:S05]  /*11c90*/  @!P0 NANOSLEEP.SYNCS 0x989680 ;  /* 0x009896800000895d */ /* 0x004fea0003900000 */
[----:B------:R-:W2:Y:S02]  /*11ca0*/  @!P0 SYNCS.PHASECHK.TRANS64 P0, [R3+URZ+0x34850], R2 ;  /* 0x03485002030085a7 */ /* 0x000ea4000800007f */
[----:B--2---:R-:W-:Y:S05]  /*11cb0*/  @!P0 BRA `(.L_x_2476) ;  /* 0xfffffffc00ec8947 */ /* 0x004fea000383ffff */
[----:B------:R-:W-:Y:S05]  /*11cc0*/  BRA `(.L_x_2475) ;  /* 0xffffff6c00c07947 */ /* 0x000fea000383ffff */
.L_x_2518:
        /* <DEDUP_REMOVED lines=11> */
.L_x_2623:
[----:B------:R-:W-:Y:S05]  /*11d80*/  BSYNC B0 ;  /* 0x0000000000007941 */ /* 0x000fea0003800000 */
.L_x_2622:
[----:B------:R-:W-:Y:S05]  /*11d90*/  BRA `(.L_x_2624) ;  /* 0xffffffb000187947 */ /* 0x000fea000383ffff */
.L_x_2520:
[----:B------:R-:W-:Y:S01]  /*11da0*/  BSSY B0, `(.L_x_2625) ;  /* 0x0000006000007945 */ /* 0x000fe20003800000 */
[----:B------:R-:W-:-:S07]  /*11db0*/  IMAD.MOV.U32 R15, RZ, RZ, -0x1 ;  /* 0xffffffffff0f7424 */ /* 0x000fce00078e00ff */
[----:B0123--:R-:W-:Y:S05]  /*11dc0*/  WARPSYNC.COLLECTIVE R15, `(.L_x_2626) ;  /* 0x000000000f0c7348 */ /* 0x00ffea0003c00000 */
[----:B------:R-:W-:Y:S02]  /*11dd0*/  ELECT P6, UR62, PT ;  /* 0x00000000003e782f */ /* 0x000fe400038c0000 */
[----:B------:R-:W-:Y:S01]  /*11de0*/  MOV R14, UR62 ;  /* 0x0000003e000e7c02 */ /* 0x000fe20008000f00 */
[----:B0123--:R-:W-:Y:S10]  /*11df0*/  ENDCOLLECTIVE ;  /* 0x000000000000791b */ /* 0x00fff40003800000 */
.L_x_2626:
[----:B------:R-:W-:Y:S05]  /*11e00*/  BSYNC B0 ;  /* 0x0000000000007941 */ /* 0x000fea0003800000 */
.L_x_2625:
[----:B------:R-:W-:Y:S05]  /*11e10*/  BRA `(.L_x_2627) ;  /* 0xffffffb000207947 */ /* 0x000fea000383ffff */
.L_x_2522:
[----:B---3--:R3:W4:Y:S02]  /*11e20*/  SYNCS.PHASECHK.TRANS64.TRYWAIT P0, [R0+URZ+0x34840], R2 ;  /* 0x03484002000075a7 */ /* 0x008724000800017f */
[----:B----4-:R-:W-:Y:S05]  /*11e30*/  @!P0 NANOSLEEP.SYNCS 0x989680 ;  /* 0x009896800000895d */ /* 0x010fea0003900000 */
[----:B------:R-:W4:Y:S02]  /*11e40*/  @!P0 SYNCS.PHASECHK.TRANS64 P0, [R0+URZ+0x34840], R2 ;  /* 0x03484002000085a7 */ /* 0x000f24000800007f */
[----:B----4-:R-:W-:Y:S05]  /*11e50*/  @!P0 BRA `(.L_x_2522) ;  /* 0xfffffffc00f08947 */ /* 0x010fea000383ffff */
[----:B------:R-:W-:Y:S05]  /*11e60*/  BRA `(.L_x_2628) ;  /* 0xffffffb0008c7947 */ /* 0x000fea000383ffff */
.L_x_2526:
[----:B------:R-:W2:Y:S01]  /*11e70*/  LDL.LU R11, [R1+0x34] ;  /* 0x00003400010b7983 */ /* 0x000ea20000300800 */
[----:B------:R-:W-:Y:S01]  /*11e80*/  IMAD.MOV.U32 R13, RZ, RZ, R0 ;  /* 0x000000ffff0d7224 */ /* 0x000fe200078e0000 */
[----:B------:R-:W-:Y:S01]  /*11e90*/  LOP3.LUT R8, R8, 0x7f, RZ, 0xc0, !PT ;  /* 0x0000007f08087812 */ /* 0x000fe200078ec0ff */
[----:B------:R-:W-:Y:S02]  /*11ea0*/  IMAD.MOV.U32 R12, RZ, RZ, RZ ;  /* 0x000000ffff0c7224 */ /* 0x000fe400078e00ff */
[----:B------:R-:W-:Y:S01]  /*11eb0*/  IMAD.MOV.U32 R15, RZ, RZ, -0x1 ;  /* 0xffffffffff0f7424 */ /* 0x000fe200078e00ff */
[----:B------:R-:W-:-:S05]  /*11ec0*/  SHF.R.U32.HI R6, RZ, 0x3, R8 ;  /* 0x00000003ff067819 */ /* 0x000fca0000011608 */
[----:B------:R-:W-:Y:S02]  /*11ed0*/  IMAD R17, R17, 0x80, R6 ;  /* 0x0000008011117824 */ /* 0x000fe400078e0206 */
[----:B--2---:R-:W-:Y:S02]  /*11ee0*/  IMAD R2, R11, R7, RZ ;  /* 0x000000070b027224 */ /* 0x004fe400078e02ff */
[----:B------:R-:W-:-:S03]  /*11ef0*/  IMAD.MOV.U32 R11, RZ, RZ, 0x181f ;  /* 0x0000181fff0b7424 */ /* 0x000fc600078e00ff */
[----:B------:R-:W-:-:S13]  /*11f00*/  ISETP.GE.AND P3, PT, R17, R2, PT ;  /* 0x000000021100720c */ /* 0x000fda0003f66270 */
[----:B-----5:R-:W-:Y:S05]  /*11f10*/  WARPSYNC.COLLECTIVE R15, `(.L_x_2629) ;  /* 0x000000000f087348 */ /* 0x020fea0003c00000 */
[----:B------:R0:W1:Y:S02]  /*11f20*/  SHFL.IDX P6, R14, R13, R12, R11 ;  /* 0x0000000c0d0e7389 */ /* 0x00006400000c000b */
[----:B01---5:R-:W-:Y:S01]  /*11f30*/  ENDCOLLECTIVE ;  /* 0x000000000000791b */ /* 0x023fe20003800000 */
.L_x_2629:
[----:B------:R-:W-:Y:S02]  /*11f40*/  IMAD.MOV.U32 R13, RZ, RZ, R3 ;  /* 0x000000ffff0d7224 */ /* 0x000fe400078e0003 */
[----:B------:R-:W-:-:S07]  /*11f50*/  IMAD.MOV.U32 R4, RZ, RZ, R14 ;  /* 0x000000ffff047224 */ /* 0x000fce00078e000e */
[----:B------:R-:W-:Y:S05]  /*11f60*/  WARPSYNC.COLLECTIVE R15, `(.L_x_2630) ;  /* 0x000000000f087348 */ /* 0x000fea0003c00000 */
[----:B------:R0:W1:Y:S02]  /*11f70*/  SHFL.IDX P6, R14, R13, R12, R11 ;  /* 0x0000000c0d0e7389 */ /* 0x00006400000c000b */
[----:B01----:R-:W-:Y:S01]  /*11f80*/  ENDCOLLECTIVE ;  /* 0x000000000000791b */ /* 0x003fe20003800000 */
.L_x_2630:
[----:B------:R-:W-:Y:S02]  /*11f90*/  IMAD.MOV.U32 R13, RZ, RZ, R0 ;  /* 0x000000ffff0d7224 */ /* 0x000fe400078e0000 */
[----:B------:R-:W-:Y:S02]  /*11fa0*/  IMAD.MOV.U32 R12, RZ, RZ, 0x1 ;  /* 0x00000001ff0c7424 */ /* 0x000fe400078e00ff */
[----:B------:R-:W-:-:S07]  /*11fb0*/  IMAD.MOV.U32 R5, RZ, RZ, R14 ;  /* 0x000000ffff057224 */ /* 0x000fce00078e000e */
[----:B------:R-:W-:Y:S05]  /*11fc0*/  WARPSYNC.COLLECTIVE R15, `(.L_x_2631) ;  /* 0x000000000f087348 */ /* 0x000fea0003c00000 */
[----:B------:R0:W1:Y:S02]  /*11fd0*/  SHFL.IDX P6, R14, R13, R12, R11 ;  /* 0x0000000c0d0e7389 */ /* 0x00006400000c000b */
[----:B01----:R-:W-:Y:S01]  /*11fe0*/  ENDCOLLECTIVE ;  /* 0x000000000000791b */ /* 0x003fe20003800000 */
.L_x_2631:
        /* <DEDUP_REMOVED lines=10> */
.L_x_2632:
[----:B------:R-:W-:Y:S01]  /*12090*/  @!PT LDS RZ, [RZ] ;  /* 0x00000000fffff984 */ /* 0x000fe20000000800 */
[----:B------:R-:W-:Y:S01]  /*120a0*/  @!PT LDS RZ, [RZ] ;  /* 0x00000000fffff984 */ /* 0x000fe20000000800 */
[----:B------:R-:W-:Y:S01]  /*120b0*/  @!PT LDS RZ, [RZ] ;  /* 0x00000000fffff984 */ /* 0x000fe20000000800 */
[----:B------:R-:W-:Y:S04]  /*120c0*/  @!P3 LDGSTS.E.BYPASS.LTC128B.128 [R9+0x10400], desc[UR56][R4.64], !P2 ;  /* 0x104000000409bfae */ /* 0x000fe8000d101d78 */
[----:B------:R-:W-:Y:S04]  /*120d0*/  @!P3 LDGSTS.E.BYPASS.LTC128B.128 [R9+0x14400], desc[UR56][R4.64+0x80], !P1 ;  /* 0x144000800409bfae */ /* 0x000fe8000c901d78 */
[----:B------:R0:W-:Y:S01]  /*120e0*/  @!P3 LDGSTS.E.BYPASS.LTC128B.128 [R9+0x18400], desc[UR56][R4.64+0x100], !P0 ;  /* 0x184001000409bfae */ /* 0x0001e2000c101d78 */
[----:B------:R-:W-:Y:S02]  /*120f0*/  IMAD.MOV.U32 R13, RZ, RZ, R0 ;  /* 0x000000ffff0d7224 */ /* 0x000fe400078e0000 */
[----:B------:R-:W-:-:S02]  /*12100*/  IMAD.MOV.U32 R12, RZ, RZ, 0x2 ;  /* 0x00000002ff0c7424 */ /* 0x000fc400078e00ff */
[----:B0-----:R-:W-:Y:S02]  /*12110*/  VIADD R4, R17, 0x10 ;  /* 0x0000001011047836 */ /* 0x001fe40000000000 */
[----:B------:R-:W-:-:S07]  /*12120*/  IMAD.MOV.U32 R6, RZ, RZ, R14 ;  /* 0x000000ffff067224 */ /* 0x000fce00078e000e */
[----:B------:R-:W-:Y:S05]  /*12130*/  WARPSYNC.COLLECTIVE R15, `(.L_x_2633) ;  /* 0x000000000f087348 */ /* 0x000fea0003c00000 */
[----:B------:R0:W1:Y:S02]  /*12140*/  SHFL.IDX P6, R14, R13, R12, R11 ;  /* 0x0000000c0d0e7389 */ /* 0x00006400000c000b */
[----:B01----:R-:W-:Y:S01]  /*12150*/  ENDCOLLECTIVE ;  /* 0x000000000000791b */ /* 0x003fe20003800000 */
.L_x_2633:
[----:B------:R-:W-:-:S13]  /*12160*/  ISETP.GE.AND P3, PT, R4, R2, PT ;  /* 0x000000020400720c */ /* 0x000fda0003f66270 */
[----:B------:R-:W-:Y:S01]  /*12170*/  @!P3 LEA R7, P5, R10, R6, 0x1 ;  /* 0x000000060a07b211 */ /* 0x000fe200078a08ff */
[----:B------:R-:W-:-:S04]  /*12180*/  IMAD.MOV.U32 R13, RZ, RZ, R3 ;  /* 0x000000ffff0d7224 */ /* 0x000fc800078e0003 */
[----:B------:R-:W-:Y:S02]  /*12190*/  @!P3 IMAD.X R6, RZ, RZ, R8, P5 ;  /* 0x000000ffff06b224 */ /* 0x000fe400028e0608 */
[----:B------:R-:W-:Y:S02]  /*121a0*/  @!P3 IMAD.MOV.U32 R4, RZ, RZ, R7 ;  /* 0x000000ffff04b224 */ /* 0x000fe400078e0007 */
[----:B------:R-:W-:Y:S02]  /*121b0*/  @!P3 IMAD.MOV.U32 R5, RZ, RZ, R6 ;  /* 0x000000ffff05b224 */ /* 0x000fe400078e0006 */
[----:B------:R-:W-:-:S07]  /*121c0*/  IMAD.MOV.U32 R6, RZ, RZ, R14 ;  /* 0x000000ffff067224 */ /* 0x000fce00078e000e */
[----:B------:R-:W-:Y:S05]  /*121d0*/  WARPSYNC.COLLECTIVE R15, `(.L_x_2634) ;  /* 0x000000000f087348 */ /* 0x000fea0003c00000 */
[----:B------:R0:W1:Y:S02]  /*121e0*/  SHFL.IDX P6, R14, R13, R12, R11 ;  /* 0x0000000c0d0e7389 */ /* 0x00006400000c000b */
[----:B01----:R-:W-:Y:S01]  /*121f0*/  ENDCOLLECTIVE ;  /* 0x000000000000791b */ /* 0x003fe20003800000 */
.L_x_2634:
        /* <DEDUP_REMOVED lines=13> */
.L_x_2635:
[----:B------:R-:W-:-:S13]  /*122d0*/  ISETP.GE.AND P3, PT, R4, R2, PT ;  /* 0x000000020400720c */ /* 0x000fda0003f66270 */
[----:B------:R-:W-:Y:S01]  /*122e0*/  @!P3 LEA R7, P4, R10, R7, 0x1 ;  /* 0x000000070a07b211 */ /* 0x000fe200078808ff */
[----:B------:R-:W-:-:S04]  /*122f0*/  IMAD.MOV.U32 R13, RZ, RZ, R3 ;  /* 0x000000ffff0d7224 */ /* 0x000fc800078e0003 */
[----:B------:R-:W-:-:S04]  /*12300*/  @!P3 IMAD.X R4, RZ, RZ, R6, P4 ;  /* 0x000000ffff04b224 */ /* 0x000fc800020e0606 */
[----:B------:R-:W-:Y:S02]  /*12310*/  @!P3 IMAD.MOV.U32 R5, RZ, RZ, R4 ;  /* 0x000000ffff05b224 */ /* 0x000fe400078e0004 */
[----:B------:R-:W-:Y:S02]  /*12320*/  @!P3 IMAD.MOV.U32 R4, RZ, RZ, R7 ;  /* 0x000000ffff04b224 */ /* 0x000fe400078e0007 */
[----:B------:R-:W-:-:S03]  /*12330*/  VIADD R7, R17, 0x60 ;  /* 0x0000006011077836 */ /* 0x000fc60000000000 */
[----:B------:R-:W-:Y:S01]  /*12340*/  @!PT LDS RZ, [RZ] ;  /* 0x00000000fffff984 */ /* 0x000fe20000000800 */
[----:B------:R-:W-:Y:S01]  /*12350*/  @!PT LDS RZ, [RZ] ;  /* 0x00000000fffff984 */ /* 0x000fe20000000800 */
[----:B------:R-:W-:Y:S01]  /*12360*/  @!PT LDS RZ, [RZ] ;  /* 0x00000000fffff984 */ /* 0x000fe20000000800 */
[----:B------:R-:W-:Y:S04]  /*12370*/  @!P3 LDGSTS.E.BYPASS.LTC128B.128 [R9+0x11400], desc[UR56][R4.64], !P2 ;  /* 0x114000000409bfae */ /* 0x000fe8000d101d78 */
[----:B------:R-:W-:Y:S04]  /*12380*/  @!P3 LDGSTS.E.BYPASS.LTC128B.128 [R9+0x15400], desc[UR56][R4.64+0x80], !P1 ;  /* 0x154000800409bfae */ /* 0x000fe8000c901d78 */
[----:B------:R0:W-:Y:S02]  /*12390*/  @!P3 LDGSTS.E.BYPASS.LTC128B.128 [R9+0x19400], desc[UR56][R4.64+0x100], !P0 ;  /* 0x194001000409bfae */ /* 0x0001e4000c101d78 */
[----:B0-----:R-:W-:-:S05]  /*123a0*/  VIADD R4, R17, 0x30 ;  /* 0x0000003011047836 */ /* 0x001fca0000000000 */
[----:B------:R-:W-:Y:S01]  /*123b0*/  ISETP.GE.AND P3, PT, R4, R2, PT ;  /* 0x000000020400720c */ /* 0x000fe20003f66270 */
[----:B------:R-:W-:-:S12]  /*123c0*/  IMAD.MOV.U32 R4, RZ, RZ, R14 ;  /* 0x000000ffff047224 */ /* 0x000fd800078e000e */
[----:B------:R-:W-:Y:S05]  /*123d0*/  WARPSYNC.COLLECTIVE R15, `(.L_x_2636) ;  /* 0x000000000f087348 */ /* 0x000fea0003c00000 */
[----:B------:R0:W1:Y:S02]  /*123e0*/  SHFL.IDX P6, R14, R13, R12, R11 ;  /* 0x0000000c0d0e7389 */ /* 0x00006400000c000b */
[----:B01----:R-:W-:Y:S01]  /*123f0*/  ENDCOLLECTIVE ;  /* 0x000000000000791b */ /* 0x003fe20003800000 */
.L_x_2636:
[----:B------:R-:W-:Y:S02]  /*12400*/  IMAD.MOV.U32 R13, RZ, RZ, R0 ;  /* 0x000000ffff0d7224 */ /* 0x000fe400078e0000 */
[----:B------:R-:W-:Y:S02]  /*12410*/  IMAD.MOV.U32 R12, RZ, RZ, 0x4 ;  /* 0x00000004ff0c7424 */ /* 0x000fe400078e00ff */
[----:B------:R-:W-:-:S07]  /*12420*/  IMAD.MOV.U32 R5, RZ, RZ, R14 ;  /* 0x000000ffff057224 */ /* 0x000fce00078e000e */
[----:B------:R-:W-:Y:S05]  /*12430*/  WARPSYNC.COLLECTIVE R15, `(.L_x_2637) ;  /* 0x000000000f087348 */ /* 0x000fea0003c00000 */
[----:B------:R0:W1:Y:S02]  /*12440*/  SHFL.IDX P6, R14, R13, R12, R11 ;  /* 0x0000000c0d0e7389 */ /* 0x00006400000c000b */
[----:B01----:R-:W-:Y:S01]  /*12450*/  ENDCOLLECTIVE ;  /* 0x000000000000791b */ /* 0x003fe20003800000 */
.L_x_2637:
        /* <DEDUP_REMOVED lines=18> */
.L_x_2638:
[----:B------:R-:W-:Y:S02]  /*12580*/  IMAD.MOV.U32 R13, RZ, RZ, R0 ;  /* 0x000000ffff0d7224 */ /* 0x000fe400078e0000 */
[----:B------:R-:W-:Y:S02]  /*12590*/  IMAD.MOV.U32 R12, RZ, RZ, 0x5 ;  /* 0x00000005ff0c7424 */ /* 0x000fe400078e00ff */
[----:B------:R-:W-:-:S07]  /*125a0*/  IMAD.MOV.U32 R5, RZ, RZ, R14 ;  /* 0x000000ffff057224 */ /* 0x000fce00078e000e */
[----:B------:R-:W-:Y:S05]  /*125b0*/  WARPSYNC.COLLECTIVE R15, `(.L_x_2639) ;  /* 0x000000000f087348 */ /* 0x000fea0003c00000 */
[----:B------:R0:W1:Y:S02]  /*125c0*/  SHFL.IDX P6, R14, R13, R12, R11 ;  /* 0x0000000c0d0e7389 */ /* 0x00006400000c000b */
[----:B01----:R-:W-:Y:S01]  /*125d0*/  ENDCOLLECTIVE ;  /* 0x000000000000791b */ /* 0x003fe20003800000 */
.L_x_2639:
        /* <DEDUP_REMOVED lines=18> */
.L_x_2640:
[----:B------:R-:W-:Y:S02]  /*12700*/  IMAD.MOV.U32 R13, RZ, RZ, R0 ;  /* 0x000000ffff0d7224 */ /* 0x000fe400078e0000 */
[----:B------:R-:W-:Y:S02]  /*12710*/  IMAD.MOV.U32 R12, RZ, RZ, 0x6 ;  /* 0x00000006ff0c7424 */ /* 0x000fe400078e00ff */
[----:B------:R-:W-:-:S07]  /*12720*/  IMAD.MOV.U32 R5, RZ, RZ, R14 ;  /* 0x000000ffff057224 */ /* 0x000fce00078e000e */
[----:B------:R-:W-:Y:S05]  /*12730*/  WARPSYNC.COLLECTIVE R15, `(.L_x_2641) ;  /* 0x000000000f087348 */ /* 0x000fea0003c00000 */
[----:B------:R0:W1:Y:S02]  /*12740*/  SHFL.IDX P6, R14, R13, R12, R11 ;  /* 0x0000000c0d0e7389 */ /* 0x00006400000c000b */
[----:B01----:R-:W-:Y:S01]  /*12750*/  ENDCOLLECTIVE ;  /* 0x000000000000791b */ /* 0x003fe20003800000 */
.L_x_2641:
[----:B------:R-:W-:-:S05]  /*12760*/  @!P3 LEA R5, P4, R10, R5, 0x1 ;  /* 0x000000050a05b211 */ /* 0x000fca00078808ff */
[----:B------:R-:W-:Y:S01]  /*12770*/  @!P3 IMAD.X R4, RZ, RZ, R4, P4 ;  /* 0x000000ffff04b224 */ /* 0x000fe200020e0604 */
[----:B------:R-:W-:-:S04]  /*12780*/  ISETP.GE.AND P4, PT, R7, R2, PT ;  /* 0x000000020700720c */ /* 0x000fc80003f86270 */
        /* <DEDUP_REMOVED lines=14> */
.L_x_2642:
[----:B------:R-:W-:Y:S02]  /*12870*/  IMAD.MOV.U32 R13, RZ, RZ, R0 ;  /* 0x000000ffff0d7224 */ /* 0x000fe400078e0000 */
[----:B------:R-:W-:Y:S02]  /*12880*/  IMAD.MOV.U32 R12, RZ, RZ, 0x7 ;  /* 0x00000007ff0c7424 */ /* 0x000fe400078e00ff */
[----:B------:R-:W-:-:S07]  /*12890*/  IMAD.MOV.U32 R5, RZ, RZ, R14 ;  /* 0x000000ffff057224 */ /* 0x000fce00078e000e */
[----:B------:R-:W-:Y:S05]  /*128a0*/  WARPSYNC.COLLECTIVE R15, `(.L_x_2643) ;  /* 0x000000000f087348 */ /* 0x000fea0003c00000 */
[----:B------:R0:W1:Y:S02]  /*128b0*/  SHFL.IDX P6, R14, R13, R12, R11 ;  /* 0x0000000c0d0e7389 */ /* 0x00006400000c000b */
[----:B01----:R-:W-:Y:S01]  /*128c0*/  ENDCOLLECTIVE ;  /* 0x000000000000791b */ /* 0x003fe20003800000 */
.L_x_2643:
        /* <DEDUP_REMOVED lines=10> */
.L_x_2644:
        /* <DEDUP_REMOVED lines=8> */
.L_x_2531:
[----:B0-----:R-:W2:Y:S02]  /*129f0*/  LDL R2, [R1+0x4] ;  /* 0x0000040001027983 */ /* 0x001ea40000100800 */
[----:B--2---:R0:W1:Y:S02]  /*12a00*/  SYNCS.PHASECHK.TRANS64.TRYWAIT P0, [R2+URZ+0x34820], R0 ;  /* 0x03482000020075a7 */ /* 0x004064000800017f */
[----:B-1----:R-:W-:Y:S05]  /*12a10*/  @!P0 NANOSLEEP.SYNCS 0x989680 ;  /* 0x009896800000895d */ /* 0x002fea0003900000 */
[----:B------:R-:W1:Y:S02]  /*12a20*/  @!P0 SYNCS.PHASECHK.TRANS64 P0, [R2+URZ+0x34820], R0 ;  /* 0x03482000020085a7 */ /* 0x000e64000800007f */
[----:B-1----:R-:W-:Y:S05]  /*12a30*/  @!P0 BRA `(.L_x_2531) ;  /* 0xfffffffc00ec8947 */ /* 0x002fea000383ffff */
[----:B------:R-:W-:Y:S05]  /*12a40*/  BRA `(.L_x_2646) ;  /* 0xffffffb400ec7947 */ /* 0x000fea000383ffff */
.L_x_2540:
[----:B-1----:R1:W2:Y:S02]  /*12a50*/  SYNCS.PHASECHK.TRANS64.TRYWAIT P0, [R2+URZ+0x34840], R0 ;  /* 0x03484000020075a7 */ /* 0x0022a4000800017f */
[----:B--2---:R-:W-:Y:S05]  /*12a60*/  @!P0 NANOSLEEP.SYNCS 0x989680 ;  /* 0x009896800000895d */ /* 0x004fea0003900000 */
[----:B------:R-:W2:Y:S02]  /*12a70*/  @!P0 SYNCS.PHASECHK.TRANS64 P0, [R2+URZ+0x34840], R0 ;  /* 0x03484000020085a7 */ /* 0x000ea4000800007f */
[----:B--2---:R-:W-:Y:S05]  /*12a80*/  @!P0 BRA `(.L_x_2540) ;  /* 0xfffffffc00f08947 */ /* 0x004fea000383ffff */
[----:B------:R-:W-:Y:S05]  /*12a90*/  BRA `(.L_x_2647) ;  /* 0xffffffb800b07947 */ /* 0x000fea000383ffff */
.L_x_2547:
[----:B0-----:R0:W1:Y:S02]  /*12aa0*/  SYNCS.PHASECHK.TRANS64.TRYWAIT P0, [R2+URZ+0x60], R0 ;  /* 0x00006000020075a7 */ /* 0x001064000800017f */
[----:B-1----:R-:W-:Y:S05]  /*12ab0*/  @!P0 NANOSLEEP.SYNCS 0x989680 ;  /* 0x009896800000895d */ /* 0x002fea0003900000 */
[----:B------:R-:W1:Y:S02]  /*12ac0*/  @!P0 SYNCS.PHASECHK.TRANS64 P0, [R2+URZ+0x60], R0 ;  /* 0x00006000020085a7 */ /* 0x000e64000800007f */
[----:B-1----:R-:W-:Y:S05]  /*12ad0*/  @!P0 BRA `(.L_x_2547) ;  /* 0xfffffffc00f08947 */ /* 0x002fea000383ffff */
[----:B------:R-:W-:Y:S05]  /*12ae0*/  BRA `(.L_x_2648) ;  /* 0xffffffbc00c87947 */ /* 0x000fea000383ffff */
.L_x_2556:
[----:B---3--:R3:W4:Y:S02]  /*12af0*/  SYNCS.PHASECHK.TRANS64.TRYWAIT P0, [R3+URZ+0x34840], R2 ;  /* 0x03484002030075a7 */ /* 0x008724000800017f */
[----:B----4-:R-:W-:Y:S05]  /*12b00*/  @!P0 NANOSLEEP.SYNCS 0x989680 ;  /* 0x009896800000895d */ /* 0x010fea0003900000 */
[----:B------:R-:W4:Y:S02]  /*12b10*/  @!P0 SYNCS.PHASECHK.TRANS64 P0, [R3+URZ+0x34840], R2 ;  /* 0x03484002030085a7 */ /* 0x000f24000800007f */
[----:B----4-:R-:W-:Y:S05]  /*12b20*/  @!P0 BRA `(.L_x_2556) ;  /* 0xfffffffc00f08947 */ /* 0x010fea000383ffff */
[----:B------:R-:W-:Y:S05]  /*12b30*/  BRA `(.L_x_2649) ;  /* 0xffffffc400687947 */ /* 0x000fea000383ffff */
.L_x_2563:
[----:B--2---:R2:W3:Y:S02]  /*12b40*/  SYNCS.PHASECHK.TRANS64.TRYWAIT P0, [R2+URZ+0x60], R3 ;  /* 0x00006003020075a7 */ /* 0x0044e4000800017f */
[----:B---3--:R-:W-:Y:S05]  /*12b50*/  @!P0 NANOSLEEP.SYNCS 0x989680 ;  /* 0x009896800000895d */ /* 0x008fea0003900000 */
[----:B------:R-:W3:Y:S02]  /*12b60*/  @!P0 SYNCS.PHASECHK.TRANS64 P0, [R2+URZ+0x60], R3 ;  /* 0x00006003020085a7 */ /* 0x000ee4000800007f */
[----:B---3--:R-:W-:Y:S05]  /*12b70*/  @!P0 BRA `(.L_x_2563) ;  /* 0xfffffffc00f08947 */ /* 0x008fea000383ffff */
[----:B------:R-:W-:Y:S05]  /*12b80*/  BRA `(.L_x_2650) ;  /* 0xffffffc800807947 */ /* 0x000fea000383ffff */
.L_x_2572:
[----:B----4-:R4:W0:Y:S02]  /*12b90*/  SYNCS.PHASECHK.TRANS64.TRYWAIT P0, [R2+URZ+0x34840], R3 ;  /* 0x03484003020075a7 */ /* 0x010824000800017f */
[----:B0-----:R-:W-:Y:S05]  /*12ba0*/  @!P0 NANOSLEEP.SYNCS 0x989680 ;  /* 0x009896800000895d */ /* 0x001fea0003900000 */
[----:B------:R-:W0:Y:S02]  /*12bb0*/  @!P0 SYNCS.PHASECHK.TRANS64 P0, [R2+URZ+0x34840], R3 ;  /* 0x03484003020085a7 */ /* 0x000e24000800007f */
[----:B0-----:R-:W-:Y:S05]  /*12bc0*/  @!P0 BRA `(.L_x_2572) ;  /* 0xfffffffc00f08947 */ /* 0x001fea000383ffff */
[----:B------:R-:W-:Y:S05]  /*12bd0*/  BRA `(.L_x_2651) ;  /* 0xffffffcc00f47947 */ /* 0x000fea000383ffff */
.L_x_2579:
[----:B--2---:R2:W3:Y:S02]  /*12be0*/  SYNCS.PHASECHK.TRANS64.TRYWAIT P0, [R2+URZ+0x60], R5 ;  /* 0x00006005020075a7 */ /* 0x0044e4000800017f */
[----:B---3--:R-:W-:Y:S05]  /*12bf0*/  @!P0 NANOSLEEP.SYNCS 0x989680 ;  /* 0x009896800000895d */ /* 0x008fea0003900000 */
[----:B------:R-:W3:Y:S02]  /*12c00*/  @!P0 SYNCS.PHASECHK.TRANS64 P0, [R2+URZ+0x60], R5 ;  /* 0x00006005020085a7 */ /* 0x000ee4000800007f */
[----:B---3--:R-:W-:Y:S05]  /*12c10*/  @!P0 BRA `(.L_x_2579) ;  /* 0xfffffffc00f08947 */ /* 0x008fea000383ffff */
[----:B------:R-:W-:Y:S05]  /*12c20*/  BRA `(.L_x_2652) ;  /* 0xffffffd4000c7947 */ /* 0x000fea000383ffff */
.L_x_2590:
[----:B0-----:R0:W2:Y:S02]  /*12c30*/  SYNCS.PHASECHK.TRANS64.TRYWAIT P0, [R0+URZ+0x34860], R2 ;  /* 0x03486002000075a7 */ /* 0x0010a4000800017f */
[----:B--2---:R-:W-:Y:S05]  /*12c40*/  @!P0 NANOSLEEP.SYNCS 0x989680 ;  /* 0x009896800000895d */ /* 0x004fea0003900000 */
[----:B------:R-:W2:Y:S02]  /*12c50*/  @!P0 SYNCS.PHASECHK.TRANS64 P0, [R0+URZ+0x34860], R2 ;  /* 0x03486002000085a7 */ /* 0x000ea4000800007f */
[----:B--2---:R-:W-:Y:S05]  /*12c60*/  @!P0 BRA `(.L_x_2590) ;  /* 0xfffffffc00f08947 */ /* 0x004fea000383ffff */
[----:B------:R-:W-:Y:S05]  /*12c70*/  BRA `(.L_x_2653) ;  /* 0xffffffd800647947 */ /* 0x000fea000383ffff */
.L_x_2597:
[----:B------:R-:W-:Y:S01]  /*12c80*/  BSSY B0, `(.L_x_2654) ;  /* 0x0000008000007945 */ /* 0x000fe20003800000 */
[----:B------:R-:W-:Y:S02]  /*12c90*/  IMAD.MOV.U32 R13, RZ, RZ, R16 ;  /* 0x000000ffff0d7224 */ /* 0x000fe400078e0010 */
[----:B------:R-:W-:Y:S02]  /*12ca0*/  IMAD.MOV.U32 R12, RZ, RZ, RZ ;  /* 0x000000ffff0c7224 */ /* 0x000fe400078e00ff */
[----:B------:R-:W-:Y:S02]  /*12cb0*/  IMAD.MOV.U32 R11, RZ, RZ, 0x1f ;  /* 0x0000001fff0b7424 */ /* 0x000fe400078e00ff */
[----:B------:R-:W-:-:S07]  /*12cc0*/  IMAD.MOV.U32 R15, RZ, RZ, -0x1 ;  /* 0xffffffffff0f7424 */ /* 0x000fce00078e00ff */
[----:B-12-45:R-:W-:Y:S05]  /*12cd0*/  WARPSYNC.COLLECTIVE R15, `(.L_x_2655) ;  /* 0x000000000f087348 */ /* 0x036fea0003c00000 */
[----:B------:R0:W3:Y:S02]  /*12ce0*/  SHFL.IDX P6, R14, R13, R12, R11 ;  /* 0x0000000c0d0e7389 */ /* 0x0000e400000c000b */
[----:B012345:R-:W-:Y:S01]  /*12cf0*/  ENDCOLLECTIVE ;  /* 0x000000000000791b */ /* 0x03ffe20003800000 */
.L_x_2655:
[----:B------:R-:W-:Y:S05]  /*12d00*/  BSYNC B0 ;  /* 0x0000000000007941 */ /* 0x000fea0003800000 */
.L_x_2654:
        /* <DEDUP_REMOVED lines=9> */
.L_x_2656:
        /* <DEDUP_REMOVED lines=18> */
.L_x_2657:
[----:B------:R-:W-:Y:S01]  /*12ec0*/  IMAD.MOV.U32 R12, RZ, RZ, 0x2 ;  /* 0x00000002ff0c7424 */ /* 0x000fe200078e00ff */
[----:B------:R-:W-:-:S05]  /*12ed0*/  SEL R7, R14, RZ, P1 ;  /* 0x000000ff0e077207 */ /* 0x000fca0000800000 */
[----:B------:R-:W-:-:S04]  /*12ee0*/  IMAD.IADD R3, R2, 0x1, R7 ;  /* 0x0000000102037824 */ /* 0x000fc800078e0207 */
[----:B------:R-:W-:-:S07]  /*12ef0*/  IMAD.MOV.U32 R13, RZ, RZ, R3 ;  /* 0x000000ffff0d7224 */ /* 0x000fce00078e0003 */
[----:B------:R-:W-:Y:S05]  /*12f00*/  WARPSYNC.COLLECTIVE R15, `(.L_x_2658) ;  /* 0x000000000f087348 */ /* 0x000fea0003c00000 */
[----:B------:R0:W1:Y:S02]  /*12f10*/  SHFL.UP P6, R14, R13, R12, R11 ;  /* 0x0400000c0d0e7389 */ /* 0x00006400000c000b */
[----:B01----:R-:W-:Y:S01]  /*12f20*/  ENDCOLLECTIVE ;  /* 0x000000000000791b */ /* 0x003fe20003800000 */
.L_x_2658:
        /* <DEDUP_REMOVED lines=8> */
.L_x_2659:
        /* <DEDUP_REMOVED lines=8> */
.L_x_2660:
        /* <DEDUP_REMOVED lines=8> */
.L_x_2661:
        /* <DEDUP_REMOVED lines=9> */
.L_x_2662:
[----:B------:R-:W-:Y:S01]  /*13140*/  IMAD.MOV.U32 R16, RZ, RZ, R14 ;  /* 0x000000ffff107224 */ /* 0x000fe200078e000e */
[----:B------:R-:W-:Y:S06]  /*13150*/  BRA `(.L_x_2663) ;  /* 0xffffffd800ec7947 */ /* 0x000fec000383ffff */
.L_x_2602:
[----:B------:R-:W-:Y:S01]  /*13160*/  BSSY B0, `(.L_x_2664) ;  /* 0x0000008000007945 */ /* 0x000fe20003800000 */
[----:B-----5:R-:W-:Y:S02]  /*13170*/  IMAD.MOV.U32 R13, RZ, RZ, R2 ;  /* 0x000000ffff0d7224 */ /* 0x020fe400078e0002 */
[----:B------:R-:W-:Y:S02]  /*13180*/  IMAD.MOV.U32 R12, RZ, RZ, 0x1 ;  /* 0x00000001ff0c7424 */ /* 0x000fe400078e00ff */
[----:B------:R-:W-:Y:S02]  /*13190*/  IMAD.MOV.U32 R11, RZ, RZ, RZ ;  /* 0x000000ffff0b7224 */ /* 0x000fe400078e00ff */
[----:B------:R-:W-:-:S07]  /*131a0*/  IMAD.MOV.U32 R15, RZ, RZ, -0x1 ;  /* 0xffffffffff0f7424 */ /* 0x000fce00078e00ff */
[----:B012-4-:R-:W-:Y:S05]  /*131b0*/  WARPSYNC.COLLECTIVE R15, `(.L_x_2665) ;  /* 0x000000000f087348 */ /* 0x017fea0003c00000 */
[----:B------:R3:W0:Y:S02]  /*131c0*/  SHFL.UP P6, R14, R13, R12, R11 ;  /* 0x0400000c0d0e7389 */ /* 0x00062400000c000b */
[----:B01234-:R-:W-:Y:S01]  /*131d0*/  ENDCOLLECTIVE ;  /* 0x000000000000791b */ /* 0x01ffe20003800000 */
.L_x_2665:
[----:B------:R-:W-:Y:S05]  /*131e0*/  BSYNC B0 ;  /* 0x0000000000007941 */ /* 0x000fea0003800000 */
.L_x_2664:
        /* <DEDUP_REMOVED lines=9> */
.L_x_2666:
[----:B------:R-:W-:Y:S01]  /*13280*/  IMAD.MOV.U32 R12, RZ, RZ, 0x4 ;  /* 0x00000004ff0c7424 */ /* 0x000fe200078e00ff */
[----:B------:R-:W-:-:S05]  /*13290*/  SEL R14, R14, RZ, P2 ;  /* 0x000000ff0e0e7207 */ /* 0x000fca0001000000 */
[----:B------:R-:W-:-:S04]  /*132a0*/  IMAD.IADD R3, R3, 0x1, R14 ;  /* 0x0000000103037824 */ /* 0x000fc800078e020e */
[----:B------:R-:W-:-:S07]  /*132b0*/  IMAD.MOV.U32 R13, RZ, RZ, R3 ;  /* 0x000000ffff0d7224 */ /* 0x000fce00078e0003 */
[----:B------:R-:W-:Y:S05]  /*132c0*/  WARPSYNC.COLLECTIVE R15, `(.L_x_2667) ;  /* 0x000000000f087348 */ /* 0x000fea0003c00000 */
[----:B------:R0:W1:Y:S02]  /*132d0*/  SHFL.UP P6, R14, R13, R12, R11 ;  /* 0x0400000c0d0e7389 */ /* 0x00006400000c000b */
[----:B01----:R-:W-:Y:S01]  /*132e0*/  ENDCOLLECTIVE ;  /* 0x000000000000791b */ /* 0x003fe20003800000 */
.L_x_2667:
[----:B------:R-:W-:Y:S01]  /*132f0*/  IMAD.MOV.U32 R12, RZ, RZ, 0x8 ;  /* 0x00000008ff0c7424 */ /* 0x000fe200078e00ff */
[----:B------:R-:W-:-:S05]  /*13300*/  SEL R14, R14, RZ, P3 ;  /* 0x000000ff0e0e7207 */ /* 0x000fca0001800000 */
[----:B------:R-:W-:-:S04]  /*13310*/  IMAD.IADD R3, R3, 0x1, R14 ;  /* 0x0000000103037824 */ /* 0x000fc800078e020e */
[----:B------:R-:W-:-:S07]  /*13320*/  IMAD.MOV.U32 R13, RZ, RZ, R3 ;  /* 0x000000ffff0d7224 */ /* 0x000fce00078e0003 */
[----:B------:R-:W-:Y:S05]  /*13330*/  WARPSYNC.COLLECTIVE R15, `(.L_x_2668) ;  /* 0x000000000f087348 */ /* 0x000fea0003c00000 */
[----:B------:R0:W1:Y:S02]  /*13340*/  SHFL.UP P6, R14, R13, R12, R11 ;  /* 0x0400000c0d0e7389 */ /* 0x00006400000c000b */
[----:B01----:R-:W-:Y:S01]  /*13350*/  ENDCOLLECTIVE ;  /* 0x000000000000791b */ /* 0x003fe20003800000 */
.L_x_2668:
[----:B------:R-:W-:Y:S01]  /*13360*/  IMAD.MOV.U32 R12, RZ, RZ, 0x10 ;  /* 0x00000010ff0c7424 */ /* 0x000fe200078e00ff */
[----:B------:R-:W-:-:S05]  /*13370*/  SEL R14, R14, RZ, P4 ;  /* 0x000000ff0e0e7207 */ /* 0x000fca0002000000 */
[----:B------:R-:W-:-:S04]  /*13380*/  IMAD.IADD R3, R3, 0x1, R14 ;  /* 0x0000000103037824 */ /* 0x000fc800078e020e */
[----:B------:R-:W-:-:S07]  /*13390*/  IMAD.MOV.U32 R13, RZ, RZ, R3 ;  /* 0x000000ffff0d7224 */ /* 0x000fce00078e0003 */
[----:B------:R-:W-:Y:S05]  /*133a0*/  WARPSYNC.COLLECTIVE R15, `(.L_x_2669) ;  /* 0x000000000f087348 */ /* 0x000fea0003c00000 */
[----:B------:R0:W1:Y:S02]  /*133b0*/  SHFL.UP P6, R14, R13, R12, R11 ;  /* 0x0400000c0d0e7389 */ /* 0x00006400000c000b */
[----:B01----:R-:W-:Y:S01]  /*133c0*/  ENDCOLLECTIVE ;  /* 0x000000000000791b */ /* 0x003fe20003800000 */
.L_x_2669:
        /* <DEDUP_REMOVED lines=8> */
.L_x_2670:
[----:B------:R-:W-:Y:S01]  /*13450*/  IMAD.MOV.U32 R16, RZ, RZ, R14 ;  /* 0x000000ffff107224 */ /* 0x000fe200078e000e */
[----:B------:R-:W-:Y:S06]  /*13460*/  BRA `(.L_x_2671) ;  /* 0xffffffd800c47947 */ /* 0x000fec000383ffff */
.L_x_2604:
[----:B------:R-:W-:Y:S01]  /*13470*/  BSSY B0, `(.L_x_2672) ;  /* 0x0000006000007945 */ /* 0x000fe20003800000 */
[----:B------:R-:W-:Y:S01]  /*13480*/  PLOP3.LUT P6, PT, P6, PT, PT, 0x8, 0x0 ;  /* 0x000000000000781c */ /* 0x000fe200037ce170 */
[----:B------:R-:W-:-:S12]  /*13490*/  IMAD.MOV.U32 R15, RZ, RZ, -0x1 ;  /* 0xffffffffff0f7424 */ /* 0x000fd800078e00ff */
[----:B012-45:R-:W-:Y:S05]  /*134a0*/  WARPSYNC.COLLECTIVE R15, `(.L_x_2673) ;  /* 0x000000000f087348 */ /* 0x037fea0003c00000 */
[----:B------:R-:W-:Y:S01]  /*134b0*/  VOTE.ANY R14, PT, P6 ;  /* 0x00000000000e7806 */ /* 0x000fe200030e0100 */
[----:B012-45:R-:W-:Y:S06]  /*134c0*/  ENDCOLLECTIVE ;  /* 0x000000000000791b */ /* 0x037fec0003800000 */
.L_x_2673:
[----:B------:R-:W-:Y:S05]  /*134d0*/  BSYNC B0 ;  /* 0x0000000000007941 */ /* 0x000fea0003800000 */
.L_x_2672:
        /* <DEDUP_REMOVED lines=9> */
.L_x_2674:
[----:B------:R-:W-:Y:S01]  /*13570*/  IMAD.MOV.U32 R17, RZ, RZ, R14 ;  /* 0x000000ffff117224 */ /* 0x000fe200078e000e */
[----:B------:R-:W-:Y:S06]  /*13580*/  BRA `(.L_x_2675) ;  /* 0xffffffd800b47947 */ /* 0x000fec000383ffff */
.L_x_2606:
[----:B------:R-:W-:Y:S01]  /*13590*/  BSSY B0, `(.L_x_2676) ;  /* 0x0000007000007945 */ /* 0x000fe20003800000 */
[----:B------:R-:W-:Y:S02]  /*135a0*/  IMAD.MOV.U32 R13, RZ, RZ, R3 ;  /* 0x000000ffff0d7224 */ /* 0x000fe400078e0003 */
[----:B------:R-:W-:Y:S02]  /*135b0*/  IMAD.MOV.U32 R11, RZ, RZ, 0x1f ;  /* 0x0000001fff0b7424 */ /* 0x000fe400078e00ff */
[----:B------:R-:W-:-:S07]  /*135c0*/  IMAD.MOV.U32 R15, RZ, RZ, -0x1 ;  /* 0xffffffffff0f7424 */ /* 0x000fce00078e00ff */
[----:B012345:R-:W-:Y:S05]  /*135d0*/  WARPSYNC.COLLECTIVE R15, `(.L_x_2677) ;  /* 0x000000000f087348 */ /* 0x03ffea0003c00000 */
[----:B------:R0:W0:Y:S02]  /*135e0*/  SHFL.IDX P6, R14, R13, R12, R11 ;  /* 0x0000000c0d0e7389 */ /* 0x00002400000c000b */
[----:B012345:R-:W-:Y:S01]  /*135f0*/  ENDCOLLECTIVE ;  /* 0x000000000000791b */ /* 0x03ffe20003800000 */
.L_x_2677:
[----:B------:R-:W-:Y:S05]  /*13600*/  BSYNC B0 ;  /* 0x0000000000007941 */ /* 0x000fea0003800000 */
.L_x_2676:
[----:B------:R-:W-:Y:S01]  /*13610*/  IMAD.MOV.U32 R3, RZ, RZ, R14 ;  /* 0x000000ffff037224 */ /* 0x000fe200078e000e */
[----:B------:R-:W-:Y:S06]  /*13620*/  BRA `(.L_x_2678) ;  /* 0xffffffd800a87947 */ /* 0x000fec000383ffff */
.L_x_2610:
[----:B0-----:R0:W3:Y:S02]  /*13630*/  SYNCS.PHASECHK.TRANS64.TRYWAIT P0, [R0+URZ+0x34820], R3 ;  /* 0x03482003000075a7 */ /* 0x0010e4000800017f */
[----:B---3--:R-:W-:Y:S05]  /*13640*/  @!P0 NANOSLEEP.SYNCS 0x989680 ;  /* 0x009896800000895d */ /* 0x008fea0003900000 */
[----:B------:R-:W3:Y:S02]  /*13650*/  @!P0 SYNCS.PHASECHK.TRANS64 P0, [R0+URZ+0x34820], R3 ;  /* 0x03482003000085a7 */ /* 0x000ee4000800007f */
[----:B---3--:R-:W-:Y:S05]  /*13660*/  @!P0 BRA `(.L_x_2610) ;  /* 0xfffffffc00f08947 */ /* 0x008fea000383ffff */
[----:B------:R-:W-:Y:S05]  /*13670*/  BRA `(.L_x_2679) ;  /* 0xffffffe0002c7947 */ /* 0x000fea000383ffff */
.L_x_2611:
        /* <DEDUP_REMOVED lines=8> */
[----:B012-45:R-:W-:Y:S05]  /*13700*/  WARPSYNC.COLLECTIVE R15, `(.L_x_2681) ;  /* 0x000000000f087348 */ /* 0x037fea0003c00000 */
[----:B------:R3:W0:Y:S02]  /*13710*/  SHFL.IDX P6, R14, R13, R12, R11 ;  /* 0x0000000c0d0e7389 */ /* 0x00062400000c000b */
[----:B012345:R-:W-:Y:S01]  /*13720*/  ENDCOLLECTIVE ;  /* 0x000000000000791b */ /* 0x03ffe20003800000 */
.L_x_2681:
[----:B------:R-:W-:Y:S05]  /*13730*/  BSYNC B0 ;  /* 0x0000000000007941 */ /* 0x000fea0003800000 */
.L_x_2680:
[----:B------:R-:W-:Y:S05]  /*13740*/  BRA `(.L_x_2682) ;  /* 0xffffffe000147947 */ /* 0x000fea000383ffff */
.L_x_2614:
[----:B------:R-:W-:Y:S01]  /*13750*/  BSSY B1, `(.L_x_2683) ;  /* 0x0000006000017945 */ /* 0x000fe20003800000 */
[----:B------:R-:W-:-:S07]  /*13760*/  IMAD.MOV.U32 R15, RZ, RZ, -0x1 ;  /* 0xffffffffff0f7424 */ /* 0x000fce00078e00ff */
[----:B-12345:R-:W-:Y:S05]  /*13770*/  WARPSYNC.COLLECTIVE R15, `(.L_x_2684) ;  /* 0x000000000f0c7348 */ /* 0x03efea0003c00000 */
[----:B------:R-:W-:Y:S02]  /*13780*/  ELECT P6, UR62, PT ;  /* 0x00000000003e782f */ /* 0x000fe400038c0000 */
[----:B------:R-:W-:Y:S01]  /*13790*/  MOV R14, UR62 ;  /* 0x0000003e000e7c02 */ /* 0x000fe20008000f00 */
[----:B-12345:R-:W-:Y:S10]  /*137a0*/  ENDCOLLECTIVE ;  /* 0x000000000000791b */ /* 0x03eff40003800000 */
.L_x_2684:
[----:B------:R-:W-:Y:S05]  /*137b0*/  BSYNC B1 ;  /* 0x0000000000017941 */ /* 0x000fea0003800000 */
.L_x_2683:
[----:B------:R-:W-:Y:S05]  /*137c0*/  BRA `(.L_x_2685) ;  /* 0xffffffe0000c7947 */ /* 0x000fea000383ffff */
.L_x_2616:
[----:B0-----:R0:W2:Y:S02]  /*137d0*/  SYNCS.PHASECHK.TRANS64.TRYWAIT P0, [R6+URZ], R5 ;  /* 0x00000005060075a7 */ /* 0x0010a4000800017f */
[----:B--2---:R-:W-:Y:S05]  /*137e0*/  @!P0 NANOSLEEP.SYNCS 0x989680 ;  /* 0x009896800000895d */ /* 0x004fea0003900000 */
[----:B------:R-:W2:Y:S02]  /*137f0*/  @!P0 SYNCS.PHASECHK.TRANS64 P0, [R6+URZ], R5 ;  /* 0x00000005060085a7 */ /* 0x000ea4000800007f */
[----:B--2---:R-:W-:Y:S05]  /*13800*/  @!P0 BRA `(.L_x_2616) ;  /* 0xfffffffc00f08947 */ /* 0x004fea000383ffff */
[----:B------:R-:W-:Y:S05]  /*13810*/  BRA `(.L_x_2686) ;  /* 0xffffffe000487947 */ /* 0x000fea000383ffff */
.L_x_2617:
[----:B--2---:R2:W3:Y:S02]  /*13820*/  SYNCS.PHASECHK.TRANS64.TRYWAIT P0, [R7+URZ], R2 ;  /* 0x00000002070075a7 */ /* 0x0044e4000800017f */
[----:B---3--:R-:W-:Y:S05]  /*13830*/  @!P0 NANOSLEEP.SYNCS 0x989680 ;  /* 0x009896800000895d */ /* 0x008fea0003900000 */
[----:B------:R-:W3:Y:S02]  /*13840*/  @!P0 SYNCS.PHASECHK.TRANS64 P0, [R7+URZ], R2 ;  /* 0x00000002070085a7 */ /* 0x000ee4000800007f */
[----:B---3--:R-:W-:Y:S05]  /*13850*/  @!P0 BRA `(.L_x_2617) ;  /* 0xfffffffc00f08947 */ /* 0x008fea000383ffff */
[----:B------:R-:W-:Y:S05]  /*13860*/  BRA `(.L_x_2687) ;  /* 0xffffffe0003c7947 */ /* 0x000fea000383ffff */
.L_x_2619:
[----:B---3--:R3:W4:Y:S02]  /*13870*/  SYNCS.PHASECHK.TRANS64.TRYWAIT P0, [R4+URZ], R5 ;  /* 0x00000005040075a7 */ /* 0x008724000800017f */
[----:B----4-:R-:W-:Y:S05]  /*13880*/  @!P0 NANOSLEEP.SYNCS 0x989680 ;  /* 0x009896800000895d */ /* 0x010fea0003900000 */
[----:B------:R-:W4:Y:S02]  /*13890*/  @!P0 SYNCS.PHASECHK.TRANS64 P0, [R4+URZ], R5 ;  /* 0x00000005040085a7 */ /* 0x000f24000800007f */
[----:B----4-:R-:W-:Y:S05]  /*138a0*/  @!P0 BRA `(.L_x_2619) ;  /* 0xfffffffc00f08947 */ /* 0x010fea000383ffff */
[----:B------:R-:W-:Y:S05]  /*138b0*/  BRA `(.L_x_2688) ;  /* 0xffffffe000447947 */ /* 0x000fea000383ffff */
.L_x_2689:
        /* <DEDUP_REMOVED lines=12> */
.L_x_3201:


//--------------------- .text._ZN7cutlass13device_kernelIN5flash11enable_sm90INS1_16FlashAttnFwdSm90INS1_25CollectiveMainloopFwdSm90ILi2EN4cute5tupleIJNS5_1CILi1EEES8_S8_EEENS6_IJNS7_ILi128EEESA_NS7_ILi192EEEEEELi128ENS_10bfloat16_tEfNS_4arch4Sm90ELb1ELb0ELb0ELb1ELb0ELb1ELb0ELb1ELb1ELb1ELb0ELb0EEENS1_21CollectiveEpilogueFwdINS6_IJSA_SA_SA_EEES9_SD_SF_Li256ELb1ELb1ELb0ELb0EEENS1_36VarlenDynamicPersistentTileSchedulerILi128ELi128ELi256ELi128ELb0ELb1ELb1ELb1ELb1ELb1EEEEEEEEEvNT_6ParamsE --------------------------
	.section	.text._ZN7cutlass13device_kernelIN5flash11enable_sm90INS1_16FlashAttnFwdSm90INS1_25CollectiveMainloopFwdSm90ILi2EN4cute5tupleIJNS5_1CILi1EEES8_S8_EEENS6_IJNS7_ILi128EEESA_NS7_ILi192EEEEEELi128ENS_10bfloat16_tEfNS_4arch4Sm90ELb1ELb0ELb0ELb1ELb0ELb1ELb0ELb1ELb1ELb1ELb0ELb0EEENS1_21CollectiveEpilogueFwdINS6_IJSA_SA_SA_EEES9_SD_SF_Li256ELb1ELb1ELb0ELb0EEENS1_36VarlenDynamicPersistentTileSchedulerILi128ELi128ELi256ELi128ELb0ELb1ELb1ELb1ELb1ELb1EEEEEEEEEvNT_6ParamsE,"ax",@progbits
	.align	128
.text._ZN7cutlass13device_kernelIN5flash11enable_sm90INS1_16FlashAttnFwdSm90INS1_25CollectiveMainloopFwdSm90ILi2EN4cute5tupleIJNS5_1CILi1EEES8_S8_EEENS6_IJNS7_ILi128EEESA_NS7_ILi192EEEEEELi128ENS_10bfloat16_tEfNS_4arch4Sm90ELb1ELb0ELb0ELb1ELb0ELb1ELb0ELb1ELb1ELb1ELb0ELb0EEENS1_21CollectiveEpilogueFwdINS6_IJSA_SA_SA_EEES9_SD_SF_Li256ELb1ELb1ELb0ELb0EEENS1_36VarlenDynamicPersistentTileSchedulerILi128ELi128ELi256ELi128ELb0ELb1ELb1ELb1ELb1ELb1EEEEEEEEEvNT_6ParamsE:
        .type           _ZN7cutlass13device_kernelIN5flash11enable_sm90INS1_16FlashAttnFwdSm90INS1_25CollectiveMainloopFwdSm90ILi2EN4cute5tupleIJNS5_1CILi1EEES8_S8_EEENS6_IJNS7_ILi128EEESA_NS7_ILi192EEEEEELi128ENS_10bfloat16_tEfNS_4arch4Sm90ELb1ELb0ELb0ELb1ELb0ELb1ELb0ELb1ELb1ELb1ELb0ELb0EEENS1_21CollectiveEpilogueFwdINS6_IJSA_SA_SA_EEES9_SD_SF_Li256ELb1ELb1ELb0ELb0EEENS1_36VarlenDynamicPersistentTileSchedulerILi128ELi128ELi256ELi128ELb0ELb1ELb1ELb1ELb1ELb1EEEEEEEEEvNT_6ParamsE,@function
        .size           _ZN7cutlass13device_kernelIN5flash11enable_sm90INS1_16FlashAttnFwdSm90INS1_25CollectiveMainloopFwdSm90ILi2EN4cute5tupleIJNS5_1CILi1EEES8_S8_EEENS6_IJNS7_ILi128EEESA_NS7_ILi192EEEEEELi128ENS_10bfloat16_tEfNS_4arch4Sm90ELb1ELb0ELb0ELb1ELb0ELb1ELb0ELb1ELb1ELb1ELb0ELb0EEENS1_21CollectiveEpilogueFwdINS6_IJSA_SA_SA_EEES9_SD_SF_Li256ELb1ELb1ELb0ELb0EEENS1_36VarlenDynamicPersistentTileSchedulerILi128ELi128ELi256ELi128ELb0ELb1ELb1ELb1ELb1ELb1EEEEEEEEEvNT_6ParamsE,(.L_x_3202 - _ZN7cutlass13device_kernelIN5flash11enable_sm90INS1_16FlashAttnFwdSm90INS1_25CollectiveMainloopFwdSm90ILi2EN4cute5tupleIJNS5_1CILi1EEES8_S8_EEENS6_IJNS7_ILi128EEESA_NS7_ILi192EEEEEELi128ENS_10bfloat16_tEfNS_4arch4Sm90ELb1ELb0ELb0ELb1ELb0ELb1ELb0ELb1ELb1ELb1ELb0ELb0EEENS1_21CollectiveEpilogueFwdINS6_IJSA_SA_SA_EEES9_SD_SF_Li256ELb1ELb1ELb0ELb0EEENS1_36VarlenDynamicPersistentTileSchedulerILi128ELi128ELi256ELi128ELb0ELb1ELb1ELb1ELb1ELb1EEEEEEEEEvNT_6ParamsE)
        .other          _ZN7cutlass13device_kernelIN5flash11enable_sm90INS1_16FlashAttnFwdSm90INS1_25CollectiveMainloopFwdSm90ILi2EN4cute5tupleIJNS5_1CILi1EEES8_S8_EEENS6_IJNS7_ILi128EEESA_NS7_ILi192EEEEEELi128ENS_10bfloat16_tEfNS_4arch4Sm90ELb1ELb0ELb0ELb1ELb0ELb1ELb0ELb1ELb1ELb1ELb0ELb0EEENS1_21CollectiveEpilogueFwdINS6_IJSA_SA_SA_EEES9_SD_SF_Li256ELb1ELb1ELb0ELb0EEENS1_36VarlenDynamicPersistentTileSchedulerILi128ELi128ELi256ELi128ELb0ELb1ELb1ELb1ELb1ELb1EEEEEEEEEvNT_6ParamsE,@"STO_CUDA_ENTRY STV_DEFAULT"
_ZN7cutlass13device_kernelIN5flash11enable_sm90INS1_16FlashAttnFwdSm90INS1_25CollectiveMainloopFwdSm90ILi2EN4cute5tupleIJNS5_1CILi1EEES8_S8_EEENS6_IJNS7_ILi128EEESA_NS7_ILi192EEEEEELi128ENS_10bfloat16_tEfNS_4arch4Sm90ELb1ELb0ELb0ELb1ELb0ELb1ELb0ELb1ELb1ELb1ELb0ELb0EEENS1_21CollectiveEpilogueFwdINS6_IJSA_SA_SA_EEES9_SD_SF_Li256ELb1ELb1ELb0ELb0EEENS1_36VarlenDynamicPersistentTileSchedulerILi128ELi128ELi256ELi128ELb0ELb1ELb1ELb1ELb1ELb1EEEEEEEEEvNT_6ParamsE:
        /* <DEDUP_REMOVED lines=24> */
.L_x_2691:
[----:B------:R-:W-:Y:S05]  /*0180*/  BSYNC B0 ;  /* 0x0000000000007941 */ /* 0x000fea0003800000 */
.L_x_2690:
        /* <DEDUP_REMOVED lines=41> */
.L_x_2692:
        /* <DEDUP_REMOVED lines=22> */
.L_x_2693:
        /* <DEDUP_REMOVED lines=18> */
.L_x_2694:
        /* <DEDUP_REMOVED lines=22> */
.L_x_2695:
        /* <DEDUP_REMOVED lines=22> */
.L_x_2696:
[----:B0-----:R-:W-:Y:S01]  /*0960*/  UMOV UR4, 0x1 ;  /* 0x0000000100047882 */ /* 0x001fe20000000000 */
[----:B------:R-:W-:Y:S01]  /*0970*/  PLOP3.LUT P0, PT, PT, PT, UP0, 0x80, 0x0 ;  /* 0x000000000000781c */ /* 0x000fe20003f0f008 */
[----:B------:R-:W-:Y:S01]  /*0980*/  USEL UR4, UR4, 0x2, !UP0 ;  /* 0x0000000204047887 */ /* 0x000fe2000c000000 */
[----:B------:R-:W-:Y:S01]  /*0990*/  NOP ;  /* 0x0000000000007918 */ /* 0x000fe20000000000 */
[----:B------:R-:W-:Y:S01]  /*09a0*/  ULDC.64 UR60, c[0x0][0x208] ;  /* 0x00008200003c7ab9 */ /* 0x000fe20000000a00 */
[----:B------:R-:W-:Y:S03]  /*09b0*/  BSSY B9, `(.L_x_2697) ;  /* 0x000243b000097945 */ /* 0x000fe60003800000 */
[----:B------:R-:W-:-:S05]  /*09c0*/  IMAD.U32 R2, RZ, RZ, UR4 ;  /* 0x00000004ff027e24 */ /* 0x000fca000f8e00ff */
[----:B------:R0:W-:Y:S01]  /*09d0*/  STL [R1+0x58], R2 ;  /* 0x0000580201007387 */ /* 0x0001e20000100800 */
[----:B-12-4-:R-:W-:Y:S06]  /*09e0*/  BAR.SYNC.DEFER_BLOCKING 0x0 ;  /* 0x0000000000007b1d */ /* 0x016fec0000010000 */
[----:B------:R-:W-:Y:S05]  /*09f0*/  @!P0 BRA `(.L_x_2698) ;  /* 0x000001c400ac8947 */ /* 0x000fea0003800000 */
.L_x_2699:
        /* <DEDUP_REMOVED lines=8> */
[----:B-1----:R-:W-:-:S06]  /*0a80*/  ULEA UR4, UR5, UR4, 0x18 ;  /* 0x0000000405047291 */ /* 0x002fcc000f8ec03f */
[----:B------:R-:W-:Y:S01]  /*0a90*/  IMAD.U32 R16, RZ, RZ, UR4 ;  /* 0x00000004ff107e24 */ /* 0x000fe2000f8e00ff */
[----:B------:R-:W-:-:S04]  /*0aa0*/  ULDC UR4, c[0x0][0xc3c] ;  /* 0x00030f0000047ab9 */ /* 0x000fc80000000800 */
[----:B------:R-:W1:Y:S01]  /*0ab0*/  LDS.128 R24, [R16+0x348d0] ;  /* 0x0348d00010187984 */ /* 0x000e620000000c00 */
[----:B------:R-:W-:Y:S06]  /*0ac0*/  BAR.ARV 0x4, 0x180 ;  /* 0x0106000000007b1d */ /* 0x000fec0000002000 */
[----:B-1----:R-:W-:-:S13]  /*0ad0*/  ISETP.GE.AND P0, PT, R27, UR4, PT ;  /* 0x000000041b007c0c */ /* 0x002fda000bf06270 */
[----:B------:R-:W-:Y:S05]  /*0ae0*/  @P0 BRA `(.L_x_2700) ;  /* 0x00000240009c0947 */ /* 0x000fea0003800000 */
[----:B------:R-:W2:Y:S01]  /*0af0*/  LDL R0, [R1+0x58] ;  /* 0x0000580001007983 */ /* 0x000ea20000100800 */
[----:B------:R-:W-:Y:S01]  /*0b00*/  VIADD R237, R4, 0xffffff80 ;  /* 0xffffff8004ed7836 */ /* 0x000fe20000000000 */
[----:B------:R-:W-:Y:S01]  /*0b10*/  R2UR UR4, R16 ;  /* 0x00000000100472ca */ /* 0x000fe200000e0000 */
[----:B------:R-:W-:Y:S01]  /*0b20*/  IMAD.MOV.U32 R212, RZ, RZ, RZ ;  /* 0x000000ffffd47224 */ /* 0x000fe200078e00ff */
[----:B------:R-:W-:Y:S01]  /*0b30*/  CS2R R188, SRZ ;  /* 0x0000000000bc7805 */ /* 0x000fe2000001ff00 */
[----:B------:R-:W-:Y:S02]  /*0b40*/  IMAD.MOV.U32 R17, RZ, RZ, RZ ;  /* 0x000000ffff117224 */ /* 0x000fe400078e00ff */
[----:B------:R-:W-:-:S08]  /*0b50*/  IMAD.MOV.U32 R185, RZ, RZ, RZ ;  /* 0x000000ffffb97224 */ /* 0x000fd000078e00ff */
[----:B------:R-:W-:Y:S01]  /*0b60*/  UIADD3 UR4, UR4, 0x10400, URZ ;  /* 0x0001040004047890 */ /* 0x000fe2000fffe03f */
[----:B--2---:R-:W-:Y:S02]  /*0b70*/  R2UR UR5, R0 ;  /* 0x00000000000572ca */ /* 0x004fe400000e0000 */
[----:B------:R-:W-:-:S04]  /*0b80*/  SHF.R.S32.HI R0, RZ, 0x1f, R237 ;  /* 0x0000001fff007819 */ /* 0x000fc800000114ed */
[CC--:B------:R-:W-:Y:S02]  /*0b90*/  LEA.HI R3, R0.reuse, R237.reuse, RZ, 0x7 ;  /* 0x000000ed00037211 */ /* 0x0c0fe400078f38ff */
[CC--:B0-----:R-:W-:Y:S02]  /*0ba0*/  LEA.HI R2, R0.reuse, R237.reuse, RZ, 0x4 ;  /* 0x000000ed00027211 */ /* 0x0c1fe400078f20ff */
[----:B------:R-:W-:Y:S02]  /*0bb0*/  LOP3.LUT R4, R3, 0xffffff80, RZ, 0xc0, !PT ;  /* 0xffffff8003047812 */ /* 0x000fe400078ec0ff */
[----:B------:R-:W-:Y:S01]  /*0bc0*/  SHF.R.S32.HI R5, RZ, 0x4, R2 ;  /* 0x00000004ff057819 */ /* 0x000fe20000011402 */
[----:B------:R-:W-:Y:S01]  /*0bd0*/  ULOP3.LUT UR5, UR5, 0x1, URZ, 0xfc, !UPT ;  /* 0x0000000105057892 */ /* 0x000fe2000f8efc3f */
[----:B------:R-:W-:Y:S01]  /*0be0*/  LEA.HI R197, R0, R237, RZ, 0x5 ;  /* 0x000000ed00c57211 */ /* 0x000fe200078f28ff */
[----:B------:R-:W-:Y:S01]  /*0bf0*/  IMAD.IADD R225, R237, 0x1, -R4 ;  /* 0x00000001ede17824 */ /* 0x000fe200078e0a04 */
[----:B------:R-:W-:-:S02]  /*0c00*/  LOP3.LUT R4, R2, 0x3fffff0, RZ, 0xc0, !PT ;  /* 0x03fffff002047812 */ /* 0x000fc400078ec0ff */
[----:B------:R-:W-:Y:S02]  /*0c10*/  LEA.HI R2, R2, R5, RZ, 0x1 ;  /* 0x0000000502027211 */ /* 0x000fe400078f08ff */
[----:B------:R-:W-:Y:S01]  /*0c20*/  SHF.R.S32.HI R197, RZ, 0x5, R197 ;  /* 0x00000005ffc57819 */ /* 0x000fe200000114c5 */
[----:B------:R-:W-:Y:S01]  /*0c30*/  IMAD.IADD R4, R237, 0x1, -R4 ;  /* 0x00000001ed047824 */ /* 0x000fe200078e0a04 */
[----:B------:R-:W-:Y:S02]  /*0c40*/  LOP3.LUT R2, R2, 0x1ffffffe, RZ, 0xc0, !PT ;  /* 0x1ffffffe02027812 */ /* 0x000fe400078ec0ff */
[----:B------:R-:W-:Y:S02]  /*0c50*/  SHF.R.S32.HI R6, RZ, 0x1f, R225 ;  /* 0x0000001fff067819 */ /* 0x000fe400000114e1 */
[----:B------:R-:W-:Y:S01]  /*0c60*/  SHF.R.S32.HI R232, RZ, 0x7, R3 ;  /* 0x00000007ffe87819 */ /* 0x000fe20000011403 */
[----:B------:R-:W-:Y:S01]  /*0c70*/  IMAD.IADD R2, R5, 0x1, -R2 ;  /* 0x0000000105027824 */ /* 0x000fe200078e0a02 */
[CC--:B------:R-:W-:Y:S01]  /*0c80*/  LEA.HI R7, R6.reuse, R225.reuse, RZ, 0x2 ;  /* 0x000000e106077211 */ /* 0x0c0fe200078f10ff */
[----:B------:R-:W-:Y:S01]  /*0c90*/  IMAD R5, R197, 0x10, R4 ;  /* 0x00000010c5057824 */ /* 0x000fe200078e0204 */
[----:B------:R-:W-:-:S02]  /*0ca0*/  LEA.HI R6, R6, R225, RZ, 0x5 ;  /* 0x000000e106067211 */ /* 0x000fc400078f28ff */
[--C-:B------:R-:W-:Y:S01]  /*0cb0*/  SHF.R.S32.HI R8, RZ, 0x2, R7.reuse ;  /* 0x00000002ff087819 */ /* 0x100fe20000011407 */
[----:B------:R-:W-:Y:S01]  /*0cc0*/  IMAD R234, R5, 0x8, R2 ;  /* 0x0000000805ea7824 */ /* 0x000fe200078e0202 */
[----:B------:R-:W-:Y:S02]  /*0cd0*/  LEA.HI R2, R0, R237, RZ, 0x2 ;  /* 0x000000ed00027211 */ /* 0x000fe400078f10ff */
[----:B------:R-:W-:Y:S01]  /*0ce0*/  SHF.R.S32.HI R9, RZ, 0x1f, R7 ;  /* 0x0000001fff097819 */ /* 0x000fe20000011407 */
[----:B------:R-:W-:Y:S01]  /*0cf0*/  IMAD.SHL.U32 R234, R234, 0x8, RZ ;  /* 0x00000008eaea7824 */ /* 0x000fe200078e00ff */
[----:B------:R-:W-:Y:S02]  /*0d00*/  LOP3.LUT R214, R2, 0xfffffffc, RZ, 0xc0, !PT ;  /* 0xfffffffc02d67812 */ /* 0x000fe400078ec0ff */
[----:B------:R-:W-:Y:S02]  /*0d10*/  LEA.HI R9, R9, R8, RZ, 0x3 ;  /* 0x0000000809097211 */ /* 0x000fe400078f18ff */
[----:B------:R-:W-:Y:S01]  /*0d20*/  SHF.R.S32.HI R184, RZ, 0x2, R2 ;  /* 0x00000002ffb87819 */ /* 0x000fe20000011402 */
[----:B------:R-:W-:Y:S01]  /*0d30*/  IMAD.IADD R214, R237, 0x1, -R214 ;  /* 0x00000001edd67824 */ /* 0x000fe200078e0ad6 */
[----:B------:R-:W-:-:S02]  /*0d40*/  LOP3.LUT R9, R9, 0xfffffff8, RZ, 0xc0, !PT ;  /* 0xfffffff809097812 */ /* 0x000fc400078ec0ff */
[----:B------:R-:W-:Y:S01]  /*0d50*/  LEA.HI R3, R3, R232, RZ, 0x1 ;  /* 0x000000e803037211 */ /* 0x000fe200078f08ff */
[----:B------:R-:W-:Y:S01]  /*0d60*/  IMAD.SHL.U32 R22, R214, 0x4, RZ ;  /* 0x00000004d6167824 */ /* 0x000fe200078e00ff */
[----:B------:R-:W-:Y:S01]  /*0d70*/  SHF.R.S32.HI R5, RZ, 0x1f, R2 ;  /* 0x0000001fff057819 */ /* 0x000fe20000011402 */
[----:B------:R-:W-:Y:S01]  /*0d80*/  VIADD R213, R184, 0x40 ;  /* 0x00000040b8d57836 */ /* 0x000fe20000000000 */
[----:B------:R-:W-:Y:S01]  /*0d90*/  SHF.R.S32.HI R6, RZ, 0x5, R6 ;  /* 0x00000005ff067819 */ /* 0x000fe20000011406 */
[----:B------:R-:W-:Y:S01]  /*0da0*/  IMAD.IADD R9, R8, 0x1, -R9 ;  /* 0x0000000108097824 */ /* 0x000fe200078e0a09 */
[----:B------:R-:W-:Y:S01]  /*0db0*/  LOP3.LUT R3, R3, 0x3fffffe, RZ, 0xc0, !PT ;  /* 0x03fffffe03037812 */ /* 0x000fe200078ec0ff */
[----:B------:R-:W-:Y:S01]  /*0dc0*/  VIADD R191, R22, 0x20 ;  /* 0x0000002016bf7836 */ /* 0x000fe20000000000 */
[----:B------:R-:W-:Y:S01]  /*0dd0*/  LEA.HI R5, R5, R184, RZ, 0x3 ;  /* 0x000000b805057211 */ /* 0x000fe200078f18ff */
[----:B------:R-:W-:Y:S01]  /*0de0*/  IMAD R6, R6, 0x10, R9 ;  /* 0x0000001006067824 */ /* 0x000fe200078e0209 */
[----:B------:R-:W-:Y:S01]  /*0df0*/  SHF.R.S32.HI R2, RZ, 0x1f, R213 ;  /* 0x0000001fff027819 */ /* 0x000fe200000114d5 */
[----:B------:R-:W-:Y:S01]  /*0e00*/  IMAD.IADD R3, R232, 0x1, -R3 ;  /* 0x00000001e8037824 */ /* 0x000fe200078e0a03 */
[----:B------:R-:W-:Y:S01]  /*0e10*/  LOP3.LUT R5, R5, 0xfffffff8, RZ, 0xc0, !PT ;  /* 0xfffffff805057812 */ /* 0x000fe200078ec0ff */
[----:B------:R-:W-:Y:S01]  /*0e20*/  IMAD.IADD R186, R22, 0x1, R191 ;  /* 0x0000000116ba7824 */ /* 0x000fe200078e02bf */
[----:B------:R-:W-:Y:S01]  /*0e30*/  LEA.HI R2, R2, R213, RZ, 0x3 ;  /* 0x000000d502027211 */ /* 0x000fe200078f18ff */
[----:B------:R-:W-:Y:S01]  /*0e40*/  IMAD R233, R3, 0x40, R6 ;  /* 0x0000004003e97824 */ /* 0x000fe200078e0206 */
[----:B------:R-:W-:Y:S01]  /*0e50*/  LEA.HI R0, R0, R237, RZ, 0x3 ;  /* 0x000000ed00007211 */ /* 0x000fe200078f18ff */
[----:B------:R-:W-:Y:S01]  /*0e60*/  IMAD.IADD R224, R184, 0x1, -R5 ;  /* 0x00000001b8e07824 */ /* 0x000fe200078e0a05 */
[----:B------:R-:W-:Y:S01]  /*0e70*/  SHF.R.S32.HI R3, RZ, 0x1f, R186 ;  /* 0x0000001fff037819 */ /* 0x000fe200000114ba */
[----:B------:R-:W-:Y:S01]  /*0e80*/  IMAD.SHL.U32 R195, R213, 0x40, RZ ;  /* 0x00000040d5c37824 */ /* 0x000fe200078e00ff */
[----:B------:R-:W-:Y:S01]  /*0e90*/  SHF.R.S32.HI R215, RZ, 0x3, R0 ;  /* 0x00000003ffd77819 */ /* 0x000fe20000011400 */
[----:B------:R-:W-:Y:S01]  /*0ea0*/  VIADD R190, R22, 0x40 ;  /* 0x0000004016be7836 */ /* 0x000fe20000000000 */
[CC--:B------:R-:W-:Y:S01]  /*0eb0*/  LEA.HI R217, R3.reuse, R186.reuse, RZ, 0x3 ;  /* 0x000000ba03d97211 */ /* 0x0c0fe200078f18ff */
[----:B------:R-:W-:Y:S01]  /*0ec0*/  IMAD.SHL.U32 R2, R2, 0x40, RZ ;  /* 0x0000004002027824 */ /* 0x000fe200078e00ff */
[----:B------:R-:W-:Y:S01]  /*0ed0*/  LEA.HI R3, R3, R186, RZ, 0x6 ;  /* 0x000000ba03037211 */ /* 0x000fe200078f30ff */
[----:B------:R-:W-:Y:S01]  /*0ee0*/  IMAD.SHL.U32 R196, R224, 0x40, RZ ;  /* 0x00000040e0c47824 */ /* 0x000fe200078e00ff */
[----:B------:R-:W-:Y:S01]  /*0ef0*/  LOP3.LUT R195, R195, 0x1c0, RZ, 0xc0, !PT ;  /* 0x000001c0c3c37812 */ /* 0x000fe200078ec0ff */
[----:B------:R-:W-:Y:S01]  /*0f00*/  IMAD.IADD R187, R22, 0x1, R190 ;  /* 0x0000000116bb7824 */ /* 0x000fe200078e02be */
[----:B------:R-:W-:Y:S01]  /*0f10*/  LOP3.LUT R199, R2, 0xfffffe00, RZ, 0xc0, !PT ;  /* 0xfffffe0002c77812 */ /* 0x000fe200078ec0ff */
[----:B------:R-:W-:Y:S01]  /*0f20*/  IMAD.SHL.U32 R2, R3, 0x80, RZ ;  /* 0x0000008003027824 */ /* 0x000fe200078e00ff */
[----:B------:R-:W-:Y:S01]  /*0f30*/  LOP3.LUT R196, R196, 0x1c0, RZ, 0xc0, !PT ;  /* 0x000001c0c4c47812 */ /* 0x000fe200078ec0ff */
[----:B------:R-:W-:Y:S01]  /*0f40*/  IMAD.SHL.U32 R18, R214, 0x8, RZ ;  /* 0x00000008d6127824 */ /* 0x000fe200078e00ff */
[----:B------:R-:W-:Y:S01]  /*0f50*/  SHF.R.U32.HI R231, RZ, 0x3, R195 ;  /* 0x00000003ffe77819 */ /* 0x000fe200000116c3 */
[C---:B------:R-:W-:Y:S01]  /*0f60*/  VIADD R193, R22.reuse, 0x10 ;  /* 0x0000001016c17836 */ /* 0x040fe20000000000 */
[----:B------:R-:W-:Y:S01]  /*0f70*/  SHF.R.S32.HI R4, RZ, 0x1f, R187 ;  /* 0x0000001fff047819 */ /* 0x000fe200000114bb */
[C---:B------:R-:W-:Y:S01]  /*0f80*/  VIADD R192, R22.reuse, 0x30 ;  /* 0x0000003016c07836 */ /* 0x040fe20000000000 */
[----:B------:R-:W-:Y:S01]  /*0f90*/  LOP3.LUT R10, R195, 0x38, R217, 0xf8, !PT ;  /* 0x00000038c30a7812 */ /* 0x000fe200078ef8d9 */
[----:B------:R-:W-:Y:S01]  /*0fa0*/  VIADD R194, R22, 0x50 ;  /* 0x0000005016c27836 */ /* 0x000fe20000000000 */
[----:B------:R-:W-:-:S02]  /*0fb0*/  SHF.R.U32.HI R198, RZ, 0x3, R196 ;  /* 0x00000003ffc67819 */ /* 0x000fc400000116c4 */
[----:B------:R-:W-:Y:S02]  /*0fc0*/  LOP3.LUT R3, R196, 0x38, R217, 0xf8, !PT ;  /* 0x00000038c4037812 */ /* 0x000fe400078ef8d9 */
[----:B------:R-:W-:Y:S02]  /*0fd0*/  LOP3.LUT R2, R2, 0xffffe000, RZ, 0xc0, !PT ;  /* 0xffffe00002027812 */ /* 0x000fe400078ec0ff */
[----:B------:R-:W-:Y:S02]  /*0fe0*/  LEA.HI R5, R4, R187, RZ, 0x6 ;  /* 0x000000bb04057211 */ /* 0x000fe400078f30ff */
[----:B------:R-:W-:Y:S02]  /*0ff0*/  LOP3.LUT R9, R10, R231, RZ, 0x3c, !PT ;  /* 0x000000e70a097212 */ /* 0x000fe400078e3cff */
[----:B------:R-:W-:Y:S01]  /*1000*/  LOP3.LUT R6, R3, R198, RZ, 0x3c, !PT ;  /* 0x000000c603067212 */ /* 0x000fe200078e3cff */
[----:B------:R-:W-:Y:S01]  /*1010*/  IMAD R3, R197, 0x200, R2 ;  /* 0x00000200c5037824 */ /* 0x000fe200078e0202 */
[----:B------:R-:W-:Y:S01]  /*1020*/  IADD3 R9, R9, R2, R199 ;  /* 0x0000000209097210 */ /* 0x000fe20007ffe0c7 */
[----:B------:R-:W-:Y:S01]  /*1030*/  IMAD.SHL.U32 R8, R5, 0x80, RZ ;  /* 0x0000008005087824 */ /* 0x000fe200078e00ff */
[----:B------:R-:W-:Y:S01]  /*1040*/  LOP3.LUT R2, R0, 0xfffffff8, RZ, 0xc0, !PT ;  /* 0xfffffff800027812 */ /* 0x000fe200078ec0ff */
[----:B------:R-:W-:Y:S01]  /*1050*/  IMAD.IADD R6, R3, 0x1, R6 ;  /* 0x0000000103067824 */ /* 0x000fe200078e0206 */
[----:B------:R-:W-:Y:S01]  /*1060*/  LEA.HI R4, R4, R187, RZ, 0x3 ;  /* 0x000000bb04047211 */ /* 0x000fe200078f18ff */
[----:B------:R-:W-:Y:S01]  /*1070*/  IMAD.U32 R3, RZ, RZ, UR5 ;  /* 0x00000005ff037e24 */ /* 0x000fe2000f8e00ff */
[----:B------:R-:W-:Y:S01]  /*1080*/  LOP3.LUT R8, R8, 0xffffe000, RZ, 0xc0, !PT ;  /* 0xffffe00008087812 */ /* 0x000fe200078ec0ff */
[----:B------:R-:W-:Y:S01]  /*1090*/  IMAD.IADD R207, R237, 0x1, -R2 ;  /* 0x00000001edcf7824 */ /* 0x000fe200078e0a02 */
[--C-:B------:R-:W-:Y:S01]  /*10a0*/  LOP3.LUT R5, R196, 0x38, R4.reuse, 0xf8, !PT ;  /* 0x00000038c4057812 */ /* 0x100fe200078ef804 */
[----:B------:R-:W-:Y:S01]  /*10b0*/  IMAD.U32 R0, RZ, RZ, UR4 ;  /* 0x00000004ff007e24 */ /* 0x000fe2000f8e00ff */
[----:B------:R-:W-:Y:S01]  /*10c0*/  LEA.HI R2, R214, R214, RZ, 0x1 ;  /* 0x000000d6d6027211 */ /* 0x000fe200078f08ff */
[----:B------:R0:W-:Y:S01]  /*10d0*/  STL [R1+0x24], R3 ;  /* 0x0000240301007387 */ /* 0x0001e20000100800 */
[----:B------:R-:W-:Y:S01]  /*10e0*/  LOP3.LUT R12, R195, 0x38, R4, 0xf8, !PT ;  /* 0x00000038c30c7812 */ /* 0x000fe200078ef804 */
[----:B------:R-:W-:Y:S01]  /*10f0*/  IMAD.SHL.U32 R203, R207, 0x8, RZ ;  /* 0x00000008cfcb7824 */ /* 0x000fe200078e00ff */
[----:B------:R-:W-:Y:S01]  /*1100*/  LOP3.LUT R10, R5, R198, RZ, 0x3c, !PT ;  /* 0x000000c6050a7212 */ /* 0x000fe200078e3cff */
[----:B------:R-:W-:Y:S01]  /*1110*/  IMAD R5, R197, 0x200, R8 ;  /* 0x00000200c5057824 */ /* 0x000fe200078e0208 */
[----:B------:R-:W-:Y:S01]  /*1120*/  LOP3.LUT R12, R12, R231, RZ, 0x3c, !PT ;  /* 0x000000e70c0c7212 */ /* 0x000fe200078e3cff */
[----:B------:R1:W-:Y:S01]  /*1130*/  STL [R1+0x40], R0 ;  /* 0x0000400001007387 */ /* 0x0003e20000100800 */
[----:B------:R-:W-:Y:S01]  /*1140*/  VIADD R206, R203, 0x40 ;  /* 0x00000040cbce7836 */ /* 0x000fe20000000000 */
[----:B------:R-:W-:Y:S01]  /*1150*/  LOP3.LUT R204, R7, 0x7ffffffc, RZ, 0xc0, !PT ;  /* 0x7ffffffc07cc7812 */ /* 0x000fe200078ec0ff */
[----:B------:R-:W-:Y:S01]  /*1160*/  IMAD.IADD R5, R5, 0x1, R10 ;  /* 0x0000000105057824 */ /* 0x000fe200078e020a */
[----:B0-----:R-:W-:-:S02]  /*1170*/  LOP3.LUT R3, R2, 0x1ffffffe, RZ, 0xc0, !PT ;  /* 0x1ffffffe02037812 */ /* 0x001fc400078ec0ff */
[----:B------:R-:W-:Y:S01]  /*1180*/  LOP3.LUT R2, R195, 0x38, R18, 0xf8, !PT ;  /* 0x00000038c3027812 */ /* 0x000fe200078ef812 */
[----:B------:R-:W-:Y:S01]  /*1190*/  IMAD.IADD R204, R225, 0x1, -R204 ;  /* 0x00000001e1cc7824 */ /* 0x000fe200078e0acc */
[----:B------:R-:W-:Y:S01]  /*11a0*/  IADD3 R12, R12, R8, R199 ;  /* 0x000000080c0c7210 */ /* 0x000fe20007ffe0c7 */
[----:B-1----:R-:W-:Y:S01]  /*11b0*/  IMAD.IADD R0, R214, 0x1, -R3 ;  /* 0x00000001d6007824 */ /* 0x002fe200078e0a03 */
[----:B------:R-:W-:Y:S02]  /*11c0*/  LOP3.LUT R2, R199, R2, R231, 0xf6, !PT ;  /* 0x00000002c7027212 */ /* 0x000fe400078ef6e7 */
[----:B------:R-:W-:Y:S01]  /*11d0*/  SHF.R.S32.HI R236, RZ, 0x1f, R203 ;  /* 0x0000001fffec7819 */ /* 0x000fe200000114cb */
[----:B------:R-:W-:Y:S01]  /*11e0*/  IMAD R205, R0, 0x8, R233 ;  /* 0x0000000800cd7824 */ /* 0x000fe200078e02e9 */
        /* <DEDUP_REMOVED lines=13> */
.L_x_2924:
[----:B0-2-4-:R-:W0:Y:S01]  /*12c0*/  LDC.64 R2, c[0x0][0xc88] ;  /* 0x00032200ff027b82 */ /* 0x015e220000000a00 */
[----:B------:R-:W-:Y:S01]  /*12d0*/  ULDC.64 UR4, c[0x0][0xa28] ;  /* 0x00028a0000047ab9 */ /* 0x000fe20000000a00 */
[----:B------:R-:W-:Y:S01]  /*12e0*/  ULDC.64 UR8, c[0x0][0xa18] ;  /* 0x0002860000087ab9 */ /* 0x000fe20000000a00 */
[----:B------:R-:W-:Y:S01]  /*12f0*/  ULDC.64 UR6, c[0x0][0xa08] ;  /* 0x0002820000067ab9 */ /* 0x000fe20000000a00 */
[----:B0-----:R-:W-:-:S05]  /*1300*/  IMAD.WIDE R2, R27, 0x4, R2 ;  /* 0x000000041b027825 */ /* 0x001fca00078e0202 */
[----:B------:R-:W2:Y:S01]  /*1310*/  LDG.E R211, desc[UR60][R2.64] ;  /* 0x0000003c02d37981 */ /* 0x000ea2000c1e1900 */
        /* <DEDUP_REMOVED lines=16> */
[----:B---3--:R-:W-:Y:S01]  /*1420*/  @P1 IADD3 R4, P2, R209, UR8, RZ ;  /* 0x00000008d1041c10 */ /* 0x008fe2000ff5e0ff */
        /* <DEDUP_REMOVED lines=28> */
.L_x_2701:
[----:B------:R-:W-:Y:S02]  /*15f0*/  IMAD.U32 R24, RZ, RZ, UR5 ;  /* 0x00000005ff187e24 */ /* 0x000fe4000f8e00ff */
[----:B------:R-:W-:Y:S01]  /*1600*/  IMAD.U32 R28, RZ, RZ, UR4 ;  /* 0x00000004ff1c7e24 */ /* 0x000fe2000f8e00ff */
[----:B------:R-:W-:Y:S06]  /*1610*/  @!P2 BRA `(.L_x_2702) ;  /* 0x000000000010a947 */ /* 0x000fec0003800000 */
[----:B------:R-:W-:-:S04]  /*1620*/  IADD3 R2, P0, R209, UR8, RZ ;  /* 0x00000008d1027c10 */ /* 0x000fc8000ff1e0ff */
[----:B------:R-:W-:-:S05]  /*1630*/  IADD3.X R3, R210, UR9, RZ, P0, !PT ;  /* 0x00000009d2037c10 */ /* 0x000fca00087fe4ff */
[----:B------:R0:W5:Y:S01]  /*1640*/  LDG.E R28, desc[UR60][R2.64] ;  /* 0x0000003c021c7981 */ /* 0x000162000c1e1900 */
[----:B------:R-:W-:Y:S05]  /*1650*/  BRA `(.L_x_2703) ;  /* 0x0000000000107947 */ /* 0x000fea0003800000 */
.L_x_2702:
[----:B------:R-:W-:Y:S05]  /*1660*/  @!P0 BRA `(.L_x_2703) ;  /* 0x00000000000c8947 */ /* 0x000fea0003800000 */
[----:B------:R-:W2:Y:S04]  /*1670*/  LDG.E R3, desc[UR60][R6.64] ;  /* 0x0000003c06037981 */ /* 0x000ea8000c1e1900 */
[----:B------:R-:W2:Y:S02]  /*1680*/  LDG.E R28, desc[UR60][R6.64+0x4] ;  /* 0x0000043c061c7981 */ /* 0x000ea4000c1e1900 */
[----:B--2---:R-:W-:-:S07]  /*1690*/  IMAD.IADD R28, R28, 0x1, -R3 ;  /* 0x000000011c1c7824 */ /* 0x004fce00078e0a03 */
.L_x_2703:
[----:B------:R-:W-:Y:S01]  /*16a0*/  ULDC.64 UR4, c[0x0][0xa10] ;  /* 0x0002840000047ab9 */ /* 0x000fe20000000a00 */
[----:B------:R-:W1:Y:S01]  /*16b0*/  LDC R6, c[0x0][0x448] ;  /* 0x00011200ff067b82 */ /* 0x000e620000000800 */
[----:B------:R-:W-:-:S04]  /*16c0*/  ISETP.NE.U32.AND P0, PT, RZ, UR4, PT ;  /* 0x00000004ff007c0c */ /* 0x000fc8000bf05070 */
[----:B------:R-:W-:Y:S01]  /*16d0*/  ISETP.NE.AND.EX P0, PT, RZ, UR5, PT, P0 ;  /* 0x00000005ff007c0c */ /* 0x000fe2000bf05300 */
[----:B------:R-:W-:-:S12]  /*16e0*/  ULDC.64 UR4, c[0x0][0xa30] ;  /* 0x00028c0000047ab9 */ /* 0x000fd80000000a00 */
[----:B0-----:R-:W0:Y:S02]  /*16f0*/  @P0 LDC.64 R2, c[0x0][0xa10] ;  /* 0x00028400ff020b82 */ /* 0x001e240000000a00 */
[----:B0-----:R-:W-:-:S05]  /*1700*/  @P0 IMAD.WIDE R2, R27, 0x4, R2 ;  /* 0x000000041b020825 */ /* 0x001fca00078e0202 */
[----:B------:R-:W2:Y:S04]  /*1710*/  @P0 LDG.E R0, desc[UR60][R2.64] ;  /* 0x0000003c02000981 */ /* 0x000ea8000c1e1900 */
[----:B------:R0:W2:Y:S01]  /*1720*/  @P0 LDG.E R7, desc[UR60][R2.64+0x4] ;  /* 0x0000043c02070981 */ /* 0x0000a2000c1e1900 */
[----:B------:R-:W-:Y:S01]  /*1730*/  ISETP.NE.U32.AND P1, PT, RZ, UR4, PT ;  /* 0x00000004ff007c0c */ /* 0x000fe2000bf25070 */
[----:B-----5:R-:W-:-:S03]  /*1740*/  IMAD.MOV.U32 R144, RZ, RZ, R28 ;  /* 0x000000ffff907224 */ /* 0x020fc600078e001c */
[----:B------:R-:W-:-:S13]  /*1750*/  ISETP.NE.AND.EX P1, PT, RZ, UR5, PT, P1 ;  /* 0x00000005ff007c0c */ /* 0x000fda000bf25310 */
[----:B------:R-:W-:-:S04]  /*1760*/  @P1 IADD3 R4, P2, R209, UR4, RZ ;  /* 0x00000004d1041c10 */ /* 0x000fc8000ff5e0ff */
[----:B------:R-:W-:-:S05]  /*1770*/  @P1 IADD3.X R5, R210, UR5, RZ, P2, !PT ;  /* 0x00000005d2051c10 */ /* 0x000fca00097fe4ff */
[----:B------:R3:W5:Y:S01]  /*1780*/  @P1 LDG.E R144, desc[UR60][R4.64] ;  /* 0x0000003c04901981 */ /* 0x000762000c1e1900 */
[----:B-1----:R-:W-:Y:S01]  /*1790*/  ISETP.NE.AND P1, PT, R6, 0x1, PT ;  /* 0x000000010600780c */ /* 0x002fe20003f25270 */
[----:B------:R-:W-:Y:S01]  /*17a0*/  IMAD.SHL.U32 R200, R25, 0x80, RZ ;  /* 0x0000008019c87824 */ /* 0x000fe200078e00ff */
[----:B------:R-:W-:Y:S01]  /*17b0*/  PLOP3.LUT P2, PT, PT, PT, PT, 0x80, 0x0 ;  /* 0x000000000000781c */ /* 0x000fe20003f4f070 */
[----:B------:R-:W-:Y:S02]  /*17c0*/  IMAD.IADD R9, R28, 0x1, -R9 ;  /* 0x000000011c097824 */ /* 0x000fe400078e0a09 */
[----:B0-----:R-:W-:Y:S02]  /*17d0*/  VIADD R2, R200, 0x7f ;  /* 0x0000007fc8027836 */ /* 0x001fe40000000000 */
[----:B------:R-:W-:-:S05]  /*17e0*/  IMAD.MOV R120, RZ, RZ, -R9 ;  /* 0x000000ffff787224 */ /* 0x000fca00078e0a09 */
[----:B------:R-:W-:Y:S01]  /*17f0*/  VIMNMX R120, RZ, R120, !PT ;  /* 0x00000078ff787248 */ /* 0x000fe20007fe0100 */
[----:B------:R-:W0:Y:S08]  /*1800*/  @P1 LDC R11, c[0x0][0x44c] ;  /* 0x00011300ff0b1b82 */ /* 0x000e300000000800 */
[----:B------:R-:W1:Y:S01]  /*1810*/  @P1 LDC R3, c[0x0][0x450] ;  /* 0x00011400ff031b82 */ /* 0x000e620000000800 */
[----:B--2---:R-:W-:-:S02]  /*1820*/  @P0 IMAD.IADD R24, R7, 0x1, -R0 ;  /* 0x0000000107180824 */ /* 0x004fc400078e0a00 */
[----:B0-----:R-:W-:-:S04]  /*1830*/  @P1 IMAD.HI.U32 R0, R2, R11, RZ ;  /* 0x0000000b02001227 */ /* 0x001fc800078e00ff */
[----:B------:R-:W-:Y:S01]  /*1840*/  IMAD.IADD R202, R9, 0x1, R24 ;  /* 0x0000000109ca7824 */ /* 0x000fe200078e0218 */
[----:B-1----:R-:W-:-:S03]  /*1850*/  @P1 SHF.R.U32.HI R2, RZ, R3, R0 ;  /* 0x00000003ff021219 */ /* 0x002fc60000011600 */
[C---:B------:R-:W-:Y:S01]  /*1860*/  VIADD R0, R202.reuse, 0x7f ;  /* 0x0000007fca007836 */ /* 0x040fe20000000000 */
[----:B------:R-:W-:-:S04]  /*1870*/  IADD3 R149, R202, 0x80, -R201 ;  /* 0x00000080ca957810 */ /* 0x000fc80007ffe8c9 */
[----:B------:R-:W-:Y:S01]  /*1880*/  SHF.R.S32.HI R3, RZ, 0x1f, R0 ;  /* 0x0000001fff037819 */ /* 0x000fe20000011400 */
[----:B------:R-:W-:-:S03]  /*1890*/  IMAD.IADD R2, R149, 0x1, R2 ;  /* 0x0000000195027824 */ /* 0x000fc600078e0202 */
[----:B------:R-:W-:Y:S02]  /*18a0*/  LEA.HI R3, R3, R0, RZ, 0x7 ;  /* 0x0000000003037211 */ /* 0x000fe400078f38ff */
[----:B---3--:R-:W-:Y:S02]  /*18b0*/  SHF.R.S32.HI R5, RZ, 0x1f, R2 ;  /* 0x0000001fff057819 */ /* 0x008fe40000011402 */
[----:B------:R-:W-:Y:S02]  /*18c0*/  SHF.R.S32.HI R150, RZ, 0x7, R3 ;  /* 0x00000007ff967819 */ /* 0x000fe40000011403 */
[----:B------:R-:W-:-:S04]  /*18d0*/  LEA.HI R5, R5, R2, RZ, 0x7 ;  /* 0x0000000205057211 */ /* 0x000fc800078f38ff */
[----:B------:R-:W-:-:S04]  /*18e0*/  SHF.R.S32.HI R5, RZ, 0x7, R5 ;  /* 0x00000007ff057819 */ /* 0x000fc80000011405 */
[----:B------:R-:W-:-:S05]  /*18f0*/  VIMNMX R5, R150, R5, PT ;  /* 0x0000000596057248 */ /* 0x000fca0003fe0100 */
[----:B------:R-:W-:-:S05]  /*1900*/  IMAD R5, R5, 0x80, -R9 ;  /* 0x0000008005057824 */ /* 0x000fca00078e0a09 */
[----:B------:R-:W-:-:S04]  /*1910*/  VIMNMX R5, R5, R24, PT ;  /* 0x0000001805057248 */ /* 0x000fc80003fe0100 */
        /* <DEDUP_REMOVED lines=29> */
.L_x_2706:
[----:B------:R-:W-:Y:S05]  /*1af0*/  BSYNC B6 ;  /* 0x0000000000067941 */ /* 0x000fea0003800000 */
.L_x_2705:
        /* <DEDUP_REMOVED lines=20> */
.L_x_2708:
[----:B------:R-:W-:Y:S05]  /*1c40*/  BSYNC B6 ;  /* 0x0000000000067941 */ /* 0x000fea0003800000 */
.L_x_2707:
[----:B------:R-:W-:Y:S01]  /*1c50*/  ULDC.64 UR4, c[0x0][0x9f8] ;  /* 0x00027e0000047ab9 */ /* 0x000fe20000000a00 */
[----:B------:R-:W2:Y:S01]  /*1c60*/  LDL.LU R20, [R1+0x20] ;  /* 0x0000200001147983 */ /* 0x000ea20000300800 */
[----:B------:R-:W-:Y:S01]  /*1c70*/  ISETP.NE.U32.AND P0, PT, RZ, UR4, PT ;  /* 0x00000004ff007c0c */ /* 0x000fe2000bf05070 */
[----:B------:R-:W0:Y:S01]  /*1c80*/  LDC.64 R128, c[0x0][0x300] ;  /* 0x0000c000ff807b82 */ /* 0x000e220000000a00 */
[----:B------:R-:W-:Y:S01]  /*1c90*/  SHF.R.S32.HI R8, RZ, 0x1f, R26 ;  /* 0x0000001fff087819 */ /* 0x000fe2000001141a */
[----:B------:R-:W-:Y:S01]  /*1ca0*/  IMAD.IADD R117, R117, 0x1, R28 ;  /* 0x0000000175757824 */ /* 0x000fe200078e021c */
[----:B------:R-:W-:Y:S01]  /*1cb0*/  ISETP.NE.AND.EX P0, PT, RZ, UR5, PT, P0 ;  /* 0x00000005ff007c0c */ /* 0x000fe2000bf05300 */
[C---:B------:R-:W-:Y:S01]  /*1cc0*/  VIADD R3, R18.reuse, 0xa0 ;  /* 0x000000a012037836 */ /* 0x040fe20000000000 */
[----:B------:R-:W-:Y:S01]  /*1cd0*/  ULDC.64 UR6, c[0x0][0x330] ;  /* 0x0000cc0000067ab9 */ /* 0x000fe20000000a00 */
[C---:B------:R-:W-:Y:S01]  /*1ce0*/  VIADD R0, R18.reuse, 0x80 ;  /* 0x0000008012007836 */ /* 0x040fe20000000000 */
[----:B------:R-:W-:Y:S01]  /*1cf0*/  SHF.R.S32.HI R19, RZ, 0x1f, R18 ;  /* 0x0000001fff137819 */ /* 0x000fe20000011412 */
[----:B------:R-:W-:Y:S01]  /*1d00*/  VIADD R91, R18, 0x60 ;  /* 0x00000060125b7836 */ /* 0x000fe20000000000 */
[----:B------:R-:W1:Y:S07]  /*1d10*/  LDC.64 R28, c[0x0][0x408] ;  /* 0x00010200ff1c7b82 */ /* 0x000e6e0000000a00 */
[----:B------:R-:W-:Y:S01]  /*1d20*/  @P0 IADD3 R4, P1, R209, UR4, RZ ;  /* 0x00000004d1040c10 */ /* 0x000fe2000ff3e0ff */
[----:B------:R-:W-:Y:S01]  /*1d30*/  ULDC UR4, c[0x0][0x2f4] ;  /* 0x0000bd0000047ab9 */ /* 0x000fe20000000800 */
[----:B------:R-:W3:Y:S02]  /*1d40*/  LDC R119, c[0x0][0x3f4] ;  /* 0x0000fd00ff777b82 */ /* 0x000ee40000000800 */
[----:B------:R-:W-:-:S05]  /*1d50*/  @P0 IADD3.X R5, R210, UR5, RZ, P1, !PT ;  /* 0x00000005d2050c10 */ /* 0x000fca0008ffe4ff */
[----:B------:R4:W2:Y:S01]  /*1d60*/  @P0 LDG.E R27, desc[UR60][R4.64] ;  /* 0x0000003c041b0981 */ /* 0x0008a2000c1e1900 */
[----:B------:R-:W-:Y:S01]  /*1d70*/  ISETP.GE.AND P1, PT, R186, UR4, PT ;  /* 0x00000004ba007c0c */ /* 0x000fe2000bf26270 */
[----:B------:R-:W-:Y:S01]  /*1d80*/  IMAD R7, R8, UR6, RZ ;  /* 0x0000000608077c24 */ /* 0x000fe2000f8e02ff */
[----:B------:R-:W-:Y:S01]  /*1d90*/  ISETP.GE.AND P0, PT, R18, UR4, PT ;  /* 0x0000000412007c0c */ /* 0x000fe2000bf06270 */
[C---:B------:R-:W-:Y:S01]  /*1da0*/  IMAD.WIDE.U32 R94, R26.reuse, UR6, R18 ;  /* 0x000000061a5e7c25 */ /* 0x040fe2000f8e0012 */
[----:B------:R-:W-:Y:S01]  /*1db0*/  ISETP.GE.AND P2, PT, R3, UR4, PT ;  /* 0x0000000403007c0c */ /* 0x000fe2000bf46270 */
[----:B------:R-:W3:Y:S01]  /*1dc0*/  S2R R151, SR_TID.X ;  /* 0x0000000000977919 */ /* 0x000ee20000002100 */
[----:B------:R-:W-:Y:S01]  /*1dd0*/  SHF.R.S32.HI R3, RZ, 0x1f, R117 ;  /* 0x0000001fff037819 */ /* 0x000fe20000011475 */
[----:B------:R-:W-:Y:S01]  /*1de0*/  IMAD R7, R26, UR7, R7 ;  /* 0x000000071a077c24 */ /* 0x000fe2000f8e0207 */
[----:B------:R-:W-:Y:S01]  /*1df0*/  ISETP.GE.AND P3, PT, R0, UR4, PT ;  /* 0x0000000400007c0c */ /* 0x000fe2000bf66270 */
[----:B------:R-:W-:Y:S01]  /*1e00*/  ULDC.64 UR6, c[0x0][0xa08] ;  /* 0x0002820000067ab9 */ /* 0x000fe20000000a00 */
[----:B----4-:R-:W-:Y:S01]  /*1e10*/  SEL R4, RZ, 0xffffffff, P1 ;  /* 0xffffffffff047807 */ /* 0x010fe20000800000 */
[-C--:B0-----:R-:W-:Y:S01]  /*1e20*/  IMAD R10, R3, R128.reuse, RZ ;  /* 0x00000080030a7224 */ /* 0x081fe200078e02ff */
[----:B------:R-:W-:Y:S01]  /*1e30*/  SEL R0, RZ, 0x1, P0 ;  /* 0x00000001ff007807 */ /* 0x000fe20000000000 */
[----:B------:R-:W-:Y:S01]  /*1e40*/  IMAD.IADD R95, R95, 0x1, R7 ;  /* 0x000000015f5f7824 */ /* 0x000fe200078e0207 */
[----:B------:R-:W-:Y:S01]  /*1e50*/  ISETP.GE.AND P0, PT, R187, UR4, PT ;  /* 0x00000004bb007c0c */ /* 0x000fe2000bf06270 */
[----:B------:R-:W-:Y:S01]  /*1e60*/  IMAD.SHL.U32 R5, R4, 0x2, RZ ;  /* 0x0000000204057824 */ /* 0x000fe200078e00ff */
[----:B------:R-:W-:Y:S01]  /*1e70*/  ISETP.GE.AND P1, PT, R91, UR4, PT ;  /* 0x000000045b007c0c */ /* 0x000fe2000bf26270 */
[----:B------:R-:W-:Y:S01]  /*1e80*/  IMAD R9, R117, R129, R10 ;  /* 0x0000008175097224 */ /* 0x000fe200078e020a */
[----:B------:R-:W-:Y:S01]  /*1e90*/  SEL R7, RZ, 0x4, P0 ;  /* 0x00000004ff077807 */ /* 0x000fe20000000000 */
[----:B------:R-:W-:Y:S01]  /*1ea0*/  ULDC.64 UR4, c[0x0][0x308] ;  /* 0x0000c20000047ab9 */ /* 0x000fe20000000a00 */
[----:B------:R-:W-:Y:S01]  /*1eb0*/  LOP3.LUT R0, R5, 0x2, R0, 0xe2, !PT ;  /* 0x0000000205007812 */ /* 0x000fe200078ee200 */
[----:B------:R-:W-:Y:S01]  /*1ec0*/  IMAD.WIDE.U32 R4, R117, R128, RZ ;  /* 0x0000008075047225 */ /* 0x000fe200078e00ff */
[----:B------:R-:W-:-:S02]  /*1ed0*/  SEL R6, RZ, 0x8, P1 ;  /* 0x00000008ff067807 */ /* 0x000fc40000800000 */
[----:B------:R-:W-:Y:S01]  /*1ee0*/  SEL R11, RZ, 0x10, P3 ;  /* 0x00000010ff0b7807 */ /* 0x000fe20001800000 */
[----:B------:R-:W-:Y:S01]  /*1ef0*/  IMAD.IADD R5, R5, 0x1, R9 ;  /* 0x0000000105057824 */ /* 0x000fe200078e0209 */
[----:B------:R-:W-:Y:S01]  /*1f00*/  LOP3.LUT R0, R6, R0, R7, 0xfe, !PT ;  /* 0x0000000006007212 */ /* 0x000fe200078efe07 */
[----:B------:R-:W-:Y:S01]  /*1f10*/  IMAD R7, R8, UR4, RZ ;  /* 0x0000000408077c24 */ /* 0x000fe2000f8e02ff */
[----:B------:R-:W-:Y:S01]  /*1f20*/  ISETP.NE.U32.AND P0, PT, RZ, UR6, PT ;  /* 0x00000006ff007c0c */ /* 0x000fe2000bf05070 */
[-C--:B-1----:R-:W-:Y:S01]  /*1f30*/  IMAD.WIDE.U32 R98, R184, R28.reuse, R18 ;  /* 0x0000001cb8627225 */ /* 0x082fe200078e0012 */
[----:B------:R-:W-:Y:S02]  /*1f40*/  LOP3.LUT R11, R0, R11, RZ, 0xfc, !PT ;  /* 0x0000000b000b7212 */ /* 0x000fe400078efcff */
[----:B------:R-:W-:Y:S01]  /*1f50*/  ISETP.NE.AND.EX P0, PT, RZ, UR7, PT, P0 ;  /* 0x00000007ff007c0c */ /* 0x000fe2000bf05300 */
[C---:B------:R-:W-:Y:S01]  /*1f60*/  IMAD R9, R26.reuse, UR5, R7 ;  /* 0x000000051a097c24 */ /* 0x040fe2000f8e0207 */
[----:B------:R-:W-:Y:S01]  /*1f70*/  SHF.R.S32.HI R146, RZ, 0x1f, R184 ;  /* 0x0000001fff927819 */ /* 0x000fe200000114b8 */
[----:B------:R-:W-:Y:S01]  /*1f80*/  IMAD.WIDE.U32 R6, R26, UR4, R4 ;  /* 0x000000041a067c25 */ /* 0x000fe2000f8e0004 */
[----:B------:R-:W-:Y:S01]  /*1f90*/  ULDC.64 UR4, c[0x0][0x310] ;  /* 0x0000c40000047ab9 */ /* 0x000fe20000000a00 */
[----:B------:R-:W0:Y:S01]  /*1fa0*/  LDC.64 R4, c[0x0][0x3f8] ;  /* 0x0000fe00ff047b82 */ /* 0x000e220000000a00 */
[--C-:B------:R-:W-:Y:S01]  /*1fb0*/  SHF.R.S32.HI R23, RZ, 0x1f, R22.reuse ;  /* 0x0000001fff177819 */ /* 0x100fe20000011416 */
[----:B------:R-:W-:Y:S01]  /*1fc0*/  IMAD.IADD R7, R7, 0x1, R9 ;  /* 0x0000000107077824 */ /* 0x000fe200078e0209 */
[-C--:B---3--:R-:W-:Y:S01]  /*1fd0*/  ISETP.GE.AND P1, PT, R186, R119.reuse, PT ;  /* 0x00000077ba00720c */ /* 0x088fe20003f26270 */
[-C--:B------:R-:W-:Y:S01]  /*1fe0*/  IMAD R8, R146, R28.reuse, RZ ;  /* 0x0000001c92087224 */ /* 0x080fe200078e02ff */
[----:B------:R-:W-:Y:S01]  /*1ff0*/  ISETP.GE.AND P4, PT, R187, R119, PT ;  /* 0x00000077bb00720c */ /* 0x000fe20003f86270 */
[----:B------:R-:W-:Y:S01]  /*2000*/  IMAD.WIDE.U32 R96, R184, R28, R22 ;  /* 0x0000001cb8607225 */ /* 0x000fe200078e0016 */
[----:B------:R-:W-:-:S02]  /*2010*/  LOP3.LUT P3, RZ, R224, 0x4, RZ, 0xc0, !PT ;  /* 0x00000004e0ff7812 */ /* 0x000fc4000786c0ff */
[----:B------:R-:W-:Y:S01]  /*2020*/  SHF.L.U64.HI R126, R128, 0x7, R129 ;  /* 0x00000007807e7819 */ /* 0x000fe20000010281 */
[----:B------:R-:W-:Y:S01]  /*2030*/  IMAD R13, R184, R29, R8 ;  /* 0x0000001db80d7224 */ /* 0x000fe200078e0208 */
[----:B------:R-:W-:Y:S01]  /*2040*/  SHF.R.S32.HI R147, RZ, 0x1f, R213 ;  /* 0x0000001fff937819 */ /* 0x000fe200000114d5 */
[----:B------:R-:W-:Y:S01]  /*2050*/  IMAD.MOV.U32 R121, RZ, RZ, 0x20 ;  /* 0x00000020ff797424 */ /* 0x000fe200078e00ff */
[----:B------:R-:W-:Y:S01]  /*2060*/  LEA.HI R151, R151, 0x8, RZ, 0x19 ;  /* 0x0000000897977811 */ /* 0x000fe200078fc8ff */
[----:B------:R-:W-:Y:S02]  /*2070*/  IMAD.IADD R97, R97, 0x1, R13 ;  /* 0x0000000161617824 */ /* 0x000fe400078e020d */
[----:B------:R-:W-:Y:S01]  /*2080*/  IMAD.IADD R99, R13, 0x1, R99 ;  /* 0x000000010d637824 */ /* 0x000fe200078e0263 */
[----:B------:R-:W-:Y:S01]  /*2090*/  SEL R121, R121, 0xffffffe0, !P3 ;  /* 0xffffffe079797807 */ /* 0x000fe20005800000 */
[----:B-----5:R-:W-:-:S04]  /*20a0*/  IMAD.WIDE.U32 R96, R144, R28, R96 ;  /* 0x0000001c90607225 */ /* 0x020fc800078e0060 */
[----:B------:R-:W-:Y:S01]  /*20b0*/  IMAD.WIDE.U32 R98, R144, R28, R98 ;  /* 0x0000001c90627225 */ /* 0x000fe200078e0062 */
[----:B0-----:R-:W-:-:S03]  /*20c0*/  SHF.L.U64.HI R127, R4, 0x7, R5 ;  /* 0x00000007047f7819 */ /* 0x001fc60000010205 */
[----:B------:R-:W-:Y:S01]  /*20d0*/  IMAD.WIDE.U32 R100, R184, R4, R22 ;  /* 0x00000004b8647225 */ /* 0x000fe200078e0016 */
[----:B------:R-:W-:-:S03]  /*20e0*/  SHF.L.U64.HI R104, R4, 0x6, R5 ;  /* 0x0000000604687819 */ /* 0x000fc60000010205 */
[----:B------:R-:W-:-:S04]  /*20f0*/  IMAD.WIDE.U32 R102, R184, R4, R18 ;  /* 0x00000004b8667225 */ /* 0x000fc800078e0012 */
[C---:B------:R-:W-:Y:S02]  /*2100*/  IMAD.SHL.U32 R31, R128.reuse, 0x80, RZ ;  /* 0x00000080801f7824 */ /* 0x040fe400078e00ff */
[----:B------:R-:W-:Y:S02]  /*2110*/  IMAD.SHL.U32 R132, R128, 0x40, RZ ;  /* 0x0000004080847824 */ /* 0x000fe400078e00ff */
[----:B------:R-:W-:Y:S01]  /*2120*/  IMAD.SHL.U32 R105, R4, 0x40, RZ ;  /* 0x0000004004697824 */ /* 0x000fe200078e00ff */
[----:B--2---:R-:W-:-:S04]  /*2130*/  LOP3.LUT R20, R20, 0xfffffffe, RZ, 0xc0, !PT ;  /* 0xfffffffe14147812 */ /* 0x004fc800078ec0ff */
[----:B------:R-:W-:-:S05]  /*2140*/  @P4 LOP3.LUT R20, R20, 0x1, RZ, 0xfc, !PT ;  /* 0x0000000114144812 */ /* 0x000fca00078efcff */
[----:B------:R0:W-:Y:S01]  /*2150*/  STL [R1+0x20], R20 ;  /* 0x0000201401007387 */ /* 0x0001e20000100800 */
[----:B------:R-:W-:Y:S02]  /*2160*/  SHF.R.S32.HI R0, RZ, 0x1f, R27 ;  /* 0x0000001fff007819 */ /* 0x000fe4000001141b */
[----:B------:R-:W-:Y:S01]  /*2170*/  SEL R9, R27, RZ, !P0 ;  /* 0x000000ff1b097207 */ /* 0x000fe20004000000 */
[----:B------:R-:W-:Y:S01]  /*2180*/  IMAD.SHL.U32 R27, R4, 0x80, RZ ;  /* 0x00000080041b7824 */ /* 0x000fe200078e00ff */
[----:B------:R-:W-:-:S03]  /*2190*/  SEL R0, R0, RZ, !P0 ;  /* 0x000000ff00007207 */ /* 0x000fc60004000000 */
[----:B------:R-:W-:-:S04]  /*21a0*/  IMAD.WIDE.U32 R92, R9, UR4, R6 ;  /* 0x00000004095c7c25 */ /* 0x000fc8000f8e0006 */
[----:B------:R-:W-:Y:S02]  /*21b0*/  IMAD R10, R0, UR4, RZ ;  /* 0x00000004000a7c24 */ /* 0x000fe4000f8e02ff */
[----:B------:R-:W-:-:S04]  /*21c0*/  IMAD.WIDE.U32 R6, R184, R128, R18 ;  /* 0x00000080b8067225 */ /* 0x000fc800078e0012 */
[----:B------:R-:W-:Y:S01]  /*21d0*/  IMAD R89, R9, UR5, R10 ;  /* 0x0000000509597c24 */ /* 0x000fe2000f8e020a */
[----:B------:R-:W-:Y:S01]  /*21e0*/  IADD3 R90, P0, R92, R6, RZ ;  /* 0x000000065c5a7210 */ /* 0x000fe20007f1e0ff */
[----:B------:R-:W-:Y:S01]  /*21f0*/  IMAD R10, R146, R128, RZ ;  /* 0x00000080920a7224 */ /* 0x000fe200078e02ff */
[----:B------:R-:W-:Y:S01]  /*2200*/  ULDC.64 UR4, c[0x0][0x338] ;  /* 0x0000ce0000047ab9 */ /* 0x000fe20000000a00 */
[----:B------:R-:W-:Y:S02]  /*2210*/  IMAD.IADD R89, R93, 0x1, R89 ;  /* 0x000000015d597824 */ /* 0x000fe400078e0259 */
[----:B------:R-:W-:Y:S01]  /*2220*/  IMAD R10, R184, R129, R10 ;  /* 0x00000081b80a7224 */ /* 0x000fe200078e020a */
[----:B------:R-:W-:Y:S01]  /*2230*/  SHF.L.U64.HI R129, R128, 0x6, R129 ;  /* 0x0000000680817819 */ /* 0x000fe20000010281 */
[----:B------:R-:W-:Y:S01]  /*2240*/  IMAD R0, R0, UR4, RZ ;  /* 0x0000000400007c24 */ /* 0x000fe2000f8e02ff */
[----:B------:R-:W-:Y:S01]  /*2250*/  SHF.L.U64.HI R128, R28, 0x7, R29 ;  /* 0x000000071c807819 */ /* 0x000fe2000001021d */
[----:B------:R-:W-:Y:S01]  /*2260*/  IMAD.WIDE.U32 R94, R9, UR4, R94 ;  /* 0x00000004095e7c25 */ /* 0x000fe2000f8e005e */
[----:B------:R-:W-:-:S02]  /*2270*/  IADD3.X R88, R89, R7, R10, P0, !PT ;  /* 0x0000000759587210 */ /* 0x000fc400007fe40a */
[----:B------:R-:W-:Y:S01]  /*2280*/  ISETP.GE.AND P0, PT, R18, R119, PT ;  /* 0x000000771200720c */ /* 0x000fe20003f06270 */
[----:B------:R-:W-:Y:S01]  /*2290*/  IMAD R33, R9, UR5, R0 ;  /* 0x0000000509217c24 */ /* 0x000fe2000f8e0200 */
[C---:B------:R-:W-:Y:S01]  /*22a0*/  SEL R9, R119.reuse, RZ, P1 ;  /* 0x000000ff77097207 */ /* 0x040fe20000800000 */
[----:B------:R-:W-:Y:S01]  /*22b0*/  IMAD R0, R146, R4, RZ ;  /* 0x0000000492007224 */ /* 0x000fe200078e02ff */
[----:B------:R-:W-:-:S03]  /*22c0*/  SEL R7, R119, RZ, P0 ;  /* 0x000000ff77077207 */ /* 0x000fc60000000000 */
[----:B------:R-:W-:Y:S01]  /*22d0*/  IMAD R13, R184, R5, R0 ;  /* 0x00000005b80d7224 */ /* 0x000fe200078e0200 */
[----:B------:R-:W-:Y:S01]  /*22e0*/  SEL R0, R119, RZ, P4 ;  /* 0x000000ff77007207 */ /* 0x000fe20002000000 */
[----:B------:R-:W-:Y:S01]  /*22f0*/  IMAD.IADD R7, R18, 0x1, R7 ;  /* 0x0000000112077824 */ /* 0x000fe200078e0207 */
[----:B------:R-:W-:Y:S01]  /*2300*/  IADD3 R116, P4, R184, R117, RZ ;  /* 0x00000075b8747210 */ /* 0x000fe20007f9e0ff */
[----:B------:R-:W-:Y:S02]  /*2310*/  IMAD.IADD R9, R186, 0x1, R9 ;  /* 0x00000001ba097824 */ /* 0x000fe400078e0209 */
[----:B------:R-:W-:Y:S01]  /*2320*/  IMAD.IADD R8, R187, 0x1, R0 ;  /* 0x00000001bb087824 */ /* 0x000fe200078e0200 */
[----:B------:R-:W-:Y:S01]  /*2330*/  SHF.R.S32.HI R0, RZ, 0x1f, R7 ;  /* 0x0000001fff007819 */ /* 0x000fe20000011407 */
[----:B------:R-:W-:Y:S01]  /*2340*/  IMAD.IADD R101, R101, 0x1, R13 ;  /* 0x0000000165657824 */ /* 0x000fe200078e020d */
[----:B------:R-:W-:Y:S01]  /*2350*/  SHF.R.S32.HI R6, RZ, 0x1f, R9 ;  /* 0x0000001fff067819 */ /* 0x000fe20000011409 */
[----:B------:R-:W-:Y:S01]  /*2360*/  IMAD.IADD R103, R13, 0x1, R103 ;  /* 0x000000010d677824 */ /* 0x000fe200078e0267 */
[-C--:B------:R-:W-:Y:S01]  /*2370*/  LEA.HI R14, R0, R7.reuse, RZ, 0x3 ;  /* 0x00000007000e7211 */ /* 0x080fe200078f18ff */
[----:B------:R-:W-:Y:S01]  /*2380*/  IMAD.WIDE.U32 R100, R144, R4, R100 ;  /* 0x0000000490647225 */ /* 0x000fe200078e0064 */
[----:B------:R-:W-:-:S02]  /*2390*/  LEA.HI R0, R0, R7, RZ, 0x6 ;  /* 0x0000000700007211 */ /* 0x000fc400078f30ff */
[----:B------:R-:W-:Y:S01]  /*23a0*/  SHF.R.S32.HI R15, RZ, 0x1f, R8 ;  /* 0x0000001fff0f7819 */ /* 0x000fe20000011408 */
[----:B------:R-:W-:Y:S01]  /*23b0*/  IMAD.WIDE.U32 R102, R144, R4, R102 ;  /* 0x0000000490667225 */ /* 0x000fe200078e0066 */
[CC--:B------:R-:W-:Y:S02]  /*23c0*/  LEA.HI R13, R6.reuse, R9.reuse, RZ, 0x3 ;  /* 0x00000009060d7211 */ /* 0x0c0fe400078f18ff */
[----:B------:R-:W-:Y:S01]  /*23d0*/  LEA.HI R6, R6, R9, RZ, 0x6 ;  /* 0x0000000906067211 */ /* 0x000fe200078f30ff */
[----:B------:R-:W-:Y:S01]  /*23e0*/  IMAD.SHL.U32 R0, R0, 0x80, RZ ;  /* 0x0000008000007824 */ /* 0x000fe200078e00ff */
[----:B------:R-:W-:Y:S01]  /*23f0*/  LOP3.LUT R7, R196, 0x38, R14, 0xf8, !PT ;  /* 0x00000038c4077812 */ /* 0x000fe200078ef80e */
[----:B------:R-:W-:Y:S01]  /*2400*/  IMAD.SHL.U32 R119, R119, 0x2, RZ ;  /* 0x0000000277777824 */ /* 0x000fe200078e00ff */
[----:B------:R-:W-:Y:S01]  /*2410*/  LEA.HI R12, R15, R8, RZ, 0x3 ;  /* 0x000000080f0c7211 */ /* 0x000fe200078f18ff */
[----:B------:R-:W-:Y:S01]  /*2420*/  IMAD.X R117, R3, 0x1, R146, P4 ;  /* 0x0000000103757824 */ /* 0x000fe200020e0692 */
[----:B------:R-:W-:-:S02]  /*2430*/  LOP3.LUT R10, R195, 0x38, R14, 0xf8, !PT ;  /* 0x00000038c30a7812 */ /* 0x000fc400078ef80e */
[----:B------:R-:W-:Y:S01]  /*2440*/  LEA.HI R15, R15, R8, RZ, 0x6 ;  /* 0x000000080f0f7211 */ /* 0x000fe200078f30ff */
[----:B------:R-:W-:Y:S01]  /*2450*/  IMAD.SHL.U32 R8, R6, 0x80, RZ ;  /* 0x0000008006087824 */ /* 0x000fe200078e00ff */
[----:B------:R-:W-:Y:S02]  /*2460*/  LOP3.LUT R0, R0, 0xffffe000, RZ, 0xc0, !PT ;  /* 0xffffe00000007812 */ /* 0x000fe400078ec0ff */
[----:B------:R-:W-:Y:S01]  /*2470*/  LOP3.LUT R6, R7, R198, RZ, 0x3c, !PT ;  /* 0x000000c607067212 */ /* 0x000fe200078e3cff */
[----:B0-----:R-:W-:Y:S01]  /*2480*/  IMAD.SHL.U32 R20, R15, 0x80, RZ ;  /* 0x000000800f147824 */ /* 0x001fe200078e00ff */
[-C--:B------:R-:W-:Y:S01]  /*2490*/  LOP3.LUT R10, R10, R231.reuse, RZ, 0x3c, !PT ;  /* 0x000000e70a0a7212 */ /* 0x080fe200078e3cff */
[----:B------:R-:W-:Y:S01]  /*24a0*/  IMAD R143, R197, 0x200, R0 ;  /* 0x00000200c58f7824 */ /* 0x000fe200078e0200 */
[----:B------:R-:W-:Y:S02]  /*24b0*/  SHF.R.S32.HI R7, RZ, 0x1f, R144 ;  /* 0x0000001fff077819 */ /* 0x000fe40000011490 */
[----:B------:R-:W-:Y:S01]  /*24c0*/  IADD3 R141, R10, R0, R199 ;  /* 0x000000000a8d7210 */ /* 0x000fe20007ffe0c7 */
[----:B------:R-:W-:Y:S01]  /*24d0*/  IMAD.IADD R143, R143, 0x1, R6 ;  /* 0x000000018f8f7824 */ /* 0x000fe200078e0206 */
[----:B------:R-:W-:Y:S01]  /*24e0*/  LOP3.LUT R26, R195, 0x38, R13, 0xf8, !PT ;  /* 0x00000038c31a7812 */ /* 0x000fe200078ef80d */
[C---:B------:R-:W-:Y:S01]  /*24f0*/  IMAD R0, R7.reuse, R28, RZ ;  /* 0x0000001c07007224 */ /* 0x040fe200078e02ff */
[----:B------:R-:W-:Y:S01]  /*2500*/  LOP3.LUT R8, R8, 0xffffe000, RZ, 0xc0, !PT ;  /* 0xffffe00008087812 */ /* 0x000fe200078ec0ff */
[----:B------:R-:W-:Y:S01]  /*2510*/  IMAD R7, R7, R4, RZ ;  /* 0x0000000407077224 */ /* 0x000fe200078e02ff */
[----:B------:R-:W-:Y:S01]  /*2520*/  LOP3.LUT R26, R26, R231, RZ, 0x3c, !PT ;  /* 0x000000e71a1a7212 */ /* 0x000fe200078e3cff */
[----:B------:R-:W-:Y:S01]  /*2530*/  IMAD R21, R144, R29, R0 ;  /* 0x0000001d90157224 */ /* 0x000fe200078e0200 */
[----:B------:R-:W-:Y:S01]  /*2540*/  LOP3.LUT R15, R196, 0x38, R12, 0xf8, !PT ;  /* 0x00000038c40f7812 */ /* 0x000fe200078ef80c */
[----:B------:R-:W-:Y:S01]  /*2550*/  IMAD R7, R144, R5, R7 ;  /* 0x0000000590077224 */ /* 0x000fe200078e0207 */
[----:B------:R-:W-:Y:S01]  /*2560*/  LOP3.LUT R5, R196, 0x18, R18, 0xf8, !PT ;  /* 0x00000018c4057812 */ /* 0x000fe200078ef812 */
[----:B------:R-:W-:Y:S01]  /*2570*/  IMAD R142, R197, 0x200, R8 ;  /* 0x00000200c58e7824 */ /* 0x000fe200078e0208 */
[----:B------:R-:W-:Y:S01]  /*2580*/  LOP3.LUT R30, R195, 0x38, R12, 0xf8, !PT ;  /* 0x00000038c31e7812 */ /* 0x000fe200078ef80c */
[----:B------:R-:W-:Y:S01]  /*2590*/  IMAD.IADD R25, R97, 0x1, R21 ;  /* 0x0000000161197824 */ /* 0x000fe200078e0215 */
[----:B------:R-:W-:Y:S01]  /*25a0*/  LOP3.LUT R20, R20, 0xffffe000, RZ, 0xc0, !PT ;  /* 0xffffe00014147812 */ /* 0x000fe200078ec0ff */
[----:B------:R-:W-:Y:S01]  /*25b0*/  IMAD.IADD R21, R21, 0x1, R99 ;  /* 0x0000000115157824 */ /* 0x000fe200078e0263 */
[----:B------:R-:W-:-:S02]  /*25c0*/  LOP3.LUT R9, R196, 0x38, R13, 0xf8, !PT ;  /* 0x00000038c4097812 */ /* 0x000fc400078ef80d */
[----:B------:R-:W-:Y:S01]  /*25d0*/  IADD3 R139, R26, R8, R199 ;  /* 0x000000081a8b7210 */ /* 0x000fe20007ffe0c7 */
[----:B------:R-:W-:Y:S01]  /*25e0*/  IMAD R140, R197, 0x200, R20 ;  /* 0x00000200c58c7824 */ /* 0x000fe200078e0214 */
[-C--:B------:R-:W-:Y:S01]  /*25f0*/  LOP3.LUT R26, R5, R198.reuse, RZ, 0x3c, !PT ;  /* 0x000000c6051a7212 */ /* 0x080fe200078e3cff */
[----:B------:R-:W-:Y:S01]  /*2600*/  IMAD.IADD R5, R95, 0x1, R33 ;  /* 0x000000015f057824 */ /* 0x000fe200078e0221 */
[----:B------:R-:W-:Y:S02]  /*2610*/  SEL R0, RZ, 0x20, P2 ;  /* 0x00000020ff007807 */ /* 0x000fe40001000000 */
[-C--:B------:R-:W-:Y:S01]  /*2620*/  LOP3.LUT R15, R15, R198.reuse, RZ, 0x3c, !PT ;  /* 0x000000c60f0f7212 */ /* 0x080fe200078e3cff */
[----:B------:R-:W-:Y:S01]  /*2630*/  IMAD R26, R197, 0x200, R26 ;  /* 0x00000200c51a7824 */ /* 0x000fe200078e021a */
[----:B------:R-:W-:Y:S02]  /*2640*/  LOP3.LUT R30, R30, R231, RZ, 0x3c, !PT ;  /* 0x000000e71e1e7212 */ /* 0x000fe400078e3cff */
[----:B------:R-:W-:Y:S01]  /*2650*/  LOP3.LUT R9, R9, R198, RZ, 0x3c, !PT ;  /* 0x000000c609097212 */ /* 0x000fe200078e3cff */
[----:B------:R-:W-:Y:S01]  /*2660*/  IMAD.IADD R140, R140, 0x1, R15 ;  /* 0x000000018c8c7824 */ /* 0x000fe200078e020f */
[----:B------:R-:W-:Y:S01]  /*2670*/  SHF.R.S32.HI R111, RZ, 0x3, R14 ;  /* 0x00000003ff6f7819 */ /* 0x000fe2000001140e */
[----:B------:R-:W-:Y:S01]  /*2680*/  IMAD.IADD R15, R7, 0x1, R103 ;  /* 0x00000001070f7824 */ /* 0x000fe200078e0267 */
[----:B------:R-:W-:Y:S01]  /*2690*/  SHF.R.S32.HI R110, RZ, 0x3, R13 ;  /* 0x00000003ff6e7819 */ /* 0x000fe2000001140d */
[----:B------:R-:W-:Y:S01]  /*26a0*/  IMAD.IADD R142, R142, 0x1, R9 ;  /* 0x000000018e8e7824 */ /* 0x000fe200078e0209 */
[----:B------:R-:W-:Y:S01]  /*26b0*/  SHF.R.S32.HI R109, RZ, 0x3, R12 ;  /* 0x00000003ff6d7819 */ /* 0x000fe2000001140c */
[----:B------:R-:W-:Y:S01]  /*26c0*/  IMAD.IADD R133, R121, 0x1, R26 ;  /* 0x0000000179857824 */ /* 0x000fe200078e021a */
[----:B------:R-:W-:-:S02]  /*26d0*/  LOP3.LUT R14, R14, 0xfffffff8, RZ, 0xc0, !PT ;  /* 0xfffffff80e0e7812 */ /* 0x000fc400078ec0ff */
[----:B------:R-:W-:Y:S02]  /*26e0*/  LOP3.LUT R13, R13, 0xfffffff8, RZ, 0xc0, !PT ;  /* 0xfffffff80d0d7812 */ /* 0x000fe400078ec0ff */
[----:B------:R-:W-:Y:S02]  /*26f0*/  LOP3.LUT R12, R12, 0xfffffff8, RZ, 0xc0, !PT ;  /* 0xfffffff80c0c7812 */ /* 0x000fe400078ec0ff */
[----:B------:R-:W-:Y:S02]  /*2700*/  LOP3.LUT R0, R11, R0, RZ, 0xfc, !PT ;  /* 0x000000000b007212 */ /* 0x000fe400078efcff */
[----:B------:R-:W-:Y:S01]  /*2710*/  IADD3 R138, R30, R20, R199 ;  /* 0x000000141e8a7210 */ /* 0x000fe20007ffe0c7 */
[----:B------:R-:W-:Y:S01]  /*2720*/  IMAD.IADD R20, R101, 0x1, R7 ;  /* 0x0000000165147824 */ /* 0x000fe200078e0207 */
[C---:B------:R-:W-:Y:S01]  /*2730*/  SHF.L.U64.HI R30, R28.reuse, 0x6, R29 ;  /* 0x000000061c1e7819 */ /* 0x040fe2000001021d */
[C---:B------:R-:W-:Y:S01]  /*2740*/  IMAD.SHL.U32 R29, R28.reuse, 0x80, RZ ;  /* 0x000000801c1d7824 */ /* 0x040fe200078e00ff */
[----:B------:R-:W-:Y:S01]  /*2750*/  LOP3.LUT R11, R11, 0x1, RZ, 0xc0, !PT ;  /* 0x000000010b0b7812 */ /* 0x000fe200078ec0ff */
[----:B------:R-:W-:Y:S01]  /*2760*/  IMAD.SHL.U32 R28, R28, 0x40, RZ ;  /* 0x000000401c1c7824 */ /* 0x000fe200078e00ff */
[----:B------:R-:W-:-:S02]  /*2770*/  SHF.R.S32.HI R108, RZ, 0x1f, R14 ;  /* 0x0000001fff6c7819 */ /* 0x000fc4000001140e */
[----:B------:R-:W-:Y:S02]  /*2780*/  SHF.R.S32.HI R107, RZ, 0x1f, R13 ;  /* 0x0000001fff6b7819 */ /* 0x000fe4000001140d */
[----:B------:R-:W-:Y:S02]  /*2790*/  SHF.R.S32.HI R106, RZ, 0x1f, R12 ;  /* 0x0000001fff6a7819 */ /* 0x000fe4000001140c */
[C---:B------:R-:W-:Y:S02]  /*27a0*/  LOP3.LUT R10, R0.reuse, 0x2, RZ, 0xc0, !PT ;  /* 0x00000002000a7812 */ /* 0x040fe400078ec0ff */
[C---:B------:R-:W-:Y:S02]  /*27b0*/  LOP3.LUT R9, R0.reuse, 0x4, RZ, 0xc0, !PT ;  /* 0x0000000400097812 */ /* 0x040fe400078ec0ff */
[C---:B------:R-:W-:Y:S02]  /*27c0*/  LOP3.LUT R8, R0.reuse, 0x8, RZ, 0xc0, !PT ;  /* 0x0000000800087812 */ /* 0x040fe400078ec0ff */
[----:B------:R-:W-:-:S02]  /*27d0*/  LOP3.LUT R7, R0, 0x10, RZ, 0xc0, !PT ;  /* 0x0000001000077812 */ /* 0x000fc400078ec0ff */
[----:B------:R-:W-:-:S07]  /*27e0*/  LOP3.LUT R6, R0, 0x20, RZ, 0xc0, !PT ;  /* 0x0000002000067812 */ /* 0x000fce00078ec0ff */
.L_x_2808:
        /* <DEDUP_REMOVED lines=20> */
[----:B------:R-:W-:Y:S02]  /*2930*/  LEA.HI.X R45, R3, R115, R4, 0x1, P2 ;  /* 0x00000073032d7211 */ /* 0x000fe400010f0c04 */
[----:B-1----:R-:W-:-:S02]  /*2940*/  ISETP.GE.AND P2, PT, R118, 0x1, PT ;  /* 0x000000017600780c */ /* 0x002fc40003f46270 */
[----:B------:R-:W-:Y:S01]  /*2950*/  LEA.HI.X R41, R0, R115, R2, 0x1, P5 ;  /* 0x0000007300297211 */ /* 0x000fe200028f0c02 */
[----:B------:R-:W-:Y:S02]  /*2960*/  IMAD R0, R17, 0x6000, R26 ;  /* 0x0000600011007824 */ /* 0x000fe400078e021a */
[----:B------:R-:W-:Y:S02]  /*2970*/  IMAD.MOV.U32 R2, RZ, RZ, R32 ;  /* 0x000000ffff027224 */ /* 0x000fe400078e0020 */
        /* <DEDUP_REMOVED lines=9> */
[C---:B------:R-:W-:Y:S02]  /*2a10*/  IMAD R33, R34.reuse, R29, R4 ;  /* 0x0000001d22217224 */ /* 0x040fe400078e0204 */
[----:B------:R-:W-:Y:S02]  /*2a20*/  IMAD R3, R34, R27, R0 ;  /* 0x0000001b22037224 */ /* 0x000fe400078e0200 */
[----:B------:R-:W-:Y:S02]  /*2a30*/  IMAD R4, R2, -0x80, R24 ;  /* 0xffffff8002047824 */ /* 0x000fe400078e0218 */
[----:B------:R-:W-:-:S03]  /*2a40*/  IMAD.WIDE.U32 R82, R27, R32, RZ ;  /* 0x000000201b527225 */ /* 0x000fc600078e00ff */
[----:B------:R-:W-:Y:S01]  /*2a50*/  VIMNMX R4, R4, 0x80, PT ;  /* 0x0000008004047848 */ /* 0x000fe20003fe0100 */
        /* <DEDUP_REMOVED lines=22> */
[----:B0-----:R-:W-:Y:S01]  /*2bc0*/  IADD3 R35, P2, R96, R80, RZ ;  /* 0x0000005060237210 */ /* 0x001fe20007f5e0ff */
[----:B------:R-:W-:Y:S01]  /*2bd0*/  ULDC.64 UR6, c[0x0][0x400] ;  /* 0x0001000000067ab9 */ /* 0x000fe20000000a00 */
[----:B------:R-:W-:Y:S01]  /*2be0*/  CS2R R122, SRZ ;  /* 0x00000000007a7805 */ /* 0x000fe2000001ff00 */
[----:B------:R-:W-:Y:S01]  /*2bf0*/  IMAD.X R34, R0, 0x1, R20, P4 ;  /* 0x0000000100227824 */ /* 0x000fe200020e0614 */
        /* <DEDUP_REMOVED lines=34> */
.L_x_2713:
[----:B------:R-:W-:Y:S05]  /*2e20*/  BSYNC B1 ;  /* 0x0000000000017941 */ /* 0x000fea0003800000 */
.L_x_2712:
        /* <DEDUP_REMOVED lines=26> */
[----:B------:R-:W-:-:S04]  /*2fd0*/  LEA R34, P2, R80, UR6, 0x1 ;  /* 0x0000000650227c11 */ /* 0x000fc8000f8408ff */
[----:B0-----:R-:W-:Y:S02]  /*2fe0*/  LEA.HI.X R35, R80, UR7, R3, 0x1, P2 ;  /* 0x0000000750237c11 */ /* 0x001fe400090f0c03 */
        /* <DEDUP_REMOVED lines=28> */
.L_x_2715:
[----:B------:R-:W-:Y:S05]  /*31b0*/  BSYNC B1 ;  /* 0x0000000000017941 */ /* 0x000fea0003800000 */
.L_x_2714:
[----:B------:R-:W3:Y:S01]  /*31c0*/  LDL R0, [R1+0x24] ;  /* 0x0000240001007983 */ /* 0x000ee20000100800 */
        /* <DEDUP_REMOVED lines=38> */
[----:B------:R-:W-:-:S05]  /*3430*/  IMAD.MOV.U32 R32, RZ, RZ, R46 ;  /* 0x000000ffff207224 */ /* 0x000fca00078e002e */
        /* <DEDUP_REMOVED lines=10> */
[----:B------:R-:W-:Y:S02]  /*34e0*/  PRMT R173, R32, 0x7610, R173 ;  /* 0x0000761020ad7816 */ /* 0x000fe400000000ad */
[----:B---3--:R-:W-:Y:S01]  /*34f0*/  R2UR UR4, R0 ;  /* 0x00000000000472ca */ /* 0x008fe200000e0000 */
[----:B------:R-:W-:-:S05]  /*3500*/  IMAD.MOV.U32 R0, RZ, RZ, R70 ;  /* 0x000000ffff007224 */ /* 0x000fca00078e0046 */
[----:B------:R-:W-:Y:S01]  /*3510*/  PRMT R179, R0, 0x7610, R179 ;  /* 0x0000761000b37816 */ /* 0x000fe200000000b3 */
[----:B------:R-:W-:-:S05]  /*3520*/  IMAD.MOV.U32 R0, RZ, RZ, R75 ;  /* 0x000000ffff007224 */ /* 0x000fca00078e004b */
[----:B------:R-:W-:Y:S01]  /*3530*/  PRMT R181, R0, 0x7610, R181 ;  /* 0x0000761000b57816 */ /* 0x000fe200000000b5 */
[----:B------:R-:W-:Y:S01]  /*3540*/  IMAD.MOV.U32 R0, RZ, RZ, R87 ;  /* 0x000000ffff007224 */ /* 0x000fe200078e0057 */
[----:B------:R-:W-:-:S04]  /*3550*/  UISETP.NE.AND UP0, UPT, UR4, 0x3, UPT ;  /* 0x000000030400788c */ /* 0x000fc8000bf05270 */
[----:B------:R-:W-:Y:S01]  /*3560*/  PRMT R80, R80, 0x5410, R0 ;  /* 0x0000541050507816 */ /* 0x000fe20000000000 */
[----:B------:R-:W-:Y:S01]  /*3570*/  IMAD.MOV.U32 R0, RZ, RZ, R69 ;  /* 0x000000ffff007224 */ /* 0x000fe200078e0045 */
[----:B------:R-:W-:Y:S02]  /*3580*/  PLOP3.LUT P2, PT, PT, PT, UP0, 0x80, 0x0 ;  /* 0x000000000000781c */ /* 0x000fe40003f4f008 */
[----:B------:R-:W-:Y:S01]  /*3590*/  PRMT R80, R3, 0x7610, R80 ;  /* 0x0000761003507816 */ /* 0x000fe20000000050 */
[----:B------:R-:W-:Y:S01]  /*35a0*/  IMAD.MOV.U32 R3, RZ, RZ, R55 ;  /* 0x000000ffff037224 */ /* 0x000fe200078e0037 */
[----:B------:R-:W-:Y:S01]  /*35b0*/  PRMT R167, R0, 0x7610, R167 ;  /* 0x0000761000a77816 */ /* 0x000fe200000000a7 */
[----:B------:R-:W-:-:S03]  /*35c0*/  IMAD.MOV.U32 R0, RZ, RZ, R77 ;  /* 0x000000ffff007224 */ /* 0x000fc600078e004d */
[----:B------:R-:W-:Y:S01]  /*35d0*/  PRMT R153, R3, 0x7610, R153 ;  /* 0x0000761003997816 */ /* 0x000fe20000000099 */
[----:B------:R-:W-:Y:S01]  /*35e0*/  IMAD.MOV.U32 R3, RZ, RZ, R63 ;  /* 0x000000ffff037224 */ /* 0x000fe200078e003f */
[----:B------:R-:W-:Y:S01]  /*35f0*/  PRMT R130, R130, 0x5410, R0 ;  /* 0x0000541082827816 */ /* 0x000fe20000000000 */
[----:B------:R-:W-:-:S03]  /*3600*/  IMAD.MOV.U32 R0, RZ, RZ, R115 ;  /* 0x000000ffff007224 */ /* 0x000fc600078e0073 */
        /* <DEDUP_REMOVED lines=25> */
[----:B------:R-:W-:-:S05]  /*37a0*/  IMAD.MOV.U32 R0, RZ, RZ, R57 ;  /* 0x000000ffff007224 */ /* 0x000fca00078e0039 */
[----:B------:R-:W-:Y:S01]  /*37b0*/  PRMT R171, R0, 0x7610, R171 ;  /* 0x0000761000ab7816 */ /* 0x000fe200000000ab */
[----:B------:R-:W-:-:S05]  /*37c0*/  IMAD.MOV.U32 R0, RZ, RZ, R65 ;  /* 0x000000ffff007224 */ /* 0x000fca00078e0041 */
[----:B------:R-:W-:Y:S01]  /*37d0*/  PRMT R175, R0, 0x7610, R175 ;  /* 0x0000761000af7816 */ /* 0x000fe200000000af */
[----:B------:R-:W-:Y:S06]  /*37e0*/  @!P2 BRA `(.L_x_2716) ;  /* 0x000000000004a947 */ /* 0x000fec0003800000 */
[----:B------:R-:W-:Y:S01]  /*37f0*/  BPT.TRAP 0x1 ;  /* 0x000000040000795c */ /* 0x000fe20000300000 */
.L_x_2716:
[----:B------:R-:W-:Y:S01]  /*3800*/  IMAD R3, R17, 0x8, R16 ;  /* 0x0000000811037824 */ /* 0x000fe200078e0210 */
[----:B------:R-:W-:Y:S01]  /*3810*/  SHF.L.U32 R0, R189, 0x1f, RZ ;  /* 0x0000001fbd007819 */ /* 0x000fe200000006ff */
[----:B------:R-:W-:Y:S03]  /*3820*/  BSSY B1, `(.L_x_2717) ;  /* 0x0000003000017945 */ /* 0x000fe60003800000 */
[----:B------:R-:W1:Y:S02]  /*3830*/  SYNCS.PHASECHK.TRANS64.TRYWAIT P5, [R3+URZ+0x34890], R0 ;  /* 0x03489000030075a7 */ /* 0x000e6400080a017f */
[----:B-1----:R-:W-:Y:S05]  /*3840*/  @!P5 BRA `(.L_x_2718) ;  /* 0x00000214004cd947 */ /* 0x002fea0003800000 */
.L_x_3085:
[----:B------:R-:W-:Y:S05]  /*3850*/  BSYNC B1 ;  /* 0x0000000000017941 */ /* 0x000fea0003800000 */
.L_x_2717:
        /* <DEDUP_REMOVED lines=54> */
.L_x_2724:
[----:B------:R-:W-:Y:S05]  /*3bc0*/  BSYNC B3 ;  /* 0x0000000000037941 */ /* 0x000fea0003800000 */
.L_x_2723:
[----:B--2---:R2:W-:Y:S02]  /*3bd0*/  STG.E.128 desc[UR60][R44.64], R32 ;  /* 0x000000202c007986 */ /* 0x0045e4000c101d3c */
.L_x_2722:
[----:B------:R-:W-:Y:S05]  /*3be0*/  BSYNC B2 ;  /* 0x0000000000027941 */ /* 0x000fea0003800000 */
.L_x_2721:
        /* <DEDUP_REMOVED lines=52> */
.L_x_2728:
[----:B------:R-:W-:Y:S05]  /*3f30*/  BSYNC B3 ;  /* 0x0000000000037941 */ /* 0x000fea0003800000 */
.L_x_2727:
[----:B--2---:R3:W-:Y:S02]  /*3f40*/  STG.E.128 desc[UR60][R44.64+0x40], R32 ;  /* 0x000040202c007986 */ /* 0x0047e4000c101d3c */
.L_x_2726:
[----:B------:R-:W-:Y:S05]  /*3f50*/  BSYNC B2 ;  /* 0x0000000000027941 */ /* 0x000fea0003800000 */
.L_x_2725:
        /* <DEDUP_REMOVED lines=52> */
.L_x_2732:
[----:B------:R-:W-:Y:S05]  /*42a0*/  BSYNC B3 ;  /* 0x0000000000037941 */ /* 0x000fea0003800000 */
.L_x_2731:
[----:B--2---:R4:W-:Y:S02]  /*42b0*/  STG.E.128 desc[UR60][R44.64+0x80], R32 ;  /* 0x000080202c007986 */ /* 0x0049e4000c101d3c */
.L_x_2730:
[----:B------:R-:W-:Y:S05]  /*42c0*/  BSYNC B2 ;  /* 0x0000000000027941 */ /* 0x000fea0003800000 */
.L_x_2729:
        /* <DEDUP_REMOVED lines=52> */
.L_x_2736:
[----:B------:R-:W-:Y:S05]  /*4610*/  BSYNC B3 ;  /* 0x0000000000037941 */ /* 0x000fea0003800000 */
.L_x_2735:
[----:B--2---:R0:W-:Y:S02]  /*4620*/  STG.E.128 desc[UR60][R44.64+0xc0], R32 ;  /* 0x0000c0202c007986 */ /* 0x0041e4000c101d3c */
.L_x_2734:
[----:B------:R-:W-:Y:S05]  /*4630*/  BSYNC B2 ;  /* 0x0000000000027941 */ /* 0x000fea0003800000 */
.L_x_2733:
        /* <DEDUP_REMOVED lines=12> */
[----:B------:R-:W-:Y:S01]  /*4700*/  PRMT R179, R179, 0x5410, R74 ;  /* 0x00005410b3b37816 */ /* 0x000fe2000000004a */
[----:B------:R-:W-:Y:S01]  /*4710*/  IMAD.U32 R74, R33, 0x10000, RZ ;  /* 0x00010000214a7824 */ /* 0x000fe200078e00ff */
[----:B------:R-:W-:-:S02]  /*4720*/  SHF.R.U32.HI R75, RZ, 0x10, R71 ;  /* 0x00000010ff4b7819 */ /* 0x000fc40000011647 */
[----:B------:R-:W-:Y:S02]  /*4730*/  PRMT R176, R176, 0x5410, R73 ;  /* 0x00005410b0b07816 */ /* 0x000fe40000000049 */
[----:B------:R-:W-:Y:S01]  /*4740*/  LOP3.LUT R76, R33, 0xffff0000, RZ, 0xc0, !PT ;  /* 0xffff0000214c7812 */ /* 0x000fe200078ec0ff */
        /* <DEDUP_REMOVED lines=8> */
[----:B------:R-:W-:Y:S01]  /*47d0*/  FMUL.FTZ R76, R76, R73 ;  /* 0x000000494c4c7220 */ /* 0x000fe20000410000 */
[----:B------:R-:W-:Y:S01]  /*47e0*/  LOP3.LUT R34, R35, 0xffff0000, RZ, 0xc0, !PT ;  /* 0xffff000023227812 */ /* 0x000fe200078ec0ff */
[----:B------:R-:W-:-:S02]  /*47f0*/  IMAD.U32 R75, R178, 0x10000, RZ ;  /* 0x00010000b24b7824 */ /* 0x000fc400078e00ff */
[C---:B------:R-:W-:Y:S01]  /*4800*/  FFMA.FTZ R73, R74.reuse, R73, -R79 ;  /* 0x000000494a497223 */ /* 0x040fe2000001084f */
[CC--:B------:R-:W-:Y:S01]  /*4810*/  FMUL.FTZ R85, R71.reuse, R72.reuse ;  /* 0x0000004847557220 */ /* 0x0c0fe20000410000 */
[----:B------:R-:W-:Y:S01]  /*4820*/  FFMA.FTZ R74, R74, R77, R76 ;  /* 0x0000004d4a4a7223 */ /* 0x000fe2000001004c */
        /* <DEDUP_REMOVED lines=10> */
[C---:B------:R-:W-:Y:S01]  /*48d0*/  FMUL.FTZ R34, R32.reuse, R177 ;  /* 0x000000b120227220 */ /* 0x040fe20000410000 */
[----:B------:R-:W-:Y:S01]  /*48e0*/  FMUL.FTZ R32, R32, R179 ;  /* 0x000000b320207220 */ /* 0x000fe20000410000 */
[----:B------:R-:W-:Y:S01]  /*48f0*/  F2FP.BF16.F32.PACK_AB R73, R74, R73 ;  /* 0x000000494a49723e */ /* 0x000fe200000010ff */
[----:B------:R-:W-:Y:S01]  /*4900*/  FFMA.FTZ R72, R35, R178, -R72 ;  /* 0x000000b223487223 */ /* 0x000fe20000010848 */
[C---:B------:R-:W-:Y:S01]  /*4910*/  FFMA.FTZ R34, R33.reuse, R179, -R34 ;  /* 0x000000b321227223 */ /* 0x040fe20000010822 */
[----:B------:R-:W-:Y:S01]  /*4920*/  FFMA.FTZ R33, R33, R177, R32 ;  /* 0x000000b121217223 */ /* 0x000fe20000010020 */
[----:B------:R-:W-:Y:S01]  /*4930*/  FFMA.FTZ R75, R35, R176, R75 ;  /* 0x000000b0234b7223 */ /* 0x000fe2000001004b */
[----:B------:R-:W-:-:S03]  /*4940*/  F2FP.BF16.F32.PACK_AB R70, R70, R71 ;  /* 0x000000474646723e */ /* 0x000fc600000010ff */
[----:B------:R-:W-:Y:S01]  /*4950*/  F2FP.BF16.F32.PACK_AB R32, R33, R34 ;  /* 0x000000222120723e */ /* 0x000fe200000010ff */
[----:B------:R-:W-:Y:S01]  /*4960*/  IMAD.MOV.U32 R33, RZ, RZ, R73 ;  /* 0x000000ffff217224 */ /* 0x000fe200078e0049 */
[----:B------:R-:W-:Y:S01]  /*4970*/  F2FP.BF16.F32.PACK_AB R35, R75, R72 ;  /* 0x000000484b23723e */ /* 0x000fe200000010ff */
[----:B------:R-:W-:-:S07]  /*4980*/  IMAD.MOV.U32 R34, RZ, RZ, R70 ;  /* 0x000000ffff227224 */ /* 0x000fce00078e0046 */
.L_x_2740:
[----:B------:R-:W-:Y:S05]  /*4990*/  BSYNC B3 ;  /* 0x0000000000037941 */ /* 0x000fea0003800000 */
.L_x_2739:
[----:B--2---:R0:W-:Y:S02]  /*49a0*/  STG.E.128 desc[UR60][R44.64+0x100], R32 ;  /* 0x000100202c007986 */ /* 0x0041e4000c101d3c */
.L_x_2738:
[----:B------:R-:W-:Y:S05]  /*49b0*/  BSYNC B2 ;  /* 0x0000000000027941 */ /* 0x000fea0003800000 */
.L_x_2737:
[----:B------:R-:W-:-:S13]  /*49c0*/  ISETP.NE.AND P3, PT, R6, RZ, PT ;  /* 0x000000ff0600720c */ /* 0x000fda0003f65270 */
        /* <DEDUP_REMOVED lines=8> */
[--C-:B------:R-:W-:Y:S02]  /*4a50*/  SHF.R.U64 R67, R68, 0x10, R69.reuse ;  /* 0x0000001044437819 */ /* 0x100fe40000001245 */
[----:B------:R-:W-:Y:S01]  /*4a60*/  SHF.R.U32.HI R70, RZ, 0x10, R69 ;  /* 0x00000010ff467819 */ /* 0x000fe20000011645 */
[----:B------:R-:W-:Y:S01]  /*4a70*/  IMAD.U32 R69, R33, 0x10000, RZ ;  /* 0x0001000021457824 */ /* 0x000fe200078e00ff */
[----:B------:R-:W-:Y:S02]  /*4a80*/  PRMT R164, R164, 0x5410, R67 ;  /* 0x00005410a4a47816 */ /* 0x000fe40000000043 */
[----:B------:R-:W-:-:S02]  /*4a90*/  PRMT R157, R157, 0x5410, R72 ;  /* 0x000054109d9d7816 */ /* 0x000fc40000000048 */
[----:B------:R-:W-:Y:S02]  /*4aa0*/  PRMT R167, R167, 0x5410, R70 ;  /* 0x00005410a7a77816 */ /* 0x000fe40000000046 */
[----:B------:R-:W-:Y:S01]  /*4ab0*/  LOP3.LUT R67, R33, 0xffff0000, RZ, 0xc0, !PT ;  /* 0xffff000021437812 */ /* 0x000fe200078ec0ff */
[----:B------:R-:W-:Y:S01]  /*4ac0*/  IMAD.U32 R33, R32, 0x10000, RZ ;  /* 0x0001000020217824 */ /* 0x000fe200078e00ff */
[C---:B------:R-:W-:Y:S01]  /*4ad0*/  LOP3.LUT R72, R164.reuse, 0xffff0000, RZ, 0xc0, !PT ;  /* 0xffff0000a4487812 */ /* 0x040fe200078ec0ff */
[----:B------:R-:W-:Y:S01]  /*4ae0*/  IMAD.U32 R73, R167, 0x10000, RZ ;  /* 0x00010000a7497824 */ /* 0x000fe200078e00ff */
[----:B------:R-:W-:Y:S01]  /*4af0*/  LOP3.LUT R70, R157, 0xffff0000, RZ, 0xc0, !PT ;  /* 0xffff00009d467812 */ /* 0x000fe200078ec0ff */
[----:B------:R-:W-:Y:S01]  /*4b00*/  IMAD.U32 R164, R164, 0x10000, RZ ;  /* 0x00010000a4a47824 */ /* 0x000fe200078e00ff */
[----:B------:R-:W-:Y:S01]  /*4b10*/  PRMT R158, R158, 0x5410, R71 ;  /* 0x000054109e9e7816 */ /* 0x000fe20000000047 */
[C---:B------:R-:W-:Y:S01]  /*4b20*/  FMUL.FTZ R74, R67.reuse, R72 ;  /* 0x00000048434a7220 */ /* 0x040fe20000410000 */
[----:B------:R-:W-:Y:S01]  /*4b30*/  LOP3.LUT R68, R34, 0xffff0000, RZ, 0xc0, !PT ;  /* 0xffff000022447812 */ /* 0x000fe200078ec0ff */
[-C--:B------:R-:W-:Y:S01]  /*4b40*/  FMUL.FTZ R75, R67, R70.reuse ;  /* 0x00000046434b7220 */ /* 0x080fe20000410000 */
[----:B------:R-:W-:Y:S01]  /*4b50*/  LOP3.LUT R67, R32, 0xffff0000, RZ, 0xc0, !PT ;  /* 0xffff000020437812 */ /* 0x000fe200078ec0ff */
[C---:B------:R-:W-:Y:S01]  /*4b60*/  IMAD.U32 R71, R158.reuse, 0x10000, RZ ;  /* 0x000100009e477824 */ /* 0x040fe200078e00ff */
[----:B------:R-:W-:Y:S01]  /*4b70*/  LOP3.LUT R34, R35, 0xffff0000, RZ, 0xc0, !PT ;  /* 0xffff000023227812 */ /* 0x000fe200078ec0ff */
[----:B------:R-:W-:Y:S01]  /*4b80*/  FFMA.FTZ R32, R69, R70, -R74 ;  /* 0x0000004645207223 */ /* 0x000fe2000001084a */
[----:B------:R-:W-:Y:S01]  /*4b90*/  LOP3.LUT R167, R167, 0xffff0000, RZ, 0xc0, !PT ;  /* 0xffff0000a7a77812 */ /* 0x000fe200078ec0ff */
[----:B------:R-:W-:Y:S01]  /*4ba0*/  FFMA.FTZ R69, R69, R72, R75 ;  /* 0x0000004845457223 */ /* 0x000fe2000001004b */
[----:B------:R-:W-:Y:S01]  /*4bb0*/  LOP3.LUT R158, R158, 0xffff0000, RZ, 0xc0, !PT ;  /* 0xffff00009e9e7812 */ /* 0x000fe200078ec0ff */
[C---:B------:R-:W-:Y:S01]  /*4bc0*/  FMUL.FTZ R77, R68.reuse, R73 ;  /* 0x00000049444d7220 */ /* 0x040fe20000410000 */
[----:B------:R-:W-:Y:S01]  /*4bd0*/  FMUL.FTZ R75, R68, R71 ;  /* 0x00000047444b7220 */ /* 0x000fe20000410000 */
[----:B------:R-:W-:-:S02]  /*4be0*/  IMAD.U32 R68, R157, 0x10000, RZ ;  /* 0x000100009d447824 */ /* 0x000fc400078e00ff */
[C---:B------:R-:W-:Y:S01]  /*4bf0*/  FMUL.FTZ R70, R34.reuse, R167 ;  /* 0x000000a722467220 */ /* 0x040fe20000410000 */
[----:B------:R-:W-:Y:S01]  /*4c00*/  FMUL.FTZ R72, R34, R158 ;  /* 0x0000009e22487220 */ /* 0x000fe20000410000 */
[C---:B------:R-:W-:Y:S01]  /*4c10*/  FFMA.FTZ R77, R66.reuse, R71, -R77 ;  /* 0x00000047424d7223 */ /* 0x040fe2000001084d */
[----:B------:R-:W-:Y:S01]  /*4c20*/  FMUL.FTZ R34, R67, R164 ;  /* 0x000000a443227220 */ /* 0x000fe20000410000 */
[----:B------:R-:W-:Y:S02]  /*4c30*/  IMAD.U32 R35, R35, 0x10000, RZ ;  /* 0x0001000023237824 */ /* 0x000fe400078e00ff */
[----:B------:R-:W-:Y:S01]  /*4c40*/  FFMA.FTZ R66, R66, R73, R75 ;  /* 0x0000004942427223 */ /* 0x000fe2000001004b */
[-C--:B------:R-:W-:Y:S01]  /*4c50*/  FMUL.FTZ R67, R67, R68.reuse ;  /* 0x0000004443437220 */ /* 0x080fe20000410000 */
[----:B------:R-:W-:Y:S01]  /*4c60*/  FFMA.FTZ R34, R33, R68, -R34 ;  /* 0x0000004421227223 */ /* 0x000fe20000010822 */
        /* <DEDUP_REMOVED lines=8> */
.L_x_2742:
[----:B------:R-:W-:Y:S05]  /*4cf0*/  BSYNC B2 ;  /* 0x0000000000027941 */ /* 0x000fea0003800000 */
.L_x_2741:
[----:B--2---:R0:W-:Y:S02]  /*4d00*/  STG.E.128 desc[UR60][R44.64+0x140], R32 ;  /* 0x000140202c007986 */ /* 0x0041e4000c101d3c */
.L_x_2720:
[----:B------:R-:W-:Y:S05]  /*4d10*/  BSYNC B1 ;  /* 0x0000000000017941 */ /* 0x000fea0003800000 */
.L_x_2719:
        /* <DEDUP_REMOVED lines=17> */
[C---:B------:R-:W-:Y:S01]  /*4e30*/  LOP3.LUT R66, R174.reuse, 0xffff0000, RZ, 0xc0, !PT ;  /* 0xffff0000ae427812 */ /* 0x040fe200078ec0ff */
[----:B------:R-:W-:Y:S01]  /*4e40*/  IMAD.U32 R174, R174, 0x10000, RZ ;  /* 0x00010000aeae7824 */ /* 0x000fe200078e00ff */
[C---:B------:R-:W-:Y:S01]  /*4e50*/  LOP3.LUT R64, R168.reuse, 0xffff0000, RZ, 0xc0, !PT ;  /* 0xffff0000a8407812 */ /* 0x040fe200078ec0ff */
[----:B------:R-:W-:Y:S01]  /*4e60*/  IMAD.U32 R168, R168, 0x10000, RZ ;  /* 0x00010000a8a87824 */ /* 0x000fe200078e00ff */
[----:B------:R-:W-:Y:S01]  /*4e70*/  PRMT R170, R170, 0x5410, R67 ;  /* 0x00005410aaaa7816 */ /* 0x000fe20000000043 */
[----:B------:R-:W-:Y:S01]  /*4e80*/  FMUL.FTZ R68, R45, R66 ;  /* 0x000000422d447220 */ /* 0x000fe20000410000 */
[----:B------:R-:W-:Y:S01]  /*4e90*/  LOP3.LUT R63, R34, 0xffff0000, RZ, 0xc0, !PT ;  /* 0xffff0000223f7812 */ /* 0x000fe200078ec0ff */
[C---:B------:R-:W-:Y:S01]  /*4ea0*/  IMAD.U32 R34, R35.reuse, 0x10000, RZ ;  /* 0x0001000023227824 */ /* 0x040fe200078e00ff */
[----:B------:R-:W-:Y:S01]  /*4eb0*/  LOP3.LUT R44, R35, 0xffff0000, RZ, 0xc0, !PT ;  /* 0xffff0000232c7812 */ /* 0x000fe200078ec0ff */
[----:B------:R-:W-:-:S02]  /*4ec0*/  IMAD.U32 R35, R33, 0x10000, RZ ;  /* 0x0001000021237824 */ /* 0x000fc400078e00ff */
[-C--:B------:R-:W-:Y:S01]  /*4ed0*/  FMUL.FTZ R45, R45, R64.reuse ;  /* 0x000000402d2d7220 */ /* 0x080fe20000410000 */
[C---:B------:R-:W-:Y:S01]  /*4ee0*/  IMAD.U32 R67, R175.reuse, 0x10000, RZ ;  /* 0x00010000af437824 */ /* 0x040fe200078e00ff */
[----:B------:R-:W-:Y:S01]  /*4ef0*/  LOP3.LUT R175, R175, 0xffff0000, RZ, 0xc0, !PT ;  /* 0xffff0000afaf7812 */ /* 0x000fe200078ec0ff */
[----:B------:R-:W-:Y:S02]  /*4f00*/  IMAD.U32 R65, R170, 0x10000, RZ ;  /* 0x00010000aa417824 */ /* 0x000fe400078e00ff */
[----:B------:R-:W-:Y:S01]  /*4f10*/  FFMA.FTZ R68, R35, R64, -R68 ;  /* 0x0000004023447223 */ /* 0x000fe20000010844 */
[----:B------:R-:W-:Y:S01]  /*4f20*/  FMUL.FTZ R71, R63, R67 ;  /* 0x000000433f477220 */ /* 0x000fe20000410000 */
[----:B------:R-:W-:Y:S01]  /*4f30*/  FFMA.FTZ R69, R35, R66, R45 ;  /* 0x0000004223457223 */ /* 0x000fe2000001002d */
[----:B------:R-:W-:Y:S02]  /*4f40*/  IMAD.U32 R33, R32, 0x10000, RZ ;  /* 0x0001000020217824 */ /* 0x000fe400078e00ff */
[-C--:B------:R-:W-:Y:S01]  /*4f50*/  FMUL.FTZ R63, R63, R65.reuse ;  /* 0x000000413f3f7220 */ /* 0x080fe20000410000 */
[----:B------:R-:W-:Y:S01]  /*4f60*/  LOP3.LUT R35, R170, 0xffff0000, RZ, 0xc0, !PT ;  /* 0xffff0000aa237812 */ /* 0x000fe200078ec0ff */
[----:B------:R-:W-:Y:S01]  /*4f70*/  FFMA.FTZ R71, R62, R65, -R71 ;  /* 0x000000413e477223 */ /* 0x000fe20000010847 */
[----:B------:R-:W-:Y:S01]  /*4f80*/  LOP3.LUT R32, R32, 0xffff0000, RZ, 0xc0, !PT ;  /* 0xffff000020207812 */ /* 0x000fe200078ec0ff */
[----:B------:R-:W-:Y:S01]  /*4f90*/  FFMA.FTZ R62, R62, R67, R63 ;  /* 0x000000433e3e7223 */ /* 0x000fe2000001003f */
[C---:B------:R-:W-:Y:S01]  /*4fa0*/  FMUL.FTZ R63, R44.reuse, R175 ;  /* 0x000000af2c3f7220 */ /* 0x040fe20000410000 */
[----:B------:R-:W-:-:S02]  /*4fb0*/  FMUL.FTZ R64, R44, R35 ;  /* 0x000000232c407220 */ /* 0x000fc40000410000 */
[C---:B------:R-:W-:Y:S01]  /*4fc0*/  FMUL.FTZ R44, R32.reuse, R174 ;  /* 0x000000ae202c7220 */ /* 0x040fe20000410000 */
[-C--:B------:R-:W-:Y:S01]  /*4fd0*/  FMUL.FTZ R45, R32, R168.reuse ;  /* 0x000000a8202d7220 */ /* 0x080fe20000410000 */
[C---:B------:R-:W-:Y:S01]  /*4fe0*/  FFMA.FTZ R63, R34.reuse, R35, -R63 ;  /* 0x00000023223f7223 */ /* 0x040fe2000001083f */
[----:B------:R-:W-:Y:S01]  /*4ff0*/  FFMA.FTZ R64, R34, R175, R64 ;  /* 0x000000af22407223 */ /* 0x000fe20000010040 */
[C---:B------:R-:W-:Y:S01]  /*5000*/  FFMA.FTZ R44, R33.reuse, R168, -R44 ;  /* 0x000000a8212c7223 */ /* 0x040fe2000001082c */
[----:B------:R-:W-:Y:S01]  /*5010*/  FFMA.FTZ R45, R33, R174, R45 ;  /* 0x000000ae212d7223 */ /* 0x000fe2000001002d */
[----:B------:R-:W-:Y:S02]  /*5020*/  F2FP.BF16.F32.PACK_AB R33, R69, R68 ;  /* 0x000000444521723e */ /* 0x000fe400000010ff */
[----:B------:R-:W-:Y:S02]  /*5030*/  F2FP.BF16.F32.PACK_AB R35, R64, R63 ;  /* 0x0000003f4023723e */ /* 0x000fe400000010ff */
[----:B------:R-:W-:-:S02]  /*5040*/  F2FP.BF16.F32.PACK_AB R34, R62, R71 ;  /* 0x000000473e22723e */ /* 0x000fc400000010ff */
[----:B------:R-:W-:-:S07]  /*5050*/  F2FP.BF16.F32.PACK_AB R32, R45, R44 ;  /* 0x0000002c2d20723e */ /* 0x000fce00000010ff */
.L_x_2747:
[----:B------:R-:W-:Y:S05]  /*5060*/  BSYNC B2 ;  /* 0x0000000000027941 */ /* 0x000fea0003800000 */
.L_x_2746:
[----:B--2---:R0:W-:Y:S02]  /*5070*/  STG.E.128 desc[UR60][R40.64], R32 ;  /* 0x0000002028007986 */ /* 0x0041e4000c101d3c */
.L_x_2745:
[----:B------:R-:W-:Y:S05]  /*5080*/  BSYNC B1 ;  /* 0x0000000000017941 */ /* 0x000fea0003800000 */
.L_x_2744:
        /* <DEDUP_REMOVED lines=30> */
[----:B------:R-:W-:Y:S01]  /*5270*/  FMUL.FTZ R65, R35, R62 ;  /* 0x0000003e23417220 */ /* 0x000fe20000410000 */
[----:B------:R-:W-:Y:S01]  /*5280*/  LOP3.LUT R155, R155, 0xffff0000, RZ, 0xc0, !PT ;  /* 0xffff00009b9b7812 */ /* 0x000fe200078ec0ff */
[-C--:B------:R-:W-:Y:S01]  /*5290*/  FMUL.FTZ R35, R35, R60.reuse ;  /* 0x0000003c23237220 */ /* 0x080fe20000410000 */
[----:B------:R-:W-:Y:S01]  /*52a0*/  LOP3.LUT R32, R32, 0xffff0000, RZ, 0xc0, !PT ;  /* 0xffff000020207812 */ /* 0x000fe200078ec0ff */
[----:B------:R-:W-:Y:S01]  /*52b0*/  FFMA.FTZ R65, R34, R60, -R65 ;  /* 0x0000003c22417223 */ /* 0x000fe20000010841 */
[----:B------:R-:W-:Y:S01]  /*52c0*/  FFMA.FTZ R44, R44, R63, R45 ;  /* 0x0000003f2c2c7223 */ /* 0x000fe2000001002d */
[----:B------:R-:W-:-:S02]  /*52d0*/  IMAD.U32 R172, R172, 0x10000, RZ ;  /* 0x00010000acac7824 */ /* 0x000fc400078e00ff */
[C---:B------:R-:W-:Y:S01]  /*52e0*/  FMUL.FTZ R45, R59.reuse, R173 ;  /* 0x000000ad3b2d7220 */ /* 0x040fe20000410000 */
[----:B------:R-:W-:Y:S02]  /*52f0*/  IMAD.U32 R154, R154, 0x10000, RZ ;  /* 0x000100009a9a7824 */ /* 0x000fe400078e00ff */
[-C--:B------:R-:W-:Y:S01]  /*5300*/  FMUL.FTZ R60, R59, R155.reuse ;  /* 0x0000009b3b3c7220 */ /* 0x080fe20000410000 */
[----:B------:R-:W-:Y:S01]  /*5310*/  FFMA.FTZ R62, R34, R62, R35 ;  /* 0x0000003e223e7223 */ /* 0x000fe20000010023 */
        /* <DEDUP_REMOVED lines=12> */
.L_x_2751:
[----:B------:R-:W-:Y:S05]  /*53e0*/  BSYNC B2 ;  /* 0x0000000000027941 */ /* 0x000fea0003800000 */
.L_x_2750:
[----:B--2---:R0:W-:Y:S02]  /*53f0*/  STG.E.128 desc[UR60][R40.64+0x40], R32 ;  /* 0x0000402028007986 */ /* 0x0041e4000c101d3c */
.L_x_2749:
[----:B------:R-:W-:Y:S05]  /*5400*/  BSYNC B1 ;  /* 0x0000000000017941 */ /* 0x000fea0003800000 */
.L_x_2748:
        /* <DEDUP_REMOVED lines=53> */
.L_x_2755:
[----:B------:R-:W-:Y:S05]  /*5760*/  BSYNC B2 ;  /* 0x0000000000027941 */ /* 0x000fea0003800000 */
.L_x_2754:
[----:B--2---:R0:W-:Y:S02]  /*5770*/  STG.E.128 desc[UR60][R40.64+0x80], R32 ;  /* 0x0000802028007986 */ /* 0x0041e4000c101d3c */
.L_x_2753:
[----:B------:R-:W-:Y:S05]  /*5780*/  BSYNC B1 ;  /* 0x0000000000017941 */ /* 0x000fea0003800000 */
.L_x_2752:
        /* <DEDUP_REMOVED lines=31> */
[----:B------:R-:W-:Y:S01]  /*5980*/  LOP3.LUT R148, R148, 0xffff0000, RZ, 0xc0, !PT ;  /* 0xffff000094947812 */ /* 0x000fe200078ec0ff */
[-C--:B------:R-:W-:Y:S01]  /*5990*/  FMUL.FTZ R45, R45, R53.reuse ;  /* 0x000000352d2d7220 */ /* 0x080fe20000410000 */
[----:B------:R-:W-:Y:S01]  /*59a0*/  LOP3.LUT R137, R137, 0xffff0000, RZ, 0xc0, !PT ;  /* 0xffff000089897812 */ /* 0x000fe200078ec0ff */
[----:B------:R-:W-:Y:S02]  /*59b0*/  IMAD.U32 R136, R136, 0x10000, RZ ;  /* 0x0001000088887824 */ /* 0x000fe400078e00ff */
[C---:B------:R-:W-:Y:S01]  /*59c0*/  FFMA.FTZ R57, R34.reuse, R52, -R57 ;  /* 0x0000003422397223 */ /* 0x040fe20000010839 */
[----:B------:R-:W-:Y:S01]  /*59d0*/  FFMA.FTZ R54, R34, R54, R35 ;  /* 0x0000003622367223 */ /* 0x000fe20000010023 */
[----:B------:R-:W-:Y:S01]  /*59e0*/  FFMA.FTZ R59, R44, R53, -R59 ;  /* 0x000000352c3b7223 */ /* 0x000fe2000001083b */
[----:B------:R-:W-:Y:S01]  /*59f0*/  FMUL.FTZ R34, R32, R145 ;  /* 0x0000009120227220 */ /* 0x000fe20000410000 */
[----:B------:R-:W-:Y:S01]  /*5a00*/  FFMA.FTZ R44, R44, R55, R45 ;  /* 0x000000372c2c7223 */ /* 0x000fe2000001002d */
        /* <DEDUP_REMOVED lines=12> */
[----:B------:R-:W-:-:S07]  /*5ad0*/  IMAD.MOV.U32 R34, RZ, RZ, R44 ;  /* 0x000000ffff227224 */ /* 0x000fce00078e002c */
.L_x_2759:
[----:B------:R-:W-:Y:S05]  /*5ae0*/  BSYNC B2 ;  /* 0x0000000000027941 */ /* 0x000fea0003800000 */
.L_x_2758:
[----:B--2---:R0:W-:Y:S02]  /*5af0*/  STG.E.128 desc[UR60][R40.64+0xc0], R32 ;  /* 0x0000c02028007986 */ /* 0x0041e4000c101d3c */
.L_x_2757:
[----:B------:R-:W-:Y:S05]  /*5b00*/  BSYNC B1 ;  /* 0x0000000000017941 */ /* 0x000fea0003800000 */
.L_x_2756:
        /* <DEDUP_REMOVED lines=9> */
[----:B------:R-:W-:Y:S01]  /*5ba0*/  SHF.R.U32.HI R51, RZ, 0x10, R47 ;  /* 0x00000010ff337819 */ /* 0x000fe2000001162f */
[----:B------:R-:W-:Y:S01]  /*5bb0*/  IMAD.U32 R45, R35, 0x10000, RZ ;  /* 0x00010000232d7824 */ /* 0x000fe200078e00ff */
[--C-:B------:R-:W-:Y:S02]  /*5bc0*/  SHF.R.U64 R47, R48, 0x10, R49.reuse ;  /* 0x00000010302f7819 */ /* 0x100fe40000001231 */
[----:B------:R-:W-:Y:S02]  /*5bd0*/  SHF.R.U32.HI R48, RZ, 0x10, R49 ;  /* 0x00000010ff307819 */ /* 0x000fe40000011631 */
[----:B------:R-:W-:Y:S02]  /*5be0*/  PRMT R130, R130, 0x5410, R51 ;  /* 0x0000541082827816 */ /* 0x000fe40000000033 */
[----:B------:R-:W-:-:S02]  /*5bf0*/  PRMT R135, R135, 0x5410, R48 ;  /* 0x0000541087877816 */ /* 0x000fc40000000030 */
[----:B------:R-:W-:Y:S01]  /*5c00*/  LOP3.LUT R44, R34, 0xffff0000, RZ, 0xc0, !PT ;  /* 0xffff0000222c7812 */ /* 0x000fe200078ec0ff */
[----:B------:R-:W-:Y:S01]  /*5c10*/  IMAD.U32 R48, R130, 0x10000, RZ ;  /* 0x0001000082307824 */ /* 0x000fe200078e00ff */
[----:B------:R-:W-:Y:S01]  /*5c20*/  PRMT R131, R131, 0x5410, R50 ;  /* 0x0000541083837816 */ /* 0x000fe20000000032 */
[----:B------:R-:W-:Y:S01]  /*5c30*/  IMAD.U32 R50, R135, 0x10000, RZ ;  /* 0x0001000087327824 */ /* 0x000fe200078e00ff */
[----:B------:R-:W-:Y:S01]  /*5c40*/  PRMT R134, R134, 0x5410, R47 ;  /* 0x0000541086867816 */ /* 0x000fe2000000002f */
[----:B------:R-:W-:Y:S01]  /*5c50*/  IMAD.U32 R34, R33, 0x10000, RZ ;  /* 0x0001000021227824 */ /* 0x000fe200078e00ff */
[----:B------:R-:W-:Y:S01]  /*5c60*/  LOP3.LUT R46, R35, 0xffff0000, RZ, 0xc0, !PT ;  /* 0xffff0000232e7812 */ /* 0x000fe200078ec0ff */
[C---:B------:R-:W-:Y:S01]  /*5c70*/  FMUL.FTZ R54, R44.reuse, R50 ;  /* 0x000000322c367220 */ /* 0x040fe20000410000 */
        /* <DEDUP_REMOVED lines=8> */
[----:B------:R-:W-:Y:S01]  /*5d00*/  LOP3.LUT R130, R130, 0xffff0000, RZ, 0xc0, !PT ;  /* 0xffff000082827812 */ /* 0x000fe200078ec0ff */
[C---:B------:R-:W-:Y:S01]  /*5d10*/  FMUL.FTZ R51, R35.reuse, R49 ;  /* 0x0000003123337220 */ /* 0x040fe20000410000 */
[----:B------:R-:W-:Y:S01]  /*5d20*/  FMUL.FTZ R52, R35, R47 ;  /* 0x0000002f23347220 */ /* 0x000fe20000410000 */
[----:B------:R-:W-:Y:S01]  /*5d30*/  LOP3.LUT R32, R32, 0xffff0000, RZ, 0xc0, !PT ;  /* 0xffff000020207812 */ /* 0x000fe200078ec0ff */
[----:B------:R-:W-:Y:S01]  /*5d40*/  FMUL.FTZ R44, R46, R135 ;  /* 0x000000872e2c7220 */ /* 0x000fe20000410000 */
[----:B------:R-:W-:-:S02]  /*5d50*/  IMAD.U32 R134, R134, 0x10000, RZ ;  /* 0x0001000086867824 */ /* 0x000fc400078e00ff */
[-C--:B------:R-:W-:Y:S01]  /*5d60*/  FMUL.FTZ R46, R46, R130.reuse ;  /* 0x000000822e2e7220 */ /* 0x080fe20000410000 */
[----:B------:R-:W-:Y:S02]  /*5d70*/  IMAD.U32 R131, R131, 0x10000, RZ ;  /* 0x0001000083837824 */ /* 0x000fe400078e00ff */
[C---:B------:R-:W-:Y:S01]  /*5d80*/  FFMA.FTZ R51, R34.reuse, R47, -R51 ;  /* 0x0000002f22337223 */ /* 0x040fe20000010833 */
[----:B------:R-:W-:Y:S01]  /*5d90*/  FFMA.FTZ R52, R34, R49, R52 ;  /* 0x0000003122347223 */ /* 0x000fe20000010034 */
[C---:B------:R-:W-:Y:S01]  /*5da0*/  FFMA.FTZ R44, R45.reuse, R130, -R44 ;  /* 0x000000822d2c7223 */ /* 0x040fe2000001082c */
[C---:B------:R-:W-:Y:S01]  /*5db0*/  FMUL.FTZ R34, R32.reuse, R134 ;  /* 0x0000008620227220 */ /* 0x040fe20000410000 */
[----:B------:R-:W-:Y:S01]  /*5dc0*/  FMUL.FTZ R35, R32, R131 ;  /* 0x0000008320237220 */ /* 0x000fe20000410000 */
[----:B------:R-:W-:Y:S01]  /*5dd0*/  FFMA.FTZ R45, R45, R135, R46 ;  /* 0x000000872d2d7223 */ /* 0x000fe2000001002e */
[----:B------:R-:W-:Y:S01]  /*5de0*/  F2FP.BF16.F32.PACK_AB R43, R43, R54 ;  /* 0x000000362b2b723e */ /* 0x000fe200000010ff */
[C---:B------:R-:W-:Y:S01]  /*5df0*/  FFMA.FTZ R34, R33.reuse, R131, -R34 ;  /* 0x0000008321227223 */ /* 0x040fe20000010822 */
[----:B------:R-:W-:Y:S01]  /*5e00*/  FFMA.FTZ R35, R33, R134, R35 ;  /* 0x0000008621237223 */ /* 0x000fe20000010023 */
[----:B------:R-:W-:-:S02]  /*5e10*/  F2FP.BF16.F32.PACK_AB R33, R52, R51 ;  /* 0x000000333421723e */ /* 0x000fc400000010ff */
[----:B------:R-:W-:Y:S02]  /*5e20*/  F2FP.BF16.F32.PACK_AB R44, R45, R44 ;  /* 0x0000002c2d2c723e */ /* 0x000fe400000010ff */
[----:B------:R-:W-:Y:S01]  /*5e30*/  F2FP.BF16.F32.PACK_AB R32, R35, R34 ;  /* 0x000000222320723e */ /* 0x000fe200000010ff */
[----:B------:R-:W-:Y:S02]  /*5e40*/  IMAD.MOV.U32 R34, RZ, RZ, R43 ;  /* 0x000000ffff227224 */ /* 0x000fe400078e002b */
[----:B------:R-:W-:-:S07]  /*5e50*/  IMAD.MOV.U32 R35, RZ, RZ, R44 ;  /* 0x000000ffff237224 */ /* 0x000fce00078e002c */
.L_x_2763:
[----:B------:R-:W-:Y:S05]  /*5e60*/  BSYNC B2 ;  /* 0x0000000000027941 */ /* 0x000fea0003800000 */
.L_x_2762:
[----:B--2---:R0:W-:Y:S02]  /*5e70*/  STG.E.128 desc[UR60][R40.64+0x100], R32 ;  /* 0x0001002028007986 */ /* 0x0041e4000c101d3c */
.L_x_2761:
[----:B------:R-:W-:Y:S05]  /*5e80*/  BSYNC B1 ;  /* 0x0000000000017941 */ /* 0x000fea0003800000 */
.L_x_2760:
        /* <DEDUP_REMOVED lines=52> */
.L_x_2765:
[----:B------:R-:W-:Y:S05]  /*61d0*/  BSYNC B1 ;  /* 0x0000000000017941 */ /* 0x000fea0003800000 */
.L_x_2764:
[----:B--2---:R0:W-:Y:S01]  /*61e0*/  STG.E.128 desc[UR60][R40.64+0x140], R32 ;  /* 0x0001402028007986 */ /* 0x0041e2000c101d3c */
[----:B------:R-:W-:Y:S05]  /*61f0*/  BRA `(.L_x_2743) ;  /* 0x00000040007c7947 */ /* 0x000fea0003800000 */
.L_x_2711:
        /* <DEDUP_REMOVED lines=47> */
.L_x_2767:
[----:B------:R-:W-:Y:S05]  /*64f0*/  BSYNC B1 ;  /* 0x0000000000017941 */ /* 0x000fea0003800000 */
.L_x_2766:
        /* <DEDUP_REMOVED lines=47> */
.L_x_2769:
[----:B------:R-:W-:Y:S05]  /*67f0*/  BSYNC B1 ;  /* 0x0000000000017941 */ /* 0x000fea0003800000 */
.L_x_2768:
[----:B------:R-:W2:Y:S01]  /*6800*/  LDL R0, [R1+0x24] ;  /* 0x0000240001007983 */ /* 0x000ea20000100800 */
[----:B------:R-:W-:Y:S01]  /*6810*/  IMAD.MOV.U32 R3, RZ, RZ, R33 ;  /* 0x000000ffff037224 */ /* 0x000fe200078e0021 */
[----:B------:R-:W-:Y:S01]  /*6820*/  PRMT R174, R174, 0x5410, R85 ;  /* 0x00005410aeae7816 */ /* 0x000fe20000000055 */
[----:B0-----:R-:W-:Y:S02]  /*6830*/  IMAD.MOV.U32 R80, RZ, RZ, R38 ;  /* 0x000000ffff507224 */ /* 0x001fe400078e0026 */
        /* <DEDUP_REMOVED lines=16> */
[----:B------:R-:W-:-:S03]  /*6940*/  IMAD.MOV.U32 R80, RZ, RZ, R45 ;  /* 0x000000ffff507224 */ /* 0x000fc600078e002d */
[----:B------:R-:W-:Y:S01]  /*6950*/  PRMT R172, R172, 0x5410, R3 ;  /* 0x00005410acac7816 */ /* 0x000fe20000000003 */
[----:B------:R-:W-:-:S05]  /*6960*/  IMAD.MOV.U32 R3, RZ, RZ, R48 ;  /* 0x000000ffff037224 */ /* 0x000fca00078e0030 */
[----:B------:R-:W-:Y:S01]  /*6970*/  PRMT R177, R177, 0x5410, R3 ;  /* 0x00005410b1b17816 */ /* 0x000fe20000000003 */
[----:B------:R-:W-:-:S05]  /*6980*/  IMAD.MOV.U32 R3, RZ, RZ, R52 ;  /* 0x000000ffff037224 */ /* 0x000fca00078e0034 */
[----:B------:R-:W-:Y:S01]  /*6990*/  PRMT R179, R3, 0x7610, R179 ;  /* 0x0000761003b37816 */ /* 0x000fe200000000b3 */
[----:B-----5:R-:W-:Y:S01]  /*69a0*/  IMAD.MOV.U32 R3, RZ, RZ, R56 ;  /* 0x000000ffff037224 */ /* 0x020fe200078e0038 */
[----:B--2---:R-:W-:Y:S01]  /*69b0*/  R2UR UR4, R0 ;  /* 0x00000000000472ca */ /* 0x004fe200000e0000 */
[----:B------:R-:W-:-:S05]  /*69c0*/  IMAD.MOV.U32 R0, RZ, RZ, R32 ;  /* 0x000000ffff007224 */ /* 0x000fca00078e0020 */
[----:B------:R-:W-:Y:S01]  /*69d0*/  PRMT R174, R0, 0x7610, R174 ;  /* 0x0000761000ae7816 */ /* 0x000fe200000000ae */
[----:B------:R-:W-:-:S05]  /*69e0*/  IMAD.MOV.U32 R0, RZ, RZ, R39 ;  /* 0x000000ffff007224 */ /* 0x000fca00078e0027 */
[----:B------:R-:W-:Y:S01]  /*69f0*/  PRMT R175, R0, 0x7610, R175 ;  /* 0x0000761000af7816 */ /* 0x000fe200000000af */
[----:B------:R-:W-:Y:S01]  /*6a00*/  IMAD.MOV.U32 R0, RZ, RZ, R43 ;  /* 0x000000ffff007224 */ /* 0x000fe200078e002b */
[----:B------:R-:W-:Y:S02]  /*6a10*/  UISETP.NE.AND UP0, UPT, UR4, 0x3, UPT ;  /* 0x000000030400788c */ /* 0x000fe4000bf05270 */
[----:B------:R-:W-:Y:S01]  /*6a20*/  PRMT R175, R175, 0x5410, R81 ;  /* 0x00005410afaf7816 */ /* 0x000fe20000000051 */
[----:B------:R-:W-:Y:S01]  /*6a30*/  IMAD.MOV.U32 R81, RZ, RZ, R54 ;  /* 0x000000ffff517224 */ /* 0x000fe200078e0036 */
[----:B------:R-:W-:Y:S01]  /*6a40*/  PRMT R180, R180, 0x5410, R0 ;  /* 0x00005410b4b47816 */ /* 0x000fe20000000000 */
[----:B------:R-:W-:Y:S01]  /*6a50*/  IMAD.MOV.U32 R0, RZ, RZ, R47 ;  /* 0x000000ffff007224 */ /* 0x000fe200078e002f */
[----:B------:R-:W-:Y:S02]  /*6a60*/  PLOP3.LUT P2, PT, PT, PT, UP0, 0x80, 0x0 ;  /* 0x000000000000781c */ /* 0x000fe40003f4f008 */
        /* <DEDUP_REMOVED lines=42> */
[----:B------:R-:W-:-:S03]  /*6d10*/  IMAD.MOV.U32 R3, RZ, RZ, R72 ;  /* 0x000000ffff037224 */ /* 0x000fc600078e0048 */
[----:B------:R-:W-:Y:S01]  /*6d20*/  PRMT R165, R165, 0x5410, R80 ;  /* 0x00005410a5a57816 */ /* 0x000fe20000000050 */
        /* <DEDUP_REMOVED lines=8> */
.L_x_2770:
[----:B------:R-:W-:Y:S01]  /*6db0*/  IMAD R3, R17, 0x8, R16 ;  /* 0x0000000811037824 */ /* 0x000fe200078e0210 */
[----:B------:R-:W-:Y:S01]  /*6dc0*/  SHF.L.U32 R0, R189, 0x1f, RZ ;  /* 0x0000001fbd007819 */ /* 0x000fe200000006ff */
[----:B------:R-:W0:Y:S01]  /*6dd0*/  LDC R145, c[0x0][0x2f4] ;  /* 0x0000bd00ff917b82 */ /* 0x000e220000000800 */
[----:B------:R-:W-:Y:S02]  /*6de0*/  BSSY B1, `(.L_x_2771) ;  /* 0x0000004000017945 */ /* 0x000fe40003800000 */
[----:B------:R-:W1:Y:S05]  /*6df0*/  SYNCS.PHASECHK.TRANS64.TRYWAIT P5, [R3+URZ+0x34890], R0 ;  /* 0x03489000030075a7 */ /* 0x000e6a00080a017f */
[----:B------:R-:W2:Y:S01]  /*6e00*/  LDC.64 R122, c[0x0][0x300] ;  /* 0x0000c000ff7a7b82 */ /* 0x000ea20000000a00 */
[----:B-1----:R-:W-:Y:S05]  /*6e10*/  @!P5 BRA `(.L_x_2772) ;  /* 0x000001dc00ecd947 */ /* 0x002fea0003800000 */
.L_x_3086:
[----:B------:R-:W-:Y:S05]  /*6e20*/  BSYNC B1 ;  /* 0x0000000000017941 */ /* 0x000fea0003800000 */
.L_x_2771:
        /* <DEDUP_REMOVED lines=43> */
[--C-:B------:R-:W-:Y:S01]  /*70e0*/  SHF.R.U64 R161, R40, 0x10, R41.reuse ;  /* 0x0000001028a17819 */ /* 0x100fe20000001229 */
[----:B0-----:R-:W-:Y:S01]  /*70f0*/  IMAD.U32 R163, R85, 0x10000, RZ ;  /* 0x0001000055a37824 */ /* 0x001fe200078e00ff */
[----:B------:R-:W-:Y:S02]  /*7100*/  SHF.R.U32.HI R41, RZ, 0x10, R41 ;  /* 0x00000010ff297819 */ /* 0x000fe40000011629 */
[--C-:B------:R-:W-:Y:S02]  /*7110*/  SHF.R.U64 R40, R42, 0x10, R43.reuse ;  /* 0x000000102a287819 */ /* 0x100fe4000000122b */
[----:B------:R-:W-:Y:S02]  /*7120*/  SHF.R.U32.HI R160, RZ, 0x10, R43 ;  /* 0x00000010ffa07819 */ /* 0x000fe4000001162b */
[----:B------:R-:W-:Y:S02]  /*7130*/  SHF.R.U32.HI R43, RZ, 0x10, R53 ;  /* 0x00000010ff2b7819 */ /* 0x000fe40000011635 */
[----:B------:R-:W-:-:S02]  /*7140*/  PRMT R42, R159, 0x5410, R41 ;  /* 0x000054109f2a7816 */ /* 0x000fc40000000029 */
[----:B------:R-:W-:Y:S01]  /*7150*/  PRMT R41, R162, 0x5410, R43 ;  /* 0x00005410a2297816 */ /* 0x000fe2000000002b */
[----:B--2---:R-:W-:Y:S01]  /*7160*/  IMAD.U32 R43, R81, 0x10000, RZ ;  /* 0x00010000512b7824 */ /* 0x004fe200078e00ff */
[----:B------:R-:W-:Y:S01]  /*7170*/  SHF.R.U64 R53, R52, 0x10, R53 ;  /* 0x0000001034357819 */ /* 0x000fe20000001235 */
[C---:B------:R-:W-:Y:S01]  /*7180*/  IMAD.U32 R159, R42.reuse, 0x10000, RZ ;  /* 0x000100002a9f7824 */ /* 0x040fe200078e00ff */
[----:B------:R-:W-:Y:S01]  /*7190*/  LOP3.LUT R42, R42, 0xffff0000, RZ, 0xc0, !PT ;  /* 0xffff00002a2a7812 */ /* 0x000fe200078ec0ff */
[----:B------:R-:W-:Y:S01]  /*71a0*/  IMAD.U32 R162, R41, 0x10000, RZ ;  /* 0x0001000029a27824 */ /* 0x000fe200078e00ff */
[----:B------:R-:W-:Y:S02]  /*71b0*/  SHF.R.U32.HI R52, RZ, 0x10, R55 ;  /* 0x00000010ff347819 */ /* 0x000fe40000011637 */
[----:B------:R-:W-:Y:S01]  /*71c0*/  PRMT R53, R179, 0x5410, R53 ;  /* 0x00005410b3357816 */ /* 0x000fe20000000035 */
[C---:B------:R-:W-:Y:S01]  /*71d0*/  FMUL.FTZ R164, R163.reuse, R162 ;  /* 0x000000a2a3a47220 */ /* 0x040fe20000410000 */
[----:B------:R-:W-:Y:S01]  /*71e0*/  FMUL.FTZ R163, R163, R159 ;  /* 0x0000009fa3a37220 */ /* 0x000fe20000410000 */
[----:B------:R-:W-:-:S02]  /*71f0*/  PRMT R52, R183, 0x5432, R52 ;  /* 0x00005432b7347816 */ /* 0x000fc40000000034 */
[C---:B------:R-:W-:Y:S01]  /*7200*/  FFMA.FTZ R159, R43.reuse, R159, -R164 ;  /* 0x0000009f2b9f7223 */ /* 0x040fe200000108a4 */
[----:B------:R-:W-:Y:S01]  /*7210*/  FFMA.FTZ R43, R43, R162, R163 ;  /* 0x000000a22b2b7223 */ /* 0x000fe200000100a3 */
[----:B------:R-:W-:Y:S02]  /*7220*/  LOP3.LUT R162, R41, 0xffff0000, RZ, 0xc0, !PT ;  /* 0xffff000029a27812 */ /* 0x000fe400078ec0ff */
[----:B------:R-:W-:Y:S02]  /*7230*/  LOP3.LUT R163, R85, 0xffff0000, RZ, 0xc0, !PT ;  /* 0xffff000055a37812 */ /* 0x000fe400078ec0ff */
[----:B------:R-:W-:Y:S02]  /*7240*/  LOP3.LUT R41, R81, 0xffff0000, RZ, 0xc0, !PT ;  /* 0xffff000051297812 */ /* 0x000fe400078ec0ff */
[----:B------:R-:W-:Y:S01]  /*7250*/  PRMT R161, R177, 0x5410, R161 ;  /* 0x00005410b1a17816 */ /* 0x000fe200000000a1 */
[C---:B------:R-:W-:Y:S01]  /*7260*/  FMUL.FTZ R85, R163.reuse, R162 ;  /* 0x000000a2a3557220 */ /* 0x040fe20000410000 */
[-C--:B------:R-:W-:Y:S01]  /*7270*/  FMUL.FTZ R81, R163, R42.reuse ;  /* 0x0000002aa3517220 */ /* 0x080fe20000410000 */
[----:B------:R-:W-:Y:S01]  /*7280*/  IMAD.U32 R163, R87, 0x10000, RZ ;  /* 0x0001000057a37824 */ /* 0x000fe200078e00ff */
[----:B------:R-:W-:Y:S01]  /*7290*/  SHF.R.U64 R54, R54, 0x10, R55 ;  /* 0x0000001036367819 */ /* 0x000fe20000001237 */
[C---:B------:R-:W-:Y:S01]  /*72a0*/  FFMA.FTZ R42, R41.reuse, R42, -R85 ;  /* 0x0000002a292a7223 */ /* 0x040fe20000010855 */
[----:B------:R-:W-:Y:S01]  /*72b0*/  FFMA.FTZ R41, R41, R162, R81 ;  /* 0x000000a229297223 */ /* 0x000fe20000010051 */
[----:B------:R-:W-:Y:S01]  /*72c0*/  PRMT R81, R180, 0x5432, R160 ;  /* 0x00005432b4517816 */ /* 0x000fe200000000a0 */
[----:B------:R-:W-:Y:S01]  /*72d0*/  IMAD.U32 R162, R52, 0x10000, RZ ;  /* 0x0001000034a27824 */ /* 0x000fe200078e00ff */
[----:B------:R-:W-:Y:S01]  /*72e0*/  LOP3.LUT R55, R53, 0xffff0000, RZ, 0xc0, !PT ;  /* 0xffff000035377812 */ /* 0x000fe200078ec0ff */
[----:B------:R-:W-:Y:S01]  /*72f0*/  IMAD.U32 R85, R83, 0x10000, RZ ;  /* 0x0001000053557824 */ /* 0x000fe200078e00ff */
[----:B------:R-:W-:Y:S01]  /*7300*/  PRMT R54, R182, 0x5432, R54 ;  /* 0x00005432b6367816 */ /* 0x000fe20000000036 */
[----:B------:R-:W-:-:S02]  /*7310*/  IMAD.U32 R160, R81, 0x10000, RZ ;  /* 0x0001000051a07824 */ /* 0x000fc400078e00ff */
[----:B------:R-:W-:Y:S01]  /*7320*/  FMUL.FTZ R164, R163, R162 ;  /* 0x000000a2a3a47220 */ /* 0x000fe20000410000 */
[----:B------:R-:W-:Y:S01]  /*7330*/  LOP3.LUT R81, R81, 0xffff0000, RZ, 0xc0, !PT ;  /* 0xffff000051517812 */ /* 0x000fe200078ec0ff */
[-C--:B------:R-:W-:Y:S02]  /*7340*/  FMUL.FTZ R163, R163, R160.reuse ;  /* 0x000000a0a3a37220 */ /* 0x080fe40000410000 */
[----:B------:R-:W-:Y:S01]  /*7350*/  FFMA.FTZ R160, R85, R160, -R164 ;  /* 0x000000a055a07223 */ /* 0x000fe200000108a4 */
[----:B------:R-:W-:Y:S01]  /*7360*/  PRMT R40, R179, 0x5432, R40 ;  /* 0x00005432b3287816 */ /* 0x000fe20000000028 */
[----:B------:R-:W-:Y:S01]  /*7370*/  FFMA.FTZ R85, R85, R162, R163 ;  /* 0x000000a255557223 */ /* 0x000fe200000100a3 */
[----:B------:R-:W-:Y:S02]  /*7380*/  LOP3.LUT R162, R52, 0xffff0000, RZ, 0xc0, !PT ;  /* 0xffff000034a27812 */ /* 0x000fe400078ec0ff */
[----:B------:R-:W-:Y:S02]  /*7390*/  LOP3.LUT R163, R87, 0xffff0000, RZ, 0xc0, !PT ;  /* 0xffff000057a37812 */ /* 0x000fe400078ec0ff */
[----:B------:R-:W-:-:S02]  /*73a0*/  LOP3.LUT R52, R83, 0xffff0000, RZ, 0xc0, !PT ;  /* 0xffff000053347812 */ /* 0x000fc400078ec0ff */
[----:B------:R-:W-:Y:S01]  /*73b0*/  F2FP.BF16.F32.PACK_AB R42, R42, R159 ;  /* 0x0000009f2a2a723e */ /* 0x000fe200000010ff */
[CC--:B------:R-:W-:Y:S01]  /*73c0*/  FMUL.FTZ R87, R163.reuse, R162.reuse ;  /* 0x000000a2a3577220 */ /* 0x0c0fe20000410000 */
[----:B------:R-:W-:Y:S01]  /*73d0*/  FMUL.FTZ R83, R163, R81 ;  /* 0x00000051a3537220 */ /* 0x000fe20000410000 */
        /* <DEDUP_REMOVED lines=10> */
[C---:B------:R-:W-:Y:S01]  /*7480*/  FMUL.FTZ R164, R162.reuse, R87 ;  /* 0x00000057a2a47220 */ /* 0x040fe20000410000 */
[-C--:B------:R-:W-:Y:S01]  /*7490*/  FMUL.FTZ R162, R162, R163.reuse ;  /* 0x000000a3a2a27220 */ /* 0x080fe20000410000 */
[C---:B------:R-:W-:Y:S01]  /*74a0*/  IMAD.U32 R161, R86.reuse, 0x10000, RZ ;  /* 0x0001000056a17824 */ /* 0x040fe200078e00ff */
[----:B------:R-:W-:Y:S01]  /*74b0*/  LOP3.LUT R86, R86, 0xffff0000, RZ, 0xc0, !PT ;  /* 0xffff000056567812 */ /* 0x000fe200078ec0ff */
[C---:B------:R-:W-:Y:S01]  /*74c0*/  FFMA.FTZ R164, R83.reuse, R163, -R164 ;  /* 0x000000a353a47223 */ /* 0x040fe200000108a4 */
[----:B------:R-:W-:Y:S01]  /*74d0*/  FFMA.FTZ R162, R83, R87, R162 ;  /* 0x0000005753a27223 */ /* 0x000fe200000100a2 */
[C---:B------:R-:W-:Y:S01]  /*74e0*/  FMUL.FTZ R83, R84.reuse, R55 ;  /* 0x0000003754537220 */ /* 0x040fe20000410000 */
[----:B------:R-:W-:Y:S01]  /*74f0*/  FMUL.FTZ R84, R84, R53 ;  /* 0x0000003554547220 */ /* 0x000fe20000410000 */
[----:B------:R-:W-:Y:S01]  /*7500*/  F2FP.BF16.F32.PACK_AB R160, R81, R160 ;  /* 0x000000a051a0723e */ /* 0x000fe200000010ff */
[----:B------:R-:W-:-:S02]  /*7510*/  IMAD.MOV.U32 R81, RZ, RZ, R42 ;  /* 0x000000ffff517224 */ /* 0x000fc400078e002a */
[C---:B------:R-:W-:Y:S01]  /*7520*/  FFMA.FTZ R53, R80.reuse, R53, -R83 ;  /* 0x0000003550357223 */ /* 0x040fe20000010853 */
[----:B------:R-:W-:Y:S01]  /*7530*/  FFMA.FTZ R55, R80, R55, R84 ;  /* 0x0000003750377223 */ /* 0x000fe20000010054 */
[C---:B------:R-:W-:Y:S01]  /*7540*/  IMAD.U32 R83, R54.reuse, 0x10000, RZ ;  /* 0x0001000036537824 */ /* 0x040fe200078e00ff */
[----:B------:R-:W-:Y:S01]  /*7550*/  LOP3.LUT R54, R54, 0xffff0000, RZ, 0xc0, !PT ;  /* 0xffff000036367812 */ /* 0x000fe200078ec0ff */
[C---:B------:R-:W-:Y:S01]  /*7560*/  IMAD.U32 R84, R40.reuse, 0x10000, RZ ;  /* 0x0001000028547824 */ /* 0x040fe200078e00ff */
[----:B------:R-:W-:Y:S01]  /*7570*/  LOP3.LUT R40, R40, 0xffff0000, RZ, 0xc0, !PT ;  /* 0xffff000028287812 */ /* 0x000fe200078ec0ff */
[C---:B------:R-:W-:Y:S01]  /*7580*/  FMUL.FTZ R87, R161.reuse, R83 ;  /* 0x00000053a1577220 */ /* 0x040fe20000410000 */
[C---:B------:R-:W-:Y:S02]  /*7590*/  IMAD.U32 R80, R82.reuse, 0x10000, RZ ;  /* 0x0001000052507824 */ /* 0x040fe400078e00ff */
[-C--:B------:R-:W-:Y:S01]  /*75a0*/  FMUL.FTZ R161, R161, R84.reuse ;  /* 0x00000054a1a17220 */ /* 0x080fe20000410000 */
[----:B------:R-:W-:Y:S01]  /*75b0*/  LOP3.LUT R82, R82, 0xffff0000, RZ, 0xc0, !PT ;  /* 0xffff000052527812 */ /* 0x000fe200078ec0ff */
[----:B------:R-:W-:-:S02]  /*75c0*/  FFMA.FTZ R87, R80, R84, -R87 ;  /* 0x0000005450577223 */ /* 0x000fc40000010857 */
[----:B------:R-:W-:Y:S01]  /*75d0*/  FFMA.FTZ R161, R80, R83, R161 ;  /* 0x0000005350a17223 */ /* 0x000fe200000100a1 */
[C---:B------:R-:W-:Y:S01]  /*75e0*/  FMUL.FTZ R80, R86.reuse, R54 ;  /* 0x0000003656507220 */ /* 0x040fe20000410000 */
[-C--:B------:R-:W-:Y:S01]  /*75f0*/  FMUL.FTZ R86, R86, R40.reuse ;  /* 0x0000002856567220 */ /* 0x080fe20000410000 */
        /* <DEDUP_REMOVED lines=10> */
[----:B------:R-:W-:Y:S02]  /*76a0*/  IMAD.MOV.U32 R84, RZ, RZ, R55 ;  /* 0x000000ffff547224 */ /* 0x000fe400078e0037 */
[----:B------:R-:W-:Y:S02]  /*76b0*/  IMAD.MOV.U32 R82, RZ, RZ, R87 ;  /* 0x000000ffff527224 */ /* 0x000fe400078e0057 */
[----:B------:R-:W-:-:S07]  /*76c0*/  IMAD.MOV.U32 R87, RZ, RZ, R52 ;  /* 0x000000ffff577224 */ /* 0x000fce00078e0034 */
.L_x_2778:
[----:B------:R-:W-:Y:S05]  /*76d0*/  BSYNC B3 ;  /* 0x0000000000037941 */ /* 0x000fea0003800000 */
.L_x_2777:
[----:B--2---:R2:W-:Y:S04]  /*76e0*/  STG.E.128 desc[UR60][R134.64], R80 ;  /* 0x0000005086007986 */ /* 0x0045e8000c101d3c */
[----:B0-----:R2:W-:Y:S02]  /*76f0*/  @!P4 STG.E.128 desc[UR60][R136.64], R84 ;  /* 0x000000548800c986 */ /* 0x0015e4000c101d3c */
.L_x_2776:
[----:B------:R-:W-:Y:S05]  /*7700*/  BSYNC B2 ;  /* 0x0000000000027941 */ /* 0x000fea0003800000 */
.L_x_2775:
        /* <DEDUP_REMOVED lines=47> */
[----:B------:R-:W-:Y:S01]  /*7a00*/  SHF.R.U64 R50, R50, 0x10, R51 ;  /* 0x0000001032327819 */ /* 0x000fe20000001233 */
[-C--:B------:R-:W-:Y:S01]  /*7a10*/  FMUL.FTZ R135, R135, R87.reuse ;  /* 0x0000005787877220 */ /* 0x080fe20000410000 */
[----:B------:R-:W-:Y:S01]  /*7a20*/  PRMT R48, R177, 0x5432, R48 ;  /* 0x00005432b1307816 */ /* 0x000fe20000000030 */
[----:B------:R-:W-:Y:S01]  /*7a30*/  FFMA.FTZ R87, R86, R87, -R136 ;  /* 0x0000005756577223 */ /* 0x000fe20000010888 */
[----:B------:R-:W-:-:S02]  /*7a40*/  IMAD.U32 R136, R55, 0x10000, RZ ;  /* 0x0001000037887824 */ /* 0x000fc400078e00ff */
[----:B------:R-:W-:Y:S01]  /*7a50*/  FFMA.FTZ R86, R86, R134, R135 ;  /* 0x0000008656567223 */ /* 0x000fe20000010087 */
[----:B------:R-:W-:Y:S02]  /*7a60*/  LOP3.LUT R134, R85, 0xffff0000, RZ, 0xc0, !PT ;  /* 0xffff000055867812 */ /* 0x000fe400078ec0ff */
[----:B------:R-:W-:Y:S02]  /*7a70*/  LOP3.LUT R85, R84, 0xffff0000, RZ, 0xc0, !PT ;  /* 0xffff000054557812 */ /* 0x000fe400078ec0ff */
[----:B------:R-:W-:Y:S02]  /*7a80*/  LOP3.LUT R55, R55, 0xffff0000, RZ, 0xc0, !PT ;  /* 0xffff000037377812 */ /* 0x000fe400078ec0ff */
[----:B------:R-:W-:Y:S01]  /*7a90*/  SHF.R.U64 R38, R38, 0x10, R39 ;  /* 0x0000001026267819 */ /* 0x000fe20000001227 */
[C---:B------:R-:W-:Y:S01]  /*7aa0*/  FMUL.FTZ R84, R53.reuse, R85 ;  /* 0x0000005535547220 */ /* 0x040fe20000410000 */
[----:B------:R-:W-:Y:S01]  /*7ab0*/  FMUL.FTZ R53, R53, R134 ;  /* 0x0000008635357220 */ /* 0x000fe20000410000 */
[----:B------:R-:W-:-:S02]  /*7ac0*/  PRMT R50, R175, 0x5432, R50 ;  /* 0x00005432af327816 */ /* 0x000fc40000000032 */
[C---:B------:R-:W-:Y:S01]  /*7ad0*/  FFMA.FTZ R84, R41.reuse, R134, -R84 ;  /* 0x0000008629547223 */ /* 0x040fe20000010854 */
[----:B------:R-:W-:Y:S01]  /*7ae0*/  FFMA.FTZ R41, R41, R85, R53 ;  /* 0x0000005529297223 */ /* 0x000fe20000010035 */
[----:B------:R-:W-:Y:S01]  /*7af0*/  SHF.R.U32.HI R53, RZ, 0x10, R51 ;  /* 0x00000010ff357819 */ /* 0x000fe20000011633 */
[----:B------:R-:W-:Y:S01]  /*7b00*/  IMAD.U32 R134, R43, 0x10000, RZ ;  /* 0x000100002b867824 */ /* 0x000fe200078e00ff */
[----:B------:R-:W-:Y:S01]  /*7b10*/  SHF.R.U32.HI R85, RZ, 0x10, R39 ;  /* 0x00000010ff557819 */ /* 0x000fe20000011627 */
[----:B------:R-:W-:Y:S01]  /*7b20*/  IMAD.U32 R39, R42, 0x10000, RZ ;  /* 0x000100002a277824 */ /* 0x000fe200078e00ff */
[----:B------:R-:W-:Y:S02]  /*7b30*/  PRMT R53, R178, 0x5410, R53 ;  /* 0x00005410b2357816 */ /* 0x000fe40000000035 */
[----:B------:R-:W-:Y:S02]  /*7b40*/  PRMT R85, R175, 0x5410, R85 ;  /* 0x00005410af557816 */ /* 0x000fe40000000055 */
[----:B------:R-:W-:Y:S01]  /*7b50*/  PRMT R38, R176, 0x5432, R38 ;  /* 0x00005432b0267816 */ /* 0x000fe20000000026 */
[C---:B------:R-:W-:Y:S01]  /*7b60*/  IMAD.U32 R135, R53.reuse, 0x10000, RZ ;  /* 0x0001000035877824 */ /* 0x040fe200078e00ff */
[----:B------:R-:W-:Y:S01]  /*7b70*/  LOP3.LUT R53, R53, 0xffff0000, RZ, 0xc0, !PT ;  /* 0xffff000035357812 */ /* 0x000fe200078ec0ff */
[----:B------:R-:W-:Y:S01]  /*7b80*/  IMAD.U32 R137, R85, 0x10000, RZ ;  /* 0x0001000055897824 */ /* 0x000fe200078e00ff */
[----:B------:R-:W-:Y:S01]  /*7b90*/  F2FP.BF16.F32.PACK_AB R84, R84, R87 ;  /* 0x000000575454723e */ /* 0x000fe200000010ff */
[C---:B------:R-:W-:Y:S01]  /*7ba0*/  FMUL.FTZ R159, R136.reuse, R135 ;  /* 0x00000087889f7220 */ /* 0x040fe20000410000 */
[----:B------:R-:W-:Y:S01]  /*7bb0*/  F2FP.BF16.F32.PACK_AB R86, R41, R86 ;  /* 0x000000562956723e */ /* 0x000fe200000010ff */
[----:B------:R-:W-:Y:S01]  /*7bc0*/  FMUL.FTZ R136, R136, R137 ;  /* 0x0000008988887220 */ /* 0x000fe20000410000 */
[----:B------:R-:W-:Y:S01]  /*7bd0*/  FMUL.FTZ R49, R55, R53 ;  /* 0x0000003537317220 */ /* 0x000fe20000410000 */
[----:B------:R-:W-:Y:S01]  /*7be0*/  FFMA.FTZ R137, R134, R137, -R159 ;  /* 0x0000008986897223 */ /* 0x000fe2000001089f */
[----:B------:R-:W-:-:S02]  /*7bf0*/  IMAD.MOV.U32 R41, RZ, RZ, R84 ;  /* 0x000000ffff297224 */ /* 0x000fc400078e0054 */
[----:B------:R-:W-:Y:S01]  /*7c00*/  FFMA.FTZ R136, R134, R135, R136 ;  /* 0x0000008786887223 */ /* 0x000fe20000010088 */
[----:B------:R-:W-:Y:S02]  /*7c10*/  SHF.R.U64 R134, R36, 0x10, R37 ;  /* 0x0000001024867819 */ /* 0x000fe40000001225 */
[----:B------:R-:W-:Y:S02]  /*7c20*/  LOP3.LUT R37, R85, 0xffff0000, RZ, 0xc0, !PT ;  /* 0xffff000055257812 */ /* 0x000fe400078ec0ff */
[----:B------:R-:W-:-:S03]  /*7c30*/  LOP3.LUT R36, R43, 0xffff0000, RZ, 0xc0, !PT ;  /* 0xffff00002b247812 */ /* 0x000fc600078ec0ff */
[-C--:B------:R-:W-:Y:S02]  /*7c40*/  FMUL.FTZ R43, R55, R37.reuse ;  /* 0x00000025372b7220 */ /* 0x080fe40000410000 */
[----:B------:R-:W-:Y:S01]  /*7c50*/  FFMA.FTZ R37, R36, R37, -R49 ;  /* 0x0000002524257223 */ /* 0x000fe20000010831 */
[----:B------:R-:W-:Y:S02]  /*7c60*/  IMAD.U32 R49, R40, 0x10000, RZ ;  /* 0x0001000028317824 */ /* 0x000fe400078e00ff */
[----:B------:R-:W-:Y:S01]  /*7c70*/  FFMA.FTZ R36, R36, R53, R43 ;  /* 0x0000003524247223 */ /* 0x000fe2000001002b */
[----:B------:R-:W-:Y:S01]  /*7c80*/  PRMT R43, R178, 0x5432, R134 ;  /* 0x00005432b22b7816 */ /* 0x000fe20000000086 */
[C---:B------:R-:W-:Y:S01]  /*7c90*/  IMAD.U32 R134, R52.reuse, 0x10000, RZ ;  /* 0x0001000034867824 */ /* 0x040fe200078e00ff */
[----:B------:R-:W-:Y:S01]  /*7ca0*/  LOP3.LUT R52, R52, 0xffff0000, RZ, 0xc0, !PT ;  /* 0xffff000034347812 */ /* 0x000fe200078ec0ff */
[C---:B------:R-:W-:Y:S01]  /*7cb0*/  IMAD.U32 R53, R48.reuse, 0x10000, RZ ;  /* 0x0001000030357824 */ /* 0x040fe200078e00ff */
[----:B------:R-:W-:Y:S01]  /*7cc0*/  LOP3.LUT R48, R48, 0xffff0000, RZ, 0xc0, !PT ;  /* 0xffff000030307812 */ /* 0x000fe200078ec0ff */
[C---:B------:R-:W-:Y:S01]  /*7cd0*/  IMAD.U32 R55, R43.reuse, 0x10000, RZ ;  /* 0x000100002b377824 */ /* 0x040fe200078e00ff */
[----:B------:R-:W-:Y:S01]  /*7ce0*/  LOP3.LUT R40, R40, 0xffff0000, RZ, 0xc0, !PT ;  /* 0xffff000028287812 */ /* 0x000fe200078ec0ff */
[C---:B------:R-:W-:Y:S01]  /*7cf0*/  FMUL.FTZ R85, R134.reuse, R53 ;  /* 0x0000003586557220 */ /* 0x040fe20000410000 */
[----:B------:R-:W-:Y:S01]  /*7d00*/  LOP3.LUT R43, R43, 0xffff0000, RZ, 0xc0, !PT ;  /* 0xffff00002b2b7812 */ /* 0x000fe200078ec0ff */
[-C--:B------:R-:W-:Y:S01]  /*7d10*/  FMUL.FTZ R134, R134, R55.reuse ;  /* 0x0000003786867220 */ /* 0x080fe20000410000 */
[-C--:B------:R-:W-:Y:S01]  /*7d20*/  FMUL.FTZ R51, R52, R48.reuse ;  /* 0x0000003034337220 */ /* 0x080fe20000410000 */
[----:B------:R-:W-:Y:S01]  /*7d30*/  FFMA.FTZ R85, R49, R55, -R85 ;  /* 0x0000003731557223 */ /* 0x000fe20000010855 */
[----:B------:R-:W-:Y:S01]  /*7d40*/  F2FP.BF16.F32.PACK_AB R37, R37, R137 ;  /* 0x000000892525723e */ /* 0x000fe200000010ff */
[----:B------:R-:W-:Y:S01]  /*7d50*/  FFMA.FTZ R134, R49, R53, R134 ;  /* 0x0000003531867223 */ /* 0x000fe20000010086 */
[----:B------:R-:W-:Y:S01]  /*7d60*/  LOP3.LUT R49, R42, 0xffff0000, RZ, 0xc0, !PT ;  /* 0xffff00002a317812 */ /* 0x000fe200078ec0ff */
[-C--:B------:R-:W-:Y:S01]  /*7d70*/  FMUL.FTZ R52, R52, R43.reuse ;  /* 0x0000002b34347220 */ /* 0x080fe20000410000 */
[----:B------:R-:W-:Y:S01]  /*7d80*/  FFMA.FTZ R51, R40, R43, -R51 ;  /* 0x0000002b28337223 */ /* 0x000fe20000010833 */
[C---:B------:R-:W-:Y:S01]  /*7d90*/  IMAD.U32 R42, R54.reuse, 0x10000, RZ ;  /* 0x00010000362a7824 */ /* 0x040fe200078e00ff */
        /* <DEDUP_REMOVED lines=23> */
.L_x_2782:
[----:B------:R-:W-:Y:S05]  /*7f10*/  BSYNC B3 ;  /* 0x0000000000037941 */ /* 0x000fea0003800000 */
.L_x_2781:
[----:B0-----:R0:W-:Y:S04]  /*7f20*/  STG.E.128 desc[UR60][R80.64], R40 ;  /* 0x0000002850007986 */ /* 0x0011e8000c101d3c */
[----:B--2---:R0:W-:Y:S02]  /*7f30*/  @!P4 STG.E.128 desc[UR60][R82.64], R52 ;  /* 0x000000345200c986 */ /* 0x0041e4000c101d3c */
.L_x_2780:
[----:B------:R-:W-:Y:S05]  /*7f40*/  BSYNC B2 ;  /* 0x0000000000027941 */ /* 0x000fea0003800000 */
.L_x_2779:
        /* <DEDUP_REMOVED lines=13> */
[--C-:B0-----:R-:W-:Y:S02]  /*8020*/  @!P4 SHF.R.S32.HI R40, RZ, 0x1f, R37.reuse ;  /* 0x0000001fff28c819 */ /* 0x101fe40000011425 */
[--C-:B------:R-:W-:Y:S02]  /*8030*/  @!P4 IADD3 R130, P5, P6, R92, R130, R37.reuse ;  /* 0x000000825c82c210 */ /* 0x100fe40007ebe025 */
[----:B------:R-:W-:Y:S02]  /*8040*/  LOP3.LUT R37, R196, 0x38, R37, 0xf8, !PT ;  /* 0x00000038c4257812 */ /* 0x000fe400078ef825 */
[----:B------:R-:W-:Y:S02]  /*8050*/  @!P4 IADD3.X R40, R89, R157, R40, P5, P6 ;  /* 0x0000009d5928c210 */ /* 0x000fe40002fec428 */
[----:B------:R-:W-:Y:S02]  /*8060*/  LEA R48, P5, R39, R114, 0x1 ;  /* 0x0000007227307211 */ /* 0x000fe400078a08ff */
[----:B------:R-:W-:-:S02]  /*8070*/  LOP3.LUT R37, R37, R198, RZ, 0x3c, !PT ;  /* 0x000000c625257212 */ /* 0x000fc400078e3cff */
[-C--:B------:R-:W-:Y:S02]  /*8080*/  LEA.HI.X R49, R39, R115.reuse, R38, 0x1, P5 ;  /* 0x0000007327317211 */ /* 0x080fe400028f0c26 */
[----:B------:R-:W-:Y:S02]  /*8090*/  SHF.R.S32.HI R39, RZ, 0x1f, R36 ;  /* 0x0000001fff277819 */ /* 0x000fe40000011424 */
[C---:B------:R-:W-:Y:S02]  /*80a0*/  @!P4 LEA R50, P5, R130.reuse, R114, 0x1 ;  /* 0x000000728232c211 */ /* 0x040fe400078a08ff */
[----:B------:R-:W-:Y:S02]  /*80b0*/  LEA.HI R39, R39, R36, RZ, 0x3 ;  /* 0x0000002427277211 */ /* 0x000fe400078f18ff */
[----:B------:R-:W-:Y:S02]  /*80c0*/  @!P4 LEA.HI.X R51, R130, R115, R40, 0x1, P5 ;  /* 0x000000738233c211 */ /* 0x000fe400028f0c28 */
[----:B------:R-:W-:Y:S01]  /*80d0*/  ISETP.GE.AND P5, PT, R187, R118, PT ;  /* 0x00000076bb00720c */ /* 0x000fe20003fa6270 */
        /* <DEDUP_REMOVED lines=9> */
[----:B------:R-:W3:Y:S01]  /*8170*/  LDS.128 R40, [R40+0x1c400] ;  /* 0x01c4000028287984 */ /* 0x000ee20000000c00 */
[----:B------:R-:W-:Y:S05]  /*8180*/  @P5 BRA `(.L_x_2784) ;  /* 0x00000004006c5947 */ /* 0x000fea0003800000 */
[--C-:B------:R-:W-:Y:S01]  /*8190*/  SHF.R.U64 R34, R34, 0x10, R35.reuse ;  /* 0x0000001022227819 */ /* 0x100fe20000001223 */
[----:B---3--:R-:W-:Y:S01]  /*81a0*/  IMAD.U32 R54, R41, 0x10000, RZ ;  /* 0x0001000029367824 */ /* 0x008fe200078e00ff */
[----:B------:R-:W-:Y:S01]  /*81b0*/  SHF.R.U32.HI R52, RZ, 0x10, R35 ;  /* 0x00000010ff347819 */ /* 0x000fe20000011623 */
[----:B--2---:R-:W-:Y:S01]  /*81c0*/  IMAD.U32 R82, R43, 0x10000, RZ ;  /* 0x000100002b527824 */ /* 0x004fe200078e00ff */
        /* <DEDUP_REMOVED lines=48> */
[----:B------:R-:W-:Y:S01]  /*84d0*/  FMUL.FTZ R32, R41, R47 ;  /* 0x0000002f29207220 */ /* 0x000fe20000410000 */
[----:B------:R-:W-:Y:S01]  /*84e0*/  LOP3.LUT R35, R35, 0xffff0000, RZ, 0xc0, !PT ;  /* 0xffff000023237812 */ /* 0x000fe200078ec0ff */
[----:B------:R-:W-:Y:S02]  /*84f0*/  IMAD.U32 R37, R36, 0x10000, RZ ;  /* 0x0001000024257824 */ /* 0x000fe400078e00ff */
[----:B------:R-:W-:Y:S01]  /*8500*/  FMUL.FTZ R41, R41, R44 ;  /* 0x0000002c29297220 */ /* 0x000fe20000410000 */
[----:B------:R-:W-:Y:S01]  /*8510*/  PRMT R34, R174, 0x5432, R34 ;  /* 0x00005432ae227816 */ /* 0x000fe20000000022 */
[----:B------:R-:W-:Y:S01]  /*8520*/  FFMA.FTZ R43, R39, R46, R43 ;  /* 0x0000002e272b7223 */ /* 0x000fe2000001002b */
[----:B------:R-:W-:Y:S01]  /*8530*/  LOP3.LUT R36, R36, 0xffff0000, RZ, 0xc0, !PT ;  /* 0xffff000024247812 */ /* 0x000fe200078ec0ff */
[----:B------:R-:W-:Y:S01]  /*8540*/  FMUL.FTZ R39, R40, R35 ;  /* 0x0000002328277220 */ /* 0x000fe20000410000 */
[C---:B------:R-:W-:Y:S01]  /*8550*/  FFMA.FTZ R32, R37.reuse, R44, -R32 ;  /* 0x0000002c25207223 */ /* 0x040fe20000010820 */
[----:B------:R-:W-:Y:S01]  /*8560*/  FFMA.FTZ R41, R37, R47, R41 ;  /* 0x0000002f25297223 */ /* 0x000fe20000010029 */
[----:B------:R-:W-:Y:S01]  /*8570*/  LOP3.LUT R42, R42, 0xffff0000, RZ, 0xc0, !PT ;  /* 0xffff00002a2a7812 */ /* 0x000fe200078ec0ff */
[----:B------:R-:W-:Y:S01]  /*8580*/  FFMA.FTZ R82, R81, R85, R82 ;  /* 0x0000005551527223 */ /* 0x000fe20000010052 */
[----:B------:R-:W-:Y:S01]  /*8590*/  FMUL.FTZ R37, R40, R52 ;  /* 0x0000003428257220 */ /* 0x000fe20000410000 */
[C---:B------:R-:W-:Y:S01]  /*85a0*/  LOP3.LUT R47, R172.reuse, 0xffff0000, RZ, 0xc0, !PT ;  /* 0xffff0000ac2f7812 */ /* 0x040fe200078ec0ff */
[----:B------:R-:W-:Y:S01]  /*85b0*/  IMAD.U32 R40, R172, 0x10000, RZ ;  /* 0x00010000ac287824 */ /* 0x000fe200078e00ff */
[C---:B------:R-:W-:Y:S01]  /*85c0*/  LOP3.LUT R81, R34.reuse, 0xffff0000, RZ, 0xc0, !PT ;  /* 0xffff000022517812 */ /* 0x040fe200078ec0ff */
[----:B------:R-:W-:-:S02]  /*85d0*/  IMAD.U32 R44, R34, 0x10000, RZ ;  /* 0x00010000222c7824 */ /* 0x000fc400078e00ff */
[C---:B------:R-:W-:Y:S01]  /*85e0*/  FFMA.FTZ R39, R36.reuse, R52, -R39 ;  /* 0x0000003424277223 */ /* 0x040fe20000010827 */
[----:B------:R-:W-:Y:S01]  /*85f0*/  FFMA.FTZ R36, R36, R35, R37 ;  /* 0x0000002324247223 */ /* 0x000fe20000010025 */
[----:B------:R-:W-:Y:S01]  /*8600*/  LOP3.LUT R38, R38, 0xffff0000, RZ, 0xc0, !PT ;  /* 0xffff000026267812 */ /* 0x000fe200078ec0ff */
[C---:B------:R-:W-:Y:S01]  /*8610*/  FMUL.FTZ R35, R83.reuse, R40 ;  /* 0x0000002853237220 */ /* 0x040fe20000410000 */
[C---:B------:R-:W-:Y:S01]  /*8620*/  FMUL.FTZ R37, R42.reuse, R47 ;  /* 0x0000002f2a257220 */ /* 0x040fe20000410000 */
        /* <DEDUP_REMOVED lines=17> */
.L_x_2784:
[----:B------:R-:W-:Y:S05]  /*8740*/  BSYNC B2 ;  /* 0x0000000000027941 */ /* 0x000fea0003800000 */
.L_x_2783:
[----:B0-----:R4:W-:Y:S04]  /*8750*/  STG.E.128 desc[UR60][R48.64], R36 ;  /* 0x0000002430007986 */ /* 0x0019e8000c101d3c */
[----:B---3--:R4:W-:Y:S02]  /*8760*/  @!P4 STG.E.128 desc[UR60][R50.64], R40 ;  /* 0x000000283200c986 */ /* 0x0089e4000c101d3c */
.L_x_2774:
[----:B------:R-:W-:Y:S05]  /*8770*/  BSYNC B1 ;  /* 0x0000000000017941 */ /* 0x000fea0003800000 */
.L_x_2773:
        /* <DEDUP_REMOVED lines=19> */
[----:B------:R-:W-:Y:S01]  /*88b0*/  LOP3.LUT R32, R195, 0x38, R33, 0xf8, !PT ;  /* 0x00000038c3207812 */ /* 0x000fe200078ef821 */
[----:B------:R-:W-:-:S03]  /*88c0*/  IMAD.SHL.U32 R35, R35, 0x400, RZ ;  /* 0x0000040023237824 */ /* 0x000fc600078e00ff */
[----:B------:R-:W-:Y:S02]  /*88d0*/  LOP3.LUT R32, R32, R231, RZ, 0x3c, !PT ;  /* 0x000000e720207212 */ /* 0x000fe400078e3cff */
[----:B------:R-:W-:-:S04]  /*88e0*/  LOP3.LUT R35, R35, 0x7fffe000, RZ, 0xc0, !PT ;  /* 0x7fffe00023237812 */ /* 0x000fc800078ec0ff */
[----:B------:R-:W-:Y:S02]  /*88f0*/  IADD3 R32, R32, R35, R199 ;  /* 0x0000002320207210 */ /* 0x000fe40007ffe0c7 */
[--C-:B------:R-:W-:Y:S02]  /*8900*/  @!P3 SHF.R.S32.HI R37, RZ, 0x1f, R33.reuse ;  /* 0x0000001fff25b819 */ /* 0x100fe40000011421 */
        /* <DEDUP_REMOVED lines=45> */
[----:B------:R-:W-:Y:S01]  /*8be0*/  FFMA.FTZ R49, R49, R76, R84 ;  /* 0x0000004c31317223 */ /* 0x000fe20000010054 */
[-C--:B------:R-:W-:Y:S01]  /*8bf0*/  FMUL.FTZ R81, R52, R65.reuse ;  /* 0x0000004134517220 */ /* 0x080fe20000410000 */
[----:B------:R-:W-:Y:S01]  /*8c00*/  FFMA.FTZ R52, R50, R65, -R79 ;  /* 0x0000004132347223 */ /* 0x000fe2000001084f */
[----:B------:R-:W-:Y:S01]  /*8c10*/  LOP3.LUT R76, R78, 0xffff0000, RZ, 0xc0, !PT ;  /* 0xffff00004e4c7812 */ /* 0x000fe200078ec0ff */
[C---:B------:R-:W-:Y:S01]  /*8c20*/  FMUL.FTZ R65, R64.reuse, R67 ;  /* 0x0000004340417220 */ /* 0x040fe20000410000 */
[----:B------:R-:W-:Y:S01]  /*8c30*/  LOP3.LUT R39, R39, 0xffff0000, RZ, 0xc0, !PT ;  /* 0xffff000027277812 */ /* 0x000fe200078ec0ff */
[-C--:B------:R-:W-:Y:S01]  /*8c40*/  FMUL.FTZ R78, R64, R51.reuse ;  /* 0x00000033404e7220 */ /* 0x080fe20000410000 */
[----:B------:R-:W-:Y:S01]  /*8c50*/  LOP3.LUT R64, R66, 0xffff0000, RZ, 0xc0, !PT ;  /* 0xffff000042407812 */ /* 0x000fe200078ec0ff */
[----:B------:R-:W-:Y:S01]  /*8c60*/  FFMA.FTZ R51, R54, R51, -R65 ;  /* 0x0000003336337223 */ /* 0x000fe20000010841 */
[----:B------:R-:W-:Y:S01]  /*8c70*/  PRMT R45, R168, 0x5410, R45 ;  /* 0x00005410a82d7816 */ /* 0x000fe2000000002d */
[----:B------:R-:W-:Y:S01]  /*8c80*/  FFMA.FTZ R54, R54, R67, R78 ;  /* 0x0000004336367223 */ /* 0x000fe2000001004e */
[----:B------:R-:W-:Y:S01]  /*8c90*/  LOP3.LUT R35, R35, 0xffff0000, RZ, 0xc0, !PT ;  /* 0xffff000023237812 */ /* 0x000fe200078ec0ff */
[----:B------:R-:W-:Y:S01]  /*8ca0*/  FMUL.FTZ R80, R39, R76 ;  /* 0x0000004c27507220 */ /* 0x000fe20000410000 */
[----:B------:R-:W-:-:S02]  /*8cb0*/  IMAD.U32 R78, R170, 0x10000, RZ ;  /* 0x00010000aa4e7824 */ /* 0x000fc400078e00ff */
[-C--:B------:R-:W-:Y:S01]  /*8cc0*/  FMUL.FTZ R82, R39, R64.reuse ;  /* 0x0000004027527220 */ /* 0x080fe20000410000 */
[----:B------:R-:W-:Y:S01]  /*8cd0*/  LOP3.LUT R36, R36, 0xffff0000, RZ, 0xc0, !PT ;  /* 0xffff000024247812 */ /* 0x000fe200078ec0ff */
[----:B------:R-:W-:Y:S01]  /*8ce0*/  IMAD.U32 R66, R45, 0x10000, RZ ;  /* 0x000100002d427824 */ /* 0x000fe200078e00ff */
[----:B------:R-:W-:Y:S01]  /*8cf0*/  LOP3.LUT R39, R170, 0xffff0000, RZ, 0xc0, !PT ;  /* 0xffff0000aa277812 */ /* 0x000fe200078ec0ff */
[----:B------:R-:W-:Y:S01]  /*8d00*/  FFMA.FTZ R64, R35, R64, -R80 ;  /* 0x0000004023407223 */ /* 0x000fe20000010850 */
[C---:B------:R-:W-:Y:S02]  /*8d10*/  IMAD.U32 R33, R32.reuse, 0x10000, RZ ;  /* 0x0001000020217824 */ /* 0x040fe400078e00ff */
[C---:B------:R-:W-:Y:S01]  /*8d20*/  FMUL.FTZ R80, R37.reuse, R78 ;  /* 0x0000004e25507220 */ /* 0x040fe20000410000 */
[----:B------:R-:W-:Y:S01]  /*8d30*/  LOP3.LUT R32, R32, 0xffff0000, RZ, 0xc0, !PT ;  /* 0xffff000020207812 */ /* 0x000fe200078ec0ff */
[-C--:B------:R-:W-:Y:S01]  /*8d40*/  FMUL.FTZ R65, R37, R66.reuse ;  /* 0x0000004225417220 */ /* 0x080fe20000410000 */
[----:B------:R-:W-:Y:S01]  /*8d50*/  LOP3.LUT R45, R45, 0xffff0000, RZ, 0xc0, !PT ;  /* 0xffff00002d2d7812 */ /* 0x000fe200078ec0ff */
[----:B------:R-:W-:Y:S01]  /*8d60*/  FMUL.FTZ R67, R36, R39 ;  /* 0x0000002724437220 */ /* 0x000fe20000410000 */
[----:B------:R-:W-:Y:S01]  /*8d70*/  PRMT R48, R169, 0x5410, R48 ;  /* 0x00005410a9307816 */ /* 0x000fe20000000030 */
[C---:B------:R-:W-:Y:S01]  /*8d80*/  FFMA.FTZ R37, R33.reuse, R66, -R80 ;  /* 0x0000004221257223 */ /* 0x040fe20000010850 */
[----:B------:R-:W-:Y:S01]  /*8d90*/  FFMA.FTZ R33, R33, R78, R65 ;  /* 0x0000004e21217223 */ /* 0x000fe20000010041 */
[----:B------:R-:W-:Y:S01]  /*8da0*/  LOP3.LUT R55, R34, 0xffff0000, RZ, 0xc0, !PT ;  /* 0xffff000022377812 */ /* 0x000fe200078ec0ff */
[-C--:B------:R-:W-:Y:S01]  /*8db0*/  FMUL.FTZ R65, R36, R45.reuse ;  /* 0x0000002d24417220 */ /* 0x080fe20000410000 */
[----:B------:R-:W-:Y:S01]  /*8dc0*/  PRMT R46, R167, 0x5410, R46 ;  /* 0x00005410a72e7816 */ /* 0x000fe2000000002e */
[----:B------:R-:W-:Y:S01]  /*8dd0*/  FFMA.FTZ R66, R32, R45, -R67 ;  /* 0x0000002d20427223 */ /* 0x000fe20000010843 */
[C---:B------:R-:W-:Y:S01]  /*8de0*/  IMAD.U32 R34, R38.reuse, 0x10000, RZ ;  /* 0x0001000026227824 */ /* 0x040fe200078e00ff */
[----:B------:R-:W-:Y:S01]  /*8df0*/  LOP3.LUT R38, R38, 0xffff0000, RZ, 0xc0, !PT ;  /* 0xffff000026267812 */ /* 0x000fe200078ec0ff */
[C---:B------:R-:W-:Y:S01]  /*8e00*/  IMAD.U32 R45, R48.reuse, 0x10000, RZ ;  /* 0x00010000302d7824 */ /* 0x040fe200078e00ff */
[----:B------:R-:W-:Y:S01]  /*8e10*/  LOP3.LUT R48, R48, 0xffff0000, RZ, 0xc0, !PT ;  /* 0xffff000030307812 */ /* 0x000fe200078ec0ff */
[----:B------:R-:W-:-:S02]  /*8e20*/  IMAD.U32 R36, R46, 0x10000, RZ ;  /* 0x000100002e247824 */ /* 0x000fc400078e00ff */
[----:B------:R-:W-:Y:S01]  /*8e30*/  FFMA.FTZ R35, R35, R76, R82 ;  /* 0x0000004c23237223 */ /* 0x000fe20000010052 */
[----:B------:R-:W-:Y:S01]  /*8e40*/  LOP3.LUT R46, R46, 0xffff0000, RZ, 0xc0, !PT ;  /* 0xffff00002e2e7812 */ /* 0x000fe200078ec0ff */
[----:B------:R-:W-:Y:S01]  /*8e50*/  FMUL.FTZ R76, R34, R45 ;  /* 0x0000002d224c7220 */ /* 0x000fe20000410000 */
[----:B------:R-:W-:Y:S01]  /*8e60*/  FMUL.FTZ R78, R38, R48 ;  /* 0x00000030264e7220 */ /* 0x000fe20000410000 */
[----:B------:R-:W-:Y:S01]  /*8e70*/  FFMA.FTZ R50, R50, R77, R81 ;  /* 0x0000004d32327223 */ /* 0x000fe20000010051 */
[----:B------:R-:W-:Y:S01]  /*8e80*/  FFMA.FTZ R32, R32, R39, R65 ;  /* 0x0000002720207223 */ /* 0x000fe20000010041 */
        /* <DEDUP_REMOVED lines=20> */
.L_x_2788:
[----:B------:R-:W-:Y:S05]  /*8fd0*/  BSYNC B2 ;  /* 0x0000000000027941 */ /* 0x000fea0003800000 */
.L_x_2787:
[----:B0-----:R3:W-:Y:S04]  /*8fe0*/  STG.E.128 desc[UR60][R40.64], R32 ;  /* 0x0000002028007986 */ /* 0x0017e8000c101d3c */
[----:B--2---:R3:W-:Y:S02]  /*8ff0*/  @!P3 STG.E.128 desc[UR60][R42.64], R36 ;  /* 0x000000242a00b986 */ /* 0x0047e4000c101d3c */
.L_x_2786:
[----:B------:R-:W-:Y:S05]  /*9000*/  BSYNC B1 ;  /* 0x0000000000017941 */ /* 0x000fea0003800000 */
.L_x_2785:
        /* <DEDUP_REMOVED lines=10> */
[----:B0-----:R-:W-:Y:S01]  /*90b0*/  SHF.R.S32.HI R40, RZ, 0x1f, R33 ;  /* 0x0000001fff287819 */ /* 0x001fe20000011421 */
[----:B------:R-:W-:-:S03]  /*90c0*/  IMAD.SHL.U32 R32, R33, 0x8, RZ ;  /* 0x0000000821207824 */ /* 0x000fc600078e00ff */
[----:B------:R-:W-:Y:S01]  /*90d0*/  LEA.HI R40, R40, R33, RZ, 0x3 ;  /* 0x0000002128287211 */ /* 0x000fe200078f18ff */
[----:B------:R-:W-:Y:S01]  /*90e0*/  IMAD R33, R17, 0x6000, R139 ;  /* 0x0000600011217824 */ /* 0x000fe200078e028b */
[----:B------:R-:W-:-:S03]  /*90f0*/  ISETP.GE.AND P3, PT, R32, R145, PT ;  /* 0x000000912000720c */ /* 0x000fc60003f66270 */
[----:B------:R-:W-:Y:S02]  /*9100*/  IMAD.SHL.U32 R40, R40, 0x400, RZ ;  /* 0x0000040028287824 */ /* 0x000fe400078e00ff */
[----:B------:R-:W-:-:S03]  /*9110*/  IMAD R33, R33, 0x2, R16 ;  /* 0x0000000221217824 */ /* 0x000fc600078e0210 */
[----:B------:R-:W-:-:S05]  /*9120*/  LOP3.LUT R40, R40, 0x7fffe000, RZ, 0xc0, !PT ;  /* 0x7fffe00028287812 */ /* 0x000fca00078ec0ff */
[--C-:B------:R-:W-:Y:S02]  /*9130*/  @!P3 SHF.R.S32.HI R37, RZ, 0x1f, R32.reuse ;  /* 0x0000001fff25b819 */ /* 0x100fe40000011420 */
[--C-:B------:R-:W-:Y:S02]  /*9140*/  @!P3 IADD3 R34, P4, P5, R92, R124, R32.reuse ;  /* 0x0000007c5c22b210 */ /* 0x100fe40007d9e020 */
[----:B------:R-:W-:Y:S02]  /*9150*/  LOP3.LUT R32, R195, 0x38, R32, 0xf8, !PT ;  /* 0x00000038c3207812 */ /* 0x000fe400078ef820 */
[----:B------:R-:W-:Y:S02]  /*9160*/  @!P3 IADD3.X R37, R89, R44, R37, P4, P5 ;  /* 0x0000002c5925b210 */ /* 0x000fe400027ea425 */
[----:B------:R-:W-:-:S04]  /*9170*/  LOP3.LUT R32, R32, R231, RZ, 0x3c, !PT ;  /* 0x000000e720207212 */ /* 0x000fc800078e3cff */
[----:B------:R-:W-:Y:S02]  /*9180*/  IADD3 R32, R32, R40, R199 ;  /* 0x0000002820207210 */ /* 0x000fe40007ffe0c7 */
        /* <DEDUP_REMOVED lines=16> */
[----:B------:R-:W-:Y:S01]  /*9290*/  SHF.R.U64 R67, R62, 0x10, R63 ;  /* 0x000000103e437819 */ /* 0x000fe2000000123f */
[----:B------:R-:W-:Y:S01]  /*92a0*/  IMAD.U32 R54, R35, 0x10000, RZ ;  /* 0x0001000023367824 */ /* 0x000fe200078e00ff */
[----:B------:R-:W-:Y:S01]  /*92b0*/  SHF.R.U64 R49, R72, 0x10, R73 ;  /* 0x0000001048317819 */ /* 0x000fe20000001249 */
[----:B------:R-:W-:Y:S01]  /*92c0*/  IMAD.U32 R46, R36, 0x10000, RZ ;  /* 0x00010000242e7824 */ /* 0x000fe200078e00ff */
[----:B------:R-:W-:Y:S01]  /*92d0*/  PRMT R52, R158, 0x5410, R79 ;  /* 0x000054109e347816 */ /* 0x000fe2000000004f */
[----:B------:R-:W-:Y:S01]  /*92e0*/  IMAD.U32 R45, R32, 0x10000, RZ ;  /* 0x00010000202d7824 */ /* 0x000fe200078e00ff */
[----:B------:R-:W-:-:S02]  /*92f0*/  PRMT R61, R166, 0x5432, R61 ;  /* 0x00005432a63d7816 */ /* 0x000fc4000000003d */
[----:B------:R-:W-:Y:S02]  /*9300*/  SHF.R.U64 R62, R74, 0x10, R75 ;  /* 0x000000104a3e7819 */ /* 0x000fe4000000124b */
[----:B------:R-:W-:Y:S02]  /*9310*/  PRMT R158, R158, 0x5432, R77 ;  /* 0x000054329e9e7816 */ /* 0x000fe4000000004d */
[----:B------:R-:W-:Y:S02]  /*9320*/  SHF.R.U32.HI R74, RZ, 0x10, R75 ;  /* 0x00000010ff4a7819 */ /* 0x000fe4000001164b */
[----:B------:R-:W-:Y:S01]  /*9330*/  SHF.R.U32.HI R65, RZ, 0x10, R63 ;  /* 0x00000010ff417819 */ /* 0x000fe2000001163f */
[----:B------:R-:W-:Y:S01]  /*9340*/  IMAD.U32 R63, R61, 0x10000, RZ ;  /* 0x000100003d3f7824 */ /* 0x000fe200078e00ff */
[----:B------:R-:W-:Y:S02]  /*9350*/  PRMT R166, R166, 0x5410, R49 ;  /* 0x00005410a6a67816 */ /* 0x000fe40000000031 */
[----:B------:R-:W-:-:S02]  /*9360*/  LOP3.LUT R50, R37, 0xffff0000, RZ, 0xc0, !PT ;  /* 0xffff000025327812 */ /* 0x000fc400078ec0ff */
[----:B------:R-:W-:Y:S01]  /*9370*/  LOP3.LUT R51, R39, 0xffff0000, RZ, 0xc0, !PT ;  /* 0xffff000027337812 */ /* 0x000fe200078ec0ff */
[----:B------:R-:W-:Y:S01]  /*9380*/  IMAD.U32 R39, R158, 0x10000, RZ ;  /* 0x000100009e277824 */ /* 0x000fe200078e00ff */
[C---:B------:R-:W-:Y:S02]  /*9390*/  PRMT R49, R165.reuse, 0x5410, R62 ;  /* 0x00005410a5317816 */ /* 0x040fe4000000003e */
[----:B------:R-:W-:Y:S01]  /*93a0*/  PRMT R37, R156, 0x5410, R67 ;  /* 0x000054109c257816 */ /* 0x000fe20000000043 */
[----:B------:R-:W-:Y:S01]  /*93b0*/  FMUL.FTZ R67, R60, R39 ;  /* 0x000000273c437220 */ /* 0x000fe20000410000 */
[----:B------:R-:W-:Y:S02]  /*93c0*/  PRMT R165, R165, 0x5432, R74 ;  /* 0x00005432a5a57816 */ /* 0x000fe4000000004a */
[----:B------:R-:W-:Y:S01]  /*93d0*/  PRMT R156, R156, 0x5432, R65 ;  /* 0x000054329c9c7816 */ /* 0x000fe20000000041 */
[----:B------:R-:W-:Y:S01]  /*93e0*/  FMUL.FTZ R65, R60, R63 ;  /* 0x0000003f3c417220 */ /* 0x000fe20000410000 */
[----:B------:R-:W-:Y:S01]  /*93f0*/  LOP3.LUT R61, R61, 0xffff0000, RZ, 0xc0, !PT ;  /* 0xffff00003d3d7812 */ /* 0x000fe200078ec0ff */
[----:B------:R-:W-:Y:S01]  /*9400*/  IMAD.U32 R62, R165, 0x10000, RZ ;  /* 0x00010000a53e7824 */ /* 0x000fe200078e00ff */
[----:B------:R-:W-:Y:S01]  /*9410*/  LOP3.LUT R158, R158, 0xffff0000, RZ, 0xc0, !PT ;  /* 0xffff00009e9e7812 */ /* 0x000fe200078ec0ff */
[----:B------:R-:W-:Y:S01]  /*9420*/  IMAD.U32 R60, R156, 0x10000, RZ ;  /* 0x000100009c3c7824 */ /* 0x000fe200078e00ff */
[----:B------:R-:W-:Y:S01]  /*9430*/  LOP3.LUT R53, R33, 0xffff0000, RZ, 0xc0, !PT ;  /* 0xffff000021357812 */ /* 0x000fe200078ec0ff */
[----:B------:R-:W-:Y:S01]  /*9440*/  FFMA.FTZ R39, R48, R39, -R65 ;  /* 0x0000002730277223 */ /* 0x000fe20000010841 */
[----:B------:R-:W-:Y:S01]  /*9450*/  FMUL.FTZ R64, R50, R61 ;  /* 0x0000003d32407220 */ /* 0x000fe20000410000 */
[----:B------:R-:W-:Y:S01]  /*9460*/  FFMA.FTZ R48, R48, R63, R67 ;  /* 0x0000003f30307223 */ /* 0x000fe20000010043 */
[C---:B------:R-:W-:Y:S01]  /*9470*/  FMUL.FTZ R63, R55.reuse, R62 ;  /* 0x0000003e373f7220 */ /* 0x040fe20000410000 */
[----:B------:R-:W-:Y:S01]  /*9480*/  FMUL.FTZ R66, R50, R158 ;  /* 0x0000009e32427220 */ /* 0x000fe20000410000 */
[----:B------:R-:W-:Y:S01]  /*9490*/  FMUL.FTZ R55, R55, R60 ;  /* 0x0000003c37377220 */ /* 0x000fe20000410000 */
[----:B------:R-:W-:Y:S01]  /*94a0*/  FFMA.FTZ R50, R53, R158, -R64 ;  /* 0x0000009e35327223 */ /* 0x000fe20000010840 */
[----:B------:R-:W-:Y:S01]  /*94b0*/  LOP3.LUT R64, R165, 0xffff0000, RZ, 0xc0, !PT ;  /* 0xffff0000a5407812 */ /* 0x000fe200078ec0ff */
[----:B------:R-:W-:Y:S01]  /*94c0*/  FFMA.FTZ R63, R54, R60, -R63 ;  /* 0x0000003c363f7223 */ /* 0x000fe2000001083f */
[----:B------:R-:W-:Y:S01]  /*94d0*/  LOP3.LUT R156, R156, 0xffff0000, RZ, 0xc0, !PT ;  /* 0xffff00009c9c7812 */ /* 0x000fe200078ec0ff */
[----:B------:R-:W-:Y:S01]  /*94e0*/  FFMA.FTZ R62, R54, R62, R55 ;  /* 0x0000003e363e7223 */ /* 0x000fe20000010037 */
[----:B------:R-:W-:-:S02]  /*94f0*/  IMAD.U32 R55, R166, 0x10000, RZ ;  /* 0x00010000a6377824 */ /* 0x000fc400078e00ff */
[----:B------:R-:W-:Y:S01]  /*9500*/  FFMA.FTZ R53, R53, R61, R66 ;  /* 0x0000003d35357223 */ /* 0x000fe20000010042 */
[C---:B------:R-:W-:Y:S02]  /*9510*/  IMAD.U32 R54, R52.reuse, 0x10000, RZ ;  /* 0x0001000034367824 */ /* 0x040fe400078e00ff */
[C---:B------:R-:W-:Y:S01]  /*9520*/  FMUL.FTZ R60, R51.reuse, R64 ;  /* 0x00000040333c7220 */ /* 0x040fe20000410000 */
[----:B------:R-:W-:Y:S01]  /*9530*/  FMUL.FTZ R66, R51, R156 ;  /* 0x0000009c33427220 */ /* 0x000fe20000410000 */
[----:B------:R-:W-:Y:S01]  /*9540*/  LOP3.LUT R51, R52, 0xffff0000, RZ, 0xc0, !PT ;  /* 0xffff000034337812 */ /* 0x000fe200078ec0ff */
[CC--:B------:R-:W-:Y:S01]  /*9550*/  FMUL.FTZ R52, R46.reuse, R55.reuse ;  /* 0x000000372e347220 */ /* 0x0c0fe20000410000 */
[----:B------:R-:W-:Y:S01]  /*9560*/  LOP3.LUT R47, R35, 0xffff0000, RZ, 0xc0, !PT ;  /* 0xffff0000232f7812 */ /* 0x000fe200078ec0ff */
        /* <DEDUP_REMOVED lines=8> */
[----:B------:R-:W-:-:S02]  /*95f0*/  IMAD.U32 R34, R38, 0x10000, RZ ;  /* 0x0001000026227824 */ /* 0x000fc400078e00ff */
[C---:B------:R-:W-:Y:S01]  /*9600*/  FFMA.FTZ R60, R47.reuse, R156, -R60 ;  /* 0x0000009c2f3c7223 */ /* 0x040fe2000001083c */
[----:B------:R-:W-:Y:S01]  /*9610*/  FFMA.FTZ R65, R47, R64, R66 ;  /* 0x000000402f417223 */ /* 0x000fe20000010042 */
[C---:B------:R-:W-:Y:S01]  /*9620*/  IMAD.U32 R45, R49.reuse, 0x10000, RZ ;  /* 0x00010000312d7824 */ /* 0x040fe200078e00ff */
[----:B------:R-:W-:Y:S01]  /*9630*/  LOP3.LUT R38, R38, 0xffff0000, RZ, 0xc0, !PT ;  /* 0xffff000026267812 */ /* 0x000fe200078ec0ff */
[C---:B------:R-:W-:Y:S01]  /*9640*/  FMUL.FTZ R47, R36.reuse, R61 ;  /* 0x0000003d242f7220 */ /* 0x040fe20000410000 */
[-C--:B------:R-:W-:Y:S01]  /*9650*/  FMUL.FTZ R55, R36, R51.reuse ;  /* 0x0000003324377220 */ /* 0x080fe20000410000 */
[----:B------:R-:W-:Y:S01]  /*9660*/  LOP3.LUT R49, R49, 0xffff0000, RZ, 0xc0, !PT ;  /* 0xffff000031317812 */ /* 0x000fe200078ec0ff */
[C---:B------:R-:W-:Y:S01]  /*9670*/  IMAD.U32 R36, R37.reuse, 0x10000, RZ ;  /* 0x0001000025247824 */ /* 0x040fe200078e00ff */
[----:B------:R-:W-:Y:S01]  /*9680*/  LOP3.LUT R37, R37, 0xffff0000, RZ, 0xc0, !PT ;  /* 0xffff000025257812 */ /* 0x000fe200078ec0ff */
[C---:B------:R-:W-:Y:S01]  /*9690*/  FFMA.FTZ R47, R32.reuse, R51, -R47 ;  /* 0x00000033202f7223 */ /* 0x040fe2000001082f */
[----:B------:R-:W-:Y:S01]  /*96a0*/  FFMA.FTZ R55, R32, R61, R55 ;  /* 0x0000003d20377223 */ /* 0x000fe20000010037 */
[----:B------:R-:W-:Y:S01]  /*96b0*/  FMUL.FTZ R32, R34, R45 ;  /* 0x0000002d22207220 */ /* 0x000fe20000410000 */
[----:B------:R-:W-:Y:S01]  /*96c0*/  FMUL.FTZ R54, R38, R49 ;  /* 0x0000003126367220 */ /* 0x000fe20000410000 */
        /* <DEDUP_REMOVED lines=19> */
.L_x_2792:
[----:B------:R-:W-:Y:S05]  /*9800*/  BSYNC B2 ;  /* 0x0000000000027941 */ /* 0x000fea0003800000 */
.L_x_2791:
[----:B0-----:R0:W-:Y:S04]  /*9810*/  STG.E.128 desc[UR60][R40.64], R32 ;  /* 0x0000002028007986 */ /* 0x0011e8000c101d3c */
[----:B--2---:R0:W-:Y:S02]  /*9820*/  @!P3 STG.E.128 desc[UR60][R42.64], R36 ;  /* 0x000000242a00b986 */ /* 0x0041e4000c101d3c */
.L_x_2790:
[----:B------:R-:W-:Y:S05]  /*9830*/  BSYNC B1 ;  /* 0x0000000000017941 */ /* 0x000fea0003800000 */
.L_x_2789:
        /* <DEDUP_REMOVED lines=12> */
[C---:B------:R-:W-:Y:S02]  /*9900*/  LEA R40, P3, R41.reuse, R114, 0x1 ;  /* 0x0000007229287211 */ /* 0x040fe400078608ff */
[----:B------:R-:W-:Y:S01]  /*9910*/  SHF.R.S32.HI R33, RZ, 0x1f, R148 ;  /* 0x0000001fff217819 */ /* 0x000fe20000011494 */
[----:B------:R-:W-:Y:S01]  /*9920*/  IMAD.SHL.U32 R42, R148, 0x8, RZ ;  /* 0x00000008942a7824 */ /* 0x000fe200078e00ff */
[----:B------:R-:W-:Y:S02]  /*9930*/  LEA.HI.X R41, R41, R115, R46, 0x1, P3 ;  /* 0x0000007329297211 */ /* 0x000fe400018f0c2e */
[----:B------:R-:W-:Y:S02]  /*9940*/  LEA.HI R33, R33, R148, RZ, 0x3 ;  /* 0x0000009421217211 */ /* 0x000fe400078f18ff */
[----:B------:R-:W-:-:S03]  /*9950*/  LOP3.LUT R32, R195, 0x38, R42, 0xf8, !PT ;  /* 0x00000038c3207812 */ /* 0x000fc600078ef82a */
[----:B------:R-:W-:Y:S01]  /*9960*/  IMAD.SHL.U32 R33, R33, 0x400, RZ ;  /* 0x0000040021217824 */ /* 0x000fe200078e00ff */
[----:B------:R-:W-:-:S04]  /*9970*/  LOP3.LUT R32, R32, R231, RZ, 0x3c, !PT ;  /* 0x000000e720207212 */ /* 0x000fc800078e3cff */
[----:B------:R-:W-:-:S04]  /*9980*/  LOP3.LUT R33, R33, 0x7fffe000, RZ, 0xc0, !PT ;  /* 0x7fffe00021217812 */ /* 0x000fc800078ec0ff */
[----:B------:R-:W-:Y:S01]  /*9990*/  IADD3 R32, R32, R33, R199 ;  /* 0x0000002120207210 */ /* 0x000fe20007ffe0c7 */
[----:B------:R-:W-:-:S04]  /*99a0*/  IMAD R33, R17, 0x6000, R138 ;  /* 0x0000600011217824 */ /* 0x000fc800078e028a */
        /* <DEDUP_REMOVED lines=17> */
[----:B------:R-:W-:Y:S02]  /*9ac0*/  PRMT R153, R153, 0x5432, R56 ;  /* 0x0000543299997816 */ /* 0x000fe40000000038 */
[----:B------:R-:W-:Y:S01]  /*9ad0*/  SHF.R.U64 R57, R70, 0x10, R71 ;  /* 0x0000001046397819 */ /* 0x000fe20000001247 */
[----:B------:R-:W-:Y:S01]  /*9ae0*/  IMAD.U32 R56, R55, 0x10000, RZ ;  /* 0x0001000037387824 */ /* 0x000fe200078e00ff */
[----:B------:R-:W-:Y:S02]  /*9af0*/  SHF.R.U64 R53, R58, 0x10, R59 ;  /* 0x000000103a357819 */ /* 0x000fe4000000123b */
[----:B------:R-:W-:Y:S01]  /*9b00*/  SHF.R.U32.HI R71, RZ, 0x10, R71 ;  /* 0x00000010ff477819 */ /* 0x000fe20000011647 */
[----:B------:R-:W-:Y:S01]  /*9b10*/  FMUL.FTZ R58, R49, R56 ;  /* 0x00000038313a7220 */ /* 0x000fe20000410000 */
[----:B------:R-:W-:Y:S01]  /*9b20*/  PRMT R155, R155, 0x5410, R54 ;  /* 0x000054109b9b7816 */ /* 0x000fe20000000036 */
[----:B------:R-:W-:Y:S01]  /*9b30*/  IMAD.U32 R54, R153, 0x10000, RZ ;  /* 0x0001000099367824 */ /* 0x000fe200078e00ff */
[----:B------:R-:W-:-:S02]  /*9b40*/  SHF.R.U32.HI R59, RZ, 0x10, R59 ;  /* 0x00000010ff3b7819 */ /* 0x000fc4000001163b */
[----:B------:R-:W-:Y:S01]  /*9b50*/  PRMT R57, R154, 0x5410, R57 ;  /* 0x000054109a397816 */ /* 0x000fe20000000039 */
[-C--:B------:R-:W-:Y:S01]  /*9b60*/  FMUL.FTZ R60, R49, R54.reuse ;  /* 0x00000036313c7220 */ /* 0x080fe20000410000 */
[----:B------:R-:W-:Y:S01]  /*9b70*/  LOP3.LUT R50, R37, 0xffff0000, RZ, 0xc0, !PT ;  /* 0xffff000025327812 */ /* 0x000fe200078ec0ff */
[C---:B------:R-:W-:Y:S01]  /*9b80*/  FFMA.FTZ R49, R45.reuse, R54, -R58 ;  /* 0x000000362d317223 */ /* 0x040fe2000001083a */
[----:B------:R-:W-:Y:S01]  /*9b90*/  PRMT R53, R152, 0x5410, R53 ;  /* 0x0000541098357816 */ /* 0x000fe20000000035 */
[----:B------:R-:W-:Y:S01]  /*9ba0*/  FFMA.FTZ R60, R45, R56, R60 ;  /* 0x000000382d3c7223 */ /* 0x000fe2000001003c */
[----:B------:R-:W-:Y:S01]  /*9bb0*/  PRMT R154, R154, 0x5432, R71 ;  /* 0x000054329a9a7816 */ /* 0x000fe20000000047 */
[----:B------:R-:W-:Y:S01]  /*9bc0*/  IMAD.U32 R37, R35, 0x10000, RZ ;  /* 0x0001000023257824 */ /* 0x000fe200078e00ff */
[----:B------:R-:W-:Y:S02]  /*9bd0*/  LOP3.LUT R55, R55, 0xffff0000, RZ, 0xc0, !PT ;  /* 0xffff000037377812 */ /* 0x000fe400078ec0ff */
[----:B------:R-:W-:Y:S01]  /*9be0*/  PRMT R152, R152, 0x5432, R59 ;  /* 0x0000543298987816 */ /* 0x000fe2000000003b */
[----:B------:R-:W-:Y:S01]  /*9bf0*/  IMAD.U32 R58, R154, 0x10000, RZ ;  /* 0x000100009a3a7824 */ /* 0x000fe200078e00ff */
[----:B------:R-:W-:Y:S01]  /*9c00*/  LOP3.LUT R153, R153, 0xffff0000, RZ, 0xc0, !PT ;  /* 0xffff000099997812 */ /* 0x000fe200078ec0ff */
[----:B------:R-:W-:Y:S01]  /*9c10*/  FMUL.FTZ R59, R50, R55 ;  /* 0x00000037323b7220 */ /* 0x000fe20000410000 */
[----:B------:R-:W-:Y:S01]  /*9c20*/  LOP3.LUT R46, R33, 0xffff0000, RZ, 0xc0, !PT ;  /* 0xffff0000212e7812 */ /* 0x000fe200078ec0ff */
[----:B------:R-:W-:Y:S01]  /*9c30*/  IMAD.U32 R54, R152, 0x10000, RZ ;  /* 0x0001000098367824 */ /* 0x000fe200078e00ff */
[----:B------:R-:W-:Y:S01]  /*9c40*/  LOP3.LUT R39, R39, 0xffff0000, RZ, 0xc0, !PT ;  /* 0xffff000027277812 */ /* 0x000fe200078ec0ff */
[-C--:B------:R-:W-:Y:S01]  /*9c50*/  FMUL.FTZ R45, R50, R153.reuse ;  /* 0x00000099322d7220 */ /* 0x080fe20000410000 */
[----:B------:R-:W-:Y:S01]  /*9c60*/  LOP3.LUT R154, R154, 0xffff0000, RZ, 0xc0, !PT ;  /* 0xffff00009a9a7812 */ /* 0x000fe200078ec0ff */
[----:B------:R-:W-:Y:S01]  /*9c70*/  FFMA.FTZ R56, R46, R153, -R59 ;  /* 0x000000992e387223 */ /* 0x000fe2000001083b */
[C---:B------:R-:W-:Y:S01]  /*9c80*/  FMUL.FTZ R50, R51.reuse, R58 ;  /* 0x0000003a33327220 */ /* 0x040fe20000410000 */
[----:B------:R-:W-:Y:S01]  /*9c90*/  LOP3.LUT R152, R152, 0xffff0000, RZ, 0xc0, !PT ;  /* 0xffff000098987812 */ /* 0x000fe200078ec0ff */
[----:B------:R-:W-:Y:S01]  /*9ca0*/  FMUL.FTZ R59, R51, R54 ;  /* 0x00000036333b7220 */ /* 0x000fe20000410000 */
[----:B------:R-:W-:Y:S01]  /*9cb0*/  LOP3.LUT R47, R35, 0xffff0000, RZ, 0xc0, !PT ;  /* 0xffff0000232f7812 */ /* 0x000fe200078ec0ff */
[----:B------:R-:W-:Y:S01]  /*9cc0*/  FFMA.FTZ R55, R46, R55, R45 ;  /* 0x000000372e377223 */ /* 0x000fe2000001002d */
[----:B------:R-:W-:Y:S01]  /*9cd0*/  FMUL.FTZ R46, R39, R154 ;  /* 0x0000009a272e7220 */ /* 0x000fe20000410000 */
[----:B------:R-:W-:-:S02]  /*9ce0*/  IMAD.U32 R45, R155, 0x10000, RZ ;  /* 0x000100009b2d7824 */ /* 0x000fc400078e00ff */
[C---:B------:R-:W-:Y:S01]  /*9cf0*/  FFMA.FTZ R51, R37.reuse, R54, -R50 ;  /* 0x0000003625337223 */ /* 0x040fe20000010832 */
[----:B------:R-:W-:Y:S01]  /*9d00*/  FFMA.FTZ R59, R37, R58, R59 ;  /* 0x0000003a253b7223 */ /* 0x000fe2000001003b */
[-C--:B------:R-:W-:Y:S01]  /*9d10*/  FMUL.FTZ R50, R39, R152.reuse ;  /* 0x0000009827327220 */ /* 0x080fe20000410000 */
[----:B------:R-:W-:Y:S02]  /*9d20*/  IMAD.U32 R37, R52, 0x10000, RZ ;  /* 0x0001000034257824 */ /* 0x000fe400078e00ff */
[----:B------:R-:W-:Y:S01]  /*9d30*/  FFMA.FTZ R152, R47, R152, -R46 ;  /* 0x000000982f987223 */ /* 0x000fe2000001082e */
[----:B------:R-:W-:Y:S01]  /*9d40*/  LOP3.LUT R36, R36, 0xffff0000, RZ, 0xc0, !PT ;  /* 0xffff000024247812 */ /* 0x000fe200078ec0ff */
[C---:B------:R-:W-:Y:S01]  /*9d50*/  FMUL.FTZ R46, R48.reuse, R45 ;  /* 0x0000002d302e7220 */ /* 0x040fe20000410000 */
[----:B------:R-:W-:Y:S01]  /*9d60*/  LOP3.LUT R155, R155, 0xffff0000, RZ, 0xc0, !PT ;  /* 0xffff00009b9b7812 */ /* 0x000fe200078ec0ff */
[-C--:B------:R-:W-:Y:S01]  /*9d70*/  FMUL.FTZ R48, R48, R37.reuse ;  /* 0x0000002530307220 */ /* 0x080fe20000410000 */
[----:B------:R-:W-:Y:S01]  /*9d80*/  LOP3.LUT R52, R52, 0xffff0000, RZ, 0xc0, !PT ;  /* 0xffff000034347812 */ /* 0x000fe200078ec0ff */
[----:B------:R-:W-:Y:S01]  /*9d90*/  FFMA.FTZ R154, R47, R154, R50 ;  /* 0x0000009a2f9a7223 */ /* 0x000fe20000010032 */
[----:B------:R-:W-:Y:S01]  /*9da0*/  LOP3.LUT R33, R32, 0xffff0000, RZ, 0xc0, !PT ;  /* 0xffff000020217812 */ /* 0x000fe200078ec0ff */
        /* <DEDUP_REMOVED lines=10> */
[----:B------:R-:W-:Y:S01]  /*9e50*/  FFMA.FTZ R48, R43, R45, R48 ;  /* 0x0000002d2b307223 */ /* 0x000fe20000010030 */
[----:B------:R-:W-:Y:S01]  /*9e60*/  FFMA.FTZ R39, R33, R52, -R50 ;  /* 0x0000003421277223 */ /* 0x000fe20000010832 */
[----:B------:R-:W-:Y:S01]  /*9e70*/  LOP3.LUT R34, R34, 0xffff0000, RZ, 0xc0, !PT ;  /* 0xffff000022227812 */ /* 0x000fe200078ec0ff */
[C---:B------:R-:W-:Y:S01]  /*9e80*/  FMUL.FTZ R43, R35.reuse, R37 ;  /* 0x00000025232b7220 */ /* 0x040fe20000410000 */
[-C--:B------:R-:W-:Y:S01]  /*9e90*/  FMUL.FTZ R50, R35, R36.reuse ;  /* 0x0000002423327220 */ /* 0x080fe20000410000 */
[C---:B------:R-:W-:Y:S01]  /*9ea0*/  FMUL.FTZ R35, R38.reuse, R57 ;  /* 0x0000003926237220 */ /* 0x040fe20000410000 */
[----:B------:R-:W-:Y:S01]  /*9eb0*/  FMUL.FTZ R38, R38, R53 ;  /* 0x0000003526267220 */ /* 0x000fe20000410000 */
[C---:B------:R-:W-:Y:S01]  /*9ec0*/  FFMA.FTZ R43, R32.reuse, R36, -R43 ;  /* 0x00000024202b7223 */ /* 0x040fe2000001082b */
[----:B------:R-:W-:Y:S01]  /*9ed0*/  FFMA.FTZ R50, R32, R37, R50 ;  /* 0x0000002520327223 */ /* 0x000fe20000010032 */
[----:B------:R-:W-:Y:S01]  /*9ee0*/  FFMA.FTZ R33, R33, R155, R54 ;  /* 0x0000009b21217223 */ /* 0x000fe20000010036 */
[C---:B------:R-:W-:Y:S01]  /*9ef0*/  FFMA.FTZ R32, R34.reuse, R53, -R35 ;  /* 0x0000003522207223 */ /* 0x040fe20000010823 */
        /* <DEDUP_REMOVED lines=12> */
.L_x_2794:
[----:B------:R-:W-:Y:S05]  /*9fc0*/  BSYNC B1 ;  /* 0x0000000000017941 */ /* 0x000fea0003800000 */
.L_x_2793:
        /* <DEDUP_REMOVED lines=10> */
.L_x_2710:
[----:B------:R-:W2:Y:S02]  /*a070*/  LDL R32, [R1+0x24] ;  /* 0x0000240001207983 */ /* 0x000ea40000100800 */
[----:B--2---:R-:W-:-:S13]  /*a080*/  R2UR UR4, R32 ;  /* 0x00000000200472ca */ /* 0x004fda00000e0000 */
[----:B------:R-:W-:-:S06]  /*a090*/  UISETP.NE.AND UP0, UPT, UR4, 0x3, UPT ;  /* 0x000000030400788c */ /* 0x000fcc000bf05270 */
[----:B------:R-:W-:-:S13]  /*a0a0*/  PLOP3.LUT P2, PT, PT, PT, UP0, 0x80, 0x0 ;  /* 0x000000000000781c */ /* 0x000fda0003f4f008 */
[----:B------:R-:W-:Y:S05]  /*a0b0*/  @!P2 BRA `(.L_x_2795) ;  /* 0x000000000004a947 */ /* 0x000fea0003800000 */
[----:B------:R-:W-:Y:S01]  /*a0c0*/  BPT.TRAP 0x1 ;  /* 0x000000040000795c */ /* 0x000fe20000300000 */
.L_x_2795:
        /* <DEDUP_REMOVED lines=8> */
.L_x_3087:
[----:B------:R-:W-:Y:S05]  /*a150*/  BSYNC B1 ;  /* 0x0000000000017941 */ /* 0x000fea0003800000 */
.L_x_2796:
        /* <DEDUP_REMOVED lines=20> */
.L_x_2799:
[----:B------:R-:W-:Y:S05]  /*a2a0*/  BSYNC B1 ;  /* 0x0000000000017941 */ /* 0x000fea0003800000 */
.L_x_2798:
        /* <DEDUP_REMOVED lines=20> */
.L_x_2743:
[----:B------:R-:W-:Y:S05]  /*a3f0*/  BSYNC B0 ;  /* 0x0000000000007941 */ /* 0x000fea0003800000 */
.L_x_2709:
        /* <DEDUP_REMOVED lines=17> */
.L_x_2801:
[----:B------:R-:W-:Y:S05]  /*a510*/  BSYNC B0 ;  /* 0x0000000000007941 */ /* 0x000fea0003800000 */
.L_x_2800:
[----:B------:R-:W2:Y:S01]  /*a520*/  SYNCS.PHASECHK.TRANS64.TRYWAIT P4, [R3+URZ+0x348b0], R0 ;  /* 0x0348b000030075a7 */ /* 0x000ea2000808017f */
[----:B0-----:R-:W-:Y:S01]  /*a530*/  IMAD R32, R17, 0x4000, R26 ;  /* 0x0000400011207824 */ /* 0x001fe200078e021a */
[----:B------:R-:W-:Y:S01]  /*a540*/  ULDC.64 UR56, c[0x0][0x328] ;  /* 0x0000ca0000387ab9 */ /* 0x000fe20000000a00 */
[----:B------:R-:W-:Y:S01]  /*a550*/  ULDC.64 UR58, c[0x0][0x318] ;  /* 0x0000c600003a7ab9 */ /* 0x000fe20000000a00 */
[----:B------:R-:W-:Y:S01]  /*a560*/  BSSY B0, `(.L_x_2802) ;  /* 0x0000004000007945 */ /* 0x000fe20003800000 */
[----:B------:R-:W-:Y:S01]  /*a570*/  ISETP.GE.AND P2, PT, R184, R4, PT ;  /* 0x00000004b800720c */ /* 0x000fe20003f46270 */
[----:B------:R-:W-:Y:S02]  /*a580*/  IMAD.IADD R33, R121, 0x1, R32 ;  /* 0x0000000179217824 */ /* 0x000fe400078e0220 */
[----:B--2---:R-:W-:Y:S10]  /*a590*/  @!P4 BRA `(.L_x_2803) ;  /* 0x000001a80034c947 */ /* 0x004ff40003800000 */
.L_x_3088:
[----:B------:R-:W-:Y:S05]  /*a5a0*/  BSYNC B0 ;  /* 0x0000000000007941 */ /* 0x000fea0003800000 */
.L_x_2802:
[----:B------:R-:W-:Y:S01]  /*a5b0*/  BSSY B0, `(.L_x_2804) ;  /* 0x000001a000007945 */ /* 0x000fe20003800000 */
[----:B01----:R-:W-:Y:S02]  /*a5c0*/  IMAD R0, R32, 0x2, R112 ;  /* 0x0000000220007824 */ /* 0x003fe400078e0270 */
[----:B------:R-:W-:-:S04]  /*a5d0*/  IMAD.WIDE R40, R2, 0x80, R116 ;  /* 0x0000008002287825 */ /* 0x000fc800078e0274 */
[----:B------:R-:W-:Y:S01]  /*a5e0*/  IMAD R44, R33, 0x2, R112 ;  /* 0x00000002212c7824 */ /* 0x000fe200078e0270 */
[----:B------:R-:W-:Y:S06]  /*a5f0*/  @P2 BRA `(.L_x_2805) ;  /* 0x0000000000542947 */ /* 0x000fec0003800000 */
[----:B------:R-:W-:Y:S01]  /*a600*/  IMAD R35, R41, UR56, RZ ;  /* 0x0000003829237c24 */ /* 0x000fe2000f8e02ff */
[----:B------:R-:W-:Y:S01]  /*a610*/  ULDC UR4, c[0x0][0x320] ;  /* 0x0000c80000047ab9 */ /* 0x000fe20000000800 */
[----:B------:R-:W-:Y:S01]  /*a620*/  IMAD.MOV.U32 R32, RZ, RZ, R94 ;  /* 0x000000ffff207224 */ /* 0x000fe200078e005e */
[----:B------:R-:W-:Y:S01]  /*a630*/  ISETP.GE.AND P4, PT, R18, UR4, PT ;  /* 0x0000000412007c0c */ /* 0x000fe2000bf86270 */
        /* <DEDUP_REMOVED lines=17> */
.L_x_2805:
[----:B------:R-:W-:Y:S05]  /*a750*/  BSYNC B0 ;  /* 0x0000000000007941 */ /* 0x000fea0003800000 */
.L_x_2804:
[----:B------:R-:W-:Y:S01]  /*a760*/  ISETP.GE.AND P2, PT, R213, R4, PT ;  /* 0x00000004d500720c */ /* 0x000fe20003f46270 */
[----:B------:R-:W-:-:S12]  /*a770*/  BSSY B0, `(.L_x_2806) ;  /* 0x0000018000007945 */ /* 0x000fd80003800000 */
[----:B------:R-:W-:Y:S05]  /*a780*/  @P2 BRA `(.L_x_2807) ;  /* 0x0000000000582947 */ /* 0x000fea0003800000 */
[----:B0-----:R-:W-:Y:S01]  /*a790*/  IADD3 R35, P2, R40, 0x40, RZ ;  /* 0x0000004028237810 */ /* 0x001fe20007f5e0ff */
[----:B------:R-:W-:Y:S01]  /*a7a0*/  IMAD.MOV.U32 R4, RZ, RZ, R94 ;  /* 0x000000ffff047224 */ /* 0x000fe200078e005e */
[----:B------:R-:W-:Y:S02]  /*a7b0*/  ULDC UR4, c[0x0][0x320] ;  /* 0x0000c80000047ab9 */ /* 0x000fe40000000800 */
[----:B------:R-:W-:Y:S01]  /*a7c0*/  ISETP.GE.AND P4, PT, R18, UR4, PT ;  /* 0x0000000412007c0c */ /* 0x000fe2000bf86270 */
        /* <DEDUP_REMOVED lines=18> */
.L_x_2807:
[----:B------:R-:W-:Y:S05]  /*a8f0*/  BSYNC B0 ;  /* 0x0000000000007941 */ /* 0x000fea0003800000 */
.L_x_2806:
        /* <DEDUP_REMOVED lines=19> */
.L_x_2704:
[----:B------:R-:W1:Y:S01]  /*aa30*/  LDC R0, c[0x0][0x448] ;  /* 0x00011200ff007b82 */ /* 0x000e620000000800 */
[----:B------:R-:W-:Y:S01]  /*aa40*/  BSSY B0, `(.L_x_2809) ;  /* 0x0000036000007945 */ /* 0x000fe20003800000 */
[----:B------:R-:W-:Y:S02]  /*aa50*/  CS2R R88, SRZ ;  /* 0x0000000000587805 */ /* 0x000fe4000001ff00 */
[----:B------:R-:W-:Y:S02]  /*aa60*/  CS2R R86, SRZ ;  /* 0x0000000000567805 */ /* 0x000fe4000001ff00 */
[----:B------:R-:W-:Y:S02]  /*aa70*/  CS2R R84, SRZ ;  /* 0x0000000000547805 */ /* 0x000fe4000001ff00 */
[----:B------:R-:W-:Y:S02]  /*aa80*/  CS2R R82, SRZ ;  /* 0x0000000000527805 */ /* 0x000fe4000001ff00 */
[----:B------:R-:W-:Y:S01]  /*aa90*/  CS2R R80, SRZ ;  /* 0x0000000000507805 */ /* 0x000fe2000001ff00 */
[----:B0-2---:R-:W-:Y:S01]  /*aaa0*/  IMAD.MOV.U32 R39, RZ, RZ, RZ ;  /* 0x000000ffff277224 */ /* 0x005fe200078e00ff */
[----:B------:R-:W-:Y:S01]  /*aab0*/  CS2R R76, SRZ ;  /* 0x00000000004c7805 */ /* 0x000fe2000001ff00 */
[----:B------:R-:W-:Y:S01]  /*aac0*/  IMAD.MOV.U32 R78, RZ, RZ, RZ ;  /* 0x000000ffff4e7224 */ /* 0x000fe200078e00ff */
[----:B------:R-:W-:-:S02]  /*aad0*/  CS2R R74, SRZ ;  /* 0x00000000004a7805 */ /* 0x000fc4000001ff00 */
[----:B------:R-:W-:Y:S02]  /*aae0*/  CS2R R72, SRZ ;  /* 0x0000000000487805 */ /* 0x000fe4000001ff00 */
[----:B------:R-:W-:Y:S02]  /*aaf0*/  CS2R R36, SRZ ;  /* 0x0000000000247805 */ /* 0x000fe4000001ff00 */
[----:B------:R-:W-:Y:S01]  /*ab00*/  CS2R R34, SRZ ;  /* 0x0000000000227805 */ /* 0x000fe2000001ff00 */
[----:B------:R-:W-:Y:S01]  /*ab10*/  IMAD.MOV.U32 R70, RZ, RZ, RZ ;  /* 0x000000ffff467224 */ /* 0x000fe200078e00ff */
        /* <DEDUP_REMOVED lines=9> */
[----:B-1----:R-:W-:Y:S01]  /*abb0*/  ISETP.NE.AND P0, PT, R0, 0x1, PT ;  /* 0x000000010000780c */ /* 0x002fe20003f05270 */
[----:B------:R-:W-:Y:S01]  /*abc0*/  VIADD R0, R200, 0x7f ;  /* 0x0000007fc8007836 */ /* 0x000fe20000000000 */
[----:B------:R-:W-:Y:S02]  /*abd0*/  CS2R R52, SRZ ;  /* 0x0000000000347805 */ /* 0x000fe4000001ff00 */
[----:B------:R-:W-:Y:S02]  /*abe0*/  CS2R R50, SRZ ;  /* 0x0000000000327805 */ /* 0x000fe4000001ff00 */
[----:B------:R-:W-:Y:S02]  /*abf0*/  CS2R R48, SRZ ;  /* 0x0000000000307805 */ /* 0x000fe4000001ff00 */
[----:B------:R-:W-:Y:S02]  /*ac00*/  CS2R R46, SRZ ;  /* 0x00000000002e7805 */ /* 0x000fe4000001ff00 */
[----:B------:R-:W-:-:S02]  /*ac10*/  CS2R R44, SRZ ;  /* 0x00000000002c7805 */ /* 0x000fc4000001ff00 */
[----:B------:R-:W-:Y:S02]  /*ac20*/  CS2R R42, SRZ ;  /* 0x00000000002a7805 */ /* 0x000fe4000001ff00 */
[----:B------:R-:W-:Y:S01]  /*ac30*/  CS2R R40, SRZ ;  /* 0x0000000000287805 */ /* 0x000fe2000001ff00 */
[----:B------:R-:W-:Y:S01]  /*ac40*/  IMAD.MOV.U32 R93, RZ, RZ, RZ ;  /* 0x000000ffff5d7224 */ /* 0x000fe200078e00ff */
[----:B------:R-:W-:Y:S01]  /*ac50*/  CS2R R90, SRZ ;  /* 0x00000000005a7805 */ /* 0x000fe2000001ff00 */
[----:B------:R-:W-:Y:S01]  /*ac60*/  IMAD.MOV.U32 R95, RZ, RZ, RZ ;  /* 0x000000ffff5f7224 */ /* 0x000fe200078e00ff */
[----:B------:R-:W0:Y:S01]  /*ac70*/  @P0 LDC R3, c[0x0][0x44c] ;  /* 0x00011300ff030b82 */ /* 0x000e220000000800 */
[----:B------:R-:W-:Y:S02]  /*ac80*/  IMAD.MOV.U32 R28, RZ, RZ, RZ ;  /* 0x000000ffff1c7224 */ /* 0x000fe400078e00ff */
[----:B------:R-:W-:Y:S02]  /*ac90*/  IMAD.MOV.U32 R97, RZ, RZ, RZ ;  /* 0x000000ffff617224 */ /* 0x000fe400078e00ff */
[----:B------:R-:W-:-:S02]  /*aca0*/  IMAD.MOV.U32 R10, RZ, RZ, RZ ;  /* 0x000000ffff0a7224 */ /* 0x000fc400078e00ff */
[----:B------:R-:W-:Y:S01]  /*acb0*/  IMAD.MOV.U32 R99, RZ, RZ, RZ ;  /* 0x000000ffff637224 */ /* 0x000fe200078e00ff */
[----:B------:R-:W1:Y:S01]  /*acc0*/  @P0 LDC R2, c[0x0][0x450] ;  /* 0x00011400ff020b82 */ /* 0x000e620000000800 */
[----:B0-----:R-:W-:-:S05]  /*acd0*/  @P0 IMAD.HI.U32 R3, R0, R3, RZ ;  /* 0x0000000300030227 */ /* 0x001fca00078e00ff */
[----:B-1----:R-:W-:Y:S02]  /*ace0*/  @P0 SHF.R.U32.HI R0, RZ, R2, R3 ;  /* 0x00000002ff000219 */ /* 0x002fe40000011603 */
[----:B------:R-:W-:-:S03]  /*acf0*/  PLOP3.LUT P0, PT, PT, PT, PT, 0x80, 0x0 ;  /* 0x000000000000781c */ /* 0x000fc60003f0f070 */
[----:B------:R-:W-:-:S05]  /*ad00*/  IMAD.IADD R0, R149, 0x1, R0 ;  /* 0x0000000195007824 */ /* 0x000fca00078e0200 */
[----:B------:R-:W-:-:S04]  /*ad10*/  SHF.R.S32.HI R3, RZ, 0x1f, R0 ;  /* 0x0000001fff037819 */ /* 0x000fc80000011400 */
[----:B------:R-:W-:Y:S01]  /*ad20*/  LEA.HI R3, R3, R0, RZ, 0x7 ;  /* 0x0000000003037211 */ /* 0x000fe200078f38ff */
[----:B------:R-:W-:-:S03]  /*ad30*/  IMAD.MOV.U32 R0, RZ, RZ, RZ ;  /* 0x000000ffff007224 */ /* 0x000fc600078e00ff */
[----:B------:R-:W-:-:S04]  /*ad40*/  SHF.R.S32.HI R3, RZ, 0x7, R3 ;  /* 0x00000007ff037819 */ /* 0x000fc80000011403 */
[----:B------:R-:W-:-:S04]  /*ad50*/  VIMNMX R150, R150, R3, PT ;  /* 0x0000000396967248 */ /* 0x000fc80003fe0100 */
[----:B------:R-:W-:Y:S01]  /*ad60*/  ISETP.GE.AND P1, PT, R150, 0x1, PT ;  /* 0x000000019600780c */ /* 0x000fe20003f26270 */
[----:B------:R-:W-:-:S12]  /*ad70*/  @P2 BRA `(.L_x_2810) ;  /* 0x0000000000082947 */ /* 0x000fd80003800000 */
[----:B------:R-:W0:Y:S02]  /*ad80*/  FENCE.VIEW.ASYNC.G ;  /* 0x00000000000073c6 */ /* 0x000e240000000100 */
[----:B0-----:R-:W-:Y:S06]  /*ad90*/  BAR.ARV 0xc, 0x180 ;  /* 0x0306000000007b1d */ /* 0x001fec0000002000 */
.L_x_2810:
[----:B------:R-:W-:Y:S05]  /*ada0*/  BSYNC B0 ;  /* 0x0000000000007941 */ /* 0x000fea0003800000 */
.L_x_2809:
[----:B------:R-:W-:Y:S02]  /*adb0*/  IMAD.MOV.U32 R20, RZ, RZ, RZ ;  /* 0x000000ffff147224 */ /* 0x000fe400078e00ff */
[----:B------:R-:W-:Y:S01]  /*adc0*/  IMAD.MOV.U32 R11, RZ, RZ, RZ ;  /* 0x000000ffff0b7224 */ /* 0x000fe200078e00ff */
[----:B------:R-:W-:Y:S06]  /*add0*/  @!P1 BRA `(.L_x_2811) ;  /* 0x0000010000d49947 */ /* 0x000fec0003800000 */
[----:B------:R-:W2:Y:S04]  /*ade0*/  LDL R2, [R1+0x40] ;  /* 0x0000400001027983 */ /* 0x000ea80000100800 */
[----:B------:R-:W0:Y:S01]  /*adf0*/  SHFL.IDX PT, R0, R232, RZ, 0x1f ;  /* 0x00001fffe8007589 */ /* 0x000e2200000e0000 */
[----:B--2---:R-:W-:Y:S02]  /*ae00*/  R2UR UR4, R2 ;  /* 0x00000000020472ca */ /* 0x004fe400000e0000 */
        /* <DEDUP_REMOVED lines=26> */
.L_x_2812:
        /* <DEDUP_REMOVED lines=12> */
.L_x_2816:
[----:B-1----:R1:W2:Y:S02]  /*b070*/  SYNCS.PHASECHK.TRANS64.TRYWAIT P0, [R16+URZ+0x34800], R3 ;  /* 0x03480003100075a7 */ /* 0x0022a4000800017f */
[----:B--2---:R-:W-:Y:S05]  /*b080*/  @!P0 NANOSLEEP.SYNCS 0x989680 ;  /* 0x009896800000895d */ /* 0x004fea0003900000 */
[----:B------:R-:W2:Y:S02]  /*b090*/  @!P0 SYNCS.PHASECHK.TRANS64 P0, [R16+URZ+0x34800], R3 ;  /* 0x03480003100085a7 */ /* 0x000ea4000800007f */
[----:B--2---:R-:W-:Y:S05]  /*b0a0*/  @!P0 BRA `(.L_x_2816) ;  /* 0xfffffffc00f08947 */ /* 0x004fea000383ffff */
.L_x_2815:
[----:B------:R-:W-:Y:S05]  /*b0b0*/  BSYNC B0 ;  /* 0x0000000000007941 */ /* 0x000fea0003800000 */
.L_x_2814:
[----:B------:R-:W-:Y:S05]  /*b0c0*/  BRA `(.L_x_2817) ;  /* 0x00000074000c7947 */ /* 0x000fea0003800000 */
.L_x_2813:
[----:B------:R-:W-:Y:S01]  /*b0d0*/  ISETP.NE.AND P0, PT, R24, RZ, PT ;  /* 0x000000ff1800720c */ /* 0x000fe20003f05270 */
[----:B------:R-:W-:Y:S01]  /*b0e0*/  ULDC.64 UR4, c[0x0][0x3f8] ;  /* 0x0000fe0000047ab9 */ /* 0x000fe20000000a00 */
[----:B-----5:R-:W-:Y:S01]  /*b0f0*/  SHF.R.S32.HI R0, RZ, 0x1f, R144 ;  /* 0x0000001fff007819 */ /* 0x020fe20000011490 */
[----:B------:R-:W-:Y:S01]  /*b100*/  ULDC.64 UR6, c[0x0][0x408] ;  /* 0x0001020000067ab9 */ /* 0x000fe20000000a00 */
[----:B------:R-:W-:-:S04]  /*b110*/  IMAD.WIDE.U32 R24, R144, UR4, RZ ;  /* 0x0000000490187c25 */ /* 0x000fc8000f8e00ff */
[C---:B------:R-:W-:Y:S02]  /*b120*/  IMAD R3, R0.reuse, UR4, RZ ;  /* 0x0000000400037c24 */ /* 0x040fe4000f8e02ff */
[----:B------:R-:W-:Y:S02]  /*b130*/  IMAD R5, R0, UR6, RZ ;  /* 0x0000000600057c24 */ /* 0x000fe4000f8e02ff */
[C---:B------:R-:W-:Y:S02]  /*b140*/  IMAD R3, R144.reuse, UR5, R3 ;  /* 0x0000000590037c24 */ /* 0x040fe4000f8e0203 */
[C---:B------:R-:W-:Y:S02]  /*b150*/  IMAD R5, R144.reuse, UR7, R5 ;  /* 0x0000000790057c24 */ /* 0x040fe4000f8e0205 */
[----:B------:R-:W-:-:S04]  /*b160*/  IMAD.WIDE.U32 R144, R144, UR6, RZ ;  /* 0x0000000690907c25 */ /* 0x000fc8000f8e00ff */
        /* <DEDUP_REMOVED lines=19> */
.L_x_2818:
        /* <DEDUP_REMOVED lines=39> */
.L_x_3094:
        /* <DEDUP_REMOVED lines=20> */
[----:B------:R-:W-:Y:S02]  /*b650*/  ISETP.GE.AND P2, PT, R191, UR4, PT ;  /* 0x00000004bf007c0c */ /* 0x000fe4000bf46270 */
        /* <DEDUP_REMOVED lines=49> */
[--C-:B------:R-:W-:Y:S01]  /*b970*/  @!P5 IMAD.X R65, R3, 0x1, R20.reuse, P4 ;  /* 0x000000010341d824 */ /* 0x100fe200020e0614 */
[----:B------:R1:W5:Y:S01]  /*b980*/  @!P3 LD.E.64 R56, desc[UR60][R24.64] ;  /* 0x0000003c1838b980 */ /* 0x000362000c101b00 */
[----:B------:R-:W-:-:S03]  /*b990*/  @!P5 IMAD.X R15, R5, 0x1, R20, P6 ;  /* 0x00000001050fd824 */ /* 0x000fc600030e0614 */
        /* <DEDUP_REMOVED lines=9> */
.L_x_2823:
[----:B------:R-:W-:Y:S05]  /*ba30*/  BSYNC B1 ;  /* 0x0000000000017941 */ /* 0x000fea0003800000 */
.L_x_2822:
        /* <DEDUP_REMOVED lines=55> */
.L_x_3100:
        /* <DEDUP_REMOVED lines=12> */
[----:B------:R-:W-:Y:S01]  /*be70*/  IMAD R7, R197, 0x200, R6 ;  /* 0x00000200c5077824 */ /* 0x000fe200078e0206 */
        /* <DEDUP_REMOVED lines=72> */
.L_x_2826:
[----:B------:R-:W-:Y:S05]  /*c300*/  BSYNC B1 ;  /* 0x0000000000017941 */ /* 0x000fea0003800000 */
.L_x_2825:
[----:B--2---:R-:W-:Y:S01]  /*c310*/  LEA.HI R3, R212, R212, RZ, 0x1 ;  /* 0x000000d4d4037211 */ /* 0x004fe200078f08ff */
[----:B-1----:R-:W-:Y:S01]  /*c320*/  VIADD R5, R62, 0x10400 ;  /* 0x000104003e057836 */ /* 0x002fe20000000000 */
[----:B------:R-:W-:Y:S01]  /*c330*/  VIADDMNMX R80, R80, -R200, 0x80, PT ;  /* 0x0000008050507446 */ /* 0x000fe200038009c8 */
[----:B---3--:R-:W-:Y:S01]  /*c340*/  VIADD R0, R62, 0x10440 ;  /* 0x000104403e007836 */ /* 0x008fe20000000000 */
[----:B------:R-:W-:Y:S01]  /*c350*/  LOP3.LUT R3, R3, 0xfffffffe, RZ, 0xc0, !PT ;  /* 0xfffffffe03037812 */ /* 0x000fe200078ec0ff */
[----:B------:R-:W-:Y:S01]  /*c360*/  @P0 VIADD R0, R5, 0xffffffc0 ;  /* 0xffffffc005000836 */ /* 0x000fe20000000000 */
[----:B------:R-:W-:Y:S01]  /*c370*/  BSSY B1, `(.L_x_2827) ;  /* 0x0000034000017945 */ /* 0x000fe20003800000 */
[----:B-----5:R-:W-:Y:S01]  /*c380*/  IMAD.MOV.U32 R5, RZ, RZ, R36 ;  /* 0x000000ffff057224 */ /* 0x020fe200078e0024 */
[----:B------:R-:W-:Y:S01]  /*c390*/  ISETP.GE.AND P1, PT, R184, R80, PT ;  /* 0x00000050b800720c */ /* 0x000fe20003f26270 */
[----:B------:R-:W-:Y:S02]  /*c3a0*/  IMAD.IADD R3, R212, 0x1, -R3 ;  /* 0x00000001d4037824 */ /* 0x000fe400078e0a03 */
[----:B0-----:R-:W-:Y:S01]  /*c3b0*/  IMAD.MOV.U32 R4, RZ, RZ, R30 ;  /* 0x000000ffff047224 */ /* 0x001fe200078e001e */
        /* <DEDUP_REMOVED lines=47> */
.L_x_3101:
[----:B------:R-:W-:Y:S05]  /*c6b0*/  BSYNC B1 ;  /* 0x0000000000017941 */ /* 0x000fea0003800000 */
.L_x_2827:
        /* <DEDUP_REMOVED lines=26> */
[----:B------:R-:W-:Y:S02]  /*c860*/  LOP3.LUT R108, R111, 0xffff0000, RZ, 0xc0, !PT ;  /* 0xffff00006f6c7812 */ /* 0x000fe400078ec0ff */
[C---:B0-----:R-:W-:Y:S01]  /*c870*/  LOP3.LUT R59, R6.reuse, 0xffff0000, RZ, 0xc0, !PT ;  /* 0xffff0000063b7812 */ /* 0x041fe200078ec0ff */
[----:B------:R-:W-:Y:S01]  /*c880*/  IMAD.U32 R58, R6, 0x10000, RZ ;  /* 0x00010000063a7824 */ /* 0x000fe200078e00ff */
[C---:B------:R-:W-:Y:S01]  /*c890*/  LOP3.LUT R61, R7.reuse, 0xffff0000, RZ, 0xc0, !PT ;  /* 0xffff0000073d7812 */ /* 0x040fe200078ec0ff */
[----:B------:R-:W-:-:S02]  /*c8a0*/  IMAD.U32 R60, R7, 0x10000, RZ ;  /* 0x00010000073c7824 */ /* 0x000fc400078e00ff */
[CC--:B------:R-:W-:Y:S01]  /*c8b0*/  FMUL.FTZ R115, R59.reuse, R112.reuse ;  /* 0x000000703b737220 */ /* 0x0c0fe20000410000 */
[-C--:B------:R-:W-:Y:S01]  /*c8c0*/  FMUL.FTZ R59, R59, R107.reuse ;  /* 0x0000006b3b3b7220 */ /* 0x080fe20000410000 */
[C---:B------:R-:W-:Y:S01]  /*c8d0*/  IMAD.U32 R6, R4.reuse, 0x10000, RZ ;  /* 0x0001000004067824 */ /* 0x040fe200078e00ff */
[----:B------:R-:W-:Y:S01]  /*c8e0*/  LOP3.LUT R4, R4, 0xffff0000, RZ, 0xc0, !PT ;  /* 0xffff000004047812 */ /* 0x000fe200078ec0ff */
[C---:B------:R-:W-:Y:S02]  /*c8f0*/  IMAD.U32 R7, R5.reuse, 0x10000, RZ ;  /* 0x0001000005077824 */ /* 0x040fe400078e00ff */
[C---:B------:R-:W-:Y:S01]  /*c900*/  FFMA.FTZ R115, R58.reuse, R107, -R115 ;  /* 0x0000006b3a737223 */ /* 0x040fe20000010873 */
[----:B------:R-:W-:Y:S01]  /*c910*/  FFMA.FTZ R112, R58, R112, R59 ;  /* 0x000000703a707223 */ /* 0x000fe2000001003b */
[----:B------:R-:W-:Y:S01]  /*c920*/  LOP3.LUT R5, R5, 0xffff0000, RZ, 0xc0, !PT ;  /* 0xffff000005057812 */ /* 0x000fe200078ec0ff */
[C---:B------:R-:W-:Y:S01]  /*c930*/  FMUL.FTZ R117, R61.reuse, R113 ;  /* 0x000000713d757220 */ /* 0x040fe20000410000 */
[----:B------:R-:W-:Y:S01]  /*c940*/  FMUL.FTZ R107, R61, R110 ;  /* 0x0000006e3d6b7220 */ /* 0x000fe20000410000 */
[----:B------:R-:W-:Y:S01]  /*c950*/  LOP3.LUT R58, R109, 0xffff0000, RZ, 0xc0, !PT ;  /* 0xffff00006d3a7812 */ /* 0x000fe200078ec0ff */
[----:B------:R-:W-:-:S02]  /*c960*/  IMAD.U32 R61, R111, 0x10000, RZ ;  /* 0x000100006f3d7824 */ /* 0x000fc400078e00ff */
[C---:B------:R-:W-:Y:S01]  /*c970*/  FFMA.FTZ R117, R60.reuse, R110, -R117 ;  /* 0x0000006e3c757223 */ /* 0x040fe20000010875 */
[----:B------:R-:W-:Y:S02]  /*c980*/  IMAD.U32 R59, R109, 0x10000, RZ ;  /* 0x000100006d3b7824 */ /* 0x000fe400078e00ff */
        /* <DEDUP_REMOVED lines=12> */
[----:B------:R-:W-:-:S05]  /*ca50*/  F2FP.BF16.F32.PACK_AB R5, R108, R5 ;  /* 0x000000056c05723e */ /* 0x000fca00000010ff */
[----:B------:R0:W-:Y:S02]  /*ca60*/  STS.128 [R62+0x10400], R4 ;  /* 0x010400043e007388 */ /* 0x0001e40000000c00 */
.L_x_2832:
[----:B------:R-:W-:Y:S05]  /*ca70*/  BSYNC B2 ;  /* 0x0000000000027941 */ /* 0x000fea0003800000 */
.L_x_2831:
[----:B------:R-:W-:Y:S04]  /*ca80*/  BSSY B2, `(.L_x_2833) ;  /* 0x0000030000027945 */ /* 0x000fe80003800000 */
[----:B------:R-:W-:Y:S05]  /*ca90*/  @P1 BRA `(.L_x_2834) ;  /* 0x0000000000b81947 */ /* 0x000fea0003800000 */
[----:B0-----:R-:W0:Y:S01]  /*caa0*/  LDS.128 R4, [R0] ;  /* 0x0000000000047984 */ /* 0x001e220000000c00 */
        /* <DEDUP_REMOVED lines=45> */
.L_x_2834:
[----:B------:R-:W-:Y:S05]  /*cd80*/  BSYNC B2 ;  /* 0x0000000000027941 */ /* 0x000fea0003800000 */
.L_x_2833:
        /* <DEDUP_REMOVED lines=48> */
.L_x_2836:
[----:B------:R-:W-:Y:S05]  /*d090*/  BSYNC B2 ;  /* 0x0000000000027941 */ /* 0x000fea0003800000 */
.L_x_2835:
[----:B------:R-:W-:Y:S04]  /*d0a0*/  BSSY B2, `(.L_x_2837) ;  /* 0x0000030000027945 */ /* 0x000fe80003800000 */
[----:B------:R-:W-:Y:S05]  /*d0b0*/  @P3 BRA `(.L_x_2838) ;  /* 0x0000000000b83947 */ /* 0x000fea0003800000 */
[----:B012---:R-:W0:Y:S01]  /*d0c0*/  LDS.128 R4, [R0+0x4000] ;  /* 0x0040000000047984 */ /* 0x007e220000000c00 */
        /* <DEDUP_REMOVED lines=45> */
.L_x_2838:
[----:B------:R-:W-:Y:S05]  /*d3a0*/  BSYNC B2 ;  /* 0x0000000000027941 */ /* 0x000fea0003800000 */
.L_x_2837:
[----:B------:R-:W-:Y:S04]  /*d3b0*/  BSSY B2, `(.L_x_2839) ;  /* 0x0000030000027945 */ /* 0x000fe80003800000 */
[----:B------:R-:W-:Y:S05]  /*d3c0*/  @P4 BRA `(.L_x_2840) ;  /* 0x0000000000b84947 */ /* 0x000fea0003800000 */
[----:B0123--:R-:W0:Y:S01]  /*d3d0*/  LDS.128 R4, [R62+0x18400] ;  /* 0x018400003e047984 */ /* 0x00fe220000000c00 */
        /* <DEDUP_REMOVED lines=45> */
.L_x_2840:
[----:B------:R-:W-:Y:S05]  /*d6b0*/  BSYNC B2 ;  /* 0x0000000000027941 */ /* 0x000fea0003800000 */
.L_x_2839:
[----:B------:R-:W-:Y:S05]  /*d6c0*/  @P5 BRA `(.L_x_2830) ;  /* 0x0000000000b85947 */ /* 0x000fea0003800000 */
[----:B01234-:R-:W0:Y:S01]  /*d6d0*/  LDS.128 R4, [R0+0x8000] ;  /* 0x0080000000047984 */ /* 0x01fe220000000c00 */
        /* <DEDUP_REMOVED lines=45> */
.L_x_2830:
[----:B------:R-:W-:Y:S05]  /*d9b0*/  BSYNC B1 ;  /* 0x0000000000017941 */ /* 0x000fea0003800000 */
.L_x_2829:
        /* <DEDUP_REMOVED lines=57> */
.L_x_2843:
[----:B------:R-:W-:Y:S05]  /*dd50*/  BSYNC B1 ;  /* 0x0000000000017941 */ /* 0x000fea0003800000 */
.L_x_2842:
        /* <DEDUP_REMOVED lines=48> */
.L_x_2845:
[----:B------:R-:W-:Y:S05]  /*e060*/  BSYNC B1 ;  /* 0x0000000000017941 */ /* 0x000fea0003800000 */
.L_x_2844:
        /* <DEDUP_REMOVED lines=20> */
[----:B------:R-:W-:Y:S01]  /*e1b0*/  FMUL.FTZ R33, R27, R31 ;  /* 0x0000001f1b217220 */ /* 0x000fe20000410000 */
[C---:B------:R-:W-:Y:S01]  /*e1c0*/  FMUL.FTZ R27, R29.reuse, R75 ;  /* 0x0000004b1d1b7220 */ /* 0x040fe20000410000 */
[----:B------:R-:W-:Y:S02]  /*e1d0*/  IMAD.U32 R6, R4, 0x10000, RZ ;  /* 0x0001000004067824 */ /* 0x000fe400078e00ff */
[C---:B------:R-:W-:Y:S01]  /*e1e0*/  FFMA.FTZ R35, R26.reuse, R31, R34 ;  /* 0x0000001f1a237223 */ /* 0x040fe20000010022 */
[----:B------:R-:W-:Y:S01]  /*e1f0*/  FMUL.FTZ R31, R29, R90 ;  /* 0x0000005a1d1f7220 */ /* 0x000fe20000410000 */
[C---:B------:R-:W-:Y:S02]  /*e200*/  IMAD.U32 R7, R5.reuse, 0x10000, RZ ;  /* 0x0001000005077824 */ /* 0x040fe400078e00ff */
[----:B------:R-:W-:Y:S01]  /*e210*/  FFMA.FTZ R32, R26, R30, -R33 ;  /* 0x0000001e1a207223 */ /* 0x000fe20000010821 */
[----:B------:R-:W-:Y:S01]  /*e220*/  IMAD.U32 R29, R74, 0x10000, RZ ;  /* 0x000100004a1d7824 */ /* 0x000fe200078e00ff */
[----:B------:R-:W-:Y:S01]  /*e230*/  LOP3.LUT R4, R4, 0xffff0000, RZ, 0xc0, !PT ;  /* 0xffff000004047812 */ /* 0x000fe200078ec0ff */
[----:B------:R-:W-:Y:S01]  /*e240*/  FFMA.FTZ R90, R28, R90, -R27 ;  /* 0x0000005a1c5a7223 */ /* 0x000fe2000001081b */
[----:B------:R-:W-:Y:S01]  /*e250*/  LOP3.LUT R5, R5, 0xffff0000, RZ, 0xc0, !PT ;  /* 0xffff000005057812 */ /* 0x000fe200078ec0ff */
[C---:B------:R-:W-:Y:S01]  /*e260*/  IMAD.U32 R27, R89.reuse, 0x10000, RZ ;  /* 0x00010000591b7824 */ /* 0x040fe200078e00ff */
        /* <DEDUP_REMOVED lines=16> */
.L_x_2847:
[----:B------:R-:W-:Y:S05]  /*e370*/  BSYNC B1 ;  /* 0x0000000000017941 */ /* 0x000fea0003800000 */
.L_x_2846:
        /* <DEDUP_REMOVED lines=48> */
.L_x_2849:
[----:B------:R-:W-:Y:S05]  /*e680*/  BSYNC B1 ;  /* 0x0000000000017941 */ /* 0x000fea0003800000 */
.L_x_2848:
        /* <DEDUP_REMOVED lines=48> */
.L_x_2851:
[----:B------:R-:W-:Y:S05]  /*e990*/  BSYNC B1 ;  /* 0x0000000000017941 */ /* 0x000fea0003800000 */
.L_x_2850:
        /* <DEDUP_REMOVED lines=48> */
.L_x_2820:
        /* <DEDUP_REMOVED lines=36> */
.L_x_3107:
        /* <DEDUP_REMOVED lines=32> */
[----:B------:R-:W-:Y:S02]  /*f0e0*/  CS2R R40, SRZ ;  /* 0x0000000000287805 */ /* 0x000fe4000001ff00 */
[----:B------:R-:W-:Y:S01]  /*f0f0*/  CS2R R42, SRZ ;  /* 0x00000000002a7805 */ /* 0x000fe2000001ff00 */
[--C-:B------:R-:W-:Y:S01]  /*f100*/  @!P1 IMAD.WIDE R10, R3, 0x2, R12.reuse ;  /* 0x00000002030a9825 */ /* 0x100fe200078e020c */
[----:B------:R-:W-:Y:S02]  /*f110*/  CS2R R24, SRZ ;  /* 0x0000000000187805 */ /* 0x000fe4000001ff00 */
[----:B------:R-:W-:Y:S02]  /*f120*/  CS2R R26, SRZ ;  /* 0x00000000001a7805 */ /* 0x000fe4000001ff00 */
[----:B------:R-:W-:Y:S01]  /*f130*/  CS2R R36, SRZ ;  /* 0x0000000000247805 */ /* 0x000fe2000001ff00 */
[----:B------:R-:W-:Y:S01]  /*f140*/  @!P2 IMAD.WIDE R14, R49, 0x2, R12 ;  /* 0x00000002310ea825 */ /* 0x000fe200078e020c */
[----:B------:R-:W-:Y:S01]  /*f150*/  CS2R R38, SRZ ;  /* 0x0000000000267805 */ /* 0x000fe2000001ff00 */
[----:B------:R1:W5:Y:S02]  /*f160*/  @!P1 LD.E.128 R28, desc[UR60][R10.64] ;  /* 0x0000003c0a1c9980 */ /* 0x000364000c101d00 */
[----:B------:R-:W-:-:S02]  /*f170*/  @!P1 IMAD.WIDE R12, R3, 0x2, R50 ;  /* 0x00000002030c9825 */ /* 0x000fc400078e0232 */
[----:B------:R1:W5:Y:S02]  /*f180*/  @!P2 LD.E.128 R24, desc[UR60][R14.64] ;  /* 0x0000003c0e18a980 */ /* 0x000364000c101d00 */
[--C-:B------:R-:W-:Y:S02]  /*f190*/  @!P2 IMAD.WIDE R48, R49, 0x2, R50.reuse ;  /* 0x000000023130a825 */ /* 0x100fe400078e0232 */
[----:B------:R1:W5:Y:S02]  /*f1a0*/  @!P1 LD.E.128 R40, desc[UR60][R12.64] ;  /* 0x0000003c0c289980 */ /* 0x000364000c101d00 */
[----:B0-----:R-:W-:Y:S02]  /*f1b0*/  @!P0 IMAD.WIDE R4, R18, 0x2, R50 ;  /* 0x0000000212048825 */ /* 0x001fe400078e0232 */
[----:B------:R1:W5:Y:S04]  /*f1c0*/  @!P2 LD.E.128 R36, desc[UR60][R48.64] ;  /* 0x0000003c3024a980 */ /* 0x000368000c101d00 */
[----:B------:R1:W5:Y:S02]  /*f1d0*/  @!P0 LD.E.128 R44, desc[UR60][R4.64] ;  /* 0x0000003c042c8980 */ /* 0x000364000c101d00 */
.L_x_2854:
[----:B------:R-:W-:Y:S05]  /*f1e0*/  BSYNC B1 ;  /* 0x0000000000017941 */ /* 0x000fea0003800000 */
.L_x_2853:
        /* <DEDUP_REMOVED lines=57> */
.L_x_3113:
        /* <DEDUP_REMOVED lines=47> */
.L_x_2857:
[----:B------:R-:W-:Y:S05]  /*f870*/  BSYNC B1 ;  /* 0x0000000000017941 */ /* 0x000fea0003800000 */
.L_x_2856:
[----:B-----5:R-:W-:Y:S01]  /*f880*/  IMAD.MOV.U32 R3, RZ, RZ, R4 ;  /* 0x000000ffff037224 */ /* 0x020fe200078e0004 */
[----:B------:R-:W-:Y:S01]  /*f890*/  LEA.HI R0, R212, R212, RZ, 0x1 ;  /* 0x000000d4d4007211 */ /* 0x000fe200078f08ff */
[----:B0-----:R-:W-:Y:S01]  /*f8a0*/  IMAD.MOV.U32 R60, RZ, RZ, R7 ;  /* 0x000000ffff3c7224 */ /* 0x001fe200078e0007 */
[----:B------:R-:W-:Y:S01]  /*f8b0*/  VIADDMNMX R72, R72, -R200, 0x80, PT ;  /* 0x0000008048487446 */ /* 0x000fe200038009c8 */
[----:B------:R-:W-:Y:S01]  /*f8c0*/  IMAD.MOV.U32 R20, RZ, RZ, R5 ;  /* 0x000000ffff147224 */ /* 0x000fe200078e0005 */
[----:B------:R-:W-:Y:S01]  /*f8d0*/  PRMT R89, R3, 0x7610, R89 ;  /* 0x0000761003597816 */ /* 0x000fe20000000059 */
[----:B------:R-:W-:Y:S01]  /*f8e0*/  IMAD.MOV.U32 R21, RZ, RZ, R6 ;  /* 0x000000ffff157224 */ /* 0x000fe200078e0006 */
        /* <DEDUP_REMOVED lines=47> */
.L_x_3114:
[----:B------:R-:W-:Y:S05]  /*fbe0*/  BSYNC B1 ;  /* 0x0000000000017941 */ /* 0x000fea0003800000 */
.L_x_2858:
        /* <DEDUP_REMOVED lines=11> */
[----:B0-----:R-:W-:Y:S02]  /*fca0*/  LOP3.LUT R61, R196, 0x38, R18, 0xf8, !PT ;  /* 0x00000038c43d7812 */ /* 0x001fe400078ef812 */
[----:B------:R-:W-:Y:S02]  /*fcb0*/  SHF.R.S32.HI R63, RZ, 0x1f, R60 ;  /* 0x0000001fff3f7819 */ /* 0x000fe4000001143c */
[----:B------:R-:W-:Y:S02]  /*fcc0*/  SHF.R.U64 R115, R32, 0x10, R33 ;  /* 0x0000001020737819 */ /* 0x000fe40000001221 */
[----:B------:R-:W-:Y:S01]  /*fcd0*/  LEA.HI R62, R63, R60, RZ, 0x3 ;  /* 0x0000003c3f3e7211 */ /* 0x000fe200078f18ff */
[----:B------:R-:W-:Y:S01]  /*fce0*/  IMAD.SHL.U32 R63, R60, 0x8, RZ ;  /* 0x000000083c3f7824 */ /* 0x000fe200078e00ff */
[----:B------:R-:W-:-:S02]  /*fcf0*/  LOP3.LUT R60, R61, R198, RZ, 0x3c, !PT ;  /* 0x000000c63d3c7212 */ /* 0x000fc400078e3cff */
[----:B------:R-:W-:Y:S01]  /*fd00*/  SHF.R.U32.HI R114, RZ, 0x10, R33 ;  /* 0x00000010ff727819 */ /* 0x000fe20000011621 */
[----:B------:R-:W-:Y:S01]  /*fd10*/  IMAD.SHL.U32 R62, R62, 0x400, RZ ;  /* 0x000004003e3e7824 */ /* 0x000fe200078e00ff */
[----:B------:R-:W-:Y:S01]  /*fd20*/  LOP3.LUT R63, R196, 0x38, R63, 0xf8, !PT ;  /* 0x00000038c43f7812 */ /* 0x000fe200078ef83f */
[----:B------:R-:W-:Y:S01]  /*fd30*/  IMAD R61, R197, 0x200, R60 ;  /* 0x00000200c53d7824 */ /* 0x000fe200078e023c */
[--C-:B------:R-:W-:Y:S02]  /*fd40*/  SHF.R.U64 R33, R34, 0x10, R35.reuse ;  /* 0x0000001022217819 */ /* 0x100fe40000001223 */
[----:B------:R-:W-:Y:S01]  /*fd50*/  LOP3.LUT R62, R62, 0x7fffe000, RZ, 0xc0, !PT ;  /* 0x7fffe0003e3e7812 */ /* 0x000fe200078ec0ff */
[----:B------:R-:W-:Y:S01]  /*fd60*/  IMAD R106, R61, 0x2, R16 ;  /* 0x000000023d6a7824 */ /* 0x000fe200078e0210 */
[----:B------:R-:W-:Y:S02]  /*fd70*/  LOP3.LUT R63, R63, R198, RZ, 0x3c, !PT ;  /* 0x000000c63f3f7212 */ /* 0x000fe400078e3cff */
[----:B------:R-:W-:Y:S01]  /*fd80*/  SHF.R.U32.HI R32, RZ, 0x10, R35 ;  /* 0x00000010ff207819 */ /* 0x000fe20000011623 */
[----:B------:R-:W-:Y:S01]  /*fd90*/  IMAD R62, R197, 0x200, R62 ;  /* 0x00000200c53e7824 */ /* 0x000fe200078e023e */
[----:B------:R-:W-:-:S02]  /*fda0*/  SHF.R.U64 R35, R44, 0x10, R45 ;  /* 0x000000102c237819 */ /* 0x000fc4000000122d */
[----:B------:R-:W-:Y:S01]  /*fdb0*/  SHF.R.U32.HI R44, RZ, 0x10, R45 ;  /* 0x00000010ff2c7819 */ /* 0x000fe2000001162d */
[----:B------:R-:W-:Y:S01]  /*fdc0*/  IMAD.IADD R107, R62, 0x1, R63 ;  /* 0x000000013e6b7824 */ /* 0x000fe200078e023f */
[----:B------:R-:W-:Y:S01]  /*fdd0*/  PRMT R113, R113, 0x5410, R114 ;  /* 0x0000541071717816 */ /* 0x000fe20000000072 */
[----:B------:R-:W0:Y:S01]  /*fde0*/  LDS.128 R60, [R106+0x10400] ;  /* 0x010400006a3c7984 */ /* 0x000e220000000c00 */
[----:B------:R-:W-:Y:S01]  /*fdf0*/  SHF.R.U64 R117, R46, 0x10, R47 ;  /* 0x000000102e757819 */ /* 0x000fe2000000122f */
[----:B------:R-:W-:Y:S01]  /*fe00*/  IMAD R107, R107, 0x2, R16 ;  /* 0x000000026b6b7824 */ /* 0x000fe200078e0210 */
[----:B------:R-:W-:Y:S02]  /*fe10*/  PRMT R112, R112, 0x5410, R115 ;  /* 0x0000541070707816 */ /* 0x000fe40000000073 */
[----:B------:R-:W-:Y:S02]  /*fe20*/  PRMT R114, R108, 0x5410, R35 ;  /* 0x000054106c727816 */ /* 0x000fe40000000023 */
[----:B------:R-:W1:Y:S01]  /*fe30*/  LDS.128 R64, [R107+0x10400] ;  /* 0x010400006b407984 */ /* 0x000e620000000c00 */
[----:B------:R-:W-:-:S02]  /*fe40*/  PRMT R115, R109, 0x5410, R44 ;  /* 0x000054106d737816 */ /* 0x000fc4000000002c */
[----:B------:R-:W-:Y:S01]  /*fe50*/  SHF.R.U32.HI R118, RZ, 0x10, R47 ;  /* 0x00000010ff767819 */ /* 0x000fe2000001162f */
[----:B------:R-:W-:Y:S01]  /*fe60*/  IMAD.U32 R116, R114, 0x10000, RZ ;  /* 0x0001000072747824 */ /* 0x000fe200078e00ff */
[----:B------:R-:W-:Y:S01]  /*fe70*/  PRMT R117, R110, 0x5410, R117 ;  /* 0x000054106e757816 */ /* 0x000fe20000000075 */
[----:B------:R-:W-:Y:S01]  /*fe80*/  IMAD.U32 R110, R112, 0x10000, RZ ;  /* 0x00010000706e7824 */ /* 0x000fe200078e00ff */
[----:B------:R-:W-:Y:S01]  /*fe90*/  PRMT R118, R111, 0x5410, R118 ;  /* 0x000054106f767816 */ /* 0x000fe20000000076 */
[----:B------:R-:W-:Y:S01]  /*fea0*/  IMAD.U32 R111, R115, 0x10000, RZ ;  /* 0x00010000736f7824 */ /* 0x000fe200078e00ff */
[----:B------:R-:W-:Y:S02]  /*feb0*/  LOP3.LUT R114, R114, 0xffff0000, RZ, 0xc0, !PT ;  /* 0xffff000072727812 */ /* 0x000fe400078ec0ff */
[----:B------:R-:W-:Y:S02]  /*fec0*/  PRMT R32, R69, 0x5432, R32 ;  /* 0x0000543245207816 */ /* 0x000fe40000000020 */
[----:B------:R-:W-:-:S02]  /*fed0*/  LOP3.LUT R112, R112, 0xffff0000, RZ, 0xc0, !PT ;  /* 0xffff000070707812 */ /* 0x000fc400078ec0ff */
[----:B------:R-:W-:Y:S02]  /*fee0*/  PRMT R33, R68, 0x5432, R33 ;  /* 0x0000543244217816 */ /* 0x000fe40000000021 */
[----:B------:R-:W-:Y:S01]  /*fef0*/  LOP3.LUT R115, R115, 0xffff0000, RZ, 0xc0, !PT ;  /* 0xffff000073737812 */ /* 0x000fe200078ec0ff */
        /* <DEDUP_REMOVED lines=14> */
[----:B------:R-:W-:-:S02]  /*ffe0*/  IMAD.U32 R61, R113, 0x10000, RZ ;  /* 0x00010000713d7824 */ /* 0x000fc400078e00ff */
[C---:B------:R-:W-:Y:S01]  /*fff0*/  FMUL.FTZ R124, R108.reuse, R111 ;  /* 0x0000006f6c7c7220 */ /* 0x040fe20000410000 */
[C---:B------:R-:W-:Y:S01]  /*10000*/  FFMA.FTZ R119, R35.reuse, R110, -R120 ;  /* 0x0000006e23777223 */ /* 0x040fe20000010878 */
[----:B------:R-:W-:Y:S01]  /*10010*/  FFMA.FTZ R122, R35, R116, R122 ;  /* 0x00000074237a7223 */ /* 0x000fe2000001007a */
[-C--:B------:R-:W-:Y:S01]  /*10020*/  FMUL.FTZ R108, R108, R61.reuse ;  /* 0x0000003d6c6c7220 */ /* 0x080fe20000410000 */
[----:B------:R-:W-:Y:S01]  /*10030*/  FMUL.FTZ R35, R63, R114 ;  /* 0x000000723f237220 */ /* 0x000fe20000410000 */
[----:B------:R-:W-:Y:S02]  /*10040*/  IMAD.U32 R109, R67, 0x10000, RZ ;  /* 0x00010000436d7824 */ /* 0x000fe400078e00ff */
[C---:B------:R-:W-:Y:S01]  /*10050*/  FFMA.FTZ R124, R45.reuse, R61, -R124 ;  /* 0x0000003d2d7c7223 */ /* 0x040fe2000001087c */
[----:B------:R-:W-:Y:S02]  /*10060*/  IMAD.U32 R120, R118, 0x10000, RZ ;  /* 0x0001000076787824 */ /* 0x000fe400078e00ff */
[----:B------:R-:W-:Y:S01]  /*10070*/  FFMA.FTZ R108, R45, R111, R108 ;  /* 0x0000006f2d6c7223 */ /* 0x000fe2000001006c */
[----:B------:R-:W-:-:S02]  /*10080*/  IMAD.U32 R110, R32, 0x10000, RZ ;  /* 0x00010000206e7824 */ /* 0x000fc400078e00ff */
[-C--:B------:R-:W-:Y:S01]  /*10090*/  FMUL.FTZ R63, R63, R112.reuse ;  /* 0x000000703f3f7220 */ /* 0x080fe20000410000 */
[----:B------:R-:W-:Y:S02]  /*100a0*/  IMAD.U32 R65, R66, 0x10000, RZ ;  /* 0x0001000042417824 */ /* 0x000fe400078e00ff */
[----:B------:R-:W-:Y:S01]  /*100b0*/  FFMA.FTZ R112, R44, R112, -R35 ;  /* 0x000000702c707223 */ /* 0x000fe20000010823 */
[----:B------:R-:W-:Y:S02]  /*100c0*/  IMAD.U32 R45, R117, 0x10000, RZ ;  /* 0x00010000752d7824 */ /* 0x000fe400078e00ff */
[----:B------:R-:W-:Y:S01]  /*100d0*/  FMUL.FTZ R116, R109, R120 ;  /* 0x000000786d747220 */ /* 0x000fe20000410000 */
[----:B------:R-:W-:Y:S02]  /*100e0*/  IMAD.U32 R35, R33, 0x10000, RZ ;  /* 0x0001000021237824 */ /* 0x000fe400078e00ff */
[-C--:B------:R-:W-:Y:S01]  /*100f0*/  FMUL.FTZ R109, R109, R110.reuse ;  /* 0x0000006e6d6d7220 */ /* 0x080fe20000410000 */
[----:B------:R-:W-:Y:S01]  /*10100*/  LOP3.LUT R113, R113, 0xffff0000, RZ, 0xc0, !PT ;  /* 0xffff000071717812 */ /* 0x000fe200078ec0ff */
[C---:B------:R-:W-:Y:S01]  /*10110*/  FMUL.FTZ R61, R65.reuse, R45 ;  /* 0x0000002d413d7220 */ /* 0x040fe20000410000 */
[----:B------:R-:W-:Y:S01]  /*10120*/  LOP3.LUT R66, R66, 0xffff0000, RZ, 0xc0, !PT ;  /* 0xffff000042427812 */ /* 0x000fe200078ec0ff */
[----:B------:R-:W-:Y:S01]  /*10130*/  FMUL.FTZ R65, R65, R35 ;  /* 0x0000002341417220 */ /* 0x000fe20000410000 */
[----:B------:R-:W-:Y:S01]  /*10140*/  LOP3.LUT R117, R117, 0xffff0000, RZ, 0xc0, !PT ;  /* 0xffff000075757812 */ /* 0x000fe200078ec0ff */
        /* <DEDUP_REMOVED lines=8> */
[C---:B------:R-:W-:Y:S01]  /*101d0*/  FFMA.FTZ R61, R46.reuse, R35, -R61 ;  /* 0x000000232e3d7223 */ /* 0x040fe2000001083d */
[----:B------:R-:W-:Y:S01]  /*101e0*/  FFMA.FTZ R46, R46, R45, R65 ;  /* 0x0000002d2e2e7223 */ /* 0x000fe20000010041 */
[C---:B------:R-:W-:Y:S01]  /*101f0*/  FMUL.FTZ R35, R66.reuse, R117 ;  /* 0x0000007542237220 */ /* 0x040fe20000410000 */
[C---:B------:R-:W-:Y:S01]  /*10200*/  FMUL.FTZ R45, R67.reuse, R118 ;  /* 0x00000076432d7220 */ /* 0x040fe20000410000 */
[----:B------:R-:W-:Y:S01]  /*10210*/  FMUL.FTZ R66, R66, R33 ;  /* 0x0000002142427220 */ /* 0x000fe20000410000 */
[-C--:B------:R-:W-:Y:S01]  /*10220*/  FMUL.FTZ R67, R67, R32.reuse ;  /* 0x0000002043437220 */ /* 0x080fe20000410000 */
[C---:B------:R-:W-:Y:S01]  /*10230*/  FFMA.FTZ R47, R60.reuse, R113, -R47 ;  /* 0x000000713c2f7223 */ /* 0x040fe2000001082f */
[----:B------:R-:W-:Y:S01]  /*10240*/  FFMA.FTZ R115, R60, R115, R64 ;  /* 0x000000733c737223 */ /* 0x000fe20000010040 */
        /* <DEDUP_REMOVED lines=11> */
[----:B------:R1:W-:Y:S01]  /*10300*/  STS.128 [R106+0x10400], R32 ;  /* 0x010400206a007388 */ /* 0x0003e20000000c00 */
[----:B------:R-:W-:-:S02]  /*10310*/  F2FP.BF16.F32.PACK_AB R46, R117, R46 ;  /* 0x0000002e752e723e */ /* 0x000fc400000010ff */
[----:B------:R-:W-:-:S05]  /*10320*/  F2FP.BF16.F32.PACK_AB R47, R62, R109 ;  /* 0x0000006d3e2f723e */ /* 0x000fca00000010ff */
[----:B------:R1:W-:Y:S02]  /*10330*/  STS.128 [R107+0x10400], R44 ;  /* 0x0104002c6b007388 */ /* 0x0003e40000000c00 */
.L_x_2863:
[----:B------:R-:W-:Y:S05]  /*10340*/  BSYNC B2 ;  /* 0x0000000000027941 */ /* 0x000fea0003800000 */
.L_x_2862:
[----:B------:R-:W-:Y:S04]  /*10350*/  BSSY B2, `(.L_x_2864) ;  /* 0x0000069000027945 */ /* 0x000fe80003800000 */
[----:B------:R-:W-:Y:S05]  /*10360*/  @P1 BRA `(.L_x_2865) ;  /* 0x00000004009c1947 */ /* 0x000fea0003800000 */
[----:B-1----:R-:W-:Y:S02]  /*10370*/  LEA.HI R32, R97, R217, RZ, 0x1d ;  /* 0x000000d961207211 */ /* 0x002fe400078fe8ff */
[----:B------:R-:W-:Y:S02]  /*10380*/  SHF.R.U64 R63, R28, 0x10, R29 ;  /* 0x000000101c3f7819 */ /* 0x000fe4000000121d */
[----:B------:R-:W-:Y:S02]  /*10390*/  SHF.R.S32.HI R33, RZ, 0x1f, R32 ;  /* 0x0000001fff217819 */ /* 0x000fe40000011420 */
[----:B0-----:R-:W-:Y:S02]  /*103a0*/  SHF.R.U64 R61, R30, 0x10, R31 ;  /* 0x000000101e3d7819 */ /* 0x001fe4000000121f */
[----:B------:R-:W-:Y:S01]  /*103b0*/  LEA.HI R34, R33, R32, RZ, 0x3 ;  /* 0x0000002021227211 */ /* 0x000fe200078f18ff */
[----:B------:R-:W-:Y:S01]  /*103c0*/  IMAD.SHL.U32 R33, R32, 0x8, RZ ;  /* 0x0000000820217824 */ /* 0x000fe200078e00ff */
[----:B------:R-:W-:-:S02]  /*103d0*/  SHF.R.U32.HI R28, RZ, 0x10, R29 ;  /* 0x00000010ff1c7819 */ /* 0x000fc4000001161d */
[----:B------:R-:W-:Y:S01]  /*103e0*/  SHF.R.U32.HI R30, RZ, 0x10, R31 ;  /* 0x00000010ff1e7819 */ /* 0x000fe2000001161f */
[----:B------:R-:W-:Y:S01]  /*103f0*/  IMAD.SHL.U32 R34, R34, 0x400, RZ ;  /* 0x0000040022227824 */ /* 0x000fe200078e00ff */
[----:B------:R-:W-:Y:S02]  /*10400*/  LOP3.LUT R33, R196, 0x38, R33, 0xf8, !PT ;  /* 0x00000038c4217812 */ /* 0x000fe400078ef821 */
[----:B------:R-:W-:Y:S02]  /*10410*/  SHF.R.U64 R31, R40, 0x10, R41 ;  /* 0x00000010281f7819 */ /* 0x000fe40000001229 */
[----:B------:R-:W-:Y:S02]  /*10420*/  LOP3.LUT R34, R34, 0x7fffe000, RZ, 0xc0, !PT ;  /* 0x7fffe00022227812 */ /* 0x000fe400078ec0ff */
[----:B------:R-:W-:Y:S02]  /*10430*/  LOP3.LUT R33, R33, R198, RZ, 0x3c, !PT ;  /* 0x000000c621217212 */ /* 0x000fe400078e3cff */
[----:B------:R-:W-:Y:S01]  /*10440*/  SHF.R.U64 R29, R42, 0x10, R43 ;  /* 0x000000102a1d7819 */ /* 0x000fe2000000122b */
[----:B------:R-:W-:Y:S01]  /*10450*/  IMAD R34, R197, 0x200, R34 ;  /* 0x00000200c5227824 */ /* 0x000fe200078e0222 */
[----:B------:R-:W-:-:S02]  /*10460*/  SHF.R.U32.HI R40, RZ, 0x10, R41 ;  /* 0x00000010ff287819 */ /* 0x000fc40000011629 */
[----:B------:R-:W-:Y:S01]  /*10470*/  PRMT R103, R103, 0x5410, R28 ;  /* 0x0000541067677816 */ /* 0x000fe2000000001c */
[----:B------:R-:W-:Y:S01]  /*10480*/  IMAD.IADD R45, R34, 0x1, R33 ;  /* 0x00000001222d7824 */ /* 0x000fe200078e0221 */
[----:B------:R-:W-:Y:S01]  /*10490*/  PRMT R98, R98, 0x5410, R31 ;  /* 0x0000541062627816 */ /* 0x000fe2000000001f */
[----:B------:R-:W0:Y:S01]  /*104a0*/  LDS.128 R32, [R230] ;  /* 0x00000000e6207984 */ /* 0x000e220000000c00 */
[----:B------:R-:W-:Y:S01]  /*104b0*/  PRMT R100, R100, 0x5410, R29 ;  /* 0x0000541064647816 */ /* 0x000fe2000000001d */
[----:B------:R-:W-:Y:S01]  /*104c0*/  IMAD R60, R45, 0x2, R16 ;  /* 0x000000022d3c7824 */ /* 0x000fe200078e0210 */
[----:B------:R-:W-:Y:S02]  /*104d0*/  SHF.R.U32.HI R42, RZ, 0x10, R43 ;  /* 0x00000010ff2a7819 */ /* 0x000fe4000001162b */
[----:B------:R-:W-:Y:S02]  /*104e0*/  PRMT R105, R105, 0x5410, R30 ;  /* 0x0000541069697816 */ /* 0x000fe4000000001e */
[----:B------:R-:W1:Y:S01]  /*104f0*/  LDS.128 R44, [R60+0x10400] ;  /* 0x010400003c2c7984 */ /* 0x000e620000000c00 */
[----:B------:R-:W-:Y:S01]  /*10500*/  PRMT R102, R102, 0x5410, R63 ;  /* 0x0000541066667816 */ /* 0x000fe2000000003f */
[----:B------:R-:W-:Y:S01]  /*10510*/  IMAD.U32 R63, R98, 0x10000, RZ ;  /* 0x00010000623f7824 */ /* 0x000fe200078e00ff */
[----:B------:R-:W-:-:S02]  /*10520*/  PRMT R99, R99, 0x5410, R40 ;  /* 0x0000541063637816 */ /* 0x000fc40000000028 */
[----:B------:R-:W-:Y:S01]  /*10530*/  PRMT R101, R101, 0x5410, R42 ;  /* 0x0000541065657816 */ /* 0x000fe2000000002a */
[----:B------:R-:W-:Y:S01]  /*10540*/  IMAD.U32 R62, R102, 0x10000, RZ ;  /* 0x00010000663e7824 */ /* 0x000fe200078e00ff */
[----:B------:R-:W-:Y:S02]  /*10550*/  PRMT R104, R104, 0x5410, R61 ;  /* 0x0000541068687816 */ /* 0x000fe4000000003d */
        /* <DEDUP_REMOVED lines=29> */
[C---:B------:R-:W-:Y:S01]  /*10730*/  FMUL.FTZ R35, R61.reuse, R62 ;  /* 0x0000003e3d237220 */ /* 0x040fe20000410000 */
[-C--:B------:R-:W-:Y:S01]  /*10740*/  FMUL.FTZ R61, R61, R28.reuse ;  /* 0x0000001c3d3d7220 */ /* 0x080fe20000410000 */
[----:B------:R-:W-:Y:S01]  /*10750*/  FFMA.FTZ R63, R30, R47, R63 ;  /* 0x0000002f1e3f7223 */ /* 0x000fe2000001003f */
[----:B------:R-:W-:Y:S01]  /*10760*/  LOP3.LUT R99, R99, 0xffff0000, RZ, 0xc0, !PT ;  /* 0xffff000063637812 */ /* 0x000fe200078ec0ff */
[C---:B------:R-:W-:Y:S01]  /*10770*/  FFMA.FTZ R47, R40.reuse, R28, -R35 ;  /* 0x0000001c282f7223 */ /* 0x040fe20000010823 */
[----:B------:R-:W-:Y:S01]  /*10780*/  LOP3.LUT R103, R103, 0xffff0000, RZ, 0xc0, !PT ;  /* 0xffff000067677812 */ /* 0x000fe200078ec0ff */
[----:B------:R-:W-:Y:S01]  /*10790*/  FMUL.FTZ R28, R41, R98 ;  /* 0x00000062291c7220 */ /* 0x000fe20000410000 */
[----:B------:R-:W-:Y:S01]  /*107a0*/  FFMA.FTZ R61, R40, R62, R61 ;  /* 0x0000003e283d7223 */ /* 0x000fe2000001003d */
[----:B------:R-:W-:-:S02]  /*107b0*/  IMAD.U32 R30, R100, 0x10000, RZ ;  /* 0x00010000641e7824 */ /* 0x000fc400078e00ff */
[-C--:B------:R-:W-:Y:S01]  /*107c0*/  FMUL.FTZ R40, R41, R102.reuse ;  /* 0x0000006629287220 */ /* 0x080fe20000410000 */
[C---:B------:R-:W-:Y:S01]  /*107d0*/  FMUL.FTZ R35, R44.reuse, R99 ;  /* 0x000000632c237220 */ /* 0x040fe20000410000 */
[----:B------:R-:W-:Y:S01]  /*107e0*/  FFMA.FTZ R102, R29, R102, -R28 ;  /* 0x000000661d667223 */ /* 0x000fe2000001081c */
[-C--:B------:R-:W-:Y:S01]  /*107f0*/  FMUL.FTZ R44, R44, R103.reuse ;  /* 0x000000672c2c7220 */ /* 0x080fe20000410000 */
[----:B------:R-:W-:Y:S02]  /*10800*/  IMAD.U32 R28, R104, 0x10000, RZ ;  /* 0x00010000681c7824 */ /* 0x000fe400078e00ff */
[----:B------:R-:W-:Y:S01]  /*10810*/  FMUL.FTZ R62, R43, R30 ;  /* 0x0000001e2b3e7220 */ /* 0x000fe20000410000 */
[----:B------:R-:W-:Y:S01]  /*10820*/  LOP3.LUT R100, R100, 0xffff0000, RZ, 0xc0, !PT ;  /* 0xffff000064647812 */ /* 0x000fe200078ec0ff */
[----:B------:R-:W-:Y:S01]  /*10830*/  FFMA.FTZ R42, R32, R103, -R35 ;  /* 0x00000067202a7223 */ /* 0x000fe20000010823 */
[----:B------:R-:W-:Y:S01]  /*10840*/  LOP3.LUT R104, R104, 0xffff0000, RZ, 0xc0, !PT ;  /* 0xffff000068687812 */ /* 0x000fe200078ec0ff */
[----:B------:R-:W-:Y:S01]  /*10850*/  FFMA.FTZ R44, R32, R99, R44 ;  /* 0x00000063202c7223 */ /* 0x000fe2000001002c */
[----:B------:R-:W-:Y:S01]  /*10860*/  LOP3.LUT R101, R101, 0xffff0000, RZ, 0xc0, !PT ;  /* 0xffff000065657812 */ /* 0x000fe200078ec0ff */
[-C--:B------:R-:W-:Y:S01]  /*10870*/  FMUL.FTZ R32, R43, R28.reuse ;  /* 0x0000001c2b207220 */ /* 0x080fe20000410000 */
[----:B------:R-:W-:Y:S01]  /*10880*/  LOP3.LUT R105, R105, 0xffff0000, RZ, 0xc0, !PT ;  /* 0xffff000069697812 */ /* 0x000fe200078ec0ff */
[----:B------:R-:W-:Y:S01]  /*10890*/  FFMA.FTZ R62, R31, R28, -R62 ;  /* 0x0000001c1f3e7223 */ /* 0x000fe2000001083e */
[----:B------:R-:W-:Y:S01]  /*108a0*/  FMUL.FTZ R28, R45, R100 ;  /* 0x000000642d1c7220 */ /* 0x000fe20000410000 */
[----:B------:R-:W-:Y:S01]  /*108b0*/  FFMA.FTZ R40, R29, R98, R40 ;  /* 0x000000621d287223 */ /* 0x000fe20000010028 */
[----:B------:R-:W-:Y:S01]  /*108c0*/  FMUL.FTZ R45, R45, R104 ;  /* 0x000000682d2d7220 */ /* 0x000fe20000410000 */
[----:B------:R-:W-:Y:S01]  /*108d0*/  FFMA.FTZ R31, R31, R30, R32 ;  /* 0x0000001e1f1f7223 */ /* 0x000fe20000010020 */
[C---:B------:R-:W-:Y:S01]  /*108e0*/  FMUL.FTZ R29, R46.reuse, R101 ;  /* 0x000000652e1d7220 */ /* 0x040fe20000410000 */
        /* <DEDUP_REMOVED lines=15> */
.L_x_2865:
[----:B------:R-:W-:Y:S05]  /*109e0*/  BSYNC B2 ;  /* 0x0000000000027941 */ /* 0x000fea0003800000 */
.L_x_2864:
[----:B------:R-:W-:Y:S05]  /*109f0*/  @P2 BRA `(.L_x_2861) ;  /* 0x00000004009c2947 */ /* 0x000fea0003800000 */
[----:B------:R-:W-:Y:S02]  /*10a00*/  LEA.HI R97, R97, R218, RZ, 0x1d ;  /* 0x000000da61617211 */ /* 0x000fe400078fe8ff */
[----:B-1----:R-:W-:Y:S02]  /*10a10*/  SHF.R.U64 R44, R24, 0x10, R25 ;  /* 0x00000010182c7819 */ /* 0x002fe40000001219 */
[----:B--2---:R-:W-:Y:S02]  /*10a20*/  SHF.R.S32.HI R28, RZ, 0x1f, R97 ;  /* 0x0000001fff1c7819 */ /* 0x004fe40000011461 */
[----:B------:R-:W-:Y:S02]  /*10a30*/  SHF.R.U64 R42, R26, 0x10, R27 ;  /* 0x000000101a2a7819 */ /* 0x000fe4000000121b */
[----:B------:R-:W-:Y:S01]  /*10a40*/  LEA.HI R28, R28, R97, RZ, 0x3 ;  /* 0x000000611c1c7211 */ /* 0x000fe200078f18ff */
[----:B------:R-:W-:Y:S01]  /*10a50*/  IMAD.SHL.U32 R97, R97, 0x8, RZ ;  /* 0x0000000861617824 */ /* 0x000fe200078e00ff */
[----:B------:R-:W-:-:S02]  /*10a60*/  SHF.R.U32.HI R25, RZ, 0x10, R25 ;  /* 0x00000010ff197819 */ /* 0x000fc40000011619 */
[----:B------:R-:W-:Y:S01]  /*10a70*/  SHF.R.U64 R26, R36, 0x10, R37 ;  /* 0x00000010241a7819 */ /* 0x000fe20000001225 */
[----:B------:R-:W-:Y:S01]  /*10a80*/  IMAD.SHL.U32 R28, R28, 0x400, RZ ;  /* 0x000004001c1c7824 */ /* 0x000fe200078e00ff */
[----:B------:R-:W-:Y:S02]  /*10a90*/  LOP3.LUT R97, R196, 0x38, R97, 0xf8, !PT ;  /* 0x00000038c4617812 */ /* 0x000fe400078ef861 */
[----:B------:R-:W-:Y:S02]  /*10aa0*/  SHF.R.U64 R24, R38, 0x10, R39 ;  /* 0x0000001026187819 */ /* 0x000fe40000001227 */
[----:B------:R-:W-:Y:S02]  /*10ab0*/  LOP3.LUT R28, R28, 0x7fffe000, RZ, 0xc0, !PT ;  /* 0x7fffe0001c1c7812 */ /* 0x000fe400078ec0ff */
[----:B------:R-:W-:Y:S02]  /*10ac0*/  LOP3.LUT R97, R97, R198, RZ, 0x3c, !PT ;  /* 0x000000c661617212 */ /* 0x000fe400078e3cff */
[----:B------:R-:W-:Y:S01]  /*10ad0*/  SHF.R.U32.HI R27, RZ, 0x10, R27 ;  /* 0x00000010ff1b7819 */ /* 0x000fe2000001161b */
[----:B------:R-:W-:Y:S01]  /*10ae0*/  IMAD R28, R197, 0x200, R28 ;  /* 0x00000200c51c7824 */ /* 0x000fe200078e021c */
[----:B------:R-:W-:-:S02]  /*10af0*/  SHF.R.U32.HI R37, RZ, 0x10, R37 ;  /* 0x00000010ff257819 */ /* 0x000fc40000011625 */
[----:B------:R-:W-:Y:S01]  /*10b00*/  PRMT R86, R86, 0x5410, R25 ;  /* 0x0000541056567816 */ /* 0x000fe20000000019 */
[----:B------:R-:W-:Y:S01]  /*10b10*/  IMAD.IADD R97, R28, 0x1, R97 ;  /* 0x000000011c617824 */ /* 0x000fe200078e0261 */
[----:B------:R-:W-:Y:S01]  /*10b20*/  PRMT R81, R81, 0x5410, R26 ;  /* 0x0000541051517816 */ /* 0x000fe2000000001a */
[----:B------:R-:W1:Y:S01]  /*10b30*/  LDS.128 R28, [R228] ;  /* 0x00000000e41c7984 */ /* 0x000e620000000c00 */
[----:B------:R-:W-:Y:S01]  /*10b40*/  PRMT R83, R83, 0x5410, R24 ;  /* 0x0000541053537816 */ /* 0x000fe20000000018 */
        /* <DEDUP_REMOVED lines=9> */
[----:B------:R-:W-:Y:S01]  /*10be0*/  LOP3.LUT R81, R81, 0xffff0000, RZ, 0xc0, !PT ;  /* 0xffff000051517812 */ /* 0x000fe200078ec0ff */
[----:B------:R-:W-:Y:S01]  /*10bf0*/  IMAD.U32 R43, R82, 0x10000, RZ ;  /* 0x00010000522b7824 */ /* 0x000fe200078e00ff */
[----:B------:R-:W-:Y:S02]  /*10c00*/  PRMT R84, R84, 0x5410, R39 ;  /* 0x0000541054547816 */ /* 0x000fe40000000027 */
        /* <DEDUP_REMOVED lines=30> */
[----:B------:R-:W-:Y:S01]  /*10df0*/  FMUL.FTZ R24, R32, R81 ;  /* 0x0000005120187220 */ /* 0x000fe20000410000 */
[----:B------:R-:W-:Y:S02]  /*10e00*/  IMAD.U32 R26, R83, 0x10000, RZ ;  /* 0x00010000531a7824 */ /* 0x000fe400078e00ff */
[----:B------:R-:W-:Y:S01]  /*10e10*/  FFMA.FTZ R41, R36, R41, R42 ;  /* 0x0000002924297223 */ /* 0x000fe2000001002a */
[-C--:B------:R-:W-:Y:S01]  /*10e20*/  FMUL.FTZ R36, R32, R85.reuse ;  /* 0x0000005520247220 */ /* 0x080fe20000410000 */
[----:B------:R-:W-:Y:S01]  /*10e30*/  FFMA.FTZ R32, R25, R85, -R24 ;  /* 0x0000005519207223 */ /* 0x000fe20000010818 */
[----:B------:R-:W-:Y:S01]  /*10e40*/  LOP3.LUT R34, R34, 0xffff0000, RZ, 0xc0, !PT ;  /* 0xffff000022227812 */ /* 0x000fe200078ec0ff */
[----:B------:R-:W-:Y:S01]  /*10e50*/  IMAD.U32 R24, R87, 0x10000, RZ ;  /* 0x0001000057187824 */ /* 0x000fe200078e00ff */
[----:B------:R-:W-:Y:S01]  /*10e60*/  LOP3.LUT R35, R35, 0xffff0000, RZ, 0xc0, !PT ;  /* 0xffff000023237812 */ /* 0x000fe200078ec0ff */
[----:B------:R-:W-:Y:S01]  /*10e70*/  FMUL.FTZ R42, R38, R26 ;  /* 0x0000001a262a7220 */ /* 0x000fe20000410000 */
[----:B------:R-:W-:Y:S01]  /*10e80*/  LOP3.LUT R83, R83, 0xffff0000, RZ, 0xc0, !PT ;  /* 0xffff000053537812 */ /* 0x000fe200078ec0ff */
[----:B------:R-:W-:Y:S01]  /*10e90*/  FFMA.FTZ R36, R25, R81, R36 ;  /* 0x0000005119247223 */ /* 0x000fe20000010024 */
[----:B------:R-:W-:Y:S01]  /*10ea0*/  LOP3.LUT R84, R84, 0xffff0000, RZ, 0xc0, !PT ;  /* 0xffff000054547812 */ /* 0x000fe200078ec0ff */
[-C--:B------:R-:W-:Y:S01]  /*10eb0*/  FMUL.FTZ R38, R38, R24.reuse ;  /* 0x0000001826267220 */ /* 0x080fe20000410000 */
[----:B------:R-:W-:Y:S01]  /*10ec0*/  LOP3.LUT R86, R86, 0xffff0000, RZ, 0xc0, !PT ;  /* 0xffff000056567812 */ /* 0x000fe200078ec0ff */
[----:B------:R-:W-:Y:S01]  /*10ed0*/  FFMA.FTZ R42, R27, R24, -R42 ;  /* 0x000000181b2a7223 */ /* 0x000fe2000001082a */
[----:B------:R-:W-:Y:S01]  /*10ee0*/  LOP3.LUT R87, R87, 0xffff0000, RZ, 0xc0, !PT ;  /* 0xffff000057577812 */ /* 0x000fe200078ec0ff */
[----:B------:R-:W-:Y:S01]  /*10ef0*/  FMUL.FTZ R31, R33, R82 ;  /* 0x00000052211f7220 */ /* 0x000fe20000410000 */
[----:B------:R-:W-:Y:S01]  /*10f00*/  LOP3.LUT R88, R88, 0xffff0000, RZ, 0xc0, !PT ;  /* 0xffff000058587812 */ /* 0x000fe200078ec0ff */
[C---:B------:R-:W-:Y:S01]  /*10f10*/  FMUL.FTZ R24, R34.reuse, R83 ;  /* 0x0000005322187220 */ /* 0x040fe20000410000 */
[----:B------:R-:W-:Y:S01]  /*10f20*/  FMUL.FTZ R25, R35, R84 ;  /* 0x0000005423197220 */ /* 0x000fe20000410000 */
[----:B------:R-:W-:Y:S01]  /*10f30*/  FMUL.FTZ R33, R33, R86 ;  /* 0x0000005621217220 */ /* 0x000fe20000410000 */
[-C--:B------:R-:W-:Y:S01]  /*10f40*/  FMUL.FTZ R34, R34, R87.reuse ;  /* 0x0000005722227220 */ /* 0x080fe20000410000 */
[----:B------:R-:W-:Y:S01]  /*10f50*/  FMUL.FTZ R35, R35, R88 ;  /* 0x0000005823237220 */ /* 0x000fe20000410000 */
[----:B------:R-:W-:Y:S01]  /*10f60*/  FFMA.FTZ R86, R28, R86, -R31 ;  /* 0x000000561c567223 */ /* 0x000fe2000001081f */
        /* <DEDUP_REMOVED lines=16> */
.L_x_2861:
[----:B------:R-:W-:Y:S05]  /*11070*/  BSYNC B1 ;  /* 0x0000000000017941 */ /* 0x000fea0003800000 */
.L_x_2860:
        /* <DEDUP_REMOVED lines=26> */
[----:B------:R-:W-:Y:S01]  /*11220*/  PRMT R91, R91, 0x5410, R4 ;  /* 0x000054105b5b7816 */ /* 0x000fe20000000004 */
[----:B------:R-:W-:Y:S01]  /*11230*/  IMAD.U32 R39, R89, 0x10000, RZ ;  /* 0x0001000059277824 */ /* 0x000fe200078e00ff */
[----:B------:R-:W2:Y:S01]  /*11240*/  LDS.128 R28, [R32+0x10400] ;  /* 0x01040000201c7984 */ /* 0x000ea20000000c00 */
[----:B------:R-:W-:Y:S01]  /*11250*/  PRMT R92, R92, 0x5410, R7 ;  /* 0x000054105c5c7816 */ /* 0x000fe20000000007 */
[----:B------:R-:W-:Y:S01]  /*11260*/  IMAD.U32 R40, R90, 0x10000, RZ ;  /* 0x000100005a287824 */ /* 0x000fe200078e00ff */
[----:B------:R-:W-:-:S02]  /*11270*/  PRMT R93, R93, 0x5410, R38 ;  /* 0x000054105d5d7816 */ /* 0x000fc40000000026 */
[----:B------:R-:W-:Y:S02]  /*11280*/  SHF.R.U32.HI R49, RZ, 0x10, R49 ;  /* 0x00000010ff317819 */ /* 0x000fe40000011631 */
[--C-:B------:R-:W-:Y:S01]  /*11290*/  SHF.R.U64 R36, R50, 0x10, R51.reuse ;  /* 0x0000001032247819 */ /* 0x100fe20000001233 */
[----:B------:R-:W-:Y:S01]  /*112a0*/  IMAD.U32 R38, R93, 0x10000, RZ ;  /* 0x000100005d267824 */ /* 0x000fe200078e00ff */
[----:B------:R-:W-:Y:S02]  /*112b0*/  SHF.R.U32.HI R51, RZ, 0x10, R51 ;  /* 0x00000010ff337819 */ /* 0x000fe40000011633 */
[----:B------:R-:W-:Y:S02]  /*112c0*/  PRMT R94, R94, 0x5410, R49 ;  /* 0x000054105e5e7816 */ /* 0x000fe40000000031 */
[----:B------:R-:W-:Y:S02]  /*112d0*/  PRMT R96, R96, 0x5410, R51 ;  /* 0x0000541060607816 */ /* 0x000fe40000000033 */
[----:B------:R-:W-:-:S02]  /*112e0*/  LOP3.LUT R89, R89, 0xffff0000, RZ, 0xc0, !PT ;  /* 0xffff000059597812 */ /* 0x000fc400078ec0ff */
[----:B------:R-:W-:Y:S02]  /*112f0*/  LOP3.LUT R93, R93, 0xffff0000, RZ, 0xc0, !PT ;  /* 0xffff00005d5d7812 */ /* 0x000fe400078ec0ff */
[----:B------:R-:W-:Y:S02]  /*11300*/  PRMT R95, R95, 0x5410, R36 ;  /* 0x000054105f5f7816 */ /* 0x000fe40000000024 */
        /* <DEDUP_REMOVED lines=69> */
.L_x_2867:
[----:B------:R-:W-:Y:S05]  /*11760*/  BSYNC B1 ;  /* 0x0000000000017941 */ /* 0x000fea0003800000 */
.L_x_2866:
[----:B------:R-:W-:Y:S04]  /*11770*/  BSSY B1, `(.L_x_2868) ;  /* 0x0000068000017945 */ /* 0x000fe80003800000 */
[----:B------:R-:W-:Y:S05]  /*11780*/  @P1 BRA `(.L_x_2869) ;  /* 0x0000000400981947 */ /* 0x000fea0003800000 */
[----:B-1----:R-:W-:Y:S02]  /*11790*/  LEA.HI R4, R33, R217, RZ, 0x1d ;  /* 0x000000d921047211 */ /* 0x002fe400078fe8ff */
[----:B------:R-:W-:Y:S02]  /*117a0*/  SHF.R.U64 R34, R52, 0x10, R53 ;  /* 0x0000001034227819 */ /* 0x000fe40000001235 */
[----:B------:R-:W-:Y:S01]  /*117b0*/  SHF.R.S32.HI R5, RZ, 0x1f, R4 ;  /* 0x0000001fff057819 */ /* 0x000fe20000011404 */
[----:B------:R-:W-:Y:S01]  /*117c0*/  IMAD.SHL.U32 R6, R4, 0x8, RZ ;  /* 0x0000000804067824 */ /* 0x000fe200078e00ff */
[----:B---3--:R-:W-:Y:S02]  /*117d0*/  SHF.R.U64 R30, R8, 0x10, R9 ;  /* 0x00000010081e7819 */ /* 0x008fe40000001209 */
[----:B------:R-:W-:Y:S02]  /*117e0*/  LEA.HI R5, R5, R4, RZ, 0x3 ;  /* 0x0000000405057211 */ /* 0x000fe400078f18ff */
[----:B------:R-:W-:-:S02]  /*117f0*/  LOP3.LUT R4, R195, 0x38, R6, 0xf8, !PT ;  /* 0x00000038c3047812 */ /* 0x000fc400078ef806 */
[----:B------:R-:W-:Y:S01]  /*11800*/  SHF.R.U32.HI R9, RZ, 0x10, R9 ;  /* 0x00000010ff097819 */ /* 0x000fe20000011609 */
[----:B------:R-:W-:Y:S01]  /*11810*/  IMAD.SHL.U32 R5, R5, 0x400, RZ ;  /* 0x0000040005057824 */ /* 0x000fe200078e00ff */
[----:B------:R-:W-:Y:S02]  /*11820*/  LOP3.LUT R4, R4, R231, RZ, 0x3c, !PT ;  /* 0x000000e704047212 */ /* 0x000fe400078e3cff */
[----:B------:R-:W-:Y:S02]  /*11830*/  PRMT R77, R77, 0x5410, R34 ;  /* 0x000054104d4d7816 */ /* 0x000fe40000000022 */
[----:B------:R-:W-:Y:S02]  /*11840*/  LOP3.LUT R5, R5, 0x7fffe000, RZ, 0xc0, !PT ;  /* 0x7fffe00005057812 */ /* 0x000fe400078ec0ff */
[----:B------:R-:W-:Y:S01]  /*11850*/  PRMT R73, R73, 0x5410, R30 ;  /* 0x0000541049497816 */ /* 0x000fe2000000001e */
[----:B------:R-:W-:Y:S01]  /*11860*/  IMAD.U32 R34, R77, 0x10000, RZ ;  /* 0x000100004d227824 */ /* 0x000fe200078e00ff */
[----:B------:R-:W-:-:S02]  /*11870*/  IADD3 R25, R4, R5, R199 ;  /* 0x0000000504197210 */ /* 0x000fc40007ffe0c7 */
[----:B------:R-:W1:Y:S01]  /*11880*/  LDS.128 R4, [R227] ;  /* 0x00000000e3047984 */ /* 0x000e620000000c00 */
[----:B------:R-:W-:Y:S01]  /*11890*/  SHF.R.U32.HI R53, RZ, 0x10, R53 ;  /* 0x00000010ff357819 */ /* 0x000fe20000011635 */
[----:B------:R-:W-:Y:S01]  /*118a0*/  IMAD.U32 R35, R73, 0x10000, RZ ;  /* 0x0001000049237824 */ /* 0x000fe200078e00ff */
[----:B------:R-:W-:Y:S01]  /*118b0*/  SHF.R.U64 R32, R54, 0x10, R55 ;  /* 0x0000001036207819 */ /* 0x000fe20000001237 */
[----:B------:R-:W-:Y:S01]  /*118c0*/  IMAD R28, R25, 0x2, R16 ;  /* 0x00000002191c7824 */ /* 0x000fe200078e0210 */
[----:B------:R-:W-:Y:S02]  /*118d0*/  SHF.R.U64 R8, R10, 0x10, R11 ;  /* 0x000000100a087819 */ /* 0x000fe4000000120b */
[----:B------:R-:W-:Y:S02]  /*118e0*/  PRMT R74, R74, 0x5410, R9 ;  /* 0x000054104a4a7816 */ /* 0x000fe40000000009 */
[----:B------:R-:W2:Y:S01]  /*118f0*/  LDS.128 R24, [R28+0x10400] ;  /* 0x010400001c187984 */ /* 0x000ea20000000c00 */
[----:B------:R-:W-:-:S02]  /*11900*/  SHF.R.U32.HI R55, RZ, 0x10, R55 ;  /* 0x00000010ff377819 */ /* 0x000fc40000011637 */
[----:B------:R-:W-:Y:S01]  /*11910*/  SHF.R.U32.HI R11, RZ, 0x10, R11 ;  /* 0x00000010ff0b7819 */ /* 0x000fe2000001160b */
[----:B------:R-:W-:Y:S01]  /*11920*/  IMAD.U32 R36, R74, 0x10000, RZ ;  /* 0x000100004a247824 */ /* 0x000fe200078e00ff */
[----:B------:R-:W-:Y:S02]  /*11930*/  PRMT R78, R78, 0x5410, R53 ;  /* 0x000054104e4e7816 */ /* 0x000fe40000000035 */
[----:B------:R-:W-:Y:S02]  /*11940*/  PRMT R75, R75, 0x5410, R8 ;  /* 0x000054104b4b7816 */ /* 0x000fe40000000008 */
[----:B------:R-:W-:Y:S02]  /*11950*/  PRMT R80, R80, 0x5410, R55 ;  /* 0x0000541050507816 */ /* 0x000fe40000000037 */
[----:B------:R-:W-:Y:S02]  /*11960*/  PRMT R76, R76, 0x5410, R11 ;  /* 0x000054104c4c7816 */ /* 0x000fe4000000000b */
[----:B------:R-:W-:-:S02]  /*11970*/  PRMT R79, R79, 0x5410, R32 ;  /* 0x000054104f4f7816 */ /* 0x000fc40000000020 */
        /* <DEDUP_REMOVED lines=21> */
[----:B------:R-:W-:Y:S02]  /*11ad0*/  IMAD.U32 R32, R27, 0x10000, RZ ;  /* 0x000100001b207824 */ /* 0x000fe400078e00ff */
[-C--:B------:R-:W-:Y:S01]  /*11ae0*/  FMUL.FTZ R30, R30, R29.reuse ;  /* 0x0000001d1e1e7220 */ /* 0x080fe20000410000 */
[----:B------:R-:W-:Y:S02]  /*11af0*/  IMAD.U32 R34, R76, 0x10000, RZ ;  /* 0x000100004c227824 */ /* 0x000fe400078e00ff */
[C---:B------:R-:W-:Y:S01]  /*11b00*/  FFMA.FTZ R38, R9.reuse, R29, -R38 ;  /* 0x0000001d09267223 */ /* 0x040fe20000010826 */
[----:B------:R-:W-:Y:S02]  /*11b10*/  IMAD.U32 R8, R80, 0x10000, RZ ;  /* 0x0001000050087824 */ /* 0x000fe400078e00ff */
[----:B------:R-:W-:Y:S01]  /*11b20*/  FFMA.FTZ R36, R9, R36, R30 ;  /* 0x0000002409247223 */ /* 0x000fe2000001001e */
[----:B------:R-:W-:Y:S01]  /*11b30*/  FMUL.FTZ R40, R32, R34 ;  /* 0x0000002220287220 */ /* 0x000fe20000410000 */
[----:B------:R-:W-:Y:S01]  /*11b40*/  FMUL.FTZ R9, R24, R73 ;  /* 0x0000004918097220 */ /* 0x000fe20000410000 */
[-C--:B------:R-:W-:Y:S01]  /*11b50*/  FMUL.FTZ R29, R32, R8.reuse ;  /* 0x00000008201d7220 */ /* 0x080fe20000410000 */
[----:B------:R-:W-:Y:S01]  /*11b60*/  LOP3.LUT R78, R78, 0xffff0000, RZ, 0xc0, !PT ;  /* 0xffff00004e4e7812 */ /* 0x000fe200078ec0ff */
[----:B------:R-:W-:Y:S01]  /*11b70*/  FFMA.FTZ R40, R11, R8, -R40 ;  /* 0x000000080b287223 */ /* 0x000fe20000010828 */
[----:B------:R-:W-:-:S02]  /*11b80*/  IMAD.U32 R31, R26, 0x10000, RZ ;  /* 0x000100001a1f7824 */ /* 0x000fc400078e00ff */
[----:B------:R-:W-:Y:S01]  /*11b90*/  FFMA.FTZ R34, R11, R34, R29 ;  /* 0x000000220b227223 */ /* 0x000fe2000001001d */
[-C--:B------:R-:W-:Y:S01]  /*11ba0*/  FMUL.FTZ R11, R24, R77.reuse ;  /* 0x0000004d180b7220 */ /* 0x080fe20000410000 */
[----:B------:R-:W-:Y:S01]  /*11bb0*/  FFMA.FTZ R24, R4, R77, -R9 ;  /* 0x0000004d04187223 */ /* 0x000fe20000010809 */
[----:B------:R-:W-:Y:S02]  /*11bc0*/  IMAD.U32 R9, R75, 0x10000, RZ ;  /* 0x000100004b097824 */ /* 0x000fe400078e00ff */
[----:B------:R-:W-:Y:S01]  /*11bd0*/  FMUL.FTZ R32, R25, R74 ;  /* 0x0000004a19207220 */ /* 0x000fe20000410000 */
[----:B------:R-:W-:Y:S01]  /*11be0*/  IMAD.U32 R8, R79, 0x10000, RZ ;  /* 0x000100004f087824 */ /* 0x000fe200078e00ff */
[----:B------:R-:W-:Y:S01]  /*11bf0*/  LOP3.LUT R26, R26, 0xffff0000, RZ, 0xc0, !PT ;  /* 0xffff00001a1a7812 */ /* 0x000fe200078ec0ff */
[----:B------:R-:W-:Y:S01]  /*11c00*/  FMUL.FTZ R25, R25, R78 ;  /* 0x0000004e19197220 */ /* 0x000fe20000410000 */
[----:B------:R-:W-:Y:S01]  /*11c10*/  LOP3.LUT R27, R27, 0xffff0000, RZ, 0xc0, !PT ;  /* 0xffff00001b1b7812 */ /* 0x000fe200078ec0ff */
        /* <DEDUP_REMOVED lines=29> */
.L_x_2869:
[----:B------:R-:W-:Y:S05]  /*11df0*/  BSYNC B1 ;  /* 0x0000000000017941 */ /* 0x000fea0003800000 */
.L_x_2868:
[----:B------:R-:W-:Y:S05]  /*11e00*/  @P2 BRA `(.L_x_2841) ;  /* 0x0000000400982947 */ /* 0x000fea0003800000 */
[----:B------:R-:W-:Y:S02]  /*11e10*/  LEA.HI R33, R33, R218, RZ, 0x1d ;  /* 0x000000da21217211 */ /* 0x000fe400078fe8ff */
[----:B-1-3--:R-:W-:Y:S02]  /*11e20*/  SHF.R.U64 R25, R12, 0x10, R13 ;  /* 0x000000100c197819 */ /* 0x00afe4000000120d */
[----:B--2---:R-:W-:Y:S01]  /*11e30*/  SHF.R.S32.HI R6, RZ, 0x1f, R33 ;  /* 0x0000001fff067819 */ /* 0x004fe20000011421 */
[----:B------:R-:W-:Y:S01]  /*11e40*/  IMAD.SHL.U32 R4, R33, 0x8, RZ ;  /* 0x0000000821047824 */ /* 0x000fe200078e00ff */
[----:B------:R-:W-:Y:S02]  /*11e50*/  SHF.R.U32.HI R28, RZ, 0x10, R13 ;  /* 0x00000010ff1c7819 */ /* 0x000fe4000001160d */
[----:B------:R-:W-:Y:S02]  /*11e60*/  LEA.HI R6, R6, R33, RZ, 0x3 ;  /* 0x0000002106067211 */ /* 0x000fe400078f18ff */
[----:B------:R-:W-:-:S02]  /*11e70*/  LOP3.LUT R4, R195, 0x38, R4, 0xf8, !PT ;  /* 0x00000038c3047812 */ /* 0x000fc400078ef804 */
[----:B------:R-:W-:Y:S01]  /*11e80*/  SHF.R.U64 R13, R14, 0x10, R15 ;  /* 0x000000100e0d7819 */ /* 0x000fe2000000120f */
        /* <DEDUP_REMOVED lines=17> */
[----:B------:R-:W-:Y:S01]  /*11fa0*/  PRMT R28, R3, 0x5410, R28 ;  /* 0x00005410031c7816 */ /* 0x000fe2000000001c */
[----:B------:R-:W-:Y:S01]  /*11fb0*/  IMAD.U32 R32, R31, 0x10000, RZ ;  /* 0x000100001f207824 */ /* 0x000fe200078e00ff */
[----:B------:R-:W-:Y:S02]  /*11fc0*/  SHF.R.U32.HI R58, RZ, 0x10, R59 ;  /* 0x00000010ff3a7819 */ /* 0x000fe4000001163b */
        /* <DEDUP_REMOVED lines=29> */
[C---:B------:R-:W-:Y:S01]  /*121a0*/  FFMA.FTZ R25, R12.reuse, R14, -R25 ;  /* 0x0000000e0c197223 */ /* 0x040fe20000010819 */
[C---:B------:R-:W-:Y:S01]  /*121b0*/  FMUL.FTZ R14, R21.reuse, R32 ;  /* 0x00000020150e7220 */ /* 0x040fe20000410000 */
[----:B------:R-:W-:Y:S01]  /*121c0*/  FMUL.FTZ R27, R21, R0 ;  /* 0x00000000151b7220 */ /* 0x000fe20000410000 */
[----:B------:R-:W-:Y:S01]  /*121d0*/  FFMA.FTZ R15, R12, R29, R15 ;  /* 0x0000001d0c0f7223 */ /* 0x000fe2000001000f */
[C---:B------:R-:W-:Y:S01]  /*121e0*/  FMUL.FTZ R12, R8.reuse, R68 ;  /* 0x00000044080c7220 */ /* 0x040fe20000410000 */
[----:B------:R-:W-:Y:S01]  /*121f0*/  FFMA.FTZ R21, R13, R0, -R14 ;  /* 0x000000000d157223 */ /* 0x000fe2000001080e */
[----:B------:R-:W-:Y:S01]  /*12200*/  FMUL.FTZ R0, R8, R26 ;  /* 0x0000001a08007220 */ /* 0x000fe20000410000 */
[----:B------:R-:W-:-:S02]  /*12210*/  IMAD.U32 R20, R10, 0x10000, RZ ;  /* 0x000100000a147824 */ /* 0x000fc400078e00ff */
[----:B------:R-:W-:Y:S01]  /*12220*/  FFMA.FTZ R27, R13, R32, R27 ;  /* 0x000000200d1b7223 */ /* 0x000fe2000001001b */
[----:B------:R-:W-:Y:S02]  /*12230*/  IMAD.U32 R8, R30, 0x10000, RZ ;  /* 0x000100001e087824 */ /* 0x000fe400078e00ff */
[----:B------:R-:W-:Y:S01]  /*12240*/  FMUL.FTZ R13, R9, R28 ;  /* 0x0000001c090d7220 */ /* 0x000fe20000410000 */
[----:B------:R-:W-:Y:S01]  /*12250*/  FFMA.FTZ R68, R3, R68, -R0 ;  /* 0x0000004403447223 */ /* 0x000fe20000010800 */
[-C--:B------:R-:W-:Y:S01]  /*12260*/  FMUL.FTZ R9, R9, R69.reuse ;  /* 0x0000004509097220 */ /* 0x080fe20000410000 */
[----:B------:R-:W-:Y:S02]  /*12270*/  IMAD.U32 R0, R70, 0x10000, RZ ;  /* 0x0001000046007824 */ /* 0x000fe400078e00ff */
[----:B------:R-:W-:Y:S01]  /*12280*/  FFMA.FTZ R12, R3, R26, R12 ;  /* 0x0000001a030c7223 */ /* 0x000fe2000001000c */
[----:B------:R-:W-:Y:S01]  /*12290*/  FMUL.FTZ R26, R20, R8 ;  /* 0x00000008141a7220 */ /* 0x000fe20000410000 */
[----:B------:R-:W-:Y:S01]  /*122a0*/  FFMA.FTZ R28, R4, R28, R9 ;  /* 0x0000001c041c7223 */ /* 0x000fe20000010009 */
[----:B------:R-:W-:Y:S01]  /*122b0*/  LOP3.LUT R10, R10, 0xffff0000, RZ, 0xc0, !PT ;  /* 0xffff00000a0a7812 */ /* 0x000fe200078ec0ff */
[----:B------:R-:W-:Y:S01]  /*122c0*/  FFMA.FTZ R14, R4, R69, -R13 ;  /* 0x00000045040e7223 */ /* 0x000fe2000001080d */
[-C--:B------:R-:W-:Y:S01]  /*122d0*/  FMUL.FTZ R20, R20, R0.reuse ;  /* 0x0000000014147220 */ /* 0x080fe20000410000 */
[----:B------:R-:W-:Y:S01]  /*122e0*/  LOP3.LUT R9, R30, 0xffff0000, RZ, 0xc0, !PT ;  /* 0xffff00001e097812 */ /* 0x000fe200078ec0ff */
[----:B------:R-:W-:Y:S01]  /*122f0*/  FFMA.FTZ R26, R5, R0, -R26 ;  /* 0x00000000051a7223 */ /* 0x000fe2000001081a */
[----:B------:R-:W-:Y:S01]  /*12300*/  LOP3.LUT R11, R11, 0xffff0000, RZ, 0xc0, !PT ;  /* 0xffff00000b0b7812 */ /* 0x000fe200078ec0ff */
[----:B------:R-:W-:Y:S01]  /*12310*/  FFMA.FTZ R20, R5, R8, R20 ;  /* 0x0000000805147223 */ /* 0x000fe20000010014 */
[----:B------:R-:W-:Y:S01]  /*12320*/  LOP3.LUT R3, R70, 0xffff0000, RZ, 0xc0, !PT ;  /* 0xffff000046037812 */ /* 0x000fe200078ec0ff */
[----:B------:R-:W-:Y:S01]  /*12330*/  FMUL.FTZ R5, R10, R9 ;  /* 0x000000090a057220 */ /* 0x000fe20000410000 */
[----:B------:R-:W-:-:S02]  /*12340*/  LOP3.LUT R4, R31, 0xffff0000, RZ, 0xc0, !PT ;  /* 0xffff00001f047812 */ /* 0x000fc400078ec0ff */
[----:B------:R-:W-:Y:S01]  /*12350*/  LOP3.LUT R0, R71, 0xffff0000, RZ, 0xc0, !PT ;  /* 0xffff000047007812 */ /* 0x000fe200078ec0ff */
[-C--:B------:R-:W-:Y:S01]  /*12360*/  FMUL.FTZ R10, R10, R3.reuse ;  /* 0x000000030a0a7220 */ /* 0x080fe20000410000 */
[----:B------:R-:W-:Y:S01]  /*12370*/  FFMA.FTZ R3, R6, R3, -R5 ;  /* 0x0000000306037223 */ /* 0x000fe20000010805 */
[C---:B------:R-:W-:Y:S01]  /*12380*/  FMUL.FTZ R8, R11.reuse, R4 ;  /* 0x000000040b087220 */ /* 0x040fe20000410000 */
[----:B------:R-:W-:Y:S01]  /*12390*/  F2FP.BF16.F32.PACK_AB R5, R14, R25 ;  /* 0x000000190e05723e */ /* 0x000fe200000010ff */
[-C--:B------:R-:W-:Y:S01]  /*123a0*/  FMUL.FTZ R13, R11, R0.reuse ;  /* 0x000000000b0d7220 */ /* 0x080fe20000410000 */
[----:B------:R-:W-:Y:S01]  /*123b0*/  FFMA.FTZ R11, R6, R9, R10 ;  /* 0x00000009060b7223 */ /* 0x000fe2000001000a */
[----:B------:R-:W-:Y:S01]  /*123c0*/  FFMA.FTZ R0, R7, R0, -R8 ;  /* 0x0000000007007223 */ /* 0x000fe20000010808 */
        /* <DEDUP_REMOVED lines=8> */
[----:B------:R-:W-:-:S05]  /*12450*/  F2FP.BF16.F32.PACK_AB R11, R30, R27 ;  /* 0x0000001b1e0b723e */ /* 0x000fca00000010ff */
[----:B------:R4:W-:Y:S02]  /*12460*/  STS.128 [R24+0x10400], R8 ;  /* 0x0104000818007388 */ /* 0x0009e40000000c00 */
.L_x_2841:
[----:B------:R-:W-:Y:S05]  /*12470*/  BSYNC B0 ;  /* 0x0000000000007941 */ /* 0x000fea0003800000 */
.L_x_2819:
        /* <DEDUP_REMOVED lines=8> */
.L_x_2817:
[----:B01-3--:R-:W3:Y:S02]  /*12500*/  LDL R0, [R1+0x24] ;  /* 0x0000240001007983 */ /* 0x00bee40000100800 */
[----:B---3--:R-:W-:-:S13]  /*12510*/  R2UR UR4, R0 ;  /* 0x00000000000472ca */ /* 0x008fda00000e0000 */
[----:B------:R-:W-:-:S05]  /*12520*/  IMAD.U32 R0, RZ, RZ, UR4 ;  /* 0x00000004ff007e24 */ /* 0x000fca000f8e00ff */
[----:B------:R-:W-:-:S13]  /*12530*/  ISETP.NE.AND P0, PT, R0, 0x3, PT ;  /* 0x000000030000780c */ /* 0x000fda0003f05270 */
[----:B------:R-:W-:Y:S05]  /*12540*/  @!P0 BRA `(.L_x_2870) ;  /* 0x0000000000048947 */ /* 0x000fea0003800000 */
[----:B------:R-:W-:Y:S01]  /*12550*/  BPT.TRAP 0x1 ;  /* 0x000000040000795c */ /* 0x000fe20000300000 */
.L_x_2870:
[----:B------:R-:W-:Y:S01]  /*12560*/  IMAD R3, R185, 0x8, R16 ;  /* 0x00000008b9037824 */ /* 0x000fe200078e0210 */
[----:B------:R-:W-:-:S04]  /*12570*/  SHF.L.U32 R0, R188, 0x1f, RZ ;  /* 0x0000001fbc007819 */ /* 0x000fc800000006ff */
[----:B------:R0:W1:Y:S01]  /*12580*/  SYNCS.PHASECHK.TRANS64.TRYWAIT P2, [R3+URZ+0x34830], R0 ;  /* 0x03483000030075a7 */ /* 0x000062000804017f */
[----:B------:R-:W-:Y:S05]  /*12590*/  @!P0 BRA `(.L_x_2871) ;  /* 0x0000000000048947 */ /* 0x000fea0003800000 */
[----:B------:R-:W-:Y:S01]  /*125a0*/  BPT.TRAP 0x1 ;  /* 0x000000040000795c */ /* 0x000fe20000300000 */
.L_x_2871:
[----:B--2-4-:R-:W2:Y:S02]  /*125b0*/  S2R R4, SR_TID.X ;  /* 0x0000000000047919 */ /* 0x014ea40000002100 */
[----:B--2---:R-:W-:-:S04]  /*125c0*/  LOP3.LUT R4, R4, 0x7f, RZ, 0xc0, !PT ;  /* 0x0000007f04047812 */ /* 0x004fc800078ec0ff */
[----:B------:R-:W-:Y:S01]  /*125d0*/  ISETP.NE.AND P1, PT, R4, RZ, PT ;  /* 0x000000ff0400720c */ /* 0x000fe20003f25270 */
[----:B-1----:R-:W-:-:S12]  /*125e0*/  @P2 BRA `(.L_x_2872) ;  /* 0x0000000000082947 */ /* 0x002fd80003800000 */
[----:B------:R-:W1:Y:S02]  /*125f0*/  SYNCS.PHASECHK.TRANS64.TRYWAIT P2, [R3+URZ+0x34830], R0 ;  /* 0x03483000030075a7 */ /* 0x000e64000804017f */
[----:B-1----:R-:W-:Y:S05]  /*12600*/  @!P2 BRA `(.L_x_2873) ;  /* 0x000001300028a947 */ /* 0x002fea0003800000 */
.L_x_2872:
        /* <DEDUP_REMOVED lines=16> */
[----:B------:R-:W-:Y:S01]  /*12710*/  IMAD.MOV.U32 R5, RZ, RZ, 0x40000040 ;  /* 0x40000040ff057424 */ /* 0x000fe200078e00ff */
[----:B------:R-:W-:Y:S01]  /*12720*/  UMOV UR41, 0x40000040 ;  /* 0x4000004000297882 */ /* 0x000fe20000000000 */
[----:B------:R-:W-:Y:S01]  /*12730*/  UMOV UR37, 0x40000040 ;  /* 0x4000004000257882 */ /* 0x000fe20000000000 */
[----:B------:R-:W-:Y:S01]  /*12740*/  IMAD R4, R185, 0xc00, R8 ;  /* 0x00000c00b9047824 */ /* 0x000fe200078e0208 */
[----:B------:R-:W-:Y:S01]  /*12750*/  UIADD3 UR5, UR4, 0x2, URZ ;  /* 0x0000000204057890 */ /* 0x000fe2000fffe03f */
[----:B------:R-:W-:Y:S01]  /*12760*/  R2UR UR39, R5 ;  /* 0x00000000052772ca */ /* 0x000fe200000e0000 */
[----:B------:R-:W-:Y:S01]  /*12770*/  UMOV UR8, UR4 ;  /* 0x0000000400087c82 */ /* 0x000fe20008000000 */
[C---:B------:R-:W-:Y:S01]  /*12780*/  VIADD R6, R4.reuse, 0x2 ;  /* 0x0000000204067836 */ /* 0x040fe20000000000 */
[----:B------:R-:W-:Y:S01]  /*12790*/  R2UR UR10, R4 ;  /* 0x00000000040a72ca */ /* 0x000fe200000e0000 */
[----:B------:R-:W-:Y:S01]  /*127a0*/  IMAD.U32 R10, RZ, RZ, UR8 ;  /* 0x00000008ff0a7e24 */ /* 0x000fe2000f8e00ff */
[----:B------:R-:W-:Y:S01]  /*127b0*/  UIADD3 UR52, UR4, 0x406, URZ ;  /* 0x0000040604347890 */ /* 0x000fe2000fffe03f */
[----:B------:R-:W0:Y:S01]  /*127c0*/  LDC R0, c[0x0][0x448] ;  /* 0x00011200ff007b82 */ /* 0x000e220000000800 */
[----:B------:R-:W-:Y:S01]  /*127d0*/  UIADD3 UR48, UR4, 0x800, URZ ;  /* 0x0000080004307890 */ /* 0x000fe2000fffe03f */
[----:B------:R-:W-:Y:S01]  /*127e0*/  @!P1 VIADD R3, R3, 0x34840 ;  /* 0x0003484003039836 */ /* 0x000fe20000000000 */
[----:B------:R1:W-:Y:S01]  /*127f0*/  STL.64 [R1+0x38], R10 ;  /* 0x0000380a01007387 */ /* 0x0003e20000100a00 */
[----:B------:R-:W-:Y:S01]  /*12800*/  UIADD3 UR44, UR4, 0x802, URZ ;  /* 0x00000802042c7890 */ /* 0x000fe2000fffe03f */
[----:B------:R-:W-:Y:S01]  /*12810*/  BSSY B0, `(.L_x_2874) ;  /* 0x000054c000007945 */ /* 0x000fe20003800000 */
[----:B------:R-:W-:Y:S01]  /*12820*/  UIADD3 UR40, UR4, 0x804, URZ ;  /* 0x0000080404287890 */ /* 0x000fe2000fffe03f */
[----:B------:R-:W-:Y:S01]  /*12830*/  @!P1 PRMT R3, RZ, 0x654, R3 ;  /* 0x00000654ff039816 */ /* 0x000fe20000000003 */
[----:B------:R-:W-:Y:S01]  /*12840*/  UIADD3 UR36, UR4, 0x806, URZ ;  /* 0x0000080604247890 */ /* 0x000fe2000fffe03f */
[----:B------:R-:W-:Y:S01]  /*12850*/  CS2R R148, SRZ ;  /* 0x0000000000947805 */ /* 0x000fe2000001ff00 */
[----:B------:R-:W-:Y:S01]  /*12860*/  HGMMA.64x128x16.F32.BF16 R24, gdesc[UR8], RZ, !UPT, gsb0 ;  /* 0x01e00000081879f0 */ /* 0x000fe2000c0018ff */
[----:B------:R-:W-:Y:S01]  /*12870*/  R2UR UR10, R6 ;  /* 0x00000000060a72ca */ /* 0x000fe200000e0000 */
[----:B------:R-:W-:Y:S01]  /*12880*/  UMOV UR8, UR5 ;  /* 0x0000000500087c82 */ /* 0x000fe20008000000 */
[----:B------:R-:W-:Y:S01]  /*12890*/  R2UR UR11, R7 ;  /* 0x00000000070b72ca */ /* 0x000fe200000e0000 */
[----:B------:R-:W-:Y:S01]  /*128a0*/  UMOV UR9, 0x40000040 ;  /* 0x4000004000097882 */ /* 0x000fe20000000000 */
[----:B------:R-:W-:Y:S01]  /*128b0*/  VIADD R6, R4, 0x4 ;  /* 0x0000000404067836 */ /* 0x000fe20000000000 */
[----:B------:R-:W-:Y:S01]  /*128c0*/  UIADD3 UR5, UR4, 0x4, URZ ;  /* 0x0000000404057890 */ /* 0x000fe2000fffe03f */
[----:B------:R-:W-:Y:S01]  /*128d0*/  IMAD.MOV.U32 R7, RZ, RZ, 0x40000040 ;  /* 0x40000040ff077424 */ /* 0x000fe200078e00ff */
[----:B------:R-:W-:Y:S01]  /*128e0*/  CS2R R146, SRZ ;  /* 0x0000000000927805 */ /* 0x000fe2000001ff00 */
[----:B-1----:R-:W-:Y:S01]  /*128f0*/  IMAD.U32 R10, RZ, RZ, UR8 ;  /* 0x00000008ff0a7e24 */ /* 0x002fe2000f8e00ff */
[----:B-----5:R-:W-:Y:S01]  /*12900*/  CS2R R144, SRZ ;  /* 0x0000000000907805 */ /* 0x020fe2000001ff00 */
[----:B------:R-:W-:Y:S01]  /*12910*/  IMAD.U32 R11, RZ, RZ, UR9 ;  /* 0x00000009ff0b7e24 */ /* 0x000fe2000f8e00ff */
[----:B------:R-:W-:-:S02]  /*12920*/  CS2R R142, SRZ ;  /* 0x00000000008e7805 */ /* 0x000fc4000001ff00 */
[----:B------:R-:W-:Y:S02]  /*12930*/  CS2R R140, SRZ ;  /* 0x00000000008c7805 */ /* 0x000fe4000001ff00 */
[----:B0-----:R-:W-:Y:S01]  /*12940*/  ISETP.NE.AND P2, PT, R0, 0x1, PT ;  /* 0x000000010000780c */ /* 0x001fe20003f45270 */
[----:B------:R-:W-:Y:S01]  /*12950*/  IMAD.IADD R0, R205, 0x1, R200 ;  /* 0x00000001cd007824 */ /* 0x000fe200078e02c8 */
[----:B------:R0:W-:Y:S01]  /*12960*/  STL.64 [R1+0x30], R10 ;  /* 0x0000300a01007387 */ /* 0x0001e20000100a00 */
        /* <DEDUP_REMOVED lines=10> */
[----:B------:R-:W1:Y:S01]  /*12a10*/  @P2 LDC R5, c[0x0][0x44c] ;  /* 0x00011300ff052b82 */ /* 0x000e620000000800 */
[----:B------:R-:W-:-:S02]  /*12a20*/  CS2R R118, SRZ ;  /* 0x0000000000767805 */ /* 0x000fc4000001ff00 */
[----:B------:R-:W-:Y:S02]  /*12a30*/  CS2R R116, SRZ ;  /* 0x0000000000747805 */ /* 0x000fe4000001ff00 */
[----:B------:R-:W-:Y:S02]  /*12a40*/  CS2R R114, SRZ ;  /* 0x0000000000727805 */ /* 0x000fe4000001ff00 */
[----:B------:R-:W-:Y:S01]  /*12a50*/  CS2R R112, SRZ ;  /* 0x0000000000707805 */ /* 0x000fe2000001ff00 */
[----:B-1----:R-:W-:-:S04]  /*12a60*/  @P2 IMAD.HI.U32 R2, R0, R5, RZ ;  /* 0x0000000500022227 */ /* 0x002fc800078e00ff */
[----:B------:R-:W-:-:S04]  /*12a70*/  IMAD.MOV.U32 R5, RZ, RZ, -0x80 ;  /* 0xffffff80ff057424 */ /* 0x000fc800078e00ff */
[----:B------:R-:W-:Y:S01]  /*12a80*/  IMAD R5, R150, R5, 0x80 ;  /* 0x0000008096057424 */ /* 0x000fe200078e0205 */
        /* <DEDUP_REMOVED lines=50> */
[----:B------:R-:W-:Y:S01]  /*12db0*/  ULDC UR4, c[0x0][0x988] ;  /* 0x0002620000047ab9 */ /* 0x000fe20000000800 */
        /* <DEDUP_REMOVED lines=9> */
[----:B------:R-:W-:Y:S02]  /*12e50*/  VIADD R6, R4, 0x406 ;  /* 0x0000040604067836 */ /* 0x000fe40000000000 */
[----:B------:R-:W-:Y:S02]  /*12e60*/  IMAD.MOV.U32 R7, RZ, RZ, 0x40000040 ;  /* 0x40000040ff077424 */ /* 0x000fe400078e00ff */
[----:B0-----:R-:W-:Y:S01]  /*12e70*/  IMAD.U32 R10, RZ, RZ, UR8 ;  /* 0x00000008ff0a7e24 */ /* 0x001fe2000f8e00ff */
[----:B------:R-:W-:Y:S01]  /*12e80*/  R2UR UR54, R6 ;  /* 0x00000000063672ca */ /* 0x000fe200000e0000 */
[----:B------:R-:W-:Y:S01]  /*12e90*/  VIADD R6, R4, 0x800 ;  /* 0x0000080004067836 */ /* 0x000fe20000000000 */
[----:B------:R-:W-:Y:S01]  /*12ea0*/  R2UR UR55, R7 ;  /* 0x00000000073772ca */ /* 0x000fe200000e0000 */
[----:B------:R-:W-:-:S02]  /*12eb0*/  IMAD.MOV.U32 R7, RZ, RZ, 0x40000040 ;  /* 0x40000040ff077424 */ /* 0x000fc400078e00ff */
[----:B------:R-:W-:Y:S01]  /*12ec0*/  IMAD.U32 R11, RZ, RZ, UR9 ;  /* 0x00000009ff0b7e24 */ /* 0x000fe2000f8e00ff */
[----:B------:R-:W-:Y:S01]  /*12ed0*/  R2UR UR50, R6 ;  /* 0x00000000063272ca */ /* 0x000fe200000e0000 */
[----:B------:R-:W-:Y:S01]  /*12ee0*/  VIADD R6, R4, 0x802 ;  /* 0x0000080204067836 */ /* 0x000fe20000000000 */
[----:B------:R-:W-:Y:S01]  /*12ef0*/  R2UR UR51, R7 ;  /* 0x00000000073372ca */ /* 0x000fe200000e0000 */
[----:B------:R-:W-:Y:S01]  /*12f00*/  IMAD.MOV.U32 R7, RZ, RZ, 0x40000040 ;  /* 0x40000040ff077424 */ /* 0x000fe200078e00ff */
[----:B------:R-:W-:Y:S02]  /*12f10*/  STL.64 [R1], R10 ;  /* 0x0000000a01007387 */ /* 0x000fe40000100a00 */
[----:B------:R-:W-:Y:S01]  /*12f20*/  R2UR UR46, R6 ;  /* 0x00000000062e72ca */ /* 0x000fe200000e0000 */
[----:B------:R-:W-:Y:S01]  /*12f30*/  VIADD R6, R4, 0x804 ;  /* 0x0000080404067836 */ /* 0x000fe20000000000 */
[----:B------:R-:W-:Y:S01]  /*12f40*/  R2UR UR47, R7 ;  /* 0x00000000072f72ca */ /* 0x000fe200000e0000 */
[----:B------:R-:W-:-:S02]  /*12f50*/  IMAD.MOV.U32 R7, RZ, RZ, 0x40000040 ;  /* 0x40000040ff077424 */ /* 0x000fc400078e00ff */
[----:B------:R-:W-:Y:S01]  /*12f60*/  VIADD R4, R4, 0x806 ;  /* 0x0000080604047836 */ /* 0x000fe20000000000 */
[----:B------:R-:W-:Y:S02]  /*12f70*/  R2UR UR42, R6 ;  /* 0x00000000062a72ca */ /* 0x000fe400000e0000 */
[----:B------:R-:W-:Y:S02]  /*12f80*/  R2UR UR43, R7 ;  /* 0x00000000072b72ca */ /* 0x000fe400000e0000 */
[----:B------:R-:W-:Y:S01]  /*12f90*/  R2UR UR38, R4 ;  /* 0x00000000042672ca */ /* 0x000fe200000e0000 */
[----:B------:R-:W0:Y:S02]  /*12fa0*/  @P2 LDC R7, c[0x0][0x450] ;  /* 0x00011400ff072b82 */ /* 0x000e240000000800 */
[----:B0-----:R-:W-:Y:S01]  /*12fb0*/  @P2 SHF.R.U32.HI R0, RZ, R7, R2 ;  /* 0x00000007ff002219 */ /* 0x001fe20000011602 */
[----:B------:R-:W-:Y:S02]  /*12fc0*/  VIADD R7, R5, 0x1 ;  /* 0x0000000105077836 */ /* 0x000fe40000000000 */
[----:B------:R-:W-:-:S02]  /*12fd0*/  IMAD.IADD R5, R202, 0x1, R5 ;  /* 0x00000001ca057824 */ /* 0x000fc400078e0205 */
[----:B------:R-:W0:Y:S01]  /*12fe0*/  SHFL.IDX PT, R2, R0, 0x1, 0x1c1f ;  /* 0x003c1f0000027f89 */ /* 0x000e2200000e0000 */
        /* <DEDUP_REMOVED lines=63> */
[----:B------:R-:W-:Y:S01]  /*133e0*/  FMNMX.FTZ R6, R47, R6, !PT ;  /* 0x000000062f067209 */ /* 0x000fe20007810000 */
[----:B------:R-:W1:Y:S01]  /*133f0*/  @P2 LDC R50, c[0x0][0x450] ;  /* 0x00011400ff322b82 */ /* 0x000e620000000800 */
        /* <DEDUP_REMOVED lines=52> */
[----:B------:R-:W-:Y:S01]  /*13740*/  FSEL R27, R86, -INF , P4 ;  /* 0xff800000561b7808 */ /* 0x000fe20002000000 */
[----:B------:R2:W3:Y:S01]  /*13750*/  SHFL.IDX PT, R2, R0, RZ, 0x1c1f ;  /* 0x001c1fff00027589 */ /* 0x0004e200000e0000 */
[----:B------:R-:W-:-:S02]  /*13760*/  FMNMX.FTZ R6, R83, R6, !PT ;  /* 0x0000000653067209 */ /* 0x000fc40007810000 */
[----:B------:R-:W-:Y:S02]  /*13770*/  FSEL R87, R87, -INF , P3 ;  /* 0xff80000057577808 */ /* 0x000fe40001800000 */
[----:B------:R-:W-:Y:S01]  /*13780*/  FMNMX.FTZ R6, R27, R6, !PT ;  /* 0x000000061b067209 */ /* 0x000fe20007810000 */
[----:B--2---:R-:W-:-:S03]  /*13790*/  IMAD.U32 R0, RZ, RZ, UR4 ;  /* 0x00000004ff007e24 */ /* 0x004fc6000f8e00ff */
[----:B------:R-:W-:-:S05]  /*137a0*/  FMNMX.FTZ R6, R87, R6, !PT ;  /* 0x0000000657067209 */ /* 0x000fca0007810000 */
[----:B------:R-:W2:Y:S01]  /*137b0*/  SHFL.BFLY PT, R5, R6, 0x2, 0x1f ;  /* 0x0c401f0006057f89 */ /* 0x000ea200000e0000 */
[----:B---3--:R-:W-:-:S04]  /*137c0*/  VIADDMNMX R4, R2, R89, R4, PT ;  /* 0x0000005902047246 */ /* 0x008fc80003800104 */
[C---:B------:R-:W-:Y:S02]  /*137d0*/  ISETP.GT.AND P4, PT, R4.reuse, 0x1, PT ;  /* 0x000000010400780c */ /* 0x040fe40003f84270 */
[----:B------:R-:W-:Y:S02]  /*137e0*/  ISETP.GT.AND P5, PT, R4, 0x8, PT ;  /* 0x000000080400780c */ /* 0x000fe40003fa4270 */
[----:B------:R-:W-:Y:S02]  /*137f0*/  FSEL R20, R25, -INF , P4 ;  /* 0xff80000019147808 */ /* 0x000fe40002000000 */
[----:B------:R-:W-:Y:S02]  /*13800*/  FSEL R25, R28, -INF , P5 ;  /* 0xff8000001c197808 */ /* 0x000fe40002800000 */
[----:B------:R-:W-:Y:S02]  /*13810*/  ISETP.GT.AND P4, PT, R4, 0x10, PT ;  /* 0x000000100400780c */ /* 0x000fe40003f84270 */
[----:B--2---:R-:W-:-:S02]  /*13820*/  FMNMX.FTZ R10, R6, R5, !PT ;  /* 0x00000005060a7209 */ /* 0x004fc40007810000 */
[----:B------:R-:W-:Y:S02]  /*13830*/  FSEL R89, R32, -INF , P4 ;  /* 0xff80000020597808 */ /* 0x000fe40002000000 */
[----:B------:R-:W-:Y:S01]  /*13840*/  ISETP.GT.AND P4, PT, R4, 0x18, PT ;  /* 0x000000180400780c */ /* 0x000fe20003f84270 */
[----:B------:R-:W2:Y:S02]  /*13850*/  SHFL.BFLY PT, R5, R10, 0x1, 0x1f ;  /* 0x0c201f000a057f89 */ /* 0x000ea400000e0000 */
[----:B--2---:R-:W-:-:S04]  /*13860*/  FMNMX.FTZ R5, R10, R5, !PT ;  /* 0x000000050a057209 */ /* 0x004fc80007810000 */
[C---:B------:R-:W-:Y:S01]  /*13870*/  FSETP.NEU.FTZ.AND P3, PT, R5.reuse, -INF , PT ;  /* 0xff8000000500780b */ /* 0x040fe20003f7d000 */
[----:B------:R-:W-:-:S05]  /*13880*/  FMUL.FTZ R12, R5, R0 ;  /* 0x00000000050c7220 */ /* 0x000fca0000410000 */
[----:B------:R-:W-:Y:S02]  /*13890*/  FSEL R12, R12, RZ, P3 ;  /* 0x000000ff0c0c7208 */ /* 0x000fe40001800000 */
[----:B------:R-:W-:-:S03]  /*138a0*/  ISETP.GT.AND P3, PT, R4, RZ, PT ;  /* 0x000000ff0400720c */ /* 0x000fc60003f64270 */
[-CC-:B------:R-:W-:Y:S01]  /*138b0*/  FFMA.FTZ R181, R93, R0.reuse, -R12.reuse ;  /* 0x000000005db57223 */ /* 0x180fe2000001080c */
[----:B------:R-:W-:Y:S01]  /*138c0*/  FSEL R43, R24, -INF , P3 ;  /* 0xff800000182b7808 */ /* 0x000fe20001800000 */
[-CC-:B------:R-:W-:Y:S01]  /*138d0*/  FFMA.FTZ R97, R97, R0.reuse, -R12.reuse ;  /* 0x0000000061617223 */ /* 0x180fe2000001080c */
[C---:B------:R-:W-:Y:S01]  /*138e0*/  ISETP.GT.AND P3, PT, R4.reuse, 0x9, PT ;  /* 0x000000090400780c */ /* 0x040fe20003f64270 */
[--C-:B------:R-:W-:Y:S01]  /*138f0*/  FFMA.FTZ R179, R101, R0, -R12.reuse ;  /* 0x0000000065b37223 */ /* 0x100fe2000001080c */
[----:B------:R-:W-:Y:S01]  /*13900*/  FMNMX.FTZ R10, R43, R20, !PT ;  /* 0x000000142b0a7209 */ /* 0x000fe20007810000 */
[----:B------:R2:W-:Y:S01]  /*13910*/  MUFU.EX2 R2, R97 ;  /* 0x0000006100027308 */ /* 0x0005e20000000800 */
[----:B------:R-:W-:Y:S01]  /*13920*/  FSEL R29, R29, -INF , P3 ;  /* 0xff8000001d1d7808 */ /* 0x000fe20001800000 */
[--C-:B------:R-:W-:Y:S01]  /*13930*/  FFMA.FTZ R26, R103, R0, -R12.reuse ;  /* 0x00000000671a7223 */ /* 0x100fe2000001080c */
[----:B------:R-:W-:Y:S01]  /*13940*/  FMNMX.FTZ R10, R25, R10, !PT ;  /* 0x0000000a190a7209 */ /* 0x000fe20007810000 */
[-CC-:B------:R-:W-:Y:S01]  /*13950*/  FFMA.FTZ R173, R99, R0.reuse, -R12.reuse ;  /* 0x0000000063ad7223 */ /* 0x180fe2000001080c */
[C---:B------:R-:W-:Y:S01]  /*13960*/  ISETP.GT.AND P3, PT, R4.reuse, 0x11, PT ;  /* 0x000000110400780c */ /* 0x040fe20003f64270 */
[--C-:B------:R-:W-:Y:S01]  /*13970*/  FFMA.FTZ R28, R95, R0, -R12.reuse ;  /* 0x000000005f1c7223 */ /* 0x100fe2000001080c */
[----:B------:R-:W-:Y:S01]  /*13980*/  FMNMX.FTZ R10, R29, R10, !PT ;  /* 0x0000000a1d0a7209 */ /* 0x000fe20007810000 */
        /* <DEDUP_REMOVED lines=11> */
[C---:B------:R-:W-:Y:S01]  /*13a40*/  ISETP.GT.AND P4, PT, R4.reuse, 0x20, PT ;  /* 0x000000200400780c */ /* 0x040fe20003f84270 */
[-CC-:B------:R-:W-:Y:S01]  /*13a50*/  FFMA.FTZ R165, R9, R0.reuse, -R12.reuse ;  /* 0x0000000009a57223 */ /* 0x180fe2000001080c */
[----:B------:R-:W-:Y:S01]  /*13a60*/  FSEL R37, R37, -INF , P3 ;  /* 0xff80000025257808 */ /* 0x000fe20001800000 */
[--C-:B------:R-:W-:Y:S01]  /*13a70*/  FFMA.FTZ R167, R7, R0, -R12.reuse ;  /* 0x0000000007a77223 */ /* 0x100fe2000001080c */
[----:B------:R-:W-:Y:S01]  /*13a80*/  FMNMX.FTZ R14, R93, R14, !PT ;  /* 0x0000000e5d0e7209 */ /* 0x000fe20007810000 */
[-CC-:B------:R-:W-:Y:S01]  /*13a90*/  FFMA.FTZ R183, R105, R0.reuse, -R12.reuse ;  /* 0x0000000069b77223 */ /* 0x180fe2000001080c */
[----:B------:R-:W-:Y:S01]  /*13aa0*/  ISETP.GT.AND P3, PT, R4, 0x21, PT ;  /* 0x000000210400780c */ /* 0x000fe20003f64270 */
[----:B------:R-:W3:Y:S01]  /*13ab0*/  MUFU.EX2 R181, R181 ;  /* 0x000000b500b57308 */ /* 0x000ee20000000800 */
[----:B--2---:R-:W-:Y:S01]  /*13ac0*/  FSEL R97, R40, -INF , P4 ;  /* 0xff80000028617808 */ /* 0x004fe20002000000 */
[--C-:B------:R-:W-:Y:S01]  /*13ad0*/  FFMA.FTZ R6, R107, R0, -R12.reuse ;  /* 0x000000006b067223 */ /* 0x100fe2000001080c */
[----:B------:R-:W-:Y:S01]  /*13ae0*/  FMNMX.FTZ R14, R37, R14, !PT ;  /* 0x0000000e250e7209 */ /* 0x000fe20007810000 */
[-CC-:B------:R-:W-:Y:S01]  /*13af0*/  FFMA.FTZ R177, R109, R0.reuse, -R12.reuse ;  /* 0x000000006db17223 */ /* 0x180fe2000001080c */
[C---:B------:R-:W-:Y:S01]  /*13b00*/  ISETP.GT.AND P4, PT, R4.reuse, 0x28, PT ;  /* 0x000000280400780c */ /* 0x040fe20003f84270 */
        /* <DEDUP_REMOVED lines=10> */
[----:B------:R-:W4:Y:S01]  /*13bb0*/  MUFU.EX2 R6, R6 ;  /* 0x0000000600067308 */ /* 0x000f220000000800 */
[C---:B------:R-:W-:Y:S01]  /*13bc0*/  ISETP.GT.AND P4, PT, R4.reuse, 0x30, PT ;  /* 0x000000300400780c */ /* 0x040fe20003f84270 */
        /* <DEDUP_REMOVED lines=11> */
[C---:B------:R-:W-:Y:S01]  /*13c80*/  ISETP.GT.AND P4, PT, R4.reuse, 0x38, PT ;  /* 0x000000380400780c */ /* 0x040fe20003f84270 */
[--C-:B------:R-:W-:Y:S01]  /*13c90*/  FFMA.FTZ R38, R71, R0, -R12.reuse ;  /* 0x0000000047267223 */ /* 0x100fe2000001080c */
[----:B------:R-:W-:Y:S01]  /*13ca0*/  FSEL R49, R49, -INF , P3 ;  /* 0xff80000031317808 */ /* 0x000fe20001800000 */
[----:B------:R-:W1:Y:S01]  /*13cb0*/  MUFU.EX2 R177, R177 ;  /* 0x000000b100b17308 */ /* 0x000e620000000800 */
[----:B------:R-:W-:Y:S01]  /*13cc0*/  FMNMX.FTZ R24, R103, R24, !PT ;  /* 0x0000001867187209 */ /* 0x000fe20007810000 */
[-CC-:B------:R-:W-:Y:S01]  /*13cd0*/  FFMA.FTZ R40, R75, R0.reuse, -R12.reuse ;  /* 0x000000004b287223 */ /* 0x180fe2000001080c */
[----:B------:R-:W-:Y:S01]  /*13ce0*/  ISETP.GT.AND P3, PT, R4, 0x39, PT ;  /* 0x000000390400780c */ /* 0x000fe20003f64270 */
[-CC-:B------:R-:W-:Y:S01]  /*13cf0*/  FFMA.FTZ R42, R79, R0.reuse, -R12.reuse ;  /* 0x000000004f2a7223 */ /* 0x180fe2000001080c */
[----:B------:R-:W-:Y:S01]  /*13d00*/  FSEL R99, R52, -INF , P4 ;  /* 0xff80000034637808 */ /* 0x000fe20002000000 */
[----:B------:R-:W-:Y:S01]  /*13d10*/  FFMA.FTZ R44, R83, R0, -R12 ;  /* 0x00000000532c7223 */ /* 0x000fe2000001080c */
[----:B0-----:R-:W-:Y:S01]  /*13d20*/  FMNMX.FTZ R26, R49, R24, !PT ;  /* 0x00000018311a7209 */ /* 0x001fe20007810000 */
[----:B------:R0:W1:Y:S01]  /*13d30*/  MUFU.EX2 R10, R111 ;  /* 0x0000006f000a7308 */ /* 0x0000620000000800 */
[----:B------:R-:W-:-:S02]  /*13d40*/  ISETP.GT.AND P4, PT, R4, 0x40, PT ;  /* 0x000000400400780c */ /* 0x000fc40003f84270 */
[----:B------:R-:W-:Y:S02]  /*13d50*/  CS2R R108, SRZ ;  /* 0x00000000006c7805 */ /* 0x000fe4000001ff00 */
[----:B------:R-:W-:Y:S02]  /*13d60*/  FSEL R53, R53, -INF , P3 ;  /* 0xff80000035357808 */ /* 0x000fe40001800000 */
[----:B------:R-:W-:Y:S02]  /*13d70*/  CS2R R106, SRZ ;  /* 0x00000000006a7805 */ /* 0x000fe4000001ff00 */
[----:B------:R-:W-:Y:S02]  /*13d80*/  FMNMX.FTZ R26, R99, R26, !PT ;  /* 0x0000001a631a7209 */ /* 0x000fe40007810000 */
[----:B------:R-:W-:Y:S02]  /*13d90*/  CS2R R104, SRZ ;  /* 0x0000000000687805 */ /* 0x000fe4000001ff00 */
[----:B------:R-:W-:Y:S01]  /*13da0*/  ISETP.GT.AND P3, PT, R4, 0x41, PT ;  /* 0x000000410400780c */ /* 0x000fe20003f64270 */
[----:B------:R3:W-:Y:S01]  /*13db0*/  MUFU.EX2 R24, R28 ;  /* 0x0000001c00187308 */ /* 0x0007e20000000800 */
[----:B------:R-:W-:-:S02]  /*13dc0*/  FSEL R95, R56, -INF , P4 ;  /* 0xff800000385f7808 */ /* 0x000fc40002000000 */
[----:B0-----:R-:W-:Y:S02]  /*13dd0*/  CS2R R110, SRZ ;  /* 0x00000000006e7805 */ /* 0x001fe4000001ff00 */
[----:B------:R-:W-:Y:S02]  /*13de0*/  FMNMX.FTZ R26, R53, R26, !PT ;  /* 0x0000001a351a7209 */ /* 0x000fe40007810000 */
[C---:B------:R-:W-:Y:S02]  /*13df0*/  ISETP.GT.AND P4, PT, R4.reuse, 0x48, PT ;  /* 0x000000480400780c */ /* 0x040fe40003f84270 */
[----:B------:R-:W-:Y:S01]  /*13e00*/  FSEL R57, R57, -INF , P3 ;  /* 0xff80000039397808 */ /* 0x000fe20001800000 */
[----:B------:R-:W0:Y:S01]  /*13e10*/  MUFU.EX2 R179, R179 ;  /* 0x000000b300b37308 */ /* 0x000e220000000800 */
[----:B------:R-:W-:Y:S02]  /*13e20*/  FMNMX.FTZ R26, R95, R26, !PT ;  /* 0x0000001a5f1a7209 */ /* 0x000fe40007810000 */
[----:B------:R-:W-:-:S02]  /*13e30*/  ISETP.GT.AND P3, PT, R4, 0x49, PT ;  /* 0x000000490400780c */ /* 0x000fc40003f64270 */
[----:B------:R-:W-:Y:S02]  /*13e40*/  FSEL R91, R60, -INF , P4 ;  /* 0xff8000003c5b7808 */ /* 0x000fe40002000000 */
[----:B---3--:R-:W-:Y:S01]  /*13e50*/  FMNMX.FTZ R28, R57, R26, !PT ;  /* 0x0000001a391c7209 */ /* 0x008fe20007810000 */
[----:B------:R-:W-:Y:S01]  /*13e60*/  MUFU.EX2 R173, R173 ;  /* 0x000000ad00ad7308 */ /* 0x000fe20000000800 */
[C---:B------:R-:W-:Y:S02]  /*13e70*/  ISETP.GT.AND P4, PT, R4.reuse, 0x50, PT ;  /* 0x000000500400780c */ /* 0x040fe40003f84270 */
[----:B------:R-:W-:Y:S02]  /*13e80*/  FSEL R61, R61, -INF , P3 ;  /* 0xff8000003d3d7808 */ /* 0x000fe40001800000 */
[----:B------:R-:W-:Y:S02]  /*13e90*/  FMNMX.FTZ R28, R91, R28, !PT ;  /* 0x0000001c5b1c7209 */ /* 0x000fe40007810000 */
[----:B------:R-:W-:Y:S01]  /*13ea0*/  ISETP.GT.AND P3, PT, R4, 0x51, PT ;  /* 0x000000510400780c */ /* 0x000fe20003f64270 */
[----:B------:R3:W-:Y:S01]  /*13eb0*/  MUFU.EX2 R26, R30 ;  /* 0x0000001e001a7308 */ /* 0x0007e20000000800 */
[----:B------:R-:W-:-:S02]  /*13ec0*/  FSEL R47, R64, -INF , P4 ;  /* 0xff800000402f7808 */ /* 0x000fc40002000000 */
[----:B------:R-:W-:Y:S02]  /*13ed0*/  FMNMX.FTZ R28, R61, R28, !PT ;  /* 0x0000001c3d1c7209 */ /* 0x000fe40007810000 */
[C---:B------:R-:W-:Y:S02]  /*13ee0*/  ISETP.GT.AND P4, PT, R4.reuse, 0x58, PT ;  /* 0x000000580400780c */ /* 0x040fe40003f84270 */
[----:B------:R-:W-:Y:S01]  /*13ef0*/  FSEL R65, R65, -INF , P3 ;  /* 0xff80000041417808 */ /* 0x000fe20001800000 */
[----:B------:R-:W-:Y:S01]  /*13f00*/  MUFU.EX2 R175, R175 ;  /* 0x000000af00af7308 */ /* 0x000fe20000000800 */
[----:B------:R-:W-:Y:S02]  /*13f10*/  FMNMX.FTZ R28, R47, R28, !PT ;  /* 0x0000001c2f1c7209 */ /* 0x000fe40007810000 */
[----:B------:R-:W-:Y:S02]  /*13f20*/  ISETP.GT.AND P3, PT, R4, 0x59, PT ;  /* 0x000000590400780c */ /* 0x000fe40003f64270 */
[----:B------:R-:W-:-:S02]  /*13f30*/  FSEL R39, R68, -INF , P4 ;  /* 0xff80000044277808 */ /* 0x000fc40002000000 */
        /* <DEDUP_REMOVED lines=27> */
[----:B------:R-:W-:Y:S01]  /*140f0*/  FMNMX.FTZ R32, R55, R32, !PT ;  /* 0x0000002037207209 */ /* 0x000fe20007810000 */
[-CC-:B---3--:R-:W-:Y:S01]  /*14100*/  FFMA.FTZ R34, R63, R0.reuse, -R12.reuse ;  /* 0x000000003f227223 */ /* 0x188fe2000001080c */
[----:B------:R-:W-:Y:S01]  /*14110*/  ISETP.GT.AND P3, PT, R4, 0x79, PT ;  /* 0x000000790400780c */ /* 0x000fe20003f64270 */
[----:B------:R-:W-:Y:S01]  /*14120*/  FFMA.FTZ R12, R87, R0, -R12 ;  /* 0x00000000570c7223 */ /* 0x000fe2000001080c */
[----:B------:R-:W-:-:S02]  /*14130*/  FSEL R9, R84, -INF , P4 ;  /* 0xff80000054097808 */ /* 0x000fc40002000000 */
[----:B------:R-:W-:Y:S01]  /*14140*/  FMNMX.FTZ R4, R81, R32, !PT ;  /* 0x0000002051047209 */ /* 0x000fe20007810000 */
[----:B------:R-:W-:Y:S01]  /*14150*/  MUFU.EX2 R34, R34 ;  /* 0x0000002200227308 */ /* 0x000fe20000000800 */
[----:B------:R-:W-:Y:S02]  /*14160*/  FSEL R85, R85, -INF , P3 ;  /* 0xff80000055557808 */ /* 0x000fe40001800000 */
[----:B------:R-:W-:-:S04]  /*14170*/  FMNMX.FTZ R4, R9, R4, !PT ;  /* 0x0000000409047209 */ /* 0x000fc80007810000 */
[----:B------:R-:W-:Y:S01]  /*14180*/  FMNMX.FTZ R4, R85, R4, !PT ;  /* 0x0000000455047209 */ /* 0x000fe20007810000 */
[----:B------:R-:W-:Y:S04]  /*14190*/  MUFU.EX2 R32, R59 ;  /* 0x0000003b00207308 */ /* 0x000fe80000000800 */
[----:B------:R-:W3:Y:S04]  /*141a0*/  SHFL.BFLY PT, R7, R4, 0x2, 0x1f ;  /* 0x0c401f0004077f89 */ /* 0x000ee800000e0000 */
[----:B------:R-:W-:Y:S08]  /*141b0*/  MUFU.EX2 R161, R161 ;  /* 0x000000a100a17308 */ /* 0x000ff00000000800 */
[----:B------:R-:W-:Y:S08]  /*141c0*/  MUFU.EX2 R36, R36 ;  /* 0x0000002400247308 */ /* 0x000ff00000000800 */
[----:B------:R-:W-:Y:S01]  /*141d0*/  MUFU.EX2 R163, R163 ;  /* 0x000000a300a37308 */ /* 0x000fe20000000800 */
[----:B---3--:R-:W-:-:S07]  /*141e0*/  FMNMX.FTZ R7, R4, R7, !PT ;  /* 0x0000000704077209 */ /* 0x008fce0007810000 */
[----:B------:R-:W-:Y:S01]  /*141f0*/  MUFU.EX2 R38, R38 ;  /* 0x0000002600267308 */ /* 0x000fe20000000800 */
[----:B------:R-:W3:Y:S07]  /*14200*/  SHFL.BFLY PT, R4, R7, 0x1, 0x1f ;  /* 0x0c201f0007047f89 */ /* 0x000eee00000e0000 */
[----:B------:R-:W-:Y:S08]  /*14210*/  MUFU.EX2 R157, R157 ;  /* 0x0000009d009d7308 */ /* 0x000ff00000000800 */
[----:B------:R-:W-:Y:S08]  /*14220*/  MUFU.EX2 R40, R40 ;  /* 0x0000002800287308 */ /* 0x000ff00000000800 */
[----:B------:R-:W-:Y:S01]  /*14230*/  MUFU.EX2 R159, R159 ;  /* 0x0000009f009f7308 */ /* 0x000fe20000000800 */
[----:B---3--:R-:W-:-:S04]  /*14240*/  FMNMX.FTZ R4, R7, R4, !PT ;  /* 0x0000000407047209 */ /* 0x008fc80007810000 */
[C---:B------:R-:W-:Y:S01]  /*14250*/  FSETP.NEU.FTZ.AND P3, PT, R4.reuse, -INF , PT ;  /* 0xff8000000400780b */ /* 0x040fe20003f7d000 */
[----:B------:R-:W-:Y:S02]  /*14260*/  FMUL.FTZ R46, R4, R0 ;  /* 0x00000000042e7220 */ /* 0x000fe40000410000 */
[----:B------:R-:W-:Y:S03]  /*14270*/  MUFU.EX2 R42, R42 ;  /* 0x0000002a002a7308 */ /* 0x000fe60000000800 */
[----:B------:R-:W-:-:S05]  /*14280*/  FSEL R46, R46, RZ, P3 ;  /* 0x000000ff2e2e7208 */ /* 0x000fca0001800000 */
[-CC-:B------:R-:W-:Y:S01]  /*14290*/  FFMA.FTZ R180, R43, R0.reuse, -R46.reuse ;  /* 0x000000002bb47223 */ /* 0x180fe2000001082e */
[-C--:B------:R-:W-:Y:S01]  /*142a0*/  FFMA.FTZ R7, R20, R0.reuse, -R46 ;  /* 0x0000000014077223 */ /* 0x080fe2000001082e */
[----:B------:R-:W-:Y:S01]  /*142b0*/  FADD.FTZ R20, R181, R2 ;  /* 0x00000002b5147221 */ /* 0x000fe20000010000 */
[-CC-:B------:R-:W-:Y:S01]  /*142c0*/  FFMA.FTZ R182, R25, R0.reuse, -R46.reuse ;  /* 0x0000000019b67223 */ /* 0x180fe2000001082e */
[-CC-:B------:R-:W-:Y:S01]  /*142d0*/  FFMA.FTZ R15, R29, R0.reuse, -R46.reuse ;  /* 0x000000001d0f7223 */ /* 0x180fe2000001082e */
[-C--:B------:R-:W-:Y:S01]  /*142e0*/  FFMA.FTZ R176, R89, R0.reuse, -R46 ;  /* 0x0000000059b07223 */ /* 0x080fe2000001082e */
[----:B------:R-:W-:Y:S01]  /*142f0*/  MUFU.EX2 R180, R180 ;  /* 0x000000b400b47308 */ /* 0x000fe20000000800 */
[----:B--2---:R-:W-:Y:S01]  /*14300*/  FADD.FTZ R11, R183, R20 ;  /* 0x00000014b70b7221 */ /* 0x004fe20000010000 */
[-CC-:B------:R-:W-:Y:S01]  /*14310*/  FFMA.FTZ R27, R41, R0.reuse, -R46.reuse ;  /* 0x00000000291b7223 */ /* 0x180fe2000001082e */
[-CC-:B------:R-:W-:Y:S01]  /*14320*/  FFMA.FTZ R21, R33, R0.reuse, -R46.reuse ;  /* 0x0000000021157223 */ /* 0x180fe2000001082e */
[----:B------:R-:W2:Y:S01]  /*14330*/  @P2 LDC R41, c[0x0][0x44c] ;  /* 0x00011300ff292b82 */ /* 0x000ea20000000800 */
[----:B----4-:R-:W-:Y:S01]  /*14340*/  FADD.FTZ R20, R6, R11 ;  /* 0x0000000b06147221 */ /* 0x010fe20000010000 */
[-CC-:B------:R-:W-:Y:S01]  /*14350*/  FFMA.FTZ R178, R93, R0.reuse, -R46.reuse ;  /* 0x000000005db27223 */ /* 0x180fe2000001082e */
[-C--:B------:R-:W-:Y:S01]  /*14360*/  FFMA.FTZ R25, R37, R0.reuse, -R46 ;  /* 0x0000000025197223 */ /* 0x080fe2000001082e */
[----:B------:R-:W3:Y:S01]  /*14370*/  MUFU.EX2 R7, R7 ;  /* 0x0000000700077308 */ /* 0x000ee20000000800 */
[----:B-1----:R-:W-:Y:S01]  /*14380*/  FADD.FTZ R11, R177, R20 ;  /* 0x00000014b10b7221 */ /* 0x002fe20000010000 */
[-CC-:B------:R-:W-:Y:S01]  /*14390*/  FFMA.FTZ R172, R97, R0.reuse, -R46.reuse ;  /* 0x0000000061ac7223 */ /* 0x180fe2000001082e */
[-CC-:B------:R-:W-:Y:S01]  /*143a0*/  FFMA.FTZ R174, R101, R0.reuse, -R46.reuse ;  /* 0x0000000065ae7223 */ /* 0x180fe2000001082e */
[-CC-:B------:R-:W-:Y:S01]  /*143b0*/  FFMA.FTZ R29, R45, R0.reuse, -R46.reuse ;  /* 0x000000002d1d7223 */ /* 0x180fe2000001082e */
[----:B------:R-:W-:Y:S01]  /*143c0*/  FADD.FTZ R20, R10, R11 ;  /* 0x0000000b0a147221 */ /* 0x000fe20000010000 */
[-C--:B------:R-:W-:Y:S01]  /*143d0*/  FFMA.FTZ R168, R103, R0.reuse, -R46 ;  /* 0x0000000067a87223 */ /* 0x080fe2000001082e */
[----:B------:R-:W-:Y:S01]  /*143e0*/  IMAD.MOV.U32 R43, RZ, RZ, R200 ;  /* 0x000000ffff2b7224 */ /* 0x000fe200078e00c8 */
[----:B------:R-:W1:Y:S01]  /*143f0*/  MUFU.EX2 R182, R182 ;  /* 0x000000b600b67308 */ /* 0x000e620000000800 */
[----:B0-----:R-:W-:Y:S01]  /*14400*/  FADD.FTZ R37, R179, R20 ;  /* 0x00000014b3257221 */ /* 0x001fe20000010000 */
[-CC-:B------:R-:W-:Y:S01]  /*14410*/  FFMA.FTZ R31, R49, R0.reuse, -R46.reuse ;  /* 0x00000000311f7223 */ /* 0x180fe2000001082e */
[-CC-:B------:R-:W-:Y:S01]  /*14420*/  FFMA.FTZ R170, R99, R0.reuse, -R46.reuse ;  /* 0x0000000063aa7223 */ /* 0x180fe2000001082e */
[-CC-:B------:R-:W-:Y:S01]  /*14430*/  FFMA.FTZ R33, R53, R0.reuse, -R46.reuse ;  /* 0x0000000035217223 */ /* 0x180fe2000001082e */
[----:B------:R-:W-:Y:S01]  /*14440*/  FADD.FTZ R48, R14, R37 ;  /* 0x000000250e307221 */ /* 0x000fe20000010000 */
[-CC-:B------:R-:W-:Y:S01]  /*14450*/  FFMA.FTZ R164, R95, R0.reuse, -R46.reuse ;  /* 0x000000005fa47223 */ /* 0x180fe2000001082e */
[-C--:B------:R-:W-:Y:S01]  /*14460*/  FFMA.FTZ R35, R57, R0.reuse, -R46 ;  /* 0x0000000039237223 */ /* 0x080fe2000001082e */
[----:B------:R-:W0:Y:S01]  /*14470*/  MUFU.EX2 R15, R15 ;  /* 0x0000000f000f7308 */ /* 0x000e220000000800 */
[----:B---3--:R-:W-:Y:S01]  /*14480*/  FADD.FTZ R11, R180, R7 ;  /* 0x00000007b40b7221 */ /* 0x008fe20000010000 */
[----:B------:R-:W-:Y:S01]  /*14490*/  FADD.FTZ R37, R173, R48 ;  /* 0x00000030ad257221 */ /* 0x000fe20000010000 */
[----:B------:R-:W-:Y:S01]  /*144a0*/  FFMA.FTZ R166, R91, R0, -R46 ;  /* 0x000000005ba67223 */ /* 0x000fe2000001082e */
[----:B--2---:R-:W-:-:S04]  /*144b0*/  @P2 IMAD.HI.U32 R41, R200, R41, RZ ;  /* 0x00000029c8292227 */ /* 0x004fc800078e00ff */
[-CC-:B------:R-:W-:Y:S01]  /*144c0*/  FFMA.FTZ R61, R61, R0.reuse, -R46.reuse ;  /* 0x000000003d3d7223 */ /* 0x180fe2000001082e */
[----:B------:R-:W-:Y:S01]  /*144d0*/  FADD.FTZ R48, R24, R37 ;  /* 0x0000002518307221 */ /* 0x000fe20000010000 */
[----:B------:R-:W-:Y:S01]  /*144e0*/  FFMA.FTZ R160, R47, R0, -R46 ;  /* 0x000000002fa07223 */ /* 0x000fe2000001082e */
[----:B------:R-:W2:Y:S01]  /*144f0*/  MUFU.EX2 R176, R176 ;  /* 0x000000b000b07308 */ /* 0x000ea20000000800 */
[----:B-1----:R-:W-:Y:S01]  /*14500*/  FADD.FTZ R20, R182, R11 ;  /* 0x0000000bb6147221 */ /* 0x002fe20000010000 */
[----:B------:R-:W-:Y:S01]  /*14510*/  FADD.FTZ R37, R175, R48 ;  /* 0x00000030af257221 */ /* 0x000fe20000010000 */
[----:B------:R-:W-:Y:S01]  /*14520*/  @P2 SHF.R.U32.HI R43, RZ, R50, R41 ;  /* 0x00000032ff2b2219 */ /* 0x000fe20000011629 */
[----:B------:R-:W-:Y:S01]  /*14530*/  FFMA.FTZ R39, R39, R0, -R46 ;  /* 0x0000000027277223 */ /* 0x000fe2000001082e */
[----:B------:R-:W-:Y:S01]  /*14540*/  F2FP.BF16.F32.PACK_AB R181, R2, R181 ;  /* 0x000000b502b5723e */ /* 0x000fe200000010ff */
[----:B------:R-:W-:Y:S01]  /*14550*/  FADD.FTZ R48, R26, R37 ;  /* 0x000000251a307221 */ /* 0x000fe20000010000 */
[----:B------:R-:W-:Y:S01]  /*14560*/  IADD3 R45, R43, R202, -R201 ;  /* 0x000000ca2b2d7210 */ /* 0x000fe20007ffe8c9 */
[----:B------:R-:W1:Y:S01]  /*14570*/  MUFU.EX2 R21, R21 ;  /* 0x0000001500157308 */ /* 0x000e620000000800 */
[----:B0-----:R-:W-:Y:S01]  /*14580*/  FADD.FTZ R11, R15, R20 ;  /* 0x000000140f0b7221 */ /* 0x001fe20000010000 */
[----:B------:R-:W-:Y:S01]  /*14590*/  FADD.FTZ R41, R169, R48 ;  /* 0x00000030a9297221 */ /* 0x000fe20000010000 */
[-CC-:B------:R-:W-:Y:S01]  /*145a0*/  FFMA.FTZ R37, R65, R0.reuse, -R46.reuse ;  /* 0x0000000041257223 */ /* 0x180fe2000001082e */
[----:B------:R-:W-:Y:S01]  /*145b0*/  F2FP.BF16.F32.PACK_AB R183, R6, R183 ;  /* 0x000000b706b7723e */ /* 0x000fe200000010ff */
[-CC-:B------:R-:W-:Y:S01]  /*145c0*/  FFMA.FTZ R69, R69, R0.reuse, -R46.reuse ;  /* 0x0000000045457223 */ /* 0x180fe2000001082e */
[----:B------:R-:W-:Y:S01]  /*145d0*/  FADD.FTZ R48, R28, R41 ;  /* 0x000000291c307221 */ /* 0x000fe20000010000 */
[-C--:B------:R-:W-:Y:S01]  /*145e0*/  FFMA.FTZ R51, R51, R0.reuse, -R46 ;  /* 0x0000000033337223 */ /* 0x080fe2000001082e */
[----:B------:R-:W0:Y:S01]  /*145f0*/  MUFU.EX2 R178, R178 ;  /* 0x000000b200b27308 */ /* 0x000e220000000800 */
[----:B--2---:R-:W-:Y:S01]  /*14600*/  FADD.FTZ R20, R176, R11 ;  /* 0x0000000bb0147221 */ /* 0x004fe20000010000 */
[----:B------:R-:W-:Y:S01]  /*14610*/  FADD.FTZ R41, R171, R48 ;  /* 0x00000030ab297221 */ /* 0x000fe20000010000 */
[-CC-:B------:R-:W-:Y:S01]  /*14620*/  FFMA.FTZ R73, R73, R0.reuse, -R46.reuse ;  /* 0x0000000049497223 */ /* 0x180fe2000001082e */
[-CC-:B------:R-:W-:Y:S01]  /*14630*/  FFMA.FTZ R13, R13, R0.reuse, -R46.reuse ;  /* 0x000000000d0d7223 */ /* 0x180fe2000001082e */
[-CC-:B------:R-:W-:Y:S01]  /*14640*/  FFMA.FTZ R77, R77, R0.reuse, -R46.reuse ;  /* 0x000000004d4d7223 */ /* 0x180fe2000001082e */
[----:B------:R-:W-:Y:S01]  /*14650*/  FADD.FTZ R48, R30, R41 ;  /* 0x000000291e307221 */ /* 0x000fe20000010000 */
[-C--:B------:R-:W-:Y:S01]  /*14660*/  FFMA.FTZ R55, R55, R0.reuse, -R46 ;  /* 0x0000000037377223 */ /* 0x080fe2000001082e */
[----:B------:R-:W2:Y:S01]  /*14670*/  MUFU.EX2 R25, R25 ;  /* 0x0000001900197308 */ /* 0x000ea20000000800 */
[----:B-1----:R-:W-:Y:S01]  /*14680*/  FADD.FTZ R11, R21, R20 ;  /* 0x00000014150b7221 */ /* 0x002fe20000010000 */
[----:B------:R-:W-:Y:S01]  /*14690*/  FADD.FTZ R41, R165, R48 ;  /* 0x00000030a5297221 */ /* 0x000fe20000010000 */
[-CC-:B------:R-:W-:Y:S01]  /*146a0*/  FFMA.FTZ R81, R81, R0.reuse, -R46.reuse ;  /* 0x0000000051517223 */ /* 0x180fe2000001082e */
[-CC-:B------:R-:W-:Y:S01]  /*146b0*/  FFMA.FTZ R9, R9, R0.reuse, -R46.reuse ;  /* 0x0000000009097223 */ /* 0x180fe2000001082e */
[----:B------:R-:W-:Y:S01]  /*146c0*/  FFMA.FTZ R46, R85, R0, -R46 ;  /* 0x00000000552e7223 */ /* 0x000fe2000001082e */
[----:B------:R-:W-:Y:S01]  /*146d0*/  FADD.FTZ R48, R32, R41 ;  /* 0x0000002920307221 */ /* 0x000fe20000010000 */
[----:B------:R-:W-:Y:S01]  /*146e0*/  F2FP.BF16.F32.PACK_AB R180, R7, R180 ;  /* 0x000000b407b4723e */ /* 0x000fe200000010ff */
[----:B------:R-:W1:Y:S01]  /*146f0*/  MUFU.EX2 R172, R172 ;  /* 0x000000ac00ac7308 */ /* 0x000e620000000800 */
[----:B0-----:R-:W-:Y:S01]  /*14700*/  FADD.FTZ R20, R178, R11 ;  /* 0x0000000bb2147221 */ /* 0x001fe20000010000 */
[----:B------:R-:W-:Y:S01]  /*14710*/  FADD.FTZ R41, R167, R48 ;  /* 0x00000030a7297221 */ /* 0x000fe20000010000 */
[----:B------:R-:W-:-:S02]  /*14720*/  SHF.R.S32.HI R50, RZ, 0x1f, R45 ;  /* 0x0000001fff327819 */ /* 0x000fc4000001142d */
[----:B------:R-:W-:Y:S02]  /*14730*/  CS2R R102, SRZ ;  /* 0x0000000000667805 */ /* 0x000fe4000001ff00 */
[----:B------:R-:W-:Y:S01]  /*14740*/  F2FP.BF16.F32.PACK_AB R179, R14, R179 ;  /* 0x000000b30eb3723e */ /* 0x000fe200000010ff */
[----:B------:R-:W-:Y:S01]  /*14750*/  FADD.FTZ R48, R34, R41 ;  /* 0x0000002922307221 */ /* 0x000fe20000010000 */
[----:B------:R-:W-:Y:S01]  /*14760*/  F2FP.BF16.F32.PACK_AB R177, R10, R177 ;  /* 0x000000b10ab1723e */ /* 0x000fe200000010ff */
[----:B------:R-:W0:Y:S01]  /*14770*/  MUFU.EX2 R27, R27 ;  /* 0x0000001b001b7308 */ /* 0x000e220000000800 */
[----:B--2---:R-:W-:Y:S01]  /*14780*/  FADD.FTZ R11, R25, R20 ;  /* 0x00000014190b7221 */ /* 0x004fe20000010000 */
[----:B------:R-:W-:Y:S01]  /*14790*/  FADD.FTZ R43, R161, R48 ;  /* 0x00000030a12b7221 */ /* 0x000fe20000010000 */
[----:B------:R-:W-:Y:S02]  /*147a0*/  F2FP.BF16.F32.PACK_AB R173, R24, R173 ;  /* 0x000000ad18ad723e */ /* 0x000fe400000010ff */
[----:B------:R-:W-:-:S02]  /*147b0*/  CS2R R100, SRZ ;  /* 0x0000000000647805 */ /* 0x000fc4000001ff00 */
[----:B------:R-:W-:Y:S02]  /*147c0*/  F2FP.BF16.F32.PACK_AB R175, R26, R175 ;  /* 0x000000af1aaf723e */ /* 0x000fe400000010ff */
[----:B------:R-:W-:Y:S02]  /*147d0*/  CS2R R98, SRZ ;  /* 0x0000000000627805 */ /* 0x000fe4000001ff00 */
[----:B------:R-:W-:Y:S01]  /*147e0*/  F2FP.BF16.F32.PACK_AB R169, R28, R169 ;  /* 0x000000a91ca9723e */ /* 0x000fe200000010ff */
[----:B------:R-:W2:Y:S01]  /*147f0*/  MUFU.EX2 R174, R174 ;  /* 0x000000ae00ae7308 */ /* 0x000ea20000000800 */
[----:B-1----:R-:W-:Y:S01]  /*14800*/  FADD.FTZ R20, R172, R11 ;  /* 0x0000000bac147221 */ /* 0x002fe20000010000 */
[----:B------:R-:W-:Y:S02]  /*14810*/  F2FP.BF16.F32.PACK_AB R171, R30, R171 ;  /* 0x000000ab1eab723e */ /* 0x000fe400000010ff */
[----:B------:R-:W-:Y:S02]  /*14820*/  CS2R R96, SRZ ;  /* 0x0000000000607805 */ /* 0x000fe4000001ff00 */
[----:B------:R-:W-:-:S02]  /*14830*/  F2FP.BF16.F32.PACK_AB R165, R32, R165 ;  /* 0x000000a520a5723e */ /* 0x000fc400000010ff */
[----:B------:R-:W-:Y:S02]  /*14840*/  CS2R R94, SRZ ;  /* 0x00000000005e7805 */ /* 0x000fe4000001ff00 */
[----:B------:R-:W-:Y:S02]  /*14850*/  F2FP.BF16.F32.PACK_AB R167, R34, R167 ;  /* 0x000000a722a7723e */ /* 0x000fe400000010ff */
[----:B------:R-:W-:Y:S01]  /*14860*/  CS2R R92, SRZ ;  /* 0x00000000005c7805 */ /* 0x000fe2000001ff00 */
[----:B------:R-:W1:Y:S01]  /*14870*/  MUFU.EX2 R29, R29 ;  /* 0x0000001d001d7308 */ /* 0x000e620000000800 */
[----:B0-----:R-:W-:Y:S01]  /*14880*/  FADD.FTZ R11, R27, R20 ;  /* 0x000000141b0b7221 */ /* 0x001fe20000010000 */
[----:B------:R-:W-:Y:S02]  /*14890*/  F2FP.BF16.F32.PACK_AB R161, R36, R161 ;  /* 0x000000a124a1723e */ /* 0x000fe400000010ff */
[----:B------:R-:W-:Y:S02]  /*148a0*/  CS2R R90, SRZ ;  /* 0x00000000005a7805 */ /* 0x000fe4000001ff00 */
[----:B------:R-:W-:-:S02]  /*148b0*/  F2FP.BF16.F32.PACK_AB R182, R15, R182 ;  /* 0x000000b60fb6723e */ /* 0x000fc400000010ff */
[----:B------:R-:W-:Y:S02]  /*148c0*/  CS2R R88, SRZ ;  /* 0x0000000000587805 */ /* 0x000fe4000001ff00 */
[----:B------:R-:W-:Y:S01]  /*148d0*/  F2FP.BF16.F32.PACK_AB R176, R21, R176 ;  /* 0x000000b015b0723e */ /* 0x000fe200000010ff */
[----:B------:R-:W0:Y:S01]  /*148e0*/  MUFU.EX2 R168, R168 ;  /* 0x000000a800a87308 */ /* 0x000e220000000800 */
[----:B--2---:R-:W-:Y:S01]  /*148f0*/  FADD.FTZ R20, R174, R11 ;  /* 0x0000000bae147221 */ /* 0x004fe20000010000 */
[----:B------:R-:W-:Y:S02]  /*14900*/  F2FP.BF16.F32.PACK_AB R178, R25, R178 ;  /* 0x000000b219b2723e */ /* 0x000fe400000010ff */
[----:B------:R-:W-:-:S04]  /*14910*/  F2FP.BF16.F32.PACK_AB R172, R27, R172 ;  /* 0x000000ac1bac723e */ /* 0x000fc800000010ff */
        /* <DEDUP_REMOVED lines=10> */
[----:B------:R-:W-:-:S04]  /*149c0*/  LEA.HI R11, R50, R45, RZ, 0x7 ;  /* 0x0000002d320b7211 */ /* 0x000fc800078f38ff */
[----:B------:R-:W-:Y:S02]  /*149d0*/  SHF.R.S32.HI R11, RZ, 0x7, R11 ;  /* 0x00000007ff0b7819 */ /* 0x000fe4000001140b */
[----:B------:R-:W1:Y:S01]  /*149e0*/  MUFU.EX2 R35, R35 ;  /* 0x0000002300237308 */ /* 0x000e620000000800 */
[C---:B0-----:R-:W-:Y:S01]  /*149f0*/  FADD.FTZ R41, R33.reuse, R20 ;  /* 0x0000001421297221 */ /* 0x041fe20000010000 */
[----:B------:R-:W-:Y:S01]  /*14a00*/  FADD.FTZ R20, R36, R43 ;  /* 0x0000002b24147221 */ /* 0x000fe20000010000 */
[----:B------:R-:W-:Y:S02]  /*14a10*/  VIMNMX R14, RZ, R11, !PT ;  /* 0x0000000bff0e7248 */ /* 0x000fe40007fe0100 */
[----:B------:R-:W-:Y:S01]  /*14a20*/  F2FP.BF16.F32.PACK_AB R170, R33, R170 ;  /* 0x000000aa21aa723e */ /* 0x000fe200000010ff */
[----:B------:R-:W-:Y:S01]  /*14a30*/  FADD.FTZ R43, R163, R20 ;  /* 0x00000014a32b7221 */ /* 0x000fe20000010000 */
[----:B------:R-:W-:Y:S01]  /*14a40*/  F2FP.BF16.F32.PACK_AB R163, R38, R163 ;  /* 0x000000a326a3723e */ /* 0x000fe200000010ff */
[----:B------:R-:W0:Y:S01]  /*14a50*/  MUFU.EX2 R166, R166 ;  /* 0x000000a600a67308 */ /* 0x000e220000000800 */
[----:B--2---:R-:W-:Y:S01]  /*14a60*/  FADD.FTZ R2, R164, R41 ;  /* 0x00000029a4027221 */ /* 0x004fe20000010000 */
[----:B------:R-:W-:-:S04]  /*14a70*/  FADD.FTZ R6, R38, R43 ;  /* 0x0000002b26067221 */ /* 0x000fc80000010000 */
[----:B------:R-:W-:Y:S01]  /*14a80*/  FADD.FTZ R43, R157, R6 ;  /* 0x000000069d2b7221 */ /* 0x000fe20000010000 */
[C---:B------:R-:W-:Y:S01]  /*14a90*/  F2FP.BF16.F32.PACK_AB R157, R40.reuse, R157 ;  /* 0x0000009d289d723e */ /* 0x040fe200000010ff */
[----:B------:R-:W2:Y:S01]  /*14aa0*/  MUFU.EX2 R3, R61 ;  /* 0x0000003d00037308 */ /* 0x000ea20000000800 */
[C---:B-1----:R-:W-:Y:S01]  /*14ab0*/  FADD.FTZ R41, R35.reuse, R2 ;  /* 0x0000000223297221 */ /* 0x042fe20000010000 */
[----:B------:R-:W-:Y:S01]  /*14ac0*/  FADD.FTZ R6, R40, R43 ;  /* 0x0000002b28067221 */ /* 0x000fe20000010000 */
[----:B------:R-:W-:-:S05]  /*14ad0*/  F2FP.BF16.F32.PACK_AB R164, R35, R164 ;  /* 0x000000a423a4723e */ /* 0x000fca00000010ff */
[----:B------:R-:W1:Y:S01]  /*14ae0*/  MUFU.EX2 R160, R160 ;  /* 0x000000a000a07308 */ /* 0x000e620000000800 */
[----:B0-----:R-:W-:-:S07]  /*14af0*/  FADD.FTZ R2, R166, R41 ;  /* 0x00000029a6027221 */ /* 0x001fce0000010000 */
[----:B------:R-:W0:Y:S01]  /*14b00*/  MUFU.EX2 R37, R37 ;  /* 0x0000002500257308 */ /* 0x000e220000000800 */
[C---:B--2---:R-:W-:Y:S01]  /*14b10*/  FADD.FTZ R41, R3.reuse, R2 ;  /* 0x0000000203297221 */ /* 0x044fe20000010000 */
[----:B------:R-:W-:Y:S01]  /*14b20*/  F2FP.BF16.F32.PACK_AB R166, R3, R166 ;  /* 0x000000a603a6723e */ /* 0x000fe200000010ff */
[----:B------:R-:W-:-:S05]  /*14b30*/  IMAD.MOV.U32 R3, RZ, RZ, 0x3f800000 ;  /* 0x3f800000ff037424 */ /* 0x000fca00078e00ff */
[----:B------:R-:W2:Y:S01]  /*14b40*/  MUFU.EX2 R39, R39 ;  /* 0x0000002700277308 */ /* 0x000ea20000000800 */
[----:B-1----:R-:W-:Y:S01]  /*14b50*/  FADD.FTZ R2, R160, R41 ;  /* 0x00000029a0027221 */ /* 0x002fe20000010000 */
[----:B------:R-:W-:Y:S01]  /*14b60*/  FADD.FTZ R41, R159, R6 ;  /* 0x000000069f297221 */ /* 0x000fe20000010000 */
[----:B------:R-:W-:-:S03]  /*14b70*/  F2FP.BF16.F32.PACK_AB R159, R42, R159 ;  /* 0x0000009f2a9f723e */ /* 0x000fc600000010ff */
[----:B------:R-:W-:Y:S02]  /*14b80*/  FADD.FTZ R6, R42, R41 ;  /* 0x000000292a067221 */ /* 0x000fe40000010000 */
        /* <DEDUP_REMOVED lines=25> */
[----:B------:R-:W-:-:S06]  /*14d20*/  IMAD.MOV.U32 R2, RZ, RZ, 0x3f800000 ;  /* 0x3f800000ff027424 */ /* 0x000fcc00078e00ff */
[----:B------:R-:W0:Y:S01]  /*14d30*/  MUFU.EX2 R44, R44 ;  /* 0x0000002c002c7308 */ /* 0x000e220000000800 */
[----:B--2---:R-:W-:Y:S01]  /*14d40*/  F2FP.BF16.F32.PACK_AB R154, R46, R9 ;  /* 0x000000092e9a723e */ /* 0x004fe200000010ff */
[----:B------:R-:W-:Y:S02]  /*14d50*/  VIADD R9, R150, 0xfffffffe ;  /* 0xfffffffe96097836 */ /* 0x000fe40000000000 */
[----:B------:R-:W-:Y:S01]  /*14d60*/  FADD.FTZ R7, R46, R7 ;  /* 0x000000072e077221 */ /* 0x000fe20000010000 */
[----:B------:R-:W-:Y:S02]  /*14d70*/  CS2R R150, SRZ ;  /* 0x0000000000967805 */ /* 0x000fe4000001ff00 */
[----:B------:R-:W-:Y:S01]  /*14d80*/  ISETP.GE.AND P3, PT, R9, R14, PT ;  /* 0x0000000e0900720c */ /* 0x000fe20003f66270 */
[----:B------:R-:W2:Y:S01]  /*14d90*/  MUFU.EX2 R155, R155 ;  /* 0x0000009b009b7308 */ /* 0x000ea20000000800 */
[----:B-1----:R-:W-:-:S07]  /*14da0*/  FADD.FTZ R43, R153, R6 ;  /* 0x00000006992b7221 */ /* 0x002fce0000010000 */
[----:B------:R-:W1:Y:S01]  /*14db0*/  MUFU.EX2 R12, R12 ;  /* 0x0000000c000c7308 */ /* 0x000e620000000800 */
[C---:B0-----:R-:W-:Y:S01]  /*14dc0*/  FADD.FTZ R6, R44.reuse, R43 ;  /* 0x0000002b2c067221 */ /* 0x041fe20000010000 */
[----:B------:R-:W-:-:S03]  /*14dd0*/  F2FP.BF16.F32.PACK_AB R153, R44, R153 ;  /* 0x000000992c99723e */ /* 0x000fc600000010ff */
[----:B--2---:R-:W-:-:S04]  /*14de0*/  FADD.FTZ R43, R155, R6 ;  /* 0x000000069b2b7221 */ /* 0x004fc80000010000 */
[C---:B-1----:R-:W-:Y:S01]  /*14df0*/  FADD.FTZ R6, R12.reuse, R43 ;  /* 0x0000002b0c067221 */ /* 0x042fe20000010000 */
[----:B------:R-:W-:Y:S01]  /*14e00*/  F2FP.BF16.F32.PACK_AB R155, R12, R155 ;  /* 0x0000009b0c9b723e */ /* 0x000fe200000010ff */
[----:B------:R-:W-:Y:S06]  /*14e10*/  @!P3 BRA `(.L_x_2875) ;  /* 0x0000002c00acb947 */ /* 0x000fec0003800000 */
[----:B------:R-:W-:Y:S01]  /*14e20*/  BSSY B1, `(.L_x_2875) ;  /* 0x00002ea000017945 */ /* 0x000fe20003800000 */
[----:B------:R-:W-:Y:S02]  /*14e30*/  IMAD.MOV.U32 R11, RZ, RZ, R5 ;  /* 0x000000ffff0b7224 */ /* 0x000fe400078e0005 */
[----:B------:R-:W-:Y:S02]  /*14e40*/  IMAD.MOV.U32 R10, RZ, RZ, R4 ;  /* 0x000000ffff0a7224 */ /* 0x000fe400078e0004 */
[----:B------:R-:W-:Y:S02]  /*14e50*/  IMAD.MOV.U32 R20, RZ, RZ, R188 ;  /* 0x000000ffff147224 */ /* 0x000fe400078e00bc */
[----:B------:R-:W-:Y:S02]  /*14e60*/  IMAD.MOV.U32 R21, RZ, RZ, R185 ;  /* 0x000000ffff157224 */ /* 0x000fe400078e00b9 */
[----:B------:R-:W-:Y:S02]  /*14e70*/  IMAD.MOV.U32 R2, RZ, RZ, 0x3f800000 ;  /* 0x3f800000ff027424 */ /* 0x000fe400078e00ff */
[----:B------:R-:W-:-:S07]  /*14e80*/  IMAD.MOV.U32 R151, RZ, RZ, RZ ;  /* 0x000000ffff977224 */ /* 0x000fce00078e00ff */
.L_x_2886:
[----:B------:R-:W-:-:S05]  /*14e90*/  VIADD R0, R21, 0x1 ;  /* 0x0000000115007836 */ /* 0x000fca0000000000 */
[----:B------:R-:W-:-:S04]  /*14ea0*/  ISETP.NE.AND P3, PT, R0, 0x2, PT ;  /* 0x000000020000780c */ /* 0x000fc80003f65270 */
[----:B------:R-:W-:Y:S02]  /*14eb0*/  SEL R5, RZ, 0x1, P3 ;  /* 0x00000001ff057807 */ /* 0x000fe40001800000 */
[----:B------:R-:W-:Y:S02]  /*14ec0*/  SEL R185, R0, RZ, P3 ;  /* 0x000000ff00b97207 */ /* 0x000fe40001800000 */
[----:B------:R-:W-:Y:S01]  /*14ed0*/  LOP3.LUT R188, R20, R5, RZ, 0x3c, !PT ;  /* 0x0000000514bc7212 */ /* 0x000fe200078e3cff */
[----:B------:R-:W-:Y:S06]  /*14ee0*/  @!P0 BRA `(.L_x_2876) ;  /* 0x0000000000048947 */ /* 0x000fec0003800000 */
[----:B------:R-:W-:Y:S01]  /*14ef0*/  BPT.TRAP 0x1 ;  /* 0x000000040000795c */ /* 0x000fe20000300000 */
.L_x_2876:
[----:B------:R-:W-:Y:S01]  /*14f00*/  IMAD R15, R185, 0x8, R16 ;  /* 0x00000008b90f7824 */ /* 0x000fe200078e0210 */
[----:B------:R-:W-:-:S04]  /*14f10*/  SHF.L.U32 R0, R188, 0x1f, RZ ;  /* 0x0000001fbc007819 */ /* 0x000fc800000006ff */
[----:B------:R0:W1:Y:S01]  /*14f20*/  SYNCS.PHASECHK.TRANS64.TRYWAIT P3, [R15+URZ+0x34830], R0 ;  /* 0x034830000f0075a7 */ /* 0x000062000806017f */
[----:B------:R-:W-:Y:S05]  /*14f30*/  @!P0 BRA `(.L_x_2877) ;  /* 0x0000000000048947 */ /* 0x000fea0003800000 */
[----:B------:R-:W-:Y:S01]  /*14f40*/  BPT.TRAP 0x1 ;  /* 0x000000040000795c */ /* 0x000fe20000300000 */
.L_x_2877:
[----:B------:R-:W-:Y:S01]  /*14f50*/  BSSY B2, `(.L_x_2878) ;  /* 0x0000006000027945 */ /* 0x000fe20003800000 */
[----:B------:R-:W-:Y:S02]  /*14f60*/  IMAD R4, R185, 0xc00, R8 ;  /* 0x00000c00b9047824 */ /* 0x000fe400078e0208 */
[----:B------:R-:W-:Y:S01]  /*14f70*/  IMAD.MOV.U32 R5, RZ, RZ, 0x40000040 ;  /* 0x40000040ff057424 */ /* 0x000fe200078e00ff */
[----:B-1----:R-:W-:Y:S06]  /*14f80*/  @P3 BRA `(.L_x_2879) ;  /* 0x0000000000083947 */ /* 0x002fec0003800000 */
[----:B------:R-:W1:Y:S02]  /*14f90*/  SYNCS.PHASECHK.TRANS64.TRYWAIT P3, [R15+URZ+0x34830], R0 ;  /* 0x034830000f0075a7 */ /* 0x000e64000806017f */
[----:B-1----:R-:W-:Y:S05]  /*14fa0*/  @!P3 BRA `(.L_x_2880) ;  /* 0x0000010400d4b947 */ /* 0x002fea0003800000 */
.L_x_2879:
[----:B------:R-:W-:Y:S05]  /*14fb0*/  BSYNC B2 ;  /* 0x0000000000027941 */ /* 0x000fea0003800000 */
.L_x_2878:
[----:B------:R-:W2:Y:S04]  /*14fc0*/  LDL.64 R24, [R1+0x38] ;  /* 0x0000380001187983 */ /* 0x000ea80000100a00 */
[----:B------:R3:W-:Y:S04]  /*14fd0*/  STL.64 [R1+0x70], R10 ;  /* 0x0000700a01007387 */ /* 0x0007e80000100a00 */
[----:B---3--:R-:W3:Y:S04]  /*14fe0*/  LDL.64 R10, [R1+0x30] ;  /* 0x00003000010a7983 */ /* 0x008ee80000100a00 */
[----:B------:R4:W-:Y:S04]  /*14ff0*/  STL.64 [R1+0x68], R8 ;  /* 0x0000680801007387 */ /* 0x0009e80000100a00 */
[----:B----4-:R-:W4:Y:S01]  /*15000*/  LDL.64 R8, [R1+0x28] ;  /* 0x0000280001087983 */ /* 0x010f220000100a00 */
[----:B------:R-:W-:-:S02]  /*15010*/  R2UR UR6, R4 ;  /* 0x00000000040672ca */ /* 0x000fc400000e0000 */
[----:B------:R-:W-:Y:S01]  /*15020*/  R2UR UR7, R5 ;  /* 0x00000000050772ca */ /* 0x000fe200000e0000 */
[----:B------:R0:W-:Y:S04]  /*15030*/  STL.64 [R1+0x60], R6 ;  /* 0x0000600601007387 */ /* 0x0001e80000100a00 */
[----:B0-----:R-:W4:Y:S01]  /*15040*/  LDL.64 R6, [R1+0x18] ;  /* 0x0000180001067983 */ /* 0x001f220000100a00 */
[----:B------:R-:W-:Y:S02]  /*15050*/  VIADD R12, R4, 0x2 ;  /* 0x00000002040c7836 */ /* 0x000fe40000000000 */
[----:B------:R-:W-:Y:S01]  /*15060*/  IMAD.MOV.U32 R13, RZ, RZ, 0x40000040 ;  /* 0x40000040ff0d7424 */ /* 0x000fe200078e00ff */
[----:B--2---:R-:W-:Y:S02]  /*15070*/  R2UR UR4, R24 ;  /* 0x00000000180472ca */ /* 0x004fe400000e0000 */
[----:B------:R-:W-:-:S02]  /*15080*/  R2UR UR5, R25 ;  /* 0x00000000190572ca */ /* 0x000fc400000e0000 */
[----:B------:R-:W-:-:S11]  /*15090*/  WARPGROUP.ARRIVE ;  /* 0x00000000000079c5 */ /* 0x000fd60000000000 */
[----:B------:R-:W-:Y:S01]  /*150a0*/  HGMMA.64x128x16.F32.BF16 R24, gdesc[UR4], RZ, !UPT, gsb0 ;  /* 0x01e00000041879f0 */ /* 0x000fe2000c0018ff */
[----:B------:R-:W-:Y:S02]  /*150b0*/  R2UR UR6, R12 ;  /* 0x000000000c0672ca */ /* 0x000fe400000e0000 */
[----:B------:R-:W-:Y:S02]  /*150c0*/  R2UR UR7, R13 ;  /* 0x000000000d0772ca */ /* 0x000fe400000e0000 */
[----:B---3--:R-:W-:Y:S02]  /*150d0*/  R2UR UR4, R10 ;  /* 0x000000000a0472ca */ /* 0x008fe400000e0000 */
[----:B------:R-:W-:Y:S02]  /*150e0*/  R2UR UR5, R11 ;  /* 0x000000000b0572ca */ /* 0x000fe400000e0000 */
[----:B------:R-:W2:Y:S01]  /*150f0*/  LDL.64 R10, [R1+0x10] ;  /* 0x00001000010a7983 */ /* 0x000ea20000100a00 */
[----:B------:R-:W-:-:S02]  /*15100*/  VIADD R12, R4, 0x4 ;  /* 0x00000004040c7836 */ /* 0x000fc40000000000 */
[----:B------:R-:W-:Y:S01]  /*15110*/  IMAD.MOV.U32 R13, RZ, RZ, 0x40000040 ;  /* 0x40000040ff0d7424 */ /* 0x000fe200078e00ff */
[----:B------:R-:W-:Y:S02]  /*15120*/  WARPGROUP.DEPBAR.LE gsb0, 0x0 ;  /* 0x00008000000079c5 */ /* 0x000fe40000010000 */
[----:B------:R-:W-:-:S06]  /*15130*/  WARPGROUP.ARRIVE ;  /* 0x00000000000079c5 */ /* 0x000fcc0000000000 */
[----:B------:R-:W-:Y:S01]  /*15140*/  HGMMA.64x128x16.F32.BF16 R24, gdesc[UR4], R24, gsb0 ;  /* 0x01e00000041879f0 */ /* 0x000fe20008001818 */
[----:B------:R-:W-:Y:S02]  /*15150*/  R2UR UR6, R12 ;  /* 0x000000000c0672ca */ /* 0x000fe400000e0000 */
[----:B------:R-:W-:Y:S02]  /*15160*/  R2UR UR7, R13 ;  /* 0x000000000d0772ca */ /* 0x000fe400000e0000 */
[----:B----4-:R-:W-:Y:S02]  /*15170*/  R2UR UR4, R8 ;  /* 0x00000000080472ca */ /* 0x010fe400000e0000 */
[----:B------:R-:W-:Y:S02]  /*15180*/  R2UR UR5, R9 ;  /* 0x00000000090572ca */ /* 0x000fe400000e0000 */
[----:B------:R-:W3:Y:S01]  /*15190*/  LDL.64 R8, [R1+0x8] ;  /* 0x0000080001087983 */ /* 0x000ee20000100a00 */
[----:B------:R-:W-:-:S02]  /*151a0*/  VIADD R12, R4, 0x6 ;  /* 0x00000006040c7836 */ /* 0x000fc40000000000 */
[----:B------:R-:W-:Y:S01]  /*151b0*/  IMAD.MOV.U32 R13, RZ, RZ, 0x40000040 ;  /* 0x40000040ff0d7424 */ /* 0x000fe200078e00ff */
[----:B------:R-:W-:Y:S02]  /*151c0*/  WARPGROUP.DEPBAR.LE gsb0, 0x0 ;  /* 0x00008000000079c5 */ /* 0x000fe40000010000 */
[----:B------:R-:W-:-:S06]  /*151d0*/  WARPGROUP.ARRIVE ;  /* 0x00000000000079c5 */ /* 0x000fcc0000000000 */
[----:B------:R-:W-:Y:S01]  /*151e0*/  HGMMA.64x128x16.F32.BF16 R24, gdesc[UR4], R24, gsb0 ;  /* 0x01e00000041879f0 */ /* 0x000fe20008001818 */
[----:B------:R-:W-:Y:S02]  /*151f0*/  R2UR UR6, R12 ;  /* 0x000000000c0672ca */ /* 0x000fe400000e0000 */
[----:B------:R-:W-:Y:S02]  /*15200*/  R2UR UR7, R13 ;  /* 0x000000000d0772ca */ /* 0x000fe400000e0000 */
[----:B------:R-:W-:Y:S02]  /*15210*/  R2UR UR4, R6 ;  /* 0x00000000060472ca */ /* 0x000fe400000e0000 */
[----:B------:R-:W-:Y:S02]  /*15220*/  R2UR UR5, R7 ;  /* 0x00000000070572ca */ /* 0x000fe400000e0000 */
[----:B------:R-:W4:Y:S01]  /*15230*/  LDL.64 R6, [R1] ;  /* 0x0000000001067983 */ /* 0x000f220000100a00 */
[----:B------:R-:W-:-:S02]  /*15240*/  VIADD R12, R4, 0x400 ;  /* 0x00000400040c7836 */ /* 0x000fc40000000000 */
[----:B------:R-:W-:Y:S01]  /*15250*/  IMAD.MOV.U32 R13, RZ, RZ, 0x40000040 ;  /* 0x40000040ff0d7424 */ /* 0x000fe200078e00ff */
[----:B------:R-:W-:Y:S02]  /*15260*/  WARPGROUP.DEPBAR.LE gsb0, 0x0 ;  /* 0x00008000000079c5 */ /* 0x000fe40000010000 */
[----:B------:R-:W-:-:S06]  /*15270*/  WARPGROUP.ARRIVE ;  /* 0x00000000000079c5 */ /* 0x000fcc0000000000 */
[----:B------:R-:W-:Y:S01]  /*15280*/  HGMMA.64x128x16.F32.BF16 R24, gdesc[UR4], R24, gsb0 ;  /* 0x01e00000041879f0 */ /* 0x000fe20008001818 */
[----:B------:R-:W-:Y:S02]  /*15290*/  R2UR UR6, R12 ;  /* 0x000000000c0672ca */ /* 0x000fe400000e0000 */
[----:B------:R-:W-:Y:S02]  /*152a0*/  R2UR UR7, R13 ;  /* 0x000000000d0772ca */ /* 0x000fe400000e0000 */
[----:B--2---:R-:W-:Y:S02]  /*152b0*/  R2UR UR4, R10 ;  /* 0x000000000a0472ca */ /* 0x004fe400000e0000 */
[----:B------:R-:W-:Y:S01]  /*152c0*/  R2UR UR5, R11 ;  /* 0x000000000b0572ca */ /* 0x000fe200000e0000 */
[----:B------:R-:W-:Y:S01]  /*152d0*/  VIADD R12, R4, 0x402 ;  /* 0x00000402040c7836 */ /* 0x000fe20000000000 */
[----:B------:R0:W5:Y:S01]  /*152e0*/  LDL.LU.64 R10, [R1+0x70] ;  /* 0x00007000010a7983 */ /* 0x0001620000300a00 */
[----:B------:R-:W-:Y:S01]  /*152f0*/  IMAD.MOV.U32 R13, RZ, RZ, 0x40000040 ;  /* 0x40000040ff0d7424 */ /* 0x000fe200078e00ff */
[----:B------:R-:W-:-:S02]  /*15300*/  WARPGROUP.DEPBAR.LE gsb0, 0x0 ;  /* 0x00008000000079c5 */ /* 0x000fc40000010000 */
[----:B------:R-:W-:-:S07]  /*15310*/  WARPGROUP.ARRIVE ;  /* 0x00000000000079c5 */ /* 0x000fce0000000000 */
[----:B------:R-:W-:Y:S01]  /*15320*/  HGMMA.64x128x16.F32.BF16 R24, gdesc[UR4], R24, gsb0 ;  /* 0x01e00000041879f0 */ /* 0x000fe20008001818 */
[----:B------:R-:W-:Y:S02]  /*15330*/  R2UR UR6, R12 ;  /* 0x000000000c0672ca */ /* 0x000fe400000e0000 */
[----:B------:R-:W-:Y:S02]  /*15340*/  R2UR UR7, R13 ;  /* 0x000000000d0772ca */ /* 0x000fe400000e0000 */
[----:B---3--:R-:W-:Y:S02]  /*15350*/  R2UR UR4, R8 ;  /* 0x00000000080472ca */ /* 0x008fe400000e0000 */
        /* <DEDUP_REMOVED lines=9> */
[----:B----4-:R-:W-:Y:S02]  /*153f0*/  R2UR UR4, R6 ;  /* 0x00000000060472ca */ /* 0x010fe400000e0000 */
        /* <DEDUP_REMOVED lines=117> */
.L_x_2881:
[----:B-1----:R-:W-:Y:S01]  /*15b50*/  SHF.L.U32 R0, R20, 0x1f, RZ ;  /* 0x0000001f14007819 */ /* 0x002fe200000006ff */
[----:B------:R-:W-:-:S04]  /*15b60*/  IMAD R12, R21, 0x8, R16 ;  /* 0x00000008150c7824 */ /* 0x000fc800078e0210 */
[----:B------:R0:W1:Y:S01]  /*15b70*/  SYNCS.PHASECHK.TRANS64.TRYWAIT P3, [R12+URZ+0x34850], R0 ;  /* 0x034850000c0075a7 */ /* 0x000062000806017f */
[----:B------:R-:W-:Y:S05]  /*15b80*/  @!P0 BRA `(.L_x_2882) ;  /* 0x0000000000048947 */ /* 0x000fea0003800000 */
[----:B------:R-:W-:Y:S01]  /*15b90*/  BPT.TRAP 0x1 ;  /* 0x000000040000795c */ /* 0x000fe20000300000 */
.L_x_2882:
[----:B------:R-:W-:Y:S04]  /*15ba0*/  BSSY B2, `(.L_x_2883) ;  /* 0x0000004000027945 */ /* 0x000fe80003800000 */
[----:B-1----:R-:W-:Y:S05]  /*15bb0*/  @P3 BRA `(.L_x_2884) ;  /* 0x0000000000083947 */ /* 0x002fea0003800000 */
[----:B------:R-:W1:Y:S02]  /*15bc0*/  SYNCS.PHASECHK.TRANS64.TRYWAIT P3, [R12+URZ+0x34850], R0 ;  /* 0x034850000c0075a7 */ /* 0x000e64000806017f */
[----:B-1----:R-:W-:Y:S05]  /*15bd0*/  @!P3 BRA `(.L_x_2885) ;  /* 0x000000f800dcb947 */ /* 0x002fea0003800000 */
.L_x_2884:
[----:B------:R-:W-:Y:S05]  /*15be0*/  BSYNC B2 ;  /* 0x0000000000027941 */ /* 0x000fea0003800000 */
.L_x_2883:
[----:B01----:R-:W-:Y:S01]  /*15bf0*/  VIADD R0, R16, 0x400 ;  /* 0x0000040010007836 */ /* 0x003fe20000000000 */
[----:B------:R-:W-:Y:S01]  /*15c00*/  WARPGROUP.ARRIVE ;  /* 0x00000000000079c5 */ /* 0x000fe20000000000 */
[----:B------:R-:W-:Y:S02]  /*15c10*/  IMAD.MOV.U32 R3, RZ, RZ, 0x40000040 ;  /* 0x40000040ff037424 */ /* 0x000fe400078e00ff */
[----:B------:R-:W-:Y:S01]  /*15c20*/  IMAD.MOV.U32 R5, RZ, RZ, 0x40000040 ;  /* 0x40000040ff057424 */ /* 0x000fe200078e00ff */
[----:B------:R-:W-:Y:S01]  /*15c30*/  SHF.R.U32.HI R0, RZ, 0x4, R0 ;  /* 0x00000004ff007819 */ /* 0x000fe20000011600 */
[----:B------:R-:W-:Y:S01]  /*15c40*/  IMAD.IADD R13, R205, 0x1, R200 ;  /* 0x00000001cd0d7824 */ /* 0x000fe200078e02c8 */
[----:B------:R-:W-:Y:S01]  /*15c50*/  R2UR UR7, R3 ;  /* 0x00000000030772ca */ /* 0x000fe200000e0000 */
[----:B------:R-:W-:Y:S01]  /*15c60*/  @!P1 VIADD R15, R15, 0x34840 ;  /* 0x000348400f0f9836 */ /* 0x000fe20000000000 */
[----:B------:R-:W-:Y:S01]  /*15c70*/  LOP3.LUT R0, R0, 0x3fff, RZ, 0xc0, !PT ;  /* 0x00003fff00007812 */ /* 0x000fe200078ec0ff */
[----:B------:R-:W0:Y:S03]  /*15c80*/  @P2 LDC R3, c[0x0][0x44c] ;  /* 0x00011300ff032b82 */ /* 0x000e260000000800 */
[----:B------:R-:W-:-:S02]  /*15c90*/  LOP3.LUT R0, R0, 0x4000000, RZ, 0xfc, !PT ;  /* 0x0400000000007812 */ /* 0x000fc400078efcff */
[----:B------:R-:W-:-:S03]  /*15ca0*/  @!P1 PRMT R15, RZ, 0x654, R15 ;  /* 0x00000654ff0f9816 */ /* 0x000fc6000000000f */
[----:B------:R-:W-:Y:S02]  /*15cb0*/  IMAD R2, R21, 0x800, R0 ;  /* 0x0000080015027824 */ /* 0x000fe400078e0200 */
[----:B------:R-:W1:Y:S01]  /*15cc0*/  @P2 LDC R0, c[0x0][0x450] ;  /* 0x00011400ff002b82 */ /* 0x000e620000000800 */
[----:B------:R-:W-:Y:S02]  /*15cd0*/  IMAD.MOV.U32 R21, RZ, RZ, 0x40000040 ;  /* 0x40000040ff157424 */ /* 0x000fe400078e00ff */
[C---:B------:R-:W-:Y:S01]  /*15ce0*/  R2UR UR6, R2.reuse ;  /* 0x00000000020672ca */ /* 0x040fe200000e0000 */
[C---:B------:R-:W-:Y:S02]  /*15cf0*/  VIADD R4, R2.reuse, 0x80 ;  /* 0x0000008002047836 */ /* 0x040fe40000000000 */
[----:B------:R-:W-:Y:S02]  /*15d00*/  VIADD R20, R2, 0x200 ;  /* 0x0000020002147836 */ /* 0x000fe40000000000 */
[----:B0-----:R-:W-:-:S08]  /*15d10*/  @P2 IMAD.HI.U32 R3, R13, R3, RZ ;  /* 0x000000030d032227 */ /* 0x001fd000078e00ff */
[----:B------:R-:W-:Y:S01]  /*15d20*/  HGMMA.64x128x16.F32.BF16 R88, R180, gdesc[UR4].tnspB, R88, gsb0 ;  /* 0x41e00004b4587df0 */ /* 0x000fe20008001858 */
[----:B------:R-:W-:Y:S01]  /*15d30*/  R2UR UR6, R4 ;  /* 0x00000000040672ca */ /* 0x000fe200000e0000 */
[----:B------:R-:W-:Y:S01]  /*15d40*/  VIADD R4, R2, 0x100 ;  /* 0x0000010002047836 */ /* 0x000fe20000000000 */
[----:B------:R-:W-:Y:S01]  /*15d50*/  R2UR UR7, R5 ;  /* 0x00000000050772ca */ /* 0x000fe200000e0000 */
[----:B------:R-:W-:Y:S01]  /*15d60*/  IMAD.MOV.U32 R5, RZ, RZ, 0x40000040 ;  /* 0x40000040ff057424 */ /* 0x000fe200078e00ff */
[----:B-1----:R-:W-:Y:S01]  /*15d70*/  @P2 SHF.R.U32.HI R13, RZ, R0, R3 ;  /* 0x00000000ff0d2219 */ /* 0x002fe20000011603 */
[----:B------:R-:W-:-:S04]  /*15d80*/  IMAD.MOV.U32 R3, RZ, RZ, -0x80 ;  /* 0xffffff80ff037424 */ /* 0x000fc800078e00ff */
[----:B------:R-:W0:Y:S01]  /*15d90*/  SHFL.IDX PT, R0, R13, RZ, 0x1c1f ;  /* 0x001c1fff0d007589 */ /* 0x000e2200000e0000 */
[----:B-----5:R-:W-:-:S04]  /*15da0*/  IMAD R3, R9, R3, 0x1 ;  /* 0x0000000109037424 */ /* 0x020fc800078e0203 */
[----:B------:R-:W-:-:S05]  /*15db0*/  IMAD R3, R204, -0x2, R3 ;  /* 0xfffffffecc037824 */ /* 0x000fca00078e0203 */
[----:B------:R-:W-:-:S05]  /*15dc0*/  IADD3 R3, -R201, R3, R202 ;  /* 0x00000003c9037210 */ /* 0x000fca0007ffe1ca */
[----:B0-----:R-:W-:-:S05]  /*15dd0*/  IMAD.IADD R0, R3, 0x1, R0 ;  /* 0x0000000103007824 */ /* 0x001fca00078e0200 */
[C---:B------:R-:W-:Y:S02]  /*15de0*/  ISETP.GT.AND P3, PT, R0.reuse, RZ, PT ;  /* 0x000000ff0000720c */ /* 0x040fe40003f64270 */
[----:B------:R-:W-:Y:S02]  /*15df0*/  ISETP.GT.AND P4, PT, R0, 0x1, PT ;  /* 0x000000010000780c */ /* 0x000fe40003f84270 */
[----:B------:R-:W-:Y:S02]  /*15e00*/  FSEL R24, R24, -INF , P3 ;  /* 0xff80000018187808 */ /* 0x000fe40001800000 */
[C---:B------:R-:W-:Y:S02]  /*15e10*/  ISETP.GT.AND P3, PT, R0.reuse, 0x8, PT ;  /* 0x000000080000780c */ /* 0x040fe40003f64270 */
[----:B------:R-:W-:Y:S02]  /*15e20*/  FSEL R25, R25, -INF , P4 ;  /* 0xff80000019197808 */ /* 0x000fe40002000000 */
[----:B------:R-:W-:-:S02]  /*15e30*/  ISETP.GT.AND P4, PT, R0, 0x9, PT ;  /* 0x000000090000780c */ /* 0x000fc40003f84270 */
[----:B------:R-:W-:Y:S02]  /*15e40*/  FSEL R28, R28, -INF , P3 ;  /* 0xff8000001c1c7808 */ /* 0x000fe40001800000 */
[C---:B------:R-:W-:Y:S02]  /*15e50*/  ISETP.GT.AND P3, PT, R0.reuse, 0x10, PT ;  /* 0x000000100000780c */ /* 0x040fe40003f64270 */
[----:B------:R-:W-:Y:S02]  /*15e60*/  FSEL R29, R29, -INF , P4 ;  /* 0xff8000001d1d7808 */ /* 0x000fe40002000000 */
[----:B------:R-:W-:Y:S02]  /*15e70*/  ISETP.GT.AND P4, PT, R0, 0x11, PT ;  /* 0x000000110000780c */ /* 0x000fe40003f84270 */
[----:B------:R-:W-:Y:S02]  /*15e80*/  FSEL R32, R32, -INF , P3 ;  /* 0xff80000020207808 */ /* 0x000fe40001800000 */
[----:B------:R-:W-:-:S02]  /*15e90*/  ISETP.GT.AND P3, PT, R0, 0x18, PT ;  /* 0x000000180000780c */ /* 0x000fc40003f64270 */
[----:B------:R-:W-:Y:S02]  /*15ea0*/  FSEL R33, R33, -INF , P4 ;  /* 0xff80000021217808 */ /* 0x000fe40002000000 */
        /* <DEDUP_REMOVED lines=36> */
[----:B------:R-:W-:Y:S01]  /*160f0*/  ISETP.GT.AND P4, PT, R0, 0x61, PT ;  /* 0x000000610000780c */ /* 0x000fe20003f84270 */
[----:B------:R-:W-:Y:S02]  /*16100*/  WARPGROUP.DEPBAR.LE gsb0, 0x0 ;  /* 0x00008000000079c5 */ /* 0x000fe40000010000 */
[----:B------:R-:W-:Y:S01]  /*16110*/  WARPGROUP.ARRIVE ;  /* 0x00000000000079c5 */ /* 0x000fe20000000000 */
[----:B------:R-:W-:Y:S02]  /*16120*/  FSEL R72, R72, -INF , P3 ;  /* 0xff80000048487808 */ /* 0x000fe40001800000 */
[----:B------:R-:W-:Y:S02]  /*16130*/  ISETP.GT.AND P3, PT, R0, 0x68, PT ;  /* 0x000000680000780c */ /* 0x000fe40003f64270 */
[----:B------:R-:W-:Y:S01]  /*16140*/  FSEL R73, R73, -INF , P4 ;  /* 0xff80000049497808 */ /* 0x000fe20002000000 */
[----:B------:R-:W-:Y:S01]  /*16150*/  HGMMA.64x128x16.F32.BF16 R88, R176, gdesc[UR4].tnspB, R88, gsb0 ;  /* 0x41e00004b0587df0 */ /* 0x000fe20008001858 */
[----:B------:R-:W-:Y:S01]  /*16160*/  R2UR UR6, R4 ;  /* 0x00000000040672ca */ /* 0x000fe200000e0000 */
[----:B------:R-:W-:Y:S01]  /*16170*/  VIADD R4, R2, 0x180 ;  /* 0x0000018002047836 */ /* 0x000fe20000000000 */
[----:B------:R-:W-:Y:S01]  /*16180*/  R2UR UR7, R5 ;  /* 0x00000000050772ca */ /* 0x000fe200000e0000 */
[----:B------:R-:W-:Y:S01]  /*16190*/  IMAD.MOV.U32 R5, RZ, RZ, 0x40000040 ;  /* 0x40000040ff057424 */ /* 0x000fe200078e00ff */
        /* <DEDUP_REMOVED lines=10> */
[----:B------:R-:W-:Y:S01]  /*16240*/  FSEL R85, R85, -INF , P4 ;  /* 0xff80000055557808 */ /* 0x000fe20002000000 */
[----:B------:R-:W-:Y:S02]  /*16250*/  WARPGROUP.DEPBAR.LE gsb0, 0x0 ;  /* 0x00008000000079c5 */ /* 0x000fe40000010000 */
[----:B------:R-:W-:-:S06]  /*16260*/  WARPGROUP.ARRIVE ;  /* 0x00000000000079c5 */ /* 0x000fcc0000000000 */
[----:B------:R-:W-:Y:S01]  /*16270*/  HGMMA.64x128x16.F32.BF16 R88, R172, gdesc[UR4].tnspB, R88, gsb0 ;  /* 0x41e00004ac587df0 */ /* 0x000fe20008001858 */
[----:B------:R-:W-:Y:S02]  /*16280*/  R2UR UR6, R4 ;  /* 0x00000000040672ca */ /* 0x000fe400000e0000 */
[----:B------:R-:W-:Y:S02]  /*16290*/  FMNMX.FTZ R4, R24, R10, !PT ;  /* 0x0000000a18047209 */ /* 0x000fe40007810000 */
        /* <DEDUP_REMOVED lines=40> */
[----:B0-----:R-:W-:Y:S01]  /*16520*/  FMNMX.FTZ R4, R4, R0, !PT ;  /* 0x0000000004047209 */ /* 0x001fe20007810000 */
[----:B------:R-:W-:Y:S01]  /*16530*/  IMAD.U32 R0, RZ, RZ, UR39 ;  /* 0x00000027ff007e24 */ /* 0x000fe2000f8e00ff */
[----:B------:R-:W-:Y:S02]  /*16540*/  R2UR UR10, R20 ;  /* 0x00000000140a72ca */ /* 0x000fe400000e0000 */
[----:B------:R-:W-:Y:S01]  /*16550*/  R2UR UR11, R21 ;  /* 0x00000000150b72ca */ /* 0x000fe200000e0000 */
[----:B------:R-:W0:Y:S02]  /*16560*/  SHFL.BFLY PT, R5, R4, 0x1, 0x1f ;  /* 0x0c201f0004057f89 */ /* 0x000e2400000e0000 */
[----:B0-----:R-:W-:-:S02]  /*16570*/  FMNMX.FTZ R4, R4, R5, !PT ;  /* 0x0000000504047209 */ /* 0x001fc40007810000 */
[----:B------:R-:W0:Y:S02]  /*16580*/  SHFL.IDX PT, R5, R13, 0x1, 0x1c1f ;  /* 0x003c1f000d057f89 */ /* 0x000e2400000e0000 */
[----:B------:R-:W-:Y:S01]  /*16590*/  FSETP.NEU.FTZ.AND P3, PT, R4, -INF , PT ;  /* 0xff8000000400780b */ /* 0x000fe20003f7d000 */
[----:B0-----:R-:W-:-:S05]  /*165a0*/  IMAD.IADD R3, R3, 0x1, R5 ;  /* 0x0000000103037824 */ /* 0x001fca00078e0205 */
[C---:B------:R-:W-:Y:S02]  /*165b0*/  ISETP.GT.AND P4, PT, R3.reuse, RZ, PT ;  /* 0x000000ff0300720c */ /* 0x040fe40003f84270 */
        /* <DEDUP_REMOVED lines=36> */
[C---:B------:R-:W-:Y:S01]  /*16800*/  ISETP.GT.AND P5, PT, R3.reuse, 0x49, PT ;  /* 0x000000490300780c */ /* 0x040fe20003fa4270 */
[----:B------:R-:W-:Y:S02]  /*16810*/  WARPGROUP.DEPBAR.LE gsb0, 0x0 ;  /* 0x00008000000079c5 */ /* 0x000fe40000010000 */
[----:B------:R-:W-:Y:S01]  /*16820*/  WARPGROUP.ARRIVE ;  /* 0x00000000000079c5 */ /* 0x000fe20000000000 */
[----:B------:R-:W-:Y:S01]  /*16830*/  FMUL.FTZ R169, R4, R0 ;  /* 0x0000000004a97220 */ /* 0x000fe20000410000 */
[----:B------:R-:W-:Y:S02]  /*16840*/  FSEL R62, R62, -INF , P4 ;  /* 0xff8000003e3e7808 */ /* 0x000fe40002000000 */
[----:B------:R-:W-:Y:S02]  /*16850*/  ISETP.GT.AND P4, PT, R3, 0x50, PT ;  /* 0x000000500300780c */ /* 0x000fe40003f84270 */
[----:B------:R-:W-:Y:S01]  /*16860*/  HGMMA.64x128x16.F32.BF16 R88, R164, gdesc[UR4].tnspB, R88, gsb0 ;  /* 0x41e00004a4587df0 */ /* 0x000fe20008001858 */
[----:B------:R-:W-:-:S02]  /*16870*/  FSEL R169, R169, RZ, P3 ;  /* 0x000000ffa9a97208 */ /* 0x000fc40001800000 */
[----:B------:R-:W-:Y:S02]  /*16880*/  FSEL R63, R63, -INF , P5 ;  /* 0xff8000003f3f7808 */ /* 0x000fe40002800000 */
[----:B------:R-:W-:Y:S01]  /*16890*/  ISETP.GT.AND P5, PT, R3, 0x51, PT ;  /* 0x000000510300780c */ /* 0x000fe20003fa4270 */
[-CC-:B------:R-:W-:Y:S01]  /*168a0*/  FFMA.FTZ R180, R24, R0.reuse, -R169.reuse ;  /* 0x0000000018b47223 */ /* 0x180fe200000108a9 */
[----:B------:R-:W-:Y:S01]  /*168b0*/  FMNMX.FTZ R24, R26, R11, !PT ;  /* 0x0000000b1a187209 */ /* 0x000fe20007810000 */
[-CC-:B------:R-:W-:Y:S01]  /*168c0*/  FFMA.FTZ R182, R28, R0.reuse, -R169.reuse ;  /* 0x000000001cb67223 */ /* 0x180fe200000108a9 */
[----:B------:R-:W-:Y:S01]  /*168d0*/  FSEL R66, R66, -INF , P4 ;  /* 0xff80000042427808 */ /* 0x000fe20002000000 */
[--C-:B------:R-:W-:Y:S01]  /*168e0*/  FFMA.FTZ R20, R29, R0, -R169.reuse ;  /* 0x000000001d147223 */ /* 0x100fe200000108a9 */
[----:B------:R-:W-:Y:S01]  /*168f0*/  FMNMX.FTZ R5, R27, R24, !PT ;  /* 0x000000181b057209 */ /* 0x000fe20007810000 */
[----:B------:R-:W-:Y:S01]  /*16900*/  IMAD.MOV.U32 R29, RZ, RZ, 0x40000040 ;  /* 0x40000040ff1d7424 */ /* 0x000fe200078e00ff */
[----:B------:R-:W-:Y:S01]  /*16910*/  ISETP.GT.AND P4, PT, R3, 0x58, PT ;  /* 0x000000580300780c */ /* 0x000fe20003f84270 */
[-CC-:B------:R-:W-:Y:S01]  /*16920*/  FFMA.FTZ R168, R48, R0.reuse, -R169.reuse ;  /* 0x0000000030a87223 */ /* 0x180fe200000108a9 */
        /* <DEDUP_REMOVED lines=57> */
[----:B------:R-:W-:Y:S01]  /*16cc0*/  FFMA.FTZ R57, R84, R0, -R169 ;  /* 0x0000000054397223 */ /* 0x000fe200000108a9 */
[----:B------:R-:W-:-:S02]  /*16cd0*/  FSEL R82, R82, -INF , P4 ;  /* 0xff80000052527808 */ /* 0x000fc40002000000 */
[----:B------:R-:W-:Y:S01]  /*16ce0*/  FMNMX.FTZ R5, R59, R28, !PT ;  /* 0x0000001c3b057209 */ /* 0x000fe20007810000 */
[----:B------:R-:W-:Y:S01]  /*16cf0*/  MUFU.EX2 R24, R24 ;  /* 0x0000001800187308 */ /* 0x000fe20000000800 */
[----:B------:R-:W-:Y:S02]  /*16d00*/  ISETP.GT.AND P4, PT, R3, 0x78, PT ;  /* 0x000000780300780c */ /* 0x000fe40003f84270 */
[----:B------:R-:W-:Y:S02]  /*16d10*/  FMNMX.FTZ R28, R62, R5, !PT ;  /* 0x000000053e1c7209 */ /* 0x000fe40007810000 */
[----:B------:R-:W-:Y:S02]  /*16d20*/  FSEL R83, R83, -INF , P5 ;  /* 0xff80000053537808 */ /* 0x000fe40002800000 */
[----:B------:R-:W-:Y:S01]  /*16d30*/  FMNMX.FTZ R5, R63, R28, !PT ;  /* 0x0000001c3f057209 */ /* 0x000fe20007810000 */
[----:B------:R-:W-:Y:S01]  /*16d40*/  MUFU.EX2 R172, R172 ;  /* 0x000000ac00ac7308 */ /* 0x000fe20000000800 */
[----:B------:R-:W-:-:S02]  /*16d50*/  ISETP.GT.AND P5, PT, R3, 0x79, PT ;  /* 0x000000790300780c */ /* 0x000fc40003fa4270 */
[----:B------:R-:W-:Y:S02]  /*16d60*/  FMNMX.FTZ R28, R66, R5, !PT ;  /* 0x00000005421c7209 */ /* 0x000fe40007810000 */
[----:B------:R-:W-:Y:S02]  /*16d70*/  FSEL R86, R86, -INF , P4 ;  /* 0xff80000056567808 */ /* 0x000fe40002000000 */
[----:B------:R-:W-:Y:S01]  /*16d80*/  FMNMX.FTZ R5, R67, R28, !PT ;  /* 0x0000001c43057209 */ /* 0x000fe20007810000 */
[----:B------:R-:W-:Y:S01]  /*16d90*/  MUFU.EX2 R25, R25 ;  /* 0x0000001900197308 */ /* 0x000fe20000000800 */
[----:B------:R-:W-:Y:S02]  /*16da0*/  FSEL R87, R87, -INF , P5 ;  /* 0xff80000057577808 */ /* 0x000fe40002800000 */
[----:B------:R-:W-:Y:S02]  /*16db0*/  FMNMX.FTZ R28, R70, R5, !PT ;  /* 0x00000005461c7209 */ /* 0x000fe40007810000 */
[----:B------:R-:W-:-:S02]  /*16dc0*/  R2UR UR7, R29 ;  /* 0x000000001d0772ca */ /* 0x000fc400000e0000 */
        /* <DEDUP_REMOVED lines=13> */
[----:B------:R-:W-:Y:S04]  /*16ea0*/  MUFU.EX2 R170, R170 ;  /* 0x000000aa00aa7308 */ /* 0x000fe80000000800 */
[----:B------:R-:W0:Y:S04]  /*16eb0*/  SHFL.BFLY PT, R28, R3, 0x2, 0x1f ;  /* 0x0c401f00031c7f89 */ /* 0x000e2800000e0000 */
        /* <DEDUP_REMOVED lines=8> */
[----:B------:R-:W-:Y:S07]  /*16f40*/  HGMMA.64x128x16.F32.BF16 R88, R160, gdesc[UR8].tnspB, R88, gsb0 ;  /* 0x41e00008a0587df0 */ /* 0x000fee0008001858 */
[----:B------:R-:W-:Y:S01]  /*16f50*/  MUFU.EX2 R164, R164 ;  /* 0x000000a400a47308 */ /* 0x000fe20000000800 */
[----:B0-----:R-:W-:-:S02]  /*16f60*/  FMNMX.FTZ R28, R3, R28, !PT ;  /* 0x0000001c031c7209 */ /* 0x001fc40007810000 */
[----:B------:R-:W-:Y:S02]  /*16f70*/  FSEL R3, R4, RZ, P3 ;  /* 0x000000ff04037208 */ /* 0x000fe40001800000 */
[----:B------:R-:W-:Y:S01]  /*16f80*/  ISETP.GT.AND P3, PT, R9, R14, PT ;  /* 0x0000000e0900720c */ /* 0x000fe20003f64270 */
[----:B------:R-:W0:Y:S02]  /*16f90*/  SHFL.BFLY PT, R5, R28, 0x1, 0x1f ;  /* 0x0c201f001c057f89 */ /* 0x000e2400000e0000 */
[----:B------:R-:W-:Y:S01]  /*16fa0*/  MUFU.EX2 R166, R166 ;  /* 0x000000a600a67308 */ /* 0x000fe20000000800 */
[----:B------:R-:W-:Y:S01]  /*16fb0*/  FADD.FTZ R3, -R3, R10 ;  /* 0x0000000a03037221 */ /* 0x000fe20000010100 */
[----:B------:R-:W-:-:S03]  /*16fc0*/  VIADD R9, R9, 0xffffffff ;  /* 0xffffffff09097836 */ /* 0x000fc60000000000 */
[----:B------:R-:W-:-:S03]  /*16fd0*/  FMUL.FTZ R3, R3, R0 ;  /* 0x0000000003037220 */ /* 0x000fc60000410000 */
[----:B------:R-:W-:Y:S08]  /*16fe0*/  MUFU.EX2 R48, R48 ;  /* 0x0000003000307308 */ /* 0x000ff00000000800 */
[----:B------:R-:W1:Y:S01]  /*16ff0*/  MUFU.EX2 R3, R3 ;  /* 0x0000000300037308 */ /* 0x000e620000000800 */
[----:B0-----:R-:W-:Y:S01]  /*17000*/  FMNMX.FTZ R5, R28, R5, !PT ;  /* 0x000000051c057209 */ /* 0x001fe20007810000 */
[----:B------:R-:W-:-:S06]  /*17010*/  VIADD R28, R2, 0x300 ;  /* 0x00000300021c7836 */ /* 0x000fcc0000000000 */
[----:B------:R-:W-:Y:S01]  /*17020*/  MUFU.EX2 R45, R45 ;  /* 0x0000002d002d7308 */ /* 0x000fe20000000800 */
[C---:B------:R-:W-:Y:S01]  /*17030*/  FSETP.NEU.FTZ.AND P4, PT, R5.reuse, -INF , PT ;  /* 0xff8000000500780b */ /* 0x040fe20003f9d000 */
[C---:B------:R-:W-:Y:S01]  /*17040*/  FMUL.FTZ R61, R5.reuse, R0 ;  /* 0x00000000053d7220 */ /* 0x040fe20000410000 */
[----:B------:R-:W-:Y:S02]  /*17050*/  R2UR UR6, R28 ;  /* 0x000000001c0672ca */ /* 0x000fe400000e0000 */
[----:B------:R-:W-:Y:S02]  /*17060*/  FSEL R10, R5, RZ, P4 ;  /* 0x000000ff050a7208 */ /* 0x000fe40002000000 */
[----:B------:R-:W-:Y:S01]  /*17070*/  FSEL R61, R61, RZ, P4 ;  /* 0x000000ff3d3d7208 */ /* 0x000fe20002000000 */
[----:B------:R-:W-:Y:S02]  /*17080*/  MUFU.EX2 R41, R41 ;  /* 0x0000002900297308 */ /* 0x000fe40000000800 */
[----:B------:R-:W-:Y:S01]  /*17090*/  FADD.FTZ R11, -R10, R11 ;  /* 0x0000000b0a0b7221 */ /* 0x000fe20000010100 */
[----:B------:R-:W-:-:S02]  /*170a0*/  VIADD R10, R2, 0x380 ;  /* 0x00000380020a7836 */ /* 0x000fc40000000000 */
[-CC-:B------:R-:W-:Y:S01]  /*170b0*/  FFMA.FTZ R181, R26, R0.reuse, -R61.reuse ;  /* 0x000000001ab57223 */ /* 0x180fe2000001083d */
[-CC-:B------:R-:W-:Y:S01]  /*170c0*/  FFMA.FTZ R26, R27, R0.reuse, -R61.reuse ;  /* 0x000000001b1a7223 */ /* 0x180fe2000001083d */
[-C--:B------:R-:W-:Y:S01]  /*170d0*/  FMUL.FTZ R2, R11, R0.reuse ;  /* 0x000000000b027220 */ /* 0x080fe20000410000 */
[----:B------:R-:W-:Y:S02]  /*170e0*/  IMAD.MOV.U32 R11, RZ, RZ, 0x40000040 ;  /* 0x40000040ff0b7424 */ /* 0x000fe400078e00ff */
[-CC-:B------:R-:W-:Y:S01]  /*170f0*/  FFMA.FTZ R183, R30, R0.reuse, -R61.reuse ;  /* 0x000000001eb77223 */ /* 0x180fe2000001083d */
[-CC-:B------:R-:W-:Y:S01]  /*17100*/  FFMA.FTZ R31, R31, R0.reuse, -R61.reuse ;  /* 0x000000001f1f7223 */ /* 0x180fe2000001083d */
[----:B------:R-:W-:Y:S01]  /*17110*/  MUFU.EX2 R181, R181 ;  /* 0x000000b500b57308 */ /* 0x000fe20000000800 */
[-CC-:B------:R-:W-:Y:S01]  /*17120*/  FFMA.FTZ R177, R34, R0.reuse, -R61.reuse ;  /* 0x0000000022b17223 */ /* 0x180fe2000001083d */
[-CC-:B------:R-:W-:Y:S01]  /*17130*/  FFMA.FTZ R27, R35, R0.reuse, -R61.reuse ;  /* 0x00000000231b7223 */ /* 0x180fe2000001083d */
[-CC-:B------:R-:W-:Y:S01]  /*17140*/  FFMA.FTZ R179, R38, R0.reuse, -R61.reuse ;  /* 0x0000000026b37223 */ /* 0x180fe2000001083d */
[----:B-1----:R-:W-:Y:S01]  /*17150*/  FFMA.FTZ R38, R3, R7, R180 ;  /* 0x0000000703267223 */ /* 0x002fe200000100b4 */
        /* <DEDUP_REMOVED lines=18> */
[----:B------:R-:W-:Y:S01]  /*17280*/  FFMA.FTZ R86, R86, R0, -R61 ;  /* 0x0000000056567223 */ /* 0x000fe2000001083d */
[----:B------:R-:W2:Y:S01]  /*17290*/  MUFU.EX2 R183, R183 ;  /* 0x000000b700b77308 */ /* 0x000ea20000000800 */
[----:B0-----:R-:W-:Y:S01]  /*172a0*/  FFMA.FTZ R7, R2, R6, R181 ;  /* 0x0000000602077223 */ /* 0x001fe200000100b5 */
[----:B------:R-:W-:Y:S01]  /*172b0*/  @!P1 VIADD R6, R12, 0x34860 ;  /* 0x000348600c069836 */ /* 0x000fe20000000000 */
[----:B------:R-:W-:-:S05]  /*172c0*/  F2FP.BF16.F32.PACK_AB R180, R13, R180 ;  /* 0x000000b40db4723e */ /* 0x000fca00000010ff */
[----:B------:R-:W0:Y:S01]  /*172d0*/  MUFU.EX2 R31, R31 ;  /* 0x0000001f001f7308 */ /* 0x000e220000000800 */
[C---:B-1----:R-:W-:Y:S01]  /*172e0*/  FADD.FTZ R12, R26.reuse, R7 ;  /* 0x000000071a0c7221 */ /* 0x042fe20000010000 */
[----:B------:R-:W-:Y:S01]  /*172f0*/  @!P1 PRMT R7, RZ, 0x654, R6 ;  /* 0x00000654ff079816 */ /* 0x000fe20000000006 */
[----:B------:R-:W-:Y:S01]  /*17300*/  FFMA.FTZ R6, R63, R0, -R61 ;  /* 0x000000003f067223 */ /* 0x000fe2000001083d */
[----:B------:R-:W-:-:S04]  /*17310*/  F2FP.BF16.F32.PACK_AB R181, R26, R181 ;  /* 0x000000b51ab5723e */ /* 0x000fc800000010ff */
[----:B------:R-:W1:Y:S01]  /*17320*/  MUFU.EX2 R177, R177 ;  /* 0x000000b100b17308 */ /* 0x000e620000000800 */
[----:B--2---:R-:W-:-:S07]  /*17330*/  FADD.FTZ R12, R183, R12 ;  /* 0x0000000cb70c7221 */ /* 0x004fce0000010000 */
[----:B------:R-:W2:Y:S01]  /*17340*/  MUFU.EX2 R27, R27 ;  /* 0x0000001b001b7308 */ /* 0x000ea20000000800 */
[----:B0-----:R-:W-:-:S07]  /*17350*/  F2FP.BF16.F32.PACK_AB R183, R31, R183 ;  /* 0x000000b71fb7723e */ /* 0x001fce00000010ff */
        /* <DEDUP_REMOVED lines=12> */
[----:B------:R-:W-:Y:S01]  /*17420*/  R2UR UR6, R10 ;  /* 0x000000000a0672ca */ /* 0x000fe200000e0000 */
[-CC-:B------:R-:W-:Y:S01]  /*17430*/  FFMA.FTZ R10, R59, R0.reuse, -R61.reuse ;  /* 0x000000003b0a7223 */ /* 0x180fe2000001083d */
[----:B------:R-:W-:Y:S01]  /*17440*/  R2UR UR7, R11 ;  /* 0x000000000b0772ca */ /* 0x000fe200000e0000 */
[----:B------:R-:W-:Y:S01]  /*17450*/  FADD.FTZ R11, R13, R38 ;  /* 0x000000260d0b7221 */ /* 0x000fe20000010000 */
[----:B------:R-:W-:Y:S01]  /*17460*/  FADD.FTZ R38, R31, R12 ;  /* 0x0000000c1f267221 */ /* 0x000fe20000010000 */
[----:B------:R-:W-:Y:S01]  /*17470*/  MUFU.EX2 R28, R28 ;  /* 0x0000001c001c7308 */ /* 0x000fe20000000800 */
[----:B------:R-:W-:Y:S01]  /*17480*/  FFMA.FTZ R12, R67, R0, -R61 ;  /* 0x00000000430c7223 */ /* 0x000fe2000001083d */
[----:B------:R-:W-:Y:S01]  /*17490*/  FADD.FTZ R11, R182, R11 ;  /* 0x0000000bb60b7221 */ /* 0x000fe20000010000 */
[----:B-1----:R-:W-:Y:S01]  /*174a0*/  FADD.FTZ R38, R177, R38 ;  /* 0x00000026b1267221 */ /* 0x002fe20000010000 */
[----:B------:R-:W-:Y:S01]  /*174b0*/  F2FP.BF16.F32.PACK_AB R182, R20, R182 ;  /* 0x000000b614b6723e */ /* 0x000fe200000010ff */
[----:B------:R-:W-:Y:S01]  /*174c0*/  FFMA.FTZ R163, R70, R0, -R61 ;  /* 0x0000000046a37223 */ /* 0x000fe2000001083d */
[----:B------:R-:W-:Y:S01]  /*174d0*/  FADD.FTZ R11, R20, R11 ;  /* 0x0000000b140b7221 */ /* 0x000fe20000010000 */
[----:B--2---:R-:W-:Y:S01]  /*174e0*/  F2FP.BF16.F32.PACK_AB R177, R27, R177 ;  /* 0x000000b11bb1723e */ /* 0x004fe200000010ff */
[----:B------:R-:W-:Y:S02]  /*174f0*/  MUFU.EX2 R169, R169 ;  /* 0x000000a900a97308 */ /* 0x000fe40000000800 */
[----:B------:R-:W-:Y:S01]  /*17500*/  FADD.FTZ R42, R176, R11 ;  /* 0x0000000bb02a7221 */ /* 0x000fe20000010000 */
[----:B------:R-:W-:-:S05]  /*17510*/  F2FP.BF16.F32.PACK_AB R176, R21, R176 ;  /* 0x000000b015b0723e */ /* 0x000fca00000010ff */
        /* <DEDUP_REMOVED lines=16> */
[----:B------:R-:W-:-:S05]  /*17620*/  WARPGROUP.ARRIVE ;  /* 0x00000000000079c5 */ /* 0x000fca0000000000 */
[----:B------:R-:W1:Y:S01]  /*17630*/  MUFU.EX2 R75, R75 ;  /* 0x0000004b004b7308 */ /* 0x000e620000000800 */
[----:B------:R-:W-:Y:S01]  /*17640*/  HGMMA.64x128x16.F32.BF16 R88, R152, gdesc[UR4].tnspB, R88, gsb0 ;  /* 0x41e0000498587df0 */ /* 0x000fe20008001858 */
[----:B0-----:R-:W-:-:S06]  /*17650*/  F2FP.BF16.F32.PACK_AB R156, R44, R40 ;  /* 0x000000282c9c723e */ /* 0x001fcc00000010ff */
[----:B------:R-:W-:Y:S08]  /*17660*/  MUFU.EX2 R49, R49 ;  /* 0x0000003100317308 */ /* 0x000ff00000000800 */
[----:B------:R-:W-:Y:S01]  /*17670*/  MUFU.EX2 R78, R78 ;  /* 0x0000004e004e7308 */ /* 0x000fe20000000800 */
[----:B-1----:R-:W-:-:S07]  /*17680*/  F2FP.BF16.F32.PACK_AB R157, R75, R74 ;  /* 0x0000004a4b9d723e */ /* 0x002fce00000010ff */
[----:B------:R-:W0:Y:S08]  /*17690*/  MUFU.EX2 R52, R52 ;  /* 0x0000003400347308 */ /* 0x000e300000000800 */
[----:B------:R-:W1:Y:S08]  /*176a0*/  MUFU.EX2 R79, R79 ;  /* 0x0000004f004f7308 */ /* 0x000e700000000800 */
[----:B------:R-:W-:Y:S01]  /*176b0*/  MUFU.EX2 R53, R53 ;  /* 0x0000003500357308 */ /* 0x000fe20000000800 */
[----:B0-----:R-:W-:-:S07]  /*176c0*/  F2FP.BF16.F32.PACK_AB R158, R52, R49 ;  /* 0x00000031349e723e */ /* 0x001fce00000010ff */
[----:B------:R-:W0:Y:S01]  /*176d0*/  MUFU.EX2 R56, R56 ;  /* 0x0000003800387308 */ /* 0x000e220000000800 */
[----:B-1----:R-:W-:-:S07]  /*176e0*/  F2FP.BF16.F32.PACK_AB R159, R79, R78 ;  /* 0x0000004e4f9f723e */ /* 0x002fce00000010ff */
[----:B------:R-:W-:Y:S08]  /*176f0*/  MUFU.EX2 R83, R83 ;  /* 0x0000005300537308 */ /* 0x000ff00000000800 */
[----:B------:R-:W-:Y:S08]  /*17700*/  MUFU.EX2 R57, R57 ;  /* 0x0000003900397308 */ /* 0x000ff00000000800 */
[----:B------:R-:W1:Y:S01]  /*17710*/  MUFU.EX2 R60, R60 ;  /* 0x0000003c003c7308 */ /* 0x000e620000000800 */
[----:B------:R-:W-:-:S02]  /*17720*/  WARPGROUP.DEPBAR.LE gsb0, 0x0 ;  /* 0x00008000000079c5 */ /* 0x000fc40000010000 */
[----:B------:R-:W-:Y:S05]  /*17730*/  @!P1 SYNCS.ARRIVE.TRANS64.RED.A1T0 RZ, [R15+URZ], RZ ;  /* 0x000000ff0fff99a7 */ /* 0x000fea000810043f */
[----:B------:R-:W-:Y:S01]  /*17740*/  MUFU.EX2 R153, R82 ;  /* 0x0000005200997308 */ /* 0x000fe20000000800 */
[----:B0-----:R-:W-:Y:S02]  /*17750*/  F2FP.BF16.F32.PACK_AB R152, R56, R53 ;  /* 0x000000353898723e */ /* 0x001fe400000010ff */
[----:B-1----:R-:W-:Y:S01]  /*17760*/  F2FP.BF16.F32.PACK_AB R154, R60, R57 ;  /* 0x000000393c9a723e */ /* 0x002fe200000010ff */
[----:B------:R0:W-:Y:S04]  /*17770*/  @!P1 SYNCS.ARRIVE.TRANS64.RED.A1T0 RZ, [R7+URZ], RZ ;  /* 0x000000ff07ff99a7 */ /* 0x0001e8000810043f */
[----:B------:R-:W-:Y:S01]  /*17780*/  MUFU.EX2 R155, R86 ;  /* 0x00000056009b7308 */ /* 0x000fe20000000800 */
[----:B0-----:R-:W-:Y:S01]  /*17790*/  FADD.FTZ R7, R21, R42 ;  /* 0x0000002a15077221 */ /* 0x001fe20000010000 */
[----:B------:R-:W-:Y:S01]  /*177a0*/  FADD.FTZ R42, R27, R38 ;  /* 0x000000261b2a7221 */ /* 0x000fe20000010000 */
[-CC-:B------:R-:W-:Y:S01]  /*177b0*/  FFMA.FTZ R38, R71, R0.reuse, -R61.reuse ;  /* 0x0000000047267223 */ /* 0x180fe2000001083d */
[----:B------:R-:W-:Y:S01]  /*177c0*/  FFMA.FTZ R61, R87, R0, -R61 ;  /* 0x00000000573d7223 */ /* 0x000fe2000001083d */
[----:B------:R-:W-:Y:S01]  /*177d0*/  FADD.FTZ R7, R178, R7 ;  /* 0x00000007b2077221 */ /* 0x000fe20000010000 */
[----:B------:R-:W-:Y:S01]  /*177e0*/  FADD.FTZ R42, R179, R42 ;  /* 0x0000002ab32a7221 */ /* 0x000fe20000010000 */
[----:B------:R-:W-:Y:S01]  /*177f0*/  F2FP.BF16.F32.PACK_AB R178, R24, R178 ;  /* 0x000000b218b2723e */ /* 0x000fe200000010ff */
[----:B------:R-:W-:-:S02]  /*17800*/  IMAD.MOV.U32 R21, RZ, RZ, R185 ;  /* 0x000000ffff157224 */ /* 0x000fc400078e00b9 */
[----:B------:R-:W-:Y:S01]  /*17810*/  FADD.FTZ R7, R24, R7 ;  /* 0x0000000718077221 */ /* 0x000fe20000010000 */
[C---:B------:R-:W-:Y:S01]  /*17820*/  FADD.FTZ R42, R29.reuse, R42 ;  /* 0x0000002a1d2a7221 */ /* 0x040fe20000010000 */
[----:B------:R-:W0:Y:S01]  /*17830*/  MUFU.EX2 R38, R38 ;  /* 0x0000002600267308 */ /* 0x000e220000000800 */
[----:B------:R-:W-:Y:S01]  /*17840*/  F2FP.BF16.F32.PACK_AB R179, R29, R179 ;  /* 0x000000b31db3723e */ /* 0x000fe200000010ff */
[----:B------:R-:W-:Y:S01]  /*17850*/  FADD.FTZ R46, R172, R7 ;  /* 0x00000007ac2e7221 */ /* 0x000fe20000010000 */
[----:B------:R-:W-:Y:S01]  /*17860*/  FADD.FTZ R7, R173, R42 ;  /* 0x0000002aad077221 */ /* 0x000fe20000010000 */
[C---:B------:R-:W-:Y:S02]  /*17870*/  F2FP.BF16.F32.PACK_AB R172, R25.reuse, R172 ;  /* 0x000000ac19ac723e */ /* 0x040fe400000010ff */
[----:B------:R-:W-:Y:S01]  /*17880*/  FADD.FTZ R11, R25, R46 ;  /* 0x0000002e190b7221 */ /* 0x000fe20000010000 */
[C---:B------:R-:W-:Y:S01]  /*17890*/  FADD.FTZ R42, R34.reuse, R7 ;  /* 0x00000007222a7221 */ /* 0x040fe20000010000 */
[----:B------:R-:W1:Y:S01]  /*178a0*/  MUFU.EX2 R61, R61 ;  /* 0x0000003d003d7308 */ /* 0x000e620000000800 */
[----:B------:R-:W-:Y:S01]  /*178b0*/  F2FP.BF16.F32.PACK_AB R173, R34, R173 ;  /* 0x000000ad22ad723e */ /* 0x000fe200000010ff */
        /* <DEDUP_REMOVED lines=21> */
[C---:B------:R-:W-:Y:S01]  /*17a10*/  FADD.FTZ R11, R37.reuse, R26 ;  /* 0x0000001a250b7221 */ /* 0x040fe20000010000 */
[----:B------:R-:W-:Y:S01]  /*17a20*/  FADD.FTZ R20, R10, R7 ;  /* 0x000000070a147221 */ /* 0x000fe20000010000 */
[----:B------:R-:W-:Y:S02]  /*17a30*/  F2FP.BF16.F32.PACK_AB R164, R37, R164 ;  /* 0x000000a425a4723e */ /* 0x000fe400000010ff */
        /* <DEDUP_REMOVED lines=17> */
[C---:B0-----:R-:W-:Y:S01]  /*17b50*/  FADD.FTZ R7, R38.reuse, R7 ;  /* 0x0000000726077221 */ /* 0x041fe20000010000 */
[----:B------:R-:W-:Y:S02]  /*17b60*/  F2FP.BF16.F32.PACK_AB R163, R38, R163 ;  /* 0x000000a326a3723e */ /* 0x000fe400000010ff */
[----:B------:R-:W-:Y:S01]  /*17b70*/  FADD.FTZ R11, R40, R11 ;  /* 0x0000000b280b7221 */ /* 0x000fe20000010000 */
[----:B------:R-:W-:-:S03]  /*17b80*/  FADD.FTZ R6, R74, R7 ;  /* 0x000000074a067221 */ /* 0x000fc60000010000 */
        /* <DEDUP_REMOVED lines=8> */
[----:B------:R-:W-:Y:S01]  /*17c10*/  FADD.FTZ R6, R153, R6 ;  /* 0x0000000699067221 */ /* 0x000fe20000010000 */
[C---:B------:R-:W-:Y:S02]  /*17c20*/  F2FP.BF16.F32.PACK_AB R153, R83.reuse, R153 ;  /* 0x000000995399723e */ /* 0x040fe400000010ff */
[----:B------:R-:W-:Y:S01]  /*17c30*/  FADD.FTZ R10, R56, R7 ;  /* 0x00000007380a7221 */ /* 0x000fe20000010000 */
[----:B------:R-:W-:-:S03]  /*17c40*/  FADD.FTZ R6, R83, R6 ;  /* 0x0000000653067221 */ /* 0x000fc60000010000 */
[----:B------:R-:W-:Y:S01]  /*17c50*/  FADD.FTZ R7, R57, R10 ;  /* 0x0000000a39077221 */ /* 0x000fe20000010000 */
[----:B------:R-:W-:Y:S01]  /*17c60*/  FADD.FTZ R6, R155, R6 ;  /* 0x000000069b067221 */ /* 0x000fe20000010000 */
[C---:B-1----:R-:W-:Y:S01]  /*17c70*/  F2FP.BF16.F32.PACK_AB R155, R61.reuse, R155 ;  /* 0x0000009b3d9b723e */ /* 0x042fe200000010ff */
[----:B------:R-:W-:Y:S02]  /*17c80*/  IMAD.MOV.U32 R10, RZ, RZ, R4 ;  /* 0x000000ffff0a7224 */ /* 0x000fe400078e0004 */
[----:B------:R-:W-:Y:S01]  /*17c90*/  FADD.FTZ R7, R60, R7 ;  /* 0x000000073c077221 */ /* 0x000fe20000010000 */
[----:B------:R-:W-:Y:S01]  /*17ca0*/  FADD.FTZ R6, R61, R6 ;  /* 0x000000063d067221 */ /* 0x000fe20000010000 */
[----:B------:R-:W-:Y:S06]  /*17cb0*/  @P3 BRA `(.L_x_2886) ;  /* 0xffffffd000743947 */ /* 0x000fec000383ffff */
[----:B------:R-:W-:Y:S05]  /*17cc0*/  BSYNC B1 ;  /* 0x0000000000017941 */ /* 0x000fea0003800000 */
.L_x_2875:
[----:B------:R-:W-:Y:S05]  /*17cd0*/  BSYNC B0 ;  /* 0x0000000000007941 */ /* 0x000fea0003800000 */
.L_x_2874:
[----:B------:R-:W-:Y:S01]  /*17ce0*/  ISETP.GE.AND P2, PT, R9, RZ, PT ;  /* 0x000000ff0900720c */ /* 0x000fe20003f46270 */
[----:B------:R-:W-:-:S12]  /*17cf0*/  BSSY B0, `(.L_x_2887) ;  /* 0x0000258000007945 */ /* 0x000fd80003800000 */
[----:B------:R-:W-:Y:S05]  /*17d00*/  @!P2 BRA `(.L_x_2888) ;  /* 0x000000240058a947 */ /* 0x000fea0003800000 */
[----:B------:R-:W-:Y:S02]  /*17d10*/  IMAD.MOV.U32 R13, RZ, RZ, R5 ;  /* 0x000000ffff0d7224 */ /* 0x000fe400078e0005 */
[----:B------:R-:W-:Y:S02]  /*17d20*/  IMAD.MOV.U32 R12, RZ, RZ, R4 ;  /* 0x000000ffff0c7224 */ /* 0x000fe400078e0004 */
[----:B------:R-:W-:Y:S02]  /*17d30*/  IMAD.MOV.U32 R15, RZ, RZ, R188 ;  /* 0x000000ffff0f7224 */ /* 0x000fe400078e00bc */
[----:B------:R-:W-:-:S07]  /*17d40*/  IMAD.MOV.U32 R20, RZ, RZ, R185 ;  /* 0x000000ffff147224 */ /* 0x000fce00078e00b9 */
.L_x_2899:
        /* <DEDUP_REMOVED lines=8> */
.L_x_2889:
[----:B------:R-:W-:Y:S01]  /*17dd0*/  IMAD R0, R185, 0x8, R16 ;  /* 0x00000008b9007824 */ /* 0x000fe200078e0210 */
[----:B------:R-:W-:-:S04]  /*17de0*/  SHF.L.U32 R11, R188, 0x1f, RZ ;  /* 0x0000001fbc0b7819 */ /* 0x000fc800000006ff */
[----:B------:R0:W1:Y:S01]  /*17df0*/  SYNCS.PHASECHK.TRANS64.TRYWAIT P2, [R0+URZ+0x34830], R11 ;  /* 0x0348300b000075a7 */ /* 0x000062000804017f */
[----:B------:R-:W-:Y:S05]  /*17e00*/  @!P0 BRA `(.L_x_2890) ;  /* 0x0000000000048947 */ /* 0x000fea0003800000 */
[----:B------:R-:W-:Y:S01]  /*17e10*/  BPT.TRAP 0x1 ;  /* 0x000000040000795c */ /* 0x000fe20000300000 */
.L_x_2890:
[----:B------:R-:W-:Y:S01]  /*17e20*/  BSSY B1, `(.L_x_2891) ;  /* 0x0000006000017945 */ /* 0x000fe20003800000 */
[----:B------:R-:W-:Y:S02]  /*17e30*/  IMAD R4, R185, 0xc00, R8 ;  /* 0x00000c00b9047824 */ /* 0x000fe400078e0208 */
[----:B------:R-:W-:Y:S01]  /*17e40*/  IMAD.MOV.U32 R5, RZ, RZ, 0x40000040 ;  /* 0x40000040ff057424 */ /* 0x000fe200078e00ff */
[----:B-1----:R-:W-:Y:S06]  /*17e50*/  @P2 BRA `(.L_x_2892) ;  /* 0x0000000000082947 */ /* 0x002fec0003800000 */
[----:B------:R-:W1:Y:S02]  /*17e60*/  SYNCS.PHASECHK.TRANS64.TRYWAIT P2, [R0+URZ+0x34830], R11 ;  /* 0x0348300b000075a7 */ /* 0x000e64000804017f */
[----:B-1----:R-:W-:Y:S05]  /*17e70*/  @!P2 BRA `(.L_x_2893) ;  /* 0x000000d80048a947 */ /* 0x002fea0003800000 */
.L_x_2892:
[----:B------:R-:W-:Y:S05]  /*17e80*/  BSYNC B1 ;  /* 0x0000000000017941 */ /* 0x000fea0003800000 */
.L_x_2891:
        /* <DEDUP_REMOVED lines=10> */
[----:B-1----:R-:W-:Y:S01]  /*17f30*/  IMAD.MOV.U32 R11, RZ, RZ, 0x40000040 ;  /* 0x40000040ff0b7424 */ /* 0x002fe200078e00ff */
        /* <DEDUP_REMOVED lines=174> */
.L_x_2894:
[----:B------:R-:W-:Y:S01]  /*18a20*/  SHF.L.U32 R0, R15, 0x1f, RZ ;  /* 0x0000001f0f007819 */ /* 0x000fe200000006ff */
[----:B------:R-:W-:-:S04]  /*18a30*/  IMAD R15, R20, 0x8, R16 ;  /* 0x00000008140f7824 */ /* 0x000fc800078e0210 */
[----:B------:R0:W1:Y:S01]  /*18a40*/  SYNCS.PHASECHK.TRANS64.TRYWAIT P2, [R15+URZ+0x34850], R0 ;  /* 0x034850000f0075a7 */ /* 0x000062000804017f */
[----:B------:R-:W-:Y:S05]  /*18a50*/  @!P0 BRA `(.L_x_2895) ;  /* 0x0000000000048947 */ /* 0x000fea0003800000 */
[----:B------:R-:W-:Y:S01]  /*18a60*/  BPT.TRAP 0x1 ;  /* 0x000000040000795c */ /* 0x000fe20000300000 */
.L_x_2895:
[----:B------:R-:W-:Y:S04]  /*18a70*/  BSSY B1, `(.L_x_2896) ;  /* 0x0000004000017945 */ /* 0x000fe80003800000 */
[----:B-1----:R-:W-:Y:S05]  /*18a80*/  @P2 BRA `(.L_x_2897) ;  /* 0x0000000000082947 */ /* 0x002fea0003800000 */
[----:B------:R-:W1:Y:S02]  /*18a90*/  SYNCS.PHASECHK.TRANS64.TRYWAIT P2, [R15+URZ+0x34850], R0 ;  /* 0x034850000f0075a7 */ /* 0x000e64000804017f */
[----:B-1----:R-:W-:Y:S05]  /*18aa0*/  @!P2 BRA `(.L_x_2898) ;  /* 0x000000cc0050a947 */ /* 0x002fea0003800000 */
.L_x_2897:
[----:B------:R-:W-:Y:S05]  /*18ab0*/  BSYNC B1 ;  /* 0x0000000000017941 */ /* 0x000fea0003800000 */
.L_x_2896:
[----:B01----:R-:W-:Y:S01]  /*18ac0*/  VIADD R0, R16, 0x400 ;  /* 0x0000040010007836 */ /* 0x003fe20000000000 */
[----:B------:R-:W-:Y:S01]  /*18ad0*/  WARPGROUP.ARRIVE ;  /* 0x00000000000079c5 */ /* 0x000fe20000000000 */
[----:B------:R-:W-:Y:S01]  /*18ae0*/  IMAD.MOV.U32 R11, RZ, RZ, 0x40000040 ;  /* 0x40000040ff0b7424 */ /* 0x000fe200078e00ff */
[----:B-----5:R-:W-:Y:S01]  /*18af0*/  ISETP.GT.AND P2, PT, R9, RZ, PT ;  /* 0x000000ff0900720c */ /* 0x020fe20003f44270 */
[----:B------:R-:W-:Y:S01]  /*18b00*/  IMAD.MOV.U32 R3, RZ, RZ, 0x40000040 ;  /* 0x40000040ff037424 */ /* 0x000fe200078e00ff */
[----:B------:R-:W-:Y:S01]  /*18b10*/  SHF.R.U32.HI R0, RZ, 0x4, R0 ;  /* 0x00000004ff007819 */ /* 0x000fe20000011600 */
[----:B------:R-:W-:Y:S01]  /*18b20*/  IMAD.MOV.U32 R21, RZ, RZ, 0x40000040 ;  /* 0x40000040ff157424 */ /* 0x000fe200078e00ff */
[----:B------:R-:W-:Y:S01]  /*18b30*/  R2UR UR7, R11 ;  /* 0x000000000b0772ca */ /* 0x000fe200000e0000 */
[----:B------:R-:W-:Y:S01]  /*18b40*/  @!P1 VIADD R15, R15, 0x34860 ;  /* 0x000348600f0f9836 */ /* 0x000fe20000000000 */
[----:B------:R-:W-:Y:S01]  /*18b50*/  LOP3.LUT R0, R0, 0x3fff, RZ, 0xc0, !PT ;  /* 0x00003fff00007812 */ /* 0x000fe200078ec0ff */
[----:B------:R-:W-:-:S03]  /*18b60*/  VIADD R9, R9, 0xffffffff ;  /* 0xffffffff09097836 */ /* 0x000fc60000000000 */
[----:B------:R-:W-:Y:S02]  /*18b70*/  LOP3.LUT R0, R0, 0x4000000, RZ, 0xfc, !PT ;  /* 0x0400000000007812 */ /* 0x000fe400078efcff */
[----:B------:R-:W-:-:S03]  /*18b80*/  @!P1 PRMT R15, RZ, 0x654, R15 ;  /* 0x00000654ff0f9816 */ /* 0x000fc6000000000f */
[----:B------:R-:W-:Y:S01]  /*18b90*/  IMAD R10, R20, 0x800, R0 ;  /* 0x00000800140a7824 */ /* 0x000fe200078e0200 */
[----:B------:R-:W-:-:S03]  /*18ba0*/  FMNMX.FTZ R0, R24, R12, !PT ;  /* 0x0000000c18007209 */ /* 0x000fc60007810000 */
[C---:B------:R-:W-:Y:S01]  /*18bb0*/  VIADD R2, R10.reuse, 0x80 ;  /* 0x000000800a027836 */ /* 0x040fe20000000000 */
[C---:B------:R-:W-:Y:S01]  /*18bc0*/  R2UR UR6, R10.reuse ;  /* 0x000000000a0672ca */ /* 0x040fe200000e0000 */
[----:B------:R-:W-:Y:S01]  /*18bd0*/  VIADD R20, R10, 0x200 ;  /* 0x000002000a147836 */ /* 0x000fe20000000000 */
        /* <DEDUP_REMOVED lines=10> */
[----:B------:R-:W-:Y:S01]  /*18c80*/  FMNMX.FTZ R0, R36, R0, !PT ;  /* 0x0000000024007209 */ /* 0x000fe20007810000 */
[----:B------:R-:W-:Y:S02]  /*18c90*/  WARPGROUP.DEPBAR.LE gsb0, 0x0 ;  /* 0x00008000000079c5 */ /* 0x000fe40000010000 */
[----:B------:R-:W-:-:S06]  /*18ca0*/  WARPGROUP.ARRIVE ;  /* 0x00000000000079c5 */ /* 0x000fcc0000000000 */
        /* <DEDUP_REMOVED lines=23> */
[----:B------:R-:W-:-:S04]  /*18e20*/  FMNMX.FTZ R0, R73, R0, !PT ;  /* 0x0000000049007209 */ /* 0x000fc80007810000 */
[----:B------:R-:W-:-:S04]  /*18e30*/  FMNMX.FTZ R0, R76, R0, !PT ;  /* 0x000000004c007209 */ /* 0x000fc80007810000 */
[----:B------:R-:W-:-:S04]  /*18e40*/  FMNMX.FTZ R0, R77, R0, !PT ;  /* 0x000000004d007209 */ /* 0x000fc80007810000 */
[----:B------:R-:W-:Y:S01]  /*18e50*/  FMNMX.FTZ R0, R80, R0, !PT ;  /* 0x0000000050007209 */ /* 0x000fe20007810000 */
[----:B------:R-:W-:Y:S02]  /*18e60*/  WARPGROUP.DEPBAR.LE gsb0, 0x0 ;  /* 0x00008000000079c5 */ /* 0x000fe40000010000 */
[----:B------:R-:W-:-:S06]  /*18e70*/  WARPGROUP.ARRIVE ;  /* 0x00000000000079c5 */ /* 0x000fcc0000000000 */
[----:B------:R-:W-:Y:S01]  /*18e80*/  HGMMA.64x128x16.F32.BF16 R88, R172, gdesc[UR4].tnspB, R88, gsb0 ;  /* 0x41e00004ac587df0 */ /* 0x000fe20008001858 */
[----:B------:R-:W-:Y:S02]  /*18e90*/  R2UR UR6, R2 ;  /* 0x00000000020672ca */ /* 0x000fe400000e0000 */
[----:B------:R-:W-:Y:S02]  /*18ea0*/  R2UR UR7, R3 ;  /* 0x00000000030772ca */ /* 0x000fe400000e0000 */
[----:B------:R-:W-:-:S04]  /*18eb0*/  FMNMX.FTZ R3, R81, R0, !PT ;  /* 0x0000000051037209 */ /* 0x000fc80007810000 */
[----:B------:R-:W-:-:S04]  /*18ec0*/  FMNMX.FTZ R0, R84, R3, !PT ;  /* 0x0000000354007209 */ /* 0x000fc80007810000 */
[----:B------:R-:W-:Y:S01]  /*18ed0*/  FMNMX.FTZ R2, R85, R0, !PT ;  /* 0x0000000055027209 */ /* 0x000fe20007810000 */
[----:B------:R-:W-:-:S04]  /*18ee0*/  IMAD.U32 R0, RZ, RZ, UR38 ;  /* 0x00000026ff007e24 */ /* 0x000fc8000f8e00ff */
[----:B------:R-:W0:Y:S02]  /*18ef0*/  SHFL.BFLY PT, R3, R2, 0x2, 0x1f ;  /* 0x0c401f0002037f89 */ /* 0x000e2400000e0000 */
[----:B0-----:R-:W-:Y:S02]  /*18f00*/  FMNMX.FTZ R5, R2, R3, !PT ;  /* 0x0000000302057209 */ /* 0x001fe40007810000 */
[----:B------:R-:W-:-:S03]  /*18f10*/  FMNMX.FTZ R2, R26, R13, !PT ;  /* 0x0000000d1a027209 */ /* 0x000fc60007810000 */
[----:B------:R-:W0:Y:S02]  /*18f20*/  SHFL.BFLY PT, R4, R5, 0x1, 0x1f ;  /* 0x0c201f0005047f89 */ /* 0x000e2400000e0000 */
[----:B0-----:R-:W-:Y:S02]  /*18f30*/  FMNMX.FTZ R4, R5, R4, !PT ;  /* 0x0000000405047209 */ /* 0x001fe40007810000 */
[----:B------:R-:W-:-:S03]  /*18f40*/  FMNMX.FTZ R5, R27, R2, !PT ;  /* 0x000000021b057209 */ /* 0x000fc60007810000 */
[-C--:B------:R-:W-:Y:S01]  /*18f50*/  FMUL.FTZ R11, R4, R0.reuse ;  /* 0x00000000040b7220 */ /* 0x080fe20000410000 */
[----:B------:R-:W-:Y:S01]  /*18f60*/  FMNMX.FTZ R2, R30, R5, !PT ;  /* 0x000000051e027209 */ /* 0x000fe20007810000 */
[----:B------:R-:W-:Y:S02]  /*18f70*/  FADD.FTZ R3, -R4, R12 ;  /* 0x0000000c04037221 */ /* 0x000fe40000010100 */
        /* <DEDUP_REMOVED lines=23> */
[-C--:B------:R-:W-:Y:S01]  /*190f0*/  FFMA.FTZ R85, R85, R0.reuse, -R11 ;  /* 0x0000000055557223 */ /* 0x080fe2000001080b */
[----:B------:R-:W-:Y:S01]  /*19100*/  FMUL.FTZ R3, R3, R0 ;  /* 0x0000000003037220 */ /* 0x000fe20000410000 */
[----:B------:R-:W-:Y:S01]  /*19110*/  FMNMX.FTZ R5, R43, R2, !PT ;  /* 0x000000022b057209 */ /* 0x000fe20007810000 */
[----:B------:R-:W-:Y:S03]  /*19120*/  MUFU.EX2 R180, R180 ;  /* 0x000000b400b47308 */ /* 0x000fe60000000800 */
[----:B------:R-:W-:-:S04]  /*19130*/  FMNMX.FTZ R2, R46, R5, !PT ;  /* 0x000000052e027209 */ /* 0x000fc80007810000 */
[----:B------:R-:W-:Y:S01]  /*19140*/  FMNMX.FTZ R5, R47, R2, !PT ;  /* 0x000000022f057209 */ /* 0x000fe20007810000 */
[----:B------:R-:W0:Y:S03]  /*19150*/  MUFU.EX2 R3, R3 ;  /* 0x0000000300037308 */ /* 0x000e260000000800 */
[----:B------:R-:W-:-:S04]  /*19160*/  FMNMX.FTZ R2, R50, R5, !PT ;  /* 0x0000000532027209 */ /* 0x000fc80007810000 */
[----:B------:R-:W-:Y:S01]  /*19170*/  FMNMX.FTZ R5, R51, R2, !PT ;  /* 0x0000000233057209 */ /* 0x000fe20007810000 */
[----:B------:R-:W1:Y:S03]  /*19180*/  MUFU.EX2 R12, R12 ;  /* 0x0000000c000c7308 */ /* 0x000e660000000800 */
[----:B------:R-:W-:-:S04]  /*19190*/  FMNMX.FTZ R2, R54, R5, !PT ;  /* 0x0000000536027209 */ /* 0x000fc80007810000 */
[----:B------:R-:W-:Y:S01]  /*191a0*/  FMNMX.FTZ R5, R55, R2, !PT ;  /* 0x0000000237057209 */ /* 0x000fe20007810000 */
[----:B------:R-:W2:Y:S01]  /*191b0*/  MUFU.EX2 R182, R182 ;  /* 0x000000b600b67308 */ /* 0x000ea20000000800 */
[----:B0-----:R-:W-:Y:S02]  /*191c0*/  FFMA.FTZ R7, R3, R7, R180 ;  /* 0x0000000703077223 */ /* 0x001fe400000100b4 */
[----:B------:R-:W-:-:S04]  /*191d0*/  FMNMX.FTZ R2, R58, R5, !PT ;  /* 0x000000053a027209 */ /* 0x000fc80007810000 */
[----:B------:R-:W-:Y:S01]  /*191e0*/  FMNMX.FTZ R5, R59, R2, !PT ;  /* 0x000000023b057209 */ /* 0x000fe20007810000 */
[----:B------:R-:W0:Y:S01]  /*191f0*/  MUFU.EX2 R24, R24 ;  /* 0x0000001800187308 */ /* 0x000e220000000800 */
[C---:B-1----:R-:W-:Y:S01]  /*19200*/  FADD.FTZ R7, R12.reuse, R7 ;  /* 0x000000070c077221 */ /* 0x042fe20000010000 */
[----:B------:R-:W-:Y:S01]  /*19210*/  F2FP.BF16.F32.PACK_AB R180, R12, R180 ;  /* 0x000000b40cb4723e */ /* 0x000fe200000010ff */
[----:B------:R-:W-:Y:S02]  /*19220*/  WARPGROUP.DEPBAR.LE gsb0, 0x0 ;  /* 0x00008000000079c5 */ /* 0x000fe40000010000 */
[----:B------:R-:W-:Y:S01]  /*19230*/  WARPGROUP.ARRIVE ;  /* 0x00000000000079c5 */ /* 0x000fe20000000000 */
[----:B------:R-:W-:Y:S01]  /*19240*/  FMNMX.FTZ R2, R62, R5, !PT ;  /* 0x000000053e027209 */ /* 0x000fe20007810000 */
[-CC-:B------:R-:W-:Y:S01]  /*19250*/  FFMA.FTZ R172, R40, R0.reuse, -R11.reuse ;  /* 0x0000000028ac7223 */ /* 0x180fe2000001080b */
[-CC-:B------:R-:W-:Y:S01]  /*19260*/  FFMA.FTZ R174, R44, R0.reuse, -R11.reuse ;  /* 0x000000002cae7223 */ /* 0x180fe2000001080b */
[--C-:B------:R-:W-:Y:S01]  /*19270*/  FFMA.FTZ R40, R57, R0, -R11.reuse ;  /* 0x0000000039287223 */ /* 0x100fe2000001080b */
[----:B------:R-:W-:Y:S01]  /*19280*/  FMNMX.FTZ R5, R63, R2, !PT ;  /* 0x000000023f057209 */ /* 0x000fe20007810000 */
[----:B------:R-:W-:Y:S01]  /*19290*/  HGMMA.64x128x16.F32.BF16 R88, R168, gdesc[UR4].tnspB, R88, gsb0 ;  /* 0x41e00004a8587df0 */ /* 0x000fe20008001858 */
[----:B------:R-:W-:Y:S01]  /*192a0*/  R2UR UR6, R20 ;  /* 0x00000000140672ca */ /* 0x000fe200000e0000 */
[----:B------:R-:W-:Y:S01]  /*192b0*/  VIADD R20, R10, 0x280 ;  /* 0x000002800a147836 */ /* 0x000fe20000000000 */
[----:B------:R-:W-:Y:S01]  /*192c0*/  R2UR UR7, R21 ;  /* 0x00000000150772ca */ /* 0x000fe200000e0000 */
[----:B------:R-:W-:Y:S01]  /*192d0*/  IMAD.MOV.U32 R21, RZ, RZ, 0x40000040 ;  /* 0x40000040ff157424 */ /* 0x000fe200078e00ff */
[----:B------:R-:W-:Y:S01]  /*192e0*/  FMNMX.FTZ R2, R66, R5, !PT ;  /* 0x0000000542027209 */ /* 0x000fe20007810000 */
[-CC-:B------:R-:W-:Y:S01]  /*192f0*/  FFMA.FTZ R44, R73, R0.reuse, -R11.reuse ;  /* 0x00000000492c7223 */ /* 0x180fe2000001080b */
[----:B------:R-:W-:Y:S01]  /*19300*/  FFMA.FTZ R57, R84, R0, -R11 ;  /* 0x0000000054397223 */ /* 0x000fe2000001080b */
[----:B------:R-:W1:Y:S01]  /*19310*/  MUFU.EX2 R176, R176 ;  /* 0x000000b000b07308 */ /* 0x000e620000000800 */
[----:B------:R-:W-:Y:S01]  /*19320*/  FMNMX.FTZ R5, R67, R2, !PT ;  /* 0x0000000243057209 */ /* 0x000fe20007810000 */
[----:B--2---:R-:W-:Y:S01]  /*19330*/  FADD.FTZ R7, R182, R7 ;  /* 0x00000007b6077221 */ /* 0x004fe20000010000 */
[----:B0-----:R-:W-:-:S02]  /*19340*/  F2FP.BF16.F32.PACK_AB R182, R24, R182 ;  /* 0x000000b618b6723e */ /* 0x001fc400000010ff */
[----:B------:R-:W-:Y:S01]  /*19350*/  FMNMX.FTZ R2, R70, R5, !PT ;  /* 0x0000000546027209 */ /* 0x000fe20007810000 */
[----:B------:R-:W-:Y:S02]  /*19360*/  FADD.FTZ R7, R24, R7 ;  /* 0x0000000718077221 */ /* 0x000fe40000010000 */
[----:B------:R-:W0:Y:S01]  /*19370*/  MUFU.EX2 R25, R25 ;  /* 0x0000001900197308 */ /* 0x000e220000000800 */
[----:B------:R-:W-:-:S04]  /*19380*/  FMNMX.FTZ R5, R71, R2, !PT ;  /* 0x0000000247057209 */ /* 0x000fc80007810000 */
[----:B------:R-:W-:-:S03]  /*19390*/  FMNMX.FTZ R2, R74, R5, !PT ;  /* 0x000000054a027209 */ /* 0x000fc60007810000 */
[----:B------:R-:W2:Y:S01]  /*193a0*/  MUFU.EX2 R178, R178 ;  /* 0x000000b200b27308 */ /* 0x000ea20000000800 */
[----:B------:R-:W-:-:S04]  /*193b0*/  FMNMX.FTZ R5, R75, R2, !PT ;  /* 0x000000024b057209 */ /* 0x000fc80007810000 */
[----:B------:R-:W-:-:S03]  /*193c0*/  FMNMX.FTZ R2, R78, R5, !PT ;  /* 0x000000054e027209 */ /* 0x000fc60007810000 */
[----:B------:R-:W3:Y:S01]  /*193d0*/  MUFU.EX2 R33, R33 ;  /* 0x0000002100217308 */ /* 0x000ee20000000800 */
[----:B------:R-:W-:-:S04]  /*193e0*/  FMNMX.FTZ R5, R79, R2, !PT ;  /* 0x000000024f057209 */ /* 0x000fc80007810000 */
[----:B------:R-:W-:-:S03]  /*193f0*/  FMNMX.FTZ R2, R82, R5, !PT ;  /* 0x0000000552027209 */ /* 0x000fc60007810000 */
[----:B------:R-:W-:Y:S01]  /*19400*/  MUFU.EX2 R172, R172 ;  /* 0x000000ac00ac7308 */ /* 0x000fe20000000800 */
[----:B------:R-:W-:-:S04]  /*19410*/  FMNMX.FTZ R5, R83, R2, !PT ;  /* 0x0000000253057209 */ /* 0x000fc80007810000 */
[----:B------:R-:W-:-:S03]  /*19420*/  FMNMX.FTZ R2, R86, R5, !PT ;  /* 0x0000000556027209 */ /* 0x000fc60007810000 */
[----:B------:R-:W-:Y:S01]  /*19430*/  MUFU.EX2 R29, R29 ;  /* 0x0000001d001d7308 */ /* 0x000fe20000000800 */
[----:B------:R-:W-:-:S05]  /*19440*/  FMNMX.FTZ R2, R87, R2, !PT ;  /* 0x0000000257027209 */ /* 0x000fca0007810000 */
[----:B------:R-:W4:Y:S02]  /*19450*/  SHFL.BFLY PT, R5, R2, 0x2, 0x1f ;  /* 0x0c401f0002057f89 */ /* 0x000f2400000e0000 */
[----:B------:R-:W-:Y:S08]  /*19460*/  MUFU.EX2 R174, R174 ;  /* 0x000000ae00ae7308 */ /* 0x000ff00000000800 */
[----:B------:R-:W-:Y:S08]  /*19470*/  MUFU.EX2 R28, R28 ;  /* 0x0000001c001c7308 */ /* 0x000ff00000000800 */
[----:B------:R-:W-:Y:S01]  /*19480*/  MUFU.EX2 R32, R32 ;  /* 0x0000002000207308 */ /* 0x000fe20000000800 */
[----:B----4-:R-:W-:-:S07]  /*19490*/  FMNMX.FTZ R5, R2, R5, !PT ;  /* 0x0000000502057209 */ /* 0x010fce0007810000 */
[----:B------:R-:W-:Y:S01]  /*194a0*/  MUFU.EX2 R36, R36 ;  /* 0x0000002400247308 */ /* 0x000fe20000000800 */
[----:B------:R-:W4:Y:S07]  /*194b0*/  SHFL.BFLY PT, R2, R5, 0x1, 0x1f ;  /* 0x0c201f0005027f89 */ /* 0x000f2e00000e0000 */
[----:B------:R-:W-:Y:S08]  /*194c0*/  MUFU.EX2 R40, R40 ;  /* 0x0000002800287308 */ /* 0x000ff00000000800 */
[----:B------:R-:W-:Y:S08]  /*194d0*/  MUFU.EX2 R45, R45 ;  /* 0x0000002d002d7308 */ /* 0x000ff00000000800 */
[----:B------:R-:W-:Y:S01]  /*194e0*/  MUFU.EX2 R41, R41 ;  /* 0x0000002900297308 */ /* 0x000fe20000000800 */
[----:B----4-:R-:W-:-:S07]  /*194f0*/  FMNMX.FTZ R5, R5, R2, !PT ;  /* 0x0000000205057209 */ /* 0x010fce0007810000 */
[----:B------:R-:W-:Y:S08]  /*19500*/  MUFU.EX2 R37, R37 ;  /* 0x0000002500257308 */ /* 0x000ff00000000800 */
[----:B------:R-:W4:Y:S08]  /*19510*/  MUFU.EX2 R44, R44 ;  /* 0x0000002c002c7308 */ /* 0x000f300000000800 */
        /* <DEDUP_REMOVED lines=12> */
[----:B------:R-:W-:Y:S01]  /*195e0*/  R2UR UR7, R21 ;  /* 0x00000000150772ca */ /* 0x000fe200000e0000 */
[----:B------:R-:W-:-:S02]  /*195f0*/  IMAD.MOV.U32 R21, RZ, RZ, 0x40000040 ;  /* 0x40000040ff157424 */ /* 0x000fc400078e00ff */
[----:B------:R-:W-:Y:S01]  /*19600*/  VIADD R10, R10, 0x380 ;  /* 0x000003800a0a7836 */ /* 0x000fe20000000000 */
        /* <DEDUP_REMOVED lines=10> */
[----:B------:R-:W-:Y:S01]  /*196b0*/  R2UR UR6, R20 ;  /* 0x00000000140672ca */ /* 0x000fe200000e0000 */
[----:B------:R-:W-:Y:S01]  /*196c0*/  MUFU.EX2 R164, R164 ;  /* 0x000000a400a47308 */ /* 0x000fe20000000800 */
[----:B------:R-:W-:Y:S01]  /*196d0*/  R2UR UR7, R21 ;  /* 0x00000000150772ca */ /* 0x000fe200000e0000 */
        /* <DEDUP_REMOVED lines=12> */
[-C--:B------:R-:W-:Y:S01]  /*197a0*/  FFMA.FTZ R175, R46, R0.reuse, -R21 ;  /* 0x000000002eaf7223 */ /* 0x080fe20000010815 */
[----:B-1----:R-:W-:Y:S01]  /*197b0*/  FADD.FTZ R46, R176, R7 ;  /* 0x00000007b02e7221 */ /* 0x002fe20000010000 */
[-CC-:B------:R-:W-:Y:S01]  /*197c0*/  FFMA.FTZ R34, R47, R0.reuse, -R21.reuse ;  /* 0x000000002f227223 */ /* 0x180fe20000010815 */
[----:B------:R-:W-:Y:S01]  /*197d0*/  MUFU.EX2 R20, R20 ;  /* 0x0000001400147308 */ /* 0x000fe20000000800 */
[-CC-:B------:R-:W-:Y:S01]  /*197e0*/  FFMA.FTZ R169, R50, R0.reuse, -R21.reuse ;  /* 0x0000000032a97223 */ /* 0x180fe20000010815 */
[----:B0-----:R-:W-:Y:S01]  /*197f0*/  FADD.FTZ R7, R25, R46 ;  /* 0x0000002e19077221 */ /* 0x001fe20000010000 */
[-CC-:B------:R-:W-:Y:S01]  /*19800*/  FFMA.FTZ R35, R51, R0.reuse, -R21.reuse ;  /* 0x0000000033237223 */ /* 0x180fe20000010815 */
[-CC-:B------:R-:W-:Y:S01]  /*19810*/  FFMA.FTZ R171, R54, R0.reuse, -R21.reuse ;  /* 0x0000000036ab7223 */ /* 0x180fe20000010815 */
[-C--:B------:R-:W-:Y:S01]  /*19820*/  FFMA.FTZ R38, R55, R0.reuse, -R21 ;  /* 0x0000000037267223 */ /* 0x080fe20000010815 */
[----:B--2---:R-:W-:Y:S01]  /*19830*/  FADD.FTZ R50, R178, R7 ;  /* 0x00000007b2327221 */ /* 0x004fe20000010000 */
        /* <DEDUP_REMOVED lines=11> */
[----:B------:R-:W-:Y:S01]  /*198f0*/  FFMA.FTZ R86, R86, R0, -R21 ;  /* 0x0000000056567223 */ /* 0x000fe20000010815 */
[----:B------:R-:W-:-:S02]  /*19900*/  F2FP.BF16.F32.PACK_AB R176, R25, R176 ;  /* 0x000000b019b0723e */ /* 0x000fc400000010ff */
[----:B---3--:R-:W-:-:S03]  /*19910*/  F2FP.BF16.F32.PACK_AB R178, R33, R178 ;  /* 0x000000b221b2723e */ /* 0x008fc600000010ff */
        /* <DEDUP_REMOVED lines=18> */
[-C--:B------:R-:W-:Y:S01]  /*19a40*/  FFMA.FTZ R161, R66, R0.reuse, -R21 ;  /* 0x0000000042a17223 */ /* 0x080fe20000010815 */
[----:B------:R-:W-:Y:S01]  /*19a50*/  HGMMA.64x128x16.F32.BF16 R88, R156, gdesc[UR4].tnspB, R88, gsb0 ;  /* 0x41e000049c587df0 */ /* 0x000fe20008001858 */
[----:B------:R-:W-:Y:S01]  /*19a60*/  FMUL.FTZ R11, R11, R0 ;  /* 0x000000000b0b7220 */ /* 0x000fe20000410000 */
[----:B------:R-:W-:Y:S01]  /*19a70*/  R2UR UR6, R10 ;  /* 0x000000000a0672ca */ /* 0x000fe200000e0000 */
[----:B------:R-:W-:-:S02]  /*19a80*/  @!P1 IMAD R10, R14, 0x8, R16 ;  /* 0x000000080e0a9824 */ /* 0x000fc400078e0210 */
[----:B------:R-:W-:Y:S01]  /*19a90*/  FFMA.FTZ R163, R70, R0, -R21 ;  /* 0x0000000046a37223 */ /* 0x000fe20000010815 */
[----:B------:R0:W-:Y:S01]  /*19aa0*/  MUFU.EX2 R2, R11 ;  /* 0x0000000b00027308 */ /* 0x0001e20000000800 */
[----:B------:R-:W-:-:S07]  /*19ab0*/  @!P1 VIADD R10, R10, 0x34840 ;  /* 0x000348400a0a9836 */ /* 0x000fce0000000000 */
[----:B------:R-:W-:Y:S01]  /*19ac0*/  MUFU.EX2 R166, R166 ;  /* 0x000000a600a67308 */ /* 0x000fe20000000800 */
[----:B0-----:R-:W-:-:S05]  /*19ad0*/  IMAD.MOV.U32 R11, RZ, RZ, 0x40000040 ;  /* 0x40000040ff0b7424 */ /* 0x001fca00078e00ff */
[----:B------:R-:W-:Y:S02]  /*19ae0*/  R2UR UR7, R11 ;  /* 0x000000000b0772ca */ /* 0x000fe400000e0000 */
[----:B------:R-:W-:Y:S01]  /*19af0*/  @!P1 PRMT R11, RZ, 0x654, R10 ;  /* 0x00000654ff0b9816 */ /* 0x000fe2000000000a */
[----:B------:R-:W-:Y:S08]  /*19b00*/  MUFU.EX2 R167, R167 ;  /* 0x000000a700a77308 */ /* 0x000ff00000000800 */
[----:B------:R-:W-:Y:S08]  /*19b10*/  MUFU.EX2 R10, R59 ;  /* 0x0000003b000a7308 */ /* 0x000ff00000000800 */
[----:B------:R-:W-:Y:S08]  /*19b20*/  MUFU.EX2 R160, R160 ;  /* 0x000000a000a07308 */ /* 0x000ff00000000800 */
[----:B------:R-:W-:Y:S08]  /*19b30*/  MUFU.EX2 R161, R161 ;  /* 0x000000a100a17308 */ /* 0x000ff00000000800 */
[----:B------:R-:W-:Y:S08]  /*19b40*/  MUFU.EX2 R162, R162 ;  /* 0x000000a200a27308 */ /* 0x000ff00000000800 */
[----:B------:R-:W-:Y:S08]  /*19b50*/  MUFU.EX2 R163, R163 ;  /* 0x000000a300a37308 */ /* 0x000ff00000000800 */
[----:B------:R-:W-:Y:S08]  /*19b60*/  MUFU.EX2 R74, R74 ;  /* 0x0000004a004a7308 */ /* 0x000ff00000000800 */
[----:B------:R-:W0:Y:S08]  /*19b70*/  MUFU.EX2 R75, R75 ;  /* 0x0000004b004b7308 */ /* 0x000e300000000800 */
[----:B------:R-:W-:Y:S08]  /*19b80*/  MUFU.EX2 R78, R78 ;  /* 0x0000004e004e7308 */ /* 0x000ff00000000800 */
[----:B------:R-:W1:Y:S08]  /*19b90*/  MUFU.EX2 R79, R79 ;  /* 0x0000004f004f7308 */ /* 0x000e700000000800 */
[----:B------:R-:W-:Y:S08]  /*19ba0*/  MUFU.EX2 R56, R56 ;  /* 0x0000003800387308 */ /* 0x000ff00000000800 */
[----:B------:R-:W-:Y:S08]  /*19bb0*/  MUFU.EX2 R83, R83 ;  /* 0x0000005300537308 */ /* 0x000ff00000000800 */
[----:B------:R-:W2:Y:S01]  /*19bc0*/  MUFU.EX2 R13, R85 ;  /* 0x00000055000d7308 */ /* 0x000ea20000000800 */
[----:B------:R-:W-:-:S02]  /*19bd0*/  WARPGROUP.DEPBAR.LE gsb0, 0x0 ;  /* 0x00008000000079c5 */ /* 0x000fc40000010000 */
[----:B------:R-:W-:Y:S01]  /*19be0*/  WARPGROUP.ARRIVE ;  /* 0x00000000000079c5 */ /* 0x000fe20000000000 */
[----:B----4-:R-:W-:Y:S02]  /*19bf0*/  F2FP.BF16.F32.PACK_AB R156, R44, R37 ;  /* 0x000000252c9c723e */ /* 0x010fe400000010ff */
[----:B0-----:R-:W-:Y:S02]  /*19c00*/  F2FP.BF16.F32.PACK_AB R157, R75, R74 ;  /* 0x0000004a4b9d723e */ /* 0x001fe400000010ff */
[----:B------:R-:W-:Y:S01]  /*19c10*/  F2FP.BF16.F32.PACK_AB R158, R52, R49 ;  /* 0x00000031349e723e */ /* 0x000fe200000010ff */
[----:B------:R-:W-:Y:S01]  /*19c20*/  HGMMA.64x128x16.F32.BF16 R88, R152, gdesc[UR4].tnspB, R88, gsb0 ;  /* 0x41e0000498587df0 */ /* 0x000fe20008001858 */
[----:B-1----:R-:W-:Y:S02]  /*19c30*/  F2FP.BF16.F32.PACK_AB R159, R79, R78 ;  /* 0x0000004e4f9f723e */ /* 0x002fe400000010ff */
[----:B------:R-:W-:Y:S02]  /*19c40*/  WARPGROUP.DEPBAR.LE gsb0, 0x0 ;  /* 0x00008000000079c5 */ /* 0x000fe40000010000 */
[----:B------:R0:W-:Y:S01]  /*19c50*/  @!P1 SYNCS.ARRIVE.TRANS64.RED.A1T0 RZ, [R11+URZ], RZ ;  /* 0x000000ff0bff99a7 */ /* 0x0001e2000810043f */
[----:B------:R-:W-:Y:S01]  /*19c60*/  MUFU.EX2 R153, R82 ;  /* 0x0000005200997308 */ /* 0x000fe20000000800 */
[----:B--2---:R-:W-:-:S02]  /*19c70*/  F2FP.BF16.F32.PACK_AB R154, R13, R57 ;  /* 0x000000390d9a723e */ /* 0x004fc400000010ff */
[----:B------:R-:W-:Y:S01]  /*19c80*/  F2FP.BF16.F32.PACK_AB R152, R56, R53 ;  /* 0x000000353898723e */ /* 0x000fe200000010ff */
[----:B0-----:R-:W-:Y:S01]  /*19c90*/  FFMA.FTZ R11, R2, R6, R181 ;  /* 0x00000006020b7223 */ /* 0x001fe200000100b5 */
[-C--:B------:R-:W-:Y:S01]  /*19ca0*/  FFMA.FTZ R6, R63, R0.reuse, -R21 ;  /* 0x000000003f067223 */ /* 0x080fe20000010815 */
[C---:B------:R-:W-:Y:S02]  /*19cb0*/  F2FP.BF16.F32.PACK_AB R181, R20.reuse, R181 ;  /* 0x000000b514b5723e */ /* 0x040fe400000010ff */
[----:B------:R-:W-:Y:S01]  /*19cc0*/  MUFU.EX2 R155, R86 ;  /* 0x00000056009b7308 */ /* 0x000fe20000000800 */
[----:B------:R-:W-:Y:S01]  /*19cd0*/  FADD.FTZ R14, R20, R11 ;  /* 0x0000000b140e7221 */ /* 0x000fe20000010000 */
[----:B------:R0:W-:Y:S03]  /*19ce0*/  @!P1 SYNCS.ARRIVE.TRANS64.RED.A1T0 RZ, [R15+URZ], RZ ;  /* 0x000000ff0fff99a7 */ /* 0x0001e6000810043f */
[----:B------:R-:W-:Y:S01]  /*19cf0*/  FADD.FTZ R11, R183, R14 ;  /* 0x0000000eb70b7221 */ /* 0x000fe20000010000 */
[----:B------:R-:W-:Y:S01]  /*19d00*/  FFMA.FTZ R14, R67, R0, -R21 ;  /* 0x00000000430e7223 */ /* 0x000fe20000010815 */
[C---:B------:R-:W-:Y:S01]  /*19d10*/  F2FP.BF16.F32.PACK_AB R183, R26.reuse, R183 ;  /* 0x000000b71ab7723e */ /* 0x040fe200000010ff */
[----:B------:R-:W1:Y:S01]  /*19d20*/  MUFU.EX2 R6, R6 ;  /* 0x0000000600067308 */ /* 0x000e620000000800 */
[----:B------:R-:W-:Y:S01]  /*19d30*/  FADD.FTZ R42, R26, R11 ;  /* 0x0000000b1a2a7221 */ /* 0x000fe20000010000 */
[----:B------:R-:W-:Y:S01]  /*19d40*/  FADD.FTZ R11, R33, R50 ;  /* 0x00000032210b7221 */ /* 0x000fe20000010000 */
[----:B0-----:R-:W-:-:S02]  /*19d50*/  IMAD.MOV.U32 R15, RZ, RZ, R188 ;  /* 0x000000ffff0f7224 */ /* 0x001fc400078e00bc */
[----:B------:R-:W-:Y:S01]  /*19d60*/  FADD.FTZ R42, R177, R42 ;  /* 0x0000002ab12a7221 */ /* 0x000fe20000010000 */
[----:B------:R-:W-:Y:S01]  /*19d70*/  FADD.FTZ R50, R172, R11 ;  /* 0x0000000bac327221 */ /* 0x000fe20000010000 */
[C---:B------:R-:W-:Y:S01]  /*19d80*/  F2FP.BF16.F32.PACK_AB R177, R27.reuse, R177 ;  /* 0x000000b11bb1723e */ /* 0x040fe200000010ff */
[----:B------:R-:W0:Y:S01]  /*19d90*/  MUFU.EX2 R14, R14 ;  /* 0x0000000e000e7308 */ /* 0x000e220000000800 */
[----:B------:R-:W-:Y:S01]  /*19da0*/  FADD.FTZ R46, R27, R42 ;  /* 0x0000002a1b2e7221 */ /* 0x000fe20000010000 */
[-CC-:B------:R-:W-:Y:S01]  /*19db0*/  FFMA.FTZ R42, R71, R0.reuse, -R21.reuse ;  /* 0x00000000472a7223 */ /* 0x180fe20000010815 */
[----:B------:R-:W-:Y:S01]  /*19dc0*/  FFMA.FTZ R21, R87, R0, -R21 ;  /* 0x0000000057157223 */ /* 0x000fe20000010815 */
[----:B------:R-:W-:Y:S01]  /*19dd0*/  F2FP.BF16.F32.PACK_AB R172, R29, R172 ;  /* 0x000000ac1dac723e */ /* 0x000fe200000010ff */
[----:B------:R-:W-:Y:S01]  /*19de0*/  FADD.FTZ R7, R179, R46 ;  /* 0x0000002eb3077221 */ /* 0x000fe20000010000 */
[C---:B------:R-:W-:Y:S02]  /*19df0*/  F2FP.BF16.F32.PACK_AB R179, R30.reuse, R179 ;  /* 0x000000b31eb3723e */ /* 0x040fe400000010ff */
[----:B------:R-:W2:Y:S01]  /*19e00*/  MUFU.EX2 R42, R42 ;  /* 0x0000002a002a7308 */ /* 0x000ea20000000800 */
[----:B------:R-:W-:Y:S01]  /*19e10*/  FADD.FTZ R46, R30, R7 ;  /* 0x000000071e2e7221 */ /* 0x000fe20000010000 */
[----:B------:R-:W-:-:S03]  /*19e20*/  FADD.FTZ R7, R29, R50 ;  /* 0x000000321d077221 */ /* 0x000fc60000010000 */
[----:B------:R-:W-:Y:S01]  /*19e30*/  FADD.FTZ R46, R173, R46 ;  /* 0x0000002ead2e7221 */ /* 0x000fe20000010000 */
[----:B------:R-:W-:Y:S01]  /*19e40*/  FADD.FTZ R7, R174, R7 ;  /* 0x00000007ae077221 */ /* 0x000fe20000010000 */
[C---:B------:R-:W-:Y:S01]  /*19e50*/  F2FP.BF16.F32.PACK_AB R173, R31.reuse, R173 ;  /* 0x000000ad1fad723e */ /* 0x040fe200000010ff */
[----:B------:R-:W3:Y:S01]  /*19e60*/  MUFU.EX2 R21, R21 ;  /* 0x0000001500157308 */ /* 0x000ee20000000800 */
        /* <DEDUP_REMOVED lines=29> */
[C---:B-1----:R-:W-:Y:S02]  /*1a040*/  F2FP.BF16.F32.PACK_AB R167, R6.reuse, R167 ;  /* 0x000000a706a7723e */ /* 0x042fe400000010ff */
[----:B------:R-:W-:Y:S01]  /*1a050*/  FADD.FTZ R12, R6, R11 ;  /* 0x0000000b060c7221 */ /* 0x000fe20000010000 */
[C---:B------:R-:W-:Y:S01]  /*1a060*/  FADD.FTZ R11, R45.reuse, R20 ;  /* 0x000000142d0b7221 */ /* 0x040fe20000010000 */
[----:B------:R-:W-:-:S02]  /*1a070*/  F2FP.BF16.F32.PACK_AB R160, R45, R160 ;  /* 0x000000a02da0723e */ /* 0x000fc400000010ff */
[----:B------:R-:W-:Y:S01]  /*1a080*/  FADD.FTZ R7, R161, R12 ;  /* 0x0000000ca1077221 */ /* 0x000fe20000010000 */
[----:B------:R-:W-:Y:S01]  /*1a090*/  FADD.FTZ R20, R162, R11 ;  /* 0x0000000ba2147221 */ /* 0x000fe20000010000 */
[C---:B0-----:R-:W-:Y:S02]  /*1a0a0*/  F2FP.BF16.F32.PACK_AB R161, R14.reuse, R161 ;  /* 0x000000a10ea1723e */ /* 0x041fe400000010ff */
[----:B------:R-:W-:Y:S01]  /*1a0b0*/  FADD.FTZ R12, R14, R7 ;  /* 0x000000070e0c7221 */ /* 0x000fe20000010000 */
[C---:B------:R-:W-:Y:S01]  /*1a0c0*/  FADD.FTZ R20, R41.reuse, R20 ;  /* 0x0000001429147221 */ /* 0x040fe20000010000 */
[----:B------:R-:W-:Y:S02]  /*1a0d0*/  F2FP.BF16.F32.PACK_AB R162, R41, R162 ;  /* 0x000000a229a2723e */ /* 0x000fe400000010ff */
[----:B------:R-:W-:Y:S01]  /*1a0e0*/  FADD.FTZ R7, R163, R12 ;  /* 0x0000000ca3077221 */ /* 0x000fe20000010000 */
[----:B------:R-:W-:Y:S01]  /*1a0f0*/  FADD.FTZ R11, R37, R20 ;  /* 0x00000014250b7221 */ /* 0x000fe20000010000 */
[----:B--2---:R-:W-:Y:S01]  /*1a100*/  F2FP.BF16.F32.PACK_AB R163, R42, R163 ;  /* 0x000000a32aa3723e */ /* 0x004fe200000010ff */
[----:B------:R-:W-:-:S02]  /*1a110*/  IMAD.MOV.U32 R20, RZ, RZ, R185 ;  /* 0x000000ffff147224 */ /* 0x000fc400078e00b9 */
        /* <DEDUP_REMOVED lines=15> */
[----:B------:R-:W-:Y:S01]  /*1a210*/  FADD.FTZ R7, R13, R10 ;  /* 0x0000000a0d077221 */ /* 0x000fe20000010000 */
[----:B------:R-:W-:Y:S02]  /*1a220*/  IMAD.MOV.U32 R13, RZ, RZ, R5 ;  /* 0x000000ffff0d7224 */ /* 0x000fe400078e0005 */
[----:B------:R-:W-:Y:S01]  /*1a230*/  FADD.FTZ R6, R155, R6 ;  /* 0x000000069b067221 */ /* 0x000fe20000010000 */
[----:B---3--:R-:W-:-:S03]  /*1a240*/  F2FP.BF16.F32.PACK_AB R155, R21, R155 ;  /* 0x0000009b159b723e */ /* 0x008fc600000010ff */
[----:B------:R-:W-:Y:S01]  /*1a250*/  FADD.FTZ R6, R21, R6 ;  /* 0x0000000615067221 */ /* 0x000fe20000010000 */
[----:B------:R-:W-:Y:S06]  /*1a260*/  @P2 BRA `(.L_x_2899) ;  /* 0xffffffd800b82947 */ /* 0x000fec000383ffff */
.L_x_2888:
[----:B------:R-:W-:Y:S05]  /*1a270*/  BSYNC B0 ;  /* 0x0000000000007941 */ /* 0x000fea0003800000 */
.L_x_2887:
        /* <DEDUP_REMOVED lines=67> */
.L_x_2900:
[----:B------:R-:W-:Y:S01]  /*1a6b0*/  IMAD R11, R185, 0x8, R16 ;  /* 0x00000008b90b7824 */ /* 0x000fe200078e0210 */
[----:B------:R-:W-:-:S04]  /*1a6c0*/  SHF.L.U32 R2, R188, 0x1f, RZ ;  /* 0x0000001fbc027819 */ /* 0x000fc800000006ff */
[----:B------:R0:W1:Y:S01]  /*1a6d0*/  SYNCS.PHASECHK.TRANS64.TRYWAIT P2, [R11+URZ+0x34850], R2 ;  /* 0x034850020b0075a7 */ /* 0x000062000804017f */
[----:B------:R-:W-:Y:S05]  /*1a6e0*/  @!P0 BRA `(.L_x_2901) ;  /* 0x0000000000048947 */ /* 0x000fea0003800000 */
[----:B------:R-:W-:Y:S01]  /*1a6f0*/  BPT.TRAP 0x1 ;  /* 0x000000040000795c */ /* 0x000fe20000300000 */
.L_x_2901:
        /* <DEDUP_REMOVED lines=9> */
.L_x_2903:
[----:B------:R-:W-:Y:S05]  /*1a790*/  BSYNC B0 ;  /* 0x0000000000007941 */ /* 0x000fea0003800000 */
.L_x_2902:
[----:B01----:R-:W-:Y:S01]  /*1a7a0*/  IMAD.MOV.U32 R2, RZ, RZ, R8 ;  /* 0x000000ffff027224 */ /* 0x003fe200078e0008 */
[----:B------:R-:W-:Y:S01]  /*1a7b0*/  WARPGROUP.ARRIVE ;  /* 0x00000000000079c5 */ /* 0x000fe20000000000 */
[----:B------:R-:W-:Y:S02]  /*1a7c0*/  IMAD.MOV.U32 R3, RZ, RZ, 0x40000040 ;  /* 0x40000040ff037424 */ /* 0x000fe400078e00ff */
        /* <DEDUP_REMOVED lines=54> */
[----:B------:R-:W-:Y:S01]  /*1ab30*/  R2UR UR7, R3 ;  /* 0x00000000030772ca */ /* 0x000fe200000e0000 */
[----:B------:R-:W0:Y:S04]  /*1ab40*/  SHFL.BFLY PT, R2, R7, 0x2, 0x1f ;  /* 0x0c401f0007027f89 */ /* 0x000e2800000e0000 */
[----:B------:R-:W1:Y:S01]  /*1ab50*/  SHFL.BFLY PT, R3, R6, 0x2, 0x1f ;  /* 0x0c401f0006037f89 */ /* 0x000e6200000e0000 */
[----:B0-----:R-:W-:Y:S01]  /*1ab60*/  FADD.FTZ R2, R2, R7 ;  /* 0x0000000702027221 */ /* 0x001fe20000010000 */
[----:B------:R-:W-:Y:S01]  /*1ab70*/  SEL R7, RZ, 0x1, P2 ;  /* 0x00000001ff077807 */ /* 0x000fe20001000000 */
[----:B-1----:R-:W-:-:S03]  /*1ab80*/  FADD.FTZ R8, R3, R6 ;  /* 0x0000000603087221 */ /* 0x002fc60000010000 */
[----:B------:R-:W-:Y:S01]  /*1ab90*/  LOP3.LUT R188, R188, R7, RZ, 0x3c, !PT ;  /* 0x00000007bcbc7212 */ /* 0x000fe200078e3cff */
[----:B------:R-:W0:Y:S04]  /*1aba0*/  SHFL.BFLY PT, R3, R2, 0x1, 0x1f ;  /* 0x0c201f0002037f89 */ /* 0x000e2800000e0000 */
[----:B------:R-:W1:Y:S01]  /*1abb0*/  SHFL.BFLY PT, R9, R8, 0x1, 0x1f ;  /* 0x0c201f0008097f89 */ /* 0x000e6200000e0000 */
[----:B0-----:R-:W-:Y:S01]  /*1abc0*/  FADD.FTZ R10, R2, R3 ;  /* 0x00000003020a7221 */ /* 0x001fe20000010000 */
[----:B------:R-:W-:Y:S01]  /*1abd0*/  CS2R R2, SRZ ;  /* 0x0000000000027805 */ /* 0x000fe2000001ff00 */
[----:B-1----:R-:W-:-:S03]  /*1abe0*/  FADD.FTZ R12, R8, R9 ;  /* 0x00000009080c7221 */ /* 0x002fc60000010000 */
[----:B------:R-:W-:Y:S01]  /*1abf0*/  FSETP.NE.FTZ.AND P0, PT, R10, RZ, PT ;  /* 0x000000ff0a00720b */ /* 0x000fe20003f15000 */
[----:B------:R-:W-:Y:S01]  /*1ac00*/  @!P1 VIADD R8, R11, 0x34860 ;  /* 0x000348600b089836 */ /* 0x000fe20000000000 */
[----:B------:R-:W-:-:S04]  /*1ac10*/  FSETP.NE.FTZ.AND P3, PT, R12, RZ, PT ;  /* 0x000000ff0c00720b */ /* 0x000fc80003f75000 */
[----:B------:R-:W-:-:S07]  /*1ac20*/  @!P1 PRMT R8, RZ, 0x654, R8 ;  /* 0x00000654ff089816 */ /* 0x000fce0000000008 */
[----:B------:R-:W0:Y:S01]  /*1ac30*/  @P0 MUFU.LG2 R9, R10 ;  /* 0x0000000a00090308 */ /* 0x000e220000000c00 */
[C---:B------:R-:W-:Y:S01]  /*1ac40*/  @P0 FMUL.FTZ R7, R0.reuse, 0.69314718246459960938 ;  /* 0x3f31721800070820 */ /* 0x040fe20000410000 */
[----:B------:R-:W-:-:S06]  /*1ac50*/  @P3 FMUL.FTZ R11, R0, 0.69314718246459960938 ;  /* 0x3f317218000b3820 */ /* 0x000fcc0000410000 */
[----:B------:R-:W1:Y:S08]  /*1ac60*/  @P3 MUFU.LG2 R6, R12 ;  /* 0x0000000c00063308 */ /* 0x000e700000000c00 */
        /* <DEDUP_REMOVED lines=76> */
.L_x_2811:
        /* <DEDUP_REMOVED lines=41> */
[----:B------:R-:W-:Y:S02]  /*1b3c0*/  LOP3.LUT R20, R105, 0x380, RZ, 0xc0, !PT ;  /* 0x0000038069147812 */ /* 0x000fe400078ec0ff */
[----:B------:R-:W-:Y:S02]  /*1b3d0*/  LOP3.LUT R38, R109, 0x380, RZ, 0xc0, !PT ;  /* 0x000003806d267812 */ /* 0x000fe400078ec0ff */
[----:B------:R-:W-:Y:S02]  /*1b3e0*/  SHF.R.U64 R4, R4, 0x3, RZ ;  /* 0x0000000304047819 */ /* 0x000fe400000012ff */
[----:B------:R-:W-:Y:S02]  /*1b3f0*/  SHF.R.U64 R6, R6, 0x3, RZ ;  /* 0x0000000306067819 */ /* 0x000fe400000012ff */
[----:B------:R-:W-:Y:S02]  /*1b400*/  LOP3.LUT R12, R101, 0x380, RZ, 0xc0, !PT ;  /* 0x00000380650c7812 */ /* 0x000fe400078ec0ff */
[----:B------:R-:W-:-:S02]  /*1b410*/  LOP3.LUT R14, R103, 0x380, RZ, 0xc0, !PT ;  /* 0x00000380670e7812 */ /* 0x000fc400078ec0ff */
[----:B------:R-:W-:Y:S02]  /*1b420*/  SHF.R.U64 R20, R20, 0x3, RZ ;  /* 0x0000000314147819 */ /* 0x000fe400000012ff */
[----:B-1----:R-:W-:Y:S02]  /*1b430*/  LOP3.LUT R24, R107, 0x380, RZ, 0xc0, !PT ;  /* 0x000003806b187812 */ /* 0x002fe400078ec0ff */
[----:B------:R-:W-:Y:S02]  /*1b440*/  SHF.R.U64 R38, R38, 0x3, RZ ;  /* 0x0000000326267819 */ /* 0x000fe400000012ff */
[----:B------:R-:W-:Y:S02]  /*1b450*/  LOP3.LUT R4, R4, R71, RZ, 0x3c, !PT ;  /* 0x0000004704047212 */ /* 0x000fe400078e3cff */
[----:B------:R-:W-:Y:S02]  /*1b460*/  LOP3.LUT R6, R6, R79, RZ, 0x3c, !PT ;  /* 0x0000004f06067212 */ /* 0x000fe400078e3cff */
[----:B------:R-:W-:-:S02]  /*1b470*/  F2FP.BF16.F32.PACK_AB R9, R72, R99 ;  /* 0x000000634809723e */ /* 0x000fc400000010ff */
[----:B------:R-:W-:Y:S02]  /*1b480*/  F2FP.BF16.F32.PACK_AB R11, R28, R97 ;  /* 0x000000611c0b723e */ /* 0x000fe400000010ff */
[----:B------:R-:W-:Y:S02]  /*1b490*/  SHF.R.U64 R12, R12, 0x3, RZ ;  /* 0x000000030c0c7819 */ /* 0x000fe400000012ff */
[----:B------:R-:W-:Y:S01]  /*1b4a0*/  SHF.R.U64 R14, R14, 0x3, RZ ;  /* 0x000000030e0e7819 */ /* 0x000fe200000012ff */
[----:B------:R1:W-:Y:S01]  /*1b4b0*/  STSM.16.M88.4 [R92], R8 ;  /* 0x000000085c007844 */ /* 0x0003e20000000200 */
[----:B------:R-:W-:Y:S02]  /*1b4c0*/  LOP3.LUT R28, R20, R105, RZ, 0x3c, !PT ;  /* 0x00000069141c7212 */ /* 0x000fe400078e3cff */
[----:B------:R-:W-:Y:S02]  /*1b4d0*/  SHF.R.U64 R24, R24, 0x3, RZ ;  /* 0x0000000318187819 */ /* 0x000fe400000012ff */
[----:B------:R-:W-:-:S02]  /*1b4e0*/  LOP3.LUT R20, R38, R109, RZ, 0x3c, !PT ;  /* 0x0000006d26147212 */ /* 0x000fc400078e3cff */
[----:B------:R-:W-:Y:S02]  /*1b4f0*/  MOV R91, R4 ;  /* 0x00000004005b7202 */ /* 0x000fe40000000f00 */
[----:B------:R-:W-:Y:S02]  /*1b500*/  MOV R38, R6 ;  /* 0x0000000600267202 */ /* 0x000fe40000000f00 */
[----:B------:R-:W-:Y:S02]  /*1b510*/  F2FP.BF16.F32.PACK_AB R4, R33, R90 ;  /* 0x0000005a2104723e */ /* 0x000fe400000010ff */
[----:B------:R-:W-:Y:S02]  /*1b520*/  F2FP.BF16.F32.PACK_AB R5, R64, R95 ;  /* 0x0000005f4005723e */ /* 0x000fe400000010ff */
[----:B------:R-:W-:Y:S02]  /*1b530*/  F2FP.BF16.F32.PACK_AB R6, R37, R0 ;  /* 0x000000002506723e */ /* 0x000fe400000010ff */
[----:B------:R-:W-:-:S02]  /*1b540*/  F2FP.BF16.F32.PACK_AB R7, R34, R93 ;  /* 0x0000005d2207723e */ /* 0x000fc400000010ff */
[----:B------:R-:W-:Y:S02]  /*1b550*/  LOP3.LUT R12, R12, R101, RZ, 0x3c, !PT ;  /* 0x000000650c0c7212 */ /* 0x000fe400078e3cff */
[----:B------:R-:W-:Y:S01]  /*1b560*/  LOP3.LUT R14, R14, R103, RZ, 0x3c, !PT ;  /* 0x000000670e0e7212 */ /* 0x000fe200078e3cff */
[----:B------:R-:W-:Y:S01]  /*1b570*/  STSM.16.M88.4 [R91], R4 ;  /* 0x000000045b007844 */ /* 0x000fe20000000200 */
[----:B-1----:R-:W-:Y:S02]  /*1b580*/  F2FP.BF16.F32.PACK_AB R8, R41, R40 ;  /* 0x000000282908723e */ /* 0x002fe400000010ff */
[----:B------:R-:W-:Y:S02]  /*1b590*/  F2FP.BF16.F32.PACK_AB R9, R43, R42 ;  /* 0x0000002a2b09723e */ /* 0x000fe400000010ff */
[----:B------:R-:W-:Y:S02]  /*1b5a0*/  F2FP.BF16.F32.PACK_AB R10, R45, R44 ;  /* 0x0000002c2d0a723e */ /* 0x000fe400000010ff */
[----:B------:R-:W-:-:S02]  /*1b5b0*/  F2FP.BF16.F32.PACK_AB R11, R47, R46 ;  /* 0x0000002e2f0b723e */ /* 0x000fc400000010ff */
[----:B------:R-:W-:Y:S02]  /*1b5c0*/  LOP3.LUT R30, R24, R107, RZ, 0x3c, !PT ;  /* 0x0000006b181e7212 */ /* 0x000fe400078e3cff */
[----:B------:R-:W-:Y:S01]  /*1b5d0*/  MOV R79, R12 ;  /* 0x0000000c004f7202 */ /* 0x000fe20000000f00 */
[----:B------:R1:W-:Y:S01]  /*1b5e0*/  STSM.16.M88.4 [R38], R8 ;  /* 0x0000000826007844 */ /* 0x0003e20000000200 */
[----:B------:R-:W-:Y:S02]  /*1b5f0*/  MOV R72, R14 ;  /* 0x0000000e00487202 */ /* 0x000fe40000000f00 */
[----:B------:R-:W-:Y:S02]  /*1b600*/  MOV R71, R28 ;  /* 0x0000001c00477202 */ /* 0x000fe40000000f00 */
[----:B------:R-:W-:Y:S02]  /*1b610*/  MOV R24, R30 ;  /* 0x0000001e00187202 */ /* 0x000fe40000000f00 */
[----:B------:R-:W-:-:S02]  /*1b620*/  F2FP.BF16.F32.PACK_AB R12, R49, R48 ;  /* 0x00000030310c723e */ /* 0x000fc400000010ff */
[----:B------:R-:W-:Y:S02]  /*1b630*/  F2FP.BF16.F32.PACK_AB R13, R51, R50 ;  /* 0x00000032330d723e */ /* 0x000fe400000010ff */
[----:B------:R-:W-:Y:S02]  /*1b640*/  F2FP.BF16.F32.PACK_AB R14, R53, R52 ;  /* 0x00000034350e723e */ /* 0x000fe400000010ff */
[----:B------:R-:W-:Y:S01]  /*1b650*/  F2FP.BF16.F32.PACK_AB R15, R55, R54 ;  /* 0x00000036370f723e */ /* 0x000fe200000010ff */
[----:B------:R-:W2:Y:S01]  /*1b660*/  LDC R53, c[0x0][0xbe8] ;  /* 0x0002fa00ff357b82 */ /* 0x000ea20000000800 */
[----:B------:R-:W-:Y:S02]  /*1b670*/  F2FP.BF16.F32.PACK_AB R28, R57, R56 ;  /* 0x00000038391c723e */ /* 0x000fe400000010ff */
[----:B------:R-:W-:Y:S01]  /*1b680*/  F2FP.BF16.F32.PACK_AB R29, R59, R58 ;  /* 0x0000003a3b1d723e */ /* 0x000fe200000010ff */
[----:B------:R3:W-:Y:S01]  /*1b690*/  STSM.16.M88.4 [R79], R12 ;  /* 0x0000000c4f007844 */ /* 0x0007e20000000200 */
[----:B------:R-:W-:-:S02]  /*1b6a0*/  F2FP.BF16.F32.PACK_AB R30, R61, R60 ;  /* 0x0000003c3d1e723e */ /* 0x000fc400000010ff */
[----:B------:R-:W-:Y:S02]  /*1b6b0*/  F2FP.BF16.F32.PACK_AB R31, R63, R62 ;  /* 0x0000003e3f1f723e */ /* 0x000fe400000010ff */
[----:B------:R-:W-:Y:S02]  /*1b6c0*/  ISETP.NE.U32.AND P0, PT, RZ, UR4, PT ;  /* 0x00000004ff007c0c */ /* 0x000fe4000bf05070 */
[----:B-1----:R-:W-:Y:S01]  /*1b6d0*/  IADD3 R10, P1, R209, UR4, RZ ;  /* 0x00000004d10a7c10 */ /* 0x002fe2000ff3e0ff */
[----:B------:R1:W-:Y:S01]  /*1b6e0*/  STSM.16.M88.4 [R72], R28 ;  /* 0x0000001c48007844 */ /* 0x0003e20000000200 */
[----:B------:R-:W-:Y:S02]  /*1b6f0*/  F2FP.BF16.F32.PACK_AB R33, R67, R66 ;  /* 0x000000424321723e */ /* 0x000fe400000010ff */
[----:B------:R-:W-:Y:S02]  /*1b700*/  F2FP.BF16.F32.PACK_AB R34, R69, R68 ;  /* 0x000000444522723e */ /* 0x000fe400000010ff */
[----:B------:R-:W-:-:S02]  /*1b710*/  F2FP.BF16.F32.PACK_AB R37, R75, R74 ;  /* 0x0000004a4b25723e */ /* 0x000fc400000010ff */
[----:B------:R-:W-:Y:S01]  /*1b720*/  F2FP.BF16.F32.PACK_AB R38, R77, R76 ;  /* 0x0000004c4d26723e */ /* 0x000fe200000010ff */
[----:B------:R1:W-:Y:S01]  /*1b730*/  STSM.16.M88.4 [R71], R32 ;  /* 0x0000002047007844 */ /* 0x0003e20000000200 */
[----:B------:R-:W-:Y:S01]  /*1b740*/  MOV R21, R20 ;  /* 0x0000001400157202 */ /* 0x000fe20000000f00 */
[----:B------:R-:W-:Y:S01]  /*1b750*/  IMAD.MOV.U32 R20, RZ, RZ, RZ ;  /* 0x000000ffff147224 */ /* 0x000fe200078e00ff */
[----:B------:R-:W-:Y:S01]  /*1b760*/  F2FP.BF16.F32.PACK_AB R4, R81, R80 ;  /* 0x000000505104723e */ /* 0x000fe200000010ff */
[----:B------:R1:W-:Y:S01]  /*1b770*/  STSM.16.M88.4 [R24], R36 ;  /* 0x0000002418007844 */ /* 0x0003e20000000200 */
[----:B------:R-:W-:Y:S02]  /*1b780*/  F2FP.BF16.F32.PACK_AB R5, R83, R82 ;  /* 0x000000525305723e */ /* 0x000fe400000010ff */
[----:B------:R-:W-:Y:S02]  /*1b790*/  F2FP.BF16.F32.PACK_AB R6, R85, R84 ;  /* 0x000000545506723e */ /* 0x000fe400000010ff */
[----:B------:R-:W-:-:S02]  /*1b7a0*/  F2FP.BF16.F32.PACK_AB R7, R87, R86 ;  /* 0x000000565707723e */ /* 0x000fc400000010ff */
[----:B------:R-:W-:Y:S02]  /*1b7b0*/  ISETP.NE.AND.EX P0, PT, RZ, UR5, PT, P0 ;  /* 0x00000005ff007c0c */ /* 0x000fe4000bf05300 */
        /* <DEDUP_REMOVED lines=8> */
[----:B------:R-:W-:Y:S01]  /*1b840*/  IMAD.U32 R0, RZ, RZ, UR4 ;  /* 0x00000004ff007e24 */ /* 0x000fe2000f8e00ff */
[----:B------:R-:W-:Y:S01]  /*1b850*/  @P2 IADD3.X R9, R210, UR5, RZ, P3, !PT ;  /* 0x00000005d2092c10 */ /* 0x000fe20009ffe4ff */
[----:B------:R1:W5:Y:S01]  /*1b860*/  @P0 LDG.E R20, desc[UR60][R10.64] ;  /* 0x0000003c0a140981 */ /* 0x000362000c1e1900 */
[----:B--2---:R-:W-:-:S03]  /*1b870*/  ISETP.NE.AND P1, PT, R53, 0x1, PT ;  /* 0x000000013500780c */ /* 0x004fc60003f25270 */
[----:B------:R1:W5:Y:S10]  /*1b880*/  @P2 LDG.E R0, desc[UR60][R8.64] ;  /* 0x0000003c08002981 */ /* 0x000374000c1e1900 */
[----:B---3--:R-:W2:Y:S08]  /*1b890*/  @P1 LDC R12, c[0x0][0xbec] ;  /* 0x0002fb00ff0c1b82 */ /* 0x008eb00000000800 */
[----:B------:R-:W3:Y:S01]  /*1b8a0*/  @P1 LDC R13, c[0x0][0xbf0] ;  /* 0x0002fc00ff0d1b82 */ /* 0x000ee20000000800 */
[----:B-1----:R-:W-:Y:S05]  /*1b8b0*/  @P2 BRA `(.L_x_2907) ;  /* 0x0000000000102947 */ /* 0x002fea0003800000 */
[----:B------:R-:W-:Y:S05]  /*1b8c0*/  @!P0 BRA `(.L_x_2907) ;  /* 0x00000000000c8947 */ /* 0x000fea0003800000 */
[----:B------:R-:W4:Y:S04]  /*1b8d0*/  LDG.E R5, desc[UR60][R10.64] ;  /* 0x0000003c0a057981 */ /* 0x000f28000c1e1900 */
[----:B-----5:R-:W4:Y:S02]  /*1b8e0*/  LDG.E R0, desc[UR60][R10.64+0x4] ;  /* 0x0000043c0a007981 */ /* 0x020f24000c1e1900 */
[----:B----4-:R-:W-:-:S07]  /*1b8f0*/  IMAD.IADD R0, R0, 0x1, -R5 ;  /* 0x0000000100007824 */ /* 0x010fce00078e0a05 */
.L_x_2907:
[----:B------:R-:W-:Y:S01]  /*1b900*/  SHF.R.S32.HI R24, RZ, 0x1f, R208 ;  /* 0x0000001fff187819 */ /* 0x000fe200000114d0 */
[----:B------:R-:W-:Y:S01]  /*1b910*/  IMAD.IADD R15, R205, 0x1, R200 ;  /* 0x00000001cd0f7824 */ /* 0x000fe200078e02c8 */
[----:B------:R-:W-:Y:S01]  /*1b920*/  ULDC.64 UR4, c[0x0][0xb90] ;  /* 0x0002e40000047ab9 */ /* 0x000fe20000000a00 */
[----:B-----5:R-:W-:Y:S01]  /*1b930*/  SHF.R.S32.HI R21, RZ, 0x1f, R20 ;  /* 0x0000001fff157819 */ /* 0x020fe20000011414 */
[----:B------:R-:W-:Y:S01]  /*1b940*/  IMAD R9, R215, 0x40, R203 ;  /* 0x00000040d7097824 */ /* 0x000fe200078e02cb */
[----:B------:R-:W-:Y:S01]  /*1b950*/  SEL R216, R216, RZ, !P0 ;  /* 0x000000ffd8d87207 */ /* 0x000fe20004000000 */
[----:B--2---:R-:W-:Y:S01]  /*1b960*/  @P1 IMAD.HI.U32 R6, R15, R12, RZ ;  /* 0x0000000c0f061227 */ /* 0x004fe200078e00ff */
[----:B------:R-:W-:Y:S01]  /*1b970*/  SEL R211, R211, RZ, !P0 ;  /* 0x000000ffd3d37207 */ /* 0x000fe20004000000 */
[----:B------:R-:W1:Y:S02]  /*1b980*/  @P1 LDC R57, c[0x0][0xbec] ;  /* 0x0002fb00ff391b82 */ /* 0x000e640000000800 */
[----:B------:R-:W-:-:S02]  /*1b990*/  IMAD R5, R24, UR4, RZ ;  /* 0x0000000418057c24 */ /* 0x000fc4000f8e02ff */
[----:B------:R-:W-:Y:S01]  /*1b9a0*/  IMAD.MOV.U32 R7, RZ, RZ, R15 ;  /* 0x000000ffff077224 */ /* 0x000fe200078e000f */
[----:B---3--:R-:W-:Y:S01]  /*1b9b0*/  @P1 SHF.R.U32.HI R7, RZ, R13, R6 ;  /* 0x0000000dff071219 */ /* 0x008fe20000011606 */
[C---:B------:R-:W-:Y:S02]  /*1b9c0*/  IMAD R11, R208.reuse, UR5, R5 ;  /* 0x00000005d00b7c24 */ /* 0x040fe4000f8e0205 */
[----:B------:R-:W-:Y:S01]  /*1b9d0*/  IMAD.WIDE.U32 R4, R208, UR4, R20 ;  /* 0x00000004d0047c25 */ /* 0x000fe2000f8e0014 */
[----:B------:R-:W-:-:S03]  /*1b9e0*/  ULDC.64 UR4, c[0x0][0xb98] ;  /* 0x0002e60000047ab9 */ /* 0x000fc60000000a00 */
[----:B------:R-:W-:Y:S01]  /*1b9f0*/  IMAD.IADD R5, R5, 0x1, R11 ;  /* 0x0000000105057824 */ /* 0x000fe200078e020b */
[--C-:B------:R-:W-:Y:S01]  /*1ba00*/  SHF.R.S32.HI R11, RZ, 0x1f, R7.reuse ;  /* 0x0000001fff0b7819 */ /* 0x100fe20000011407 */
[----:B------:R-:W-:Y:S02]  /*1ba10*/  IMAD.MOV R8, RZ, RZ, -R7 ;  /* 0x000000ffff087224 */ /* 0x000fe400078e0a07 */
[----:B------:R-:W-:-:S04]  /*1ba20*/  IMAD.WIDE R2, R9, 0x2, R2 ;  /* 0x0000000209027825 */ /* 0x000fc800078e0202 */
[----:B------:R-:W-:Y:S01]  /*1ba30*/  IMAD R6, R216, UR4, RZ ;  /* 0x00000004d8067c24 */ /* 0x000fe2000f8e02ff */
[C---:B------:R-:W-:Y:S01]  /*1ba40*/  IADD3 R13, P3, R2.reuse, 0x2000, RZ ;  /* 0x00002000020d7810 */ /* 0x040fe20007f7e0ff */
[----:B------:R-:W-:Y:S01]  /*1ba50*/  IMAD.WIDE.U32 R4, R211, UR4, R4 ;  /* 0x00000004d3047c25 */ /* 0x000fe2000f8e0004 */
[C---:B------:R-:W-:Y:S02]  /*1ba60*/  IADD3 R33, P6, R2.reuse, 0x4000, RZ ;  /* 0x0000400002217810 */ /* 0x040fe40007fde0ff */
[----:B------:R-:W-:Y:S01]  /*1ba70*/  LOP3.LUT R12, R13, 0x380, RZ, 0xc0, !PT ;  /* 0x000003800d0c7812 */ /* 0x000fe200078ec0ff */
[----:B------:R-:W-:Y:S01]  /*1ba80*/  IMAD R9, R53, R8, R15 ;  /* 0x0000000835097224 */ /* 0x000fe200078e020f */
[----:B------:R-:W-:Y:S01]  /*1ba90*/  IADD3 R4, P2, R7, R4, RZ ;  /* 0x0000000407047210 */ /* 0x000fe20007f5e0ff */
[----:B------:R-:W-:Y:S01]  /*1baa0*/  IMAD R8, R211, UR5, R6 ;  /* 0x00000005d3087c24 */ /* 0x000fe2000f8e0206 */
[----:B------:R-:W-:Y:S01]  /*1bab0*/  ULDC.64 UR4, c[0x0][0xb88] ;  /* 0x0002e20000047ab9 */ /* 0x000fe20000000a00 */
[----:B------:R-:W-:Y:S01]  /*1bac0*/  IADD3 R7, P0, R2, 0x1000, RZ ;  /* 0x0000100002077810 */ /* 0x000fe20007f1e0ff */
[----:B------:R-:W-:Y:S01]  /*1bad0*/  IMAD.IADD R14, R233, 0x1, R200 ;  /* 0x00000001e90e7824 */ /* 0x000fe200078e02c8 */
[----:B------:R-:W-:Y:S01]  /*1bae0*/  SHF.R.S32.HI R6, RZ, 0x1f, R9 ;  /* 0x0000001fff067819 */ /* 0x000fe20000011409 */
[----:B------:R-:W-:Y:S01]  /*1baf0*/  IMAD R55, R0, R53, RZ ;  /* 0x0000003500377224 */ /* 0x000fe200078e02ff */
[----:B------:R-:W-:-:S02]  /*1bb00*/  IADD3.X R5, R11, R5, R8, P2, !PT ;  /* 0x000000050b057210 */ /* 0x000fc400017fe408 */
[----:B------:R-:W-:Y:S01]  /*1bb10*/  IADD3 R29, P2, R2, 0x3000, RZ ;  /* 0x00003000021d7810 */ /* 0x000fe20007f5e0ff */
[----:B------:R-:W-:Y:S01]  /*1bb20*/  IMAD R6, R6, UR4, RZ ;  /* 0x0000000406067c24 */ /* 0x000fe2000f8e02ff */
[----:B------:R-:W-:Y:S01]  /*1bb30*/  LOP3.LUT R8, R7, 0x380, RZ, 0xc0, !PT ;  /* 0x0000038007087812 */ /* 0x000fe200078ec0ff */
[----:B------:R-:W-:Y:S01]  /*1bb40*/  IMAD.WIDE.U32 R4, R9, UR4, R4 ;  /* 0x0000000409047c25 */ /* 0x000fe2000f8e0004 */
[----:B------:R-:W-:Y:S02]  /*1bb50*/  LOP3.LUT R28, R29, 0x380, RZ, 0xc0, !PT ;  /* 0x000003801d1c7812 */ /* 0x000fe400078ec0ff */
[----:B------:R-:W-:Y:S01]  /*1bb60*/  SHF.R.U64 R12, R12, 0x3, RZ ;  /* 0x000000030c0c7819 */ /* 0x000fe200000012ff */
[----:B------:R-:W-:Y:S01]  /*1bb70*/  IMAD R11, R9, UR5, R6 ;  /* 0x00000005090b7c24 */ /* 0x000fe2000f8e0206 */
[----:B------:R-:W-:Y:S01]  /*1bb80*/  ULDC.64 UR4, c[0x0][0xb50] ;  /* 0x0002d40000047ab9 */ /* 0x000fe20000000a00 */
[----:B------:R-:W-:Y:S01]  /*1bb90*/  SHF.R.U64 R28, R28, 0x3, RZ ;  /* 0x000000031c1c7819 */ /* 0x000fe200000012ff */
[----:B------:R-:W-:Y:S01]  /*1bba0*/  IMAD.X R9, RZ, RZ, R3, P0 ;  /* 0x000000ffff097224 */ /* 0x000fe200000e0603 */
[----:B------:R-:W-:Y:S01]  /*1bbb0*/  LEA R6, P4, R4, UR4, 0x2 ;  /* 0x0000000404067c11 */ /* 0x000fe2000f8810ff */
[----:B------:R-:W-:Y:S01]  /*1bbc0*/  IMAD.IADD R5, R5, 0x1, R11 ;  /* 0x0000000105057824 */ /* 0x000fe200078e020b */
[----:B------:R-:W-:-:S02]  /*1bbd0*/  LOP3.LUT P0, RZ, R225, 0x3, RZ, 0xc0, !PT ;  /* 0x00000003e1ff7812 */ /* 0x000fc4000780c0ff */
[----:B------:R-:W-:Y:S01]  /*1bbe0*/  LOP3.LUT R28, R28, R29, RZ, 0x3c, !PT ;  /* 0x0000001d1c1c7212 */ /* 0x000fe200078e3cff */
[----:B------:R-:W-:Y:S01]  /*1bbf0*/  SHFL.IDX PT, R48, R6, RZ, 0x1c1f ;  /* 0x001c1fff06307589 */ /* 0x000fe200000e0000 */
[----:B------:R-:W-:Y:S01]  /*1bc00*/  LEA.HI.X R10, R4, UR5, R5, 0x2, P4 ;  /* 0x00000005040a7c11 */ /* 0x000fe2000a0f1405 */
[----:B------:R-:W-:Y:S01]  /*1bc10*/  VIADD R4, R14, 0x8 ;  /* 0x000000080e047836 */ /* 0x000fe20000000000 */
[----:B------:R-:W-:Y:S01]  /*1bc20*/  SHF.R.U64 R8, R8, 0x3, RZ ;  /* 0x0000000308087819 */ /* 0x000fe200000012ff */
[----:B------:R-:W-:Y:S01]  /*1bc30*/  SHFL.IDX PT, R50, R6, 0x1, 0x1c1f ;  /* 0x003c1f0006327f89 */ /* 0x000fe200000e0000 */
[----:B------:R-:W-:Y:S01]  /*1bc40*/  IMAD.X R29, RZ, RZ, R3, P2 ;  /* 0x000000ffff1d7224 */ /* 0x000fe200010e0603 */
[-C--:B------:R-:W-:Y:S01]  /*1bc50*/  ISETP.GE.OR P2, PT, R14, R55.reuse, P0 ;  /* 0x000000370e00720c */ /* 0x080fe20000746670 */
[----:B------:R-:W-:Y:S01]  /*1bc60*/  ULDC.64 UR4, c[0x0][0xaa0] ;  /* 0x0002a80000047ab9 */ /* 0x000fe20000000a00 */
[----:B------:R-:W2:Y:S01]  /*1bc70*/  SHFL.IDX PT, R49, R10, RZ, 0x1c1f ;  /* 0x001c1fff0a317589 */ /* 0x000ea200000e0000 */
[----:B------:R-:W-:-:S02]  /*1bc80*/  ISETP.GE.OR P0, PT, R4, R55, P0 ;  /* 0x000000370400720c */ /* 0x000fc40000706670 */
[----:B------:R-:W-:Y:S01]  /*1bc90*/  LOP3.LUT R12, R12, R13, RZ, 0x3c, !PT ;  /* 0x0000000d0c0c7212 */ /* 0x000fe200078e3cff */
[----:B------:R-:W3:Y:S01]  /*1bca0*/  SHFL.IDX PT, R51, R10, 0x1, 0x1c1f ;  /* 0x003c1f000a337f89 */ /* 0x000ee200000e0000 */
[----:B------:R-:W-:Y:S01]  /*1bcb0*/  LOP3.LUT R8, R8, R7, RZ, 0x3c, !PT ;  /* 0x0000000708087212 */ /* 0x000fe200078e3cff */
[----:B------:R-:W-:Y:S01]  /*1bcc0*/  IMAD.X R13, RZ, RZ, R3, P3 ;  /* 0x000000ffff0d7224 */ /* 0x000fe200018e0603 */
[C---:B------:R-:W-:Y:S02]  /*1bcd0*/  IADD3 R37, P5, R2.reuse, 0x5000, RZ ;  /* 0x0000500002257810 */ /* 0x040fe40007fbe0ff */
[C---:B------:R-:W-:Y:S02]  /*1bce0*/  IADD3 R41, P4, R2.reuse, 0x6000, RZ ;  /* 0x0000600002297810 */ /* 0x040fe40007f9e0ff */
[C---:B------:R-:W-:Y:S02]  /*1bcf0*/  LOP3.LUT R7, R2.reuse, 0x380, RZ, 0xc0, !PT ;  /* 0x0000038002077812 */ /* 0x040fe400078ec0ff */
[----:B------:R-:W-:-:S02]  /*1bd00*/  IADD3 R5, P3, R2, 0x7000, RZ ;  /* 0x0000700002057810 */ /* 0x000fc40007f7e0ff */
[----:B------:R-:W-:Y:S02]  /*1bd10*/  LOP3.LUT R32, R33, 0x380, RZ, 0xc0, !PT ;  /* 0x0000038021207812 */ /* 0x000fe400078ec0ff */
[----:B------:R-:W-:Y:S01]  /*1bd20*/  LOP3.LUT R36, R37, 0x380, RZ, 0xc0, !PT ;  /* 0x0000038025247812 */ /* 0x000fe200078ec0ff */
[----:B------:R-:W-:Y:S01]  /*1bd30*/  IMAD R21, R21, UR4, RZ ;  /* 0x0000000415157c24 */ /* 0x000fe2000f8e02ff */
[----:B------:R-:W-:Y:S01]  /*1bd40*/  LOP3.LUT R40, R41, 0x380, RZ, 0xc0, !PT ;  /* 0x0000038029287812 */ /* 0x000fe200078ec0ff */
[----:B------:R-:W-:Y:S01]  /*1bd50*/  IMAD.X R45, RZ, RZ, R3, P3 ;  /* 0x000000ffff2d7224 */ /* 0x000fe200018e0603 */
[----:B------:R-:W-:Y:S02]  /*1bd60*/  SHF.R.U64 R7, R7, 0x3, RZ ;  /* 0x0000000307077819 */ /* 0x000fe400000012ff */
[----:B------:R-:W-:Y:S01]  /*1bd70*/  LOP3.LUT R0, R5, 0x380, RZ, 0xc0, !PT ;  /* 0x0000038005007812 */ /* 0x000fe200078ec0ff */
[----:B--2---:R-:W-:Y:S01]  /*1bd80*/  @!P2 ST.E desc[UR60][R48.64], R89 ;  /* 0x000000593000a985 */ /* 0x004fe2000c10193c */
[----:B------:R-:W-:-:S02]  /*1bd90*/  SHF.R.U64 R32, R32, 0x3, RZ ;  /* 0x0000000320207819 */ /* 0x000fc400000012ff */
[----:B------:R-:W-:Y:S01]  /*1bda0*/  SHF.R.U64 R36, R36, 0x3, RZ ;  /* 0x0000000324247819 */ /* 0x000fe200000012ff */
[----:B---3--:R2:W-:Y:S01]  /*1bdb0*/  @!P0 ST.E desc[UR60][R50.64], R88 ;  /* 0x0000005832008985 */ /* 0x0085e2000c10193c */
[----:B------:R-:W-:Y:S02]  /*1bdc0*/  SHF.R.U64 R40, R40, 0x3, RZ ;  /* 0x0000000328287819 */ /* 0x000fe400000012ff */
[----:B------:R-:W-:Y:S01]  /*1bdd0*/  LOP3.LUT R2, R7, R2, RZ, 0x3c, !PT ;  /* 0x0000000207027212 */ /* 0x000fe200078e3cff */
[----:B------:R-:W-:Y:S01]  /*1bde0*/  IMAD R21, R20, UR5, R21 ;  /* 0x0000000514157c24 */ /* 0x000fe2000f8e0215 */
[----:B------:R-:W-:Y:S01]  /*1bdf0*/  SHF.R.U64 R0, R0, 0x3, RZ ;  /* 0x0000000300007819 */ /* 0x000fe200000012ff */
[----:B------:R-:W5:Y:S01]  /*1be00*/  LD.E.128 R8, desc[UR60][R8.64] ;  /* 0x0000003c08087980 */ /* 0x000f62000c101d00 */
[----:B------:R-:W-:Y:S01]  /*1be10*/  LOP3.LUT R32, R32, R33, RZ, 0x3c, !PT ;  /* 0x0000002120207212 */ /* 0x000fe200078e3cff */
[--C-:B------:R-:W-:Y:S01]  /*1be20*/  IMAD.X R33, RZ, RZ, R3.reuse, P6 ;  /* 0x000000ffff217224 */ /* 0x100fe200030e0603 */
[----:B------:R-:W-:Y:S01]  /*1be30*/  LOP3.LUT R36, R36, R37, RZ, 0x3c, !PT ;  /* 0x0000002524247212 */ /* 0x000fe200078e3cff */
[--C-:B------:R-:W-:Y:S01]  /*1be40*/  IMAD.X R37, RZ, RZ, R3.reuse, P5 ;  /* 0x000000ffff257224 */ /* 0x100fe200028e0603 */
[----:B------:R-:W-:Y:S01]  /*1be50*/  LOP3.LUT R40, R40, R41, RZ, 0x3c, !PT ;  /* 0x0000002928287212 */ /* 0x000fe200078e3cff */
[----:B--2---:R-:W2:Y:S01]  /*1be60*/  @P1 LDC R51, c[0x0][0xbf0] ;  /* 0x0002fc00ff331b82 */ /* 0x004ea20000000800 */
[----:B------:R-:W-:Y:S01]  /*1be70*/  LOP3.LUT R44, R0, R5, RZ, 0x3c, !PT ;  /* 0x00000005002c7212 */ /* 0x000fe200078e3cff */
[----:B------:R-:W-:Y:S01]  /*1be80*/  IMAD.X R41, RZ, RZ, R3, P4 ;  /* 0x000000ffff297224 */ /* 0x000fe200020e0603 */
[----:B------:R3:W5:Y:S04]  /*1be90*/  LD.E.128 R4, desc[UR60][R2.64] ;  /* 0x0000003c02047980 */ /* 0x000768000c101d00 */
[----:B------:R-:W5:Y:S04]  /*1bea0*/  LD.E.128 R12, desc[UR60][R12.64] ;  /* 0x0000003c0c0c7980 */ /* 0x000f68000c101d00 */
[----:B------:R-:W5:Y:S01]  /*1beb0*/  LD.E.128 R28, desc[UR60][R28.64] ;  /* 0x0000003c1c1c7980 */ /* 0x000f62000c101d00 */
[----:B---3--:R-:W-:Y:S01]  /*1bec0*/  IMAD.WIDE.U32 R2, R20, UR4, RZ ;  /* 0x0000000414027c25 */ /* 0x008fe2000f8e00ff */
[----:B------:R-:W-:-:S02]  /*1bed0*/  ULDC.64 UR4, c[0x0][0xae8] ;  /* 0x0002ba0000047ab9 */ /* 0x000fc40000000a00 */
[----:B------:R-:W5:Y:S01]  /*1bee0*/  LD.E.128 R32, desc[UR60][R32.64] ;  /* 0x0000003c20207980 */ /* 0x000f62000c101d00 */
[----:B------:R-:W-:Y:S02]  /*1bef0*/  IMAD.IADD R3, R3, 0x1, R21 ;  /* 0x0000000103037824 */ /* 0x000fe400078e0215 */
[----:B------:R-:W-:Y:S01]  /*1bf00*/  IMAD R21, R207, 0x20, R215 ;  /* 0x00000020cf157824 */ /* 0x000fe200078e02d7 */
[----:B------:R-:W5:Y:S01]  /*1bf10*/  LD.E.128 R36, desc[UR60][R36.64] ;  /* 0x0000003c24247980 */ /* 0x000f62000c101d00 */
[----:B------:R-:W-:Y:S02]  /*1bf20*/  IMAD R49, R24, UR4, RZ ;  /* 0x0000000418317c24 */ /* 0x000fe4000f8e02ff */
[----:B------:R-:W-:Y:S01]  /*1bf30*/  IMAD.IADD R24, R200, 0x1, R21 ;  /* 0x00000001c8187824 */ /* 0x000fe200078e0215 */
[----:B------:R-:W5:Y:S01]  /*1bf40*/  LD.E.128 R40, desc[UR60][R40.64] ;  /* 0x0000003c28287980 */ /* 0x000f62000c101d00 */
[----:B------:R-:W-:Y:S02]  /*1bf50*/  IMAD R49, R208, UR5, R49 ;  /* 0x00000005d0317c24 */ /* 0x000fe4000f8e0231 */
[----:B-1----:R-:W-:Y:S01]  /*1bf60*/  @P1 IMAD.HI.U32 R0, R24, R57, RZ ;  /* 0x0000003918001227 */ /* 0x002fe200078e00ff */
        /* <DEDUP_REMOVED lines=8> */
[----:B-1----:R-:W1:Y:S01]  /*1bff0*/  FENCE.VIEW.ASYNC.S ;  /* 0x00000000000073c6 */ /* 0x002e620000000000 */
[----:B------:R-:W-:Y:S01]  /*1c000*/  IMAD.MOV.U32 R21, RZ, RZ, R24 ;  /* 0x000000ffff157224 */ /* 0x000fe200078e0018 */
[----:B--2---:R-:W-:Y:S01]  /*1c010*/  @P1 SHF.R.U32.HI R21, RZ, R51, R0 ;  /* 0x00000033ff151219 */ /* 0x004fe20000011600 */
        /* <DEDUP_REMOVED lines=35> */
[----:B------:R-:W-:Y:S02]  /*1c250*/  ULDC UR4, c[0x0][0xac8] ;  /* 0x0002b20000047ab9 */ /* 0x000fe40000000800 */
        /* <DEDUP_REMOVED lines=8> */
.L_x_2909:
[----:B------:R-:W-:Y:S05]  /*1c2e0*/  BSYNC B1 ;  /* 0x0000000000017941 */ /* 0x000fea0003800000 */
.L_x_2908:
[----:B-1----:R1:W0:Y:S01]  /*1c2f0*/  SHFL.IDX PT, R0, R48, 0x1, 0x181f ;  /* 0x00381f0030007f89 */ /* 0x00222200000e0000 */
[----:B------:R-:W-:Y:S03]  /*1c300*/  BSSY B1, `(.L_x_2910) ;  /* 0x000000c000017945 */ /* 0x000fe60003800000 */
[----:B----45:R1:W4:Y:S01]  /*1c310*/  SHFL.IDX PT, R4, R24, 0x1, 0x181f ;  /* 0x00381f0018047f89 */ /* 0x03032200000e0000 */
        /* <DEDUP_REMOVED lines=10> */
.L_x_2911:
[----:B------:R-:W-:Y:S05]  /*1c3c0*/  BSYNC B1 ;  /* 0x0000000000017941 */ /* 0x000fea0003800000 */
.L_x_2910:
[----:B0-----:R0:W0:Y:S01]  /*1c3d0*/  SHFL.IDX PT, R0, R48, 0x2, 0x181f ;  /* 0x00581f0030007f89 */ /* 0x00102200000e0000 */
[----:B------:R-:W-:Y:S03]  /*1c3e0*/  BSSY B1, `(.L_x_2912) ;  /* 0x000000c000017945 */ /* 0x000fe60003800000 */
[----:B----4-:R4:W0:Y:S01]  /*1c3f0*/  SHFL.IDX PT, R4, R24, 0x2, 0x181f ;  /* 0x00581f0018047f89 */ /* 0x01082200000e0000 */
        /* <DEDUP_REMOVED lines=10> */
.L_x_2913:
[----:B------:R-:W-:Y:S05]  /*1c4a0*/  BSYNC B1 ;  /* 0x0000000000017941 */ /* 0x000fea0003800000 */
.L_x_2912:
[----:B0-----:R-:W-:Y:S01]  /*1c4b0*/  VIADD R0, R200, 0x60 ;  /* 0x00000060c8007836 */ /* 0x001fe20000000000 */
[----:B-12---:R-:W0:Y:S04]  /*1c4c0*/  SHFL.IDX PT, R48, R48, 0x3, 0x181f ;  /* 0x00781f0030307f89 */ /* 0x006e2800000e0000 */
[----:B------:R-:W-:Y:S01]  /*1c4d0*/  ISETP.GE.AND P0, PT, R0, R55, PT ;  /* 0x000000370000720c */ /* 0x000fe20003f06270 */
[----:B----4-:R-:W1:-:S12]  /*1c4e0*/  SHFL.IDX PT, R24, R24, 0x3, 0x181f ;  /* 0x00781f0018187f89 */ /* 0x010e5800000e0000 */
[----:B------:R-:W-:Y:S05]  /*1c4f0*/  @P0 BRA `(.L_x_2914) ;  /* 0x0000000800d80947 */ /* 0x000fea0003800000 */
[----:B------:R-:W-:Y:S02]  /*1c500*/  ULDC UR4, c[0x0][0xac8] ;  /* 0x0002b20000047ab9 */ /* 0x000fe40000000800 */
[----:B------:R-:W-:-:S13]  /*1c510*/  ISETP.GE.AND P1, PT, R203, UR4, PT ;  /* 0x00000004cb007c0c */ /* 0x000fda000bf26270 */
[----:B-1----:R-:W-:-:S04]  /*1c520*/  @!P1 LEA R2, P0, R203, R24, 0x1 ;  /* 0x00000018cb029211 */ /* 0x002fc800078008ff */
[----:B0-----:R-:W-:Y:S02]  /*1c530*/  @!P1 LEA.HI.X R3, R203, R48, R236, 0x1, P0 ;  /* 0x00000030cb039211 */ /* 0x001fe400000f0cec */
[----:B------:R-:W-:-:S03]  /*1c540*/  ISETP.GE.AND P0, PT, R206, UR4, PT ;  /* 0x00000004ce007c0c */ /* 0x000fc6000bf06270 */
[----:B------:R2:W-:Y:S10]  /*1c550*/  @!P1 ST.E.128 desc[UR60][R2.64], R28 ;  /* 0x0000001c02009985 */ /* 0x0005f4000c101d3c */
[----:B------:R-:W-:Y:S05]  /*1c560*/  @P0 BRA `(.L_x_2914) ;  /* 0x0000000800bc0947 */ /* 0x000fea0003800000 */
[----:B--2---:R-:W-:-:S04]  /*1c570*/  LEA R2, P0, R206, R24, 0x1 ;  /* 0x00000018ce027211 */ /* 0x004fc800078008ff */
[----:B------:R-:W-:-:S05]  /*1c580*/  LEA.HI.X R3, R206, R48, R235, 0x1, P0 ;  /* 0x00000030ce037211 */ /* 0x000fca00000f0ceb */
[----:B------:R4:W-:Y:S01]  /*1c590*/  ST.E.128 desc[UR60][R2.64], R44 ;  /* 0x0000002c02007985 */ /* 0x0009e2000c101d3c */
[----:B------:R-:W-:Y:S05]  /*1c5a0*/  BRA `(.L_x_2914) ;  /* 0x0000000800ac7947 */ /* 0x000fea0003800000 */
.L_x_2906:
        /* <DEDUP_REMOVED lines=16> */
[----:B--2---:R-:W-:Y:S02]  /*1c6b0*/  ISETP.NE.AND P2, PT, R21, 0x1, PT ;  /* 0x000000011500780c */ /* 0x004fe40003f45270 */
[----:B------:R-:W-:-:S11]  /*1c6c0*/  ISETP.GE.AND P3, PT, R237, 0x80, PT ;  /* 0x00000080ed00780c */ /* 0x000fd60003f66270 */
[----:B------:R-:W2:Y:S08]  /*1c6d0*/  @P2 LDC R12, c[0x0][0xbec] ;  /* 0x0002fb00ff0c2b82 */ /* 0x000eb00000000800 */
[----:B------:R-:W4:Y:S01]  /*1c6e0*/  @P2 LDC R29, c[0x0][0xbf0] ;  /* 0x0002fc00ff1d2b82 */ /* 0x000f220000000800 */
[----:B---3--:R-:W-:Y:S05]  /*1c6f0*/  @P1 BRA `(.L_x_2915) ;  /* 0x0000000000101947 */ /* 0x008fea0003800000 */
[----:B------:R-:W-:Y:S05]  /*1c700*/  @!P0 BRA `(.L_x_2915) ;  /* 0x00000000000c8947 */ /* 0x000fea0003800000 */
[----:B------:R-:W3:Y:S04]  /*1c710*/  LDG.E R5, desc[UR60][R2.64] ;  /* 0x0000003c02057981 */ /* 0x000ee8000c1e1900 */
[----:B-----5:R-:W3:Y:S02]  /*1c720*/  LDG.E R0, desc[UR60][R2.64+0x4] ;  /* 0x0000043c02007981 */ /* 0x020ee4000c1e1900 */
[----:B---3--:R-:W-:-:S07]  /*1c730*/  IMAD.IADD R0, R0, 0x1, -R5 ;  /* 0x0000000100007824 */ /* 0x008fce00078e0a05 */
.L_x_2915:
[----:B------:R-:W-:Y:S01]  /*1c740*/  BSSY B1, `(.L_x_2916) ;  /* 0x000002d000017945 */ /* 0x000fe20003800000 */
[----:B------:R-:W-:Y:S02]  /*1c750*/  SHF.R.S32.HI R10, RZ, 0x1f, R208 ;  /* 0x0000001fff0a7819 */ /* 0x000fe400000114d0 */
[----:B------:R-:W-:Y:S02]  /*1c760*/  SEL R211, R211, RZ, !P0 ;  /* 0x000000ffd3d37207 */ /* 0x000fe40004000000 */
[----:B------:R-:W-:Y:S02]  /*1c770*/  SEL R216, R216, RZ, !P0 ;  /* 0x000000ffd8d87207 */ /* 0x000fe40004000000 */
[----:B-----5:R-:W-:Y:S01]  /*1c780*/  SHF.R.S32.HI R11, RZ, 0x1f, R6 ;  /* 0x0000001fff0b7819 */ /* 0x020fe20000011406 */
[----:B------:R-:W-:Y:S06]  /*1c790*/  @P3 BRA `(.L_x_2917) ;  /* 0x00000000009c3947 */ /* 0x000fec0003800000 */
[----:B------:R-:W3:Y:S01]  /*1c7a0*/  S2R R3, SR_TID.X ;  /* 0x0000000000037919 */ /* 0x000ee20000002100 */
[----:B------:R-:W5:Y:S02]  /*1c7b0*/  LDC R9, c[0x0][0xbe8] ;  /* 0x0002fa00ff097b82 */ /* 0x000f640000000800 */
[----:B-----5:R-:W-:Y:S01]  /*1c7c0*/  IMAD R2, R0, R9, RZ ;  /* 0x0000000900027224 */ /* 0x020fe200078e02ff */
[----:B---3--:R-:W-:-:S04]  /*1c7d0*/  IADD3 R8, R200, -0x80, R3 ;  /* 0xffffff80c8087810 */ /* 0x008fc80007ffe003 */
        /* <DEDUP_REMOVED lines=9> */
[----:B------:R-:W3:Y:S01]  /*1c870*/  @P0 LDC R13, c[0x0][0xbec] ;  /* 0x0002fb00ff0d0b82 */ /* 0x000ee20000000800 */
[----:B------:R-:W-:Y:S01]  /*1c880*/  IMAD R7, R208, UR5, R7 ;  /* 0x00000005d0077c24 */ /* 0x000fe2000f8e0207 */
[----:B------:R-:W-:-:S03]  /*1c890*/  ULDC.64 UR4, c[0x0][0xb98] ;  /* 0x0002e60000047ab9 */ /* 0x000fc60000000a00 */
[----:B------:R-:W-:-:S03]  /*1c8a0*/  IMAD.IADD R3, R3, 0x1, R7 ;  /* 0x0000000103037824 */ /* 0x000fc600078e0207 */
[----:B------:R-:W5:Y:S01]  /*1c8b0*/  @P0 LDC R15, c[0x0][0xbf0] ;  /* 0x0002fc00ff0f0b82 */ /* 0x000f620000000800 */
[----:B------:R-:W-:-:S04]  /*1c8c0*/  IMAD.WIDE.U32 R2, R211, UR4, R2 ;  /* 0x00000004d3027c25 */ /* 0x000fc8000f8e0002 */
[----:B---3--:R-:W-:-:S05]  /*1c8d0*/  @P0 IMAD.HI.U32 R4, R8, R13, RZ ;  /* 0x0000000d08040227 */ /* 0x008fca00078e00ff */
[----:B-----5:R-:W-:Y:S01]  /*1c8e0*/  @P0 SHF.R.U32.HI R5, RZ, R15, R4 ;  /* 0x0000000fff050219 */ /* 0x020fe20000011604 */
        /* <DEDUP_REMOVED lines=18> */
.L_x_2917:
[----:B------:R-:W-:Y:S05]  /*1ca10*/  BSYNC B1 ;  /* 0x0000000000017941 */ /* 0x000fea0003800000 */
.L_x_2916:
[----:B------:R-:W-:Y:S01]  /*1ca20*/  ULDC.64 UR4, c[0x0][0xaa0] ;  /* 0x0002a80000047ab9 */ /* 0x000fe20000000a00 */
[----:B------:R-:W-:Y:S01]  /*1ca30*/  IMAD R7, R207, 0x20, R215 ;  /* 0x00000020cf077824 */ /* 0x000fe200078e02d7 */
[----:B------:R-:W-:Y:S01]  /*1ca40*/  BSSY B1, `(.L_x_2918) ;  /* 0x0000037000017945 */ /* 0x000fe20003800000 */
[----:B---3--:R-:W-:Y:S02]  /*1ca50*/  IMAD R3, R11, UR4, RZ ;  /* 0x000000040b037c24 */ /* 0x008fe4000f8e02ff */
        /* <DEDUP_REMOVED lines=11> */
[----:B----4-:R-:W-:Y:S01]  /*1cb10*/  @P2 SHF.R.U32.HI R5, RZ, R29, R4 ;  /* 0x0000001dff052219 */ /* 0x010fe20000011604 */
        /* <DEDUP_REMOVED lines=28> */
[----:B------:R2:W3:Y:S02]  /*1cce0*/  SHFL.IDX PT, R2, R4, RZ, 0x181f ;  /* 0x00181fff04027589 */ /* 0x0004e400000e0000 */
[----:B------:R-:W-:Y:S02]  /*1ccf0*/  ISETP.GE.AND P0, PT, R0, R21, PT ;  /* 0x000000150000720c */ /* 0x000fe40003f06270 */
[----:B------:R2:W4:Y:S01]  /*1cd00*/  SHFL.IDX PT, R0, R5, RZ, 0x181f ;  /* 0x00181fff05007589 */ /* 0x00052200000e0000 */
[----:B------:R-:W-:Y:S10]  /*1cd10*/  @P2 BRA `(.L_x_2919) ;  /* 0x0000000000242947 */ /* 0x000ff40003800000 */
[----:B------:R-:W-:Y:S02]  /*1cd20*/  ULDC UR4, c[0x0][0xac8] ;  /* 0x0002b20000047ab9 */ /* 0x000fe40000000800 */
        /* <DEDUP_REMOVED lines=8> */
.L_x_2919:
[----:B------:R-:W-:Y:S05]  /*1cdb0*/  BSYNC B1 ;  /* 0x0000000000017941 */ /* 0x000fea0003800000 */
.L_x_2918:
[----:B----4-:R4:W0:Y:S01]  /*1cdc0*/  SHFL.IDX PT, R0, R5, 0x1, 0x181f ;  /* 0x00381f0005007f89 */ /* 0x01082200000e0000 */
[----:B------:R-:W-:Y:S03]  /*1cdd0*/  BSSY B1, `(.L_x_2920) ;  /* 0x000000c000017945 */ /* 0x000fe60003800000 */
[----:B---3--:R4:W3:Y:S01]  /*1cde0*/  SHFL.IDX PT, R2, R4, 0x1, 0x181f ;  /* 0x00381f0004027f89 */ /* 0x0088e200000e0000 */
        /* <DEDUP_REMOVED lines=10> */
.L_x_2921:
[----:B------:R-:W-:Y:S05]  /*1ce90*/  BSYNC B1 ;  /* 0x0000000000017941 */ /* 0x000fea0003800000 */
.L_x_2920:
[----:B0-----:R0:W0:Y:S01]  /*1cea0*/  SHFL.IDX PT, R0, R5, 0x2, 0x181f ;  /* 0x00581f0005007f89 */ /* 0x00102200000e0000 */
[----:B------:R-:W-:Y:S03]  /*1ceb0*/  BSSY B1, `(.L_x_2922) ;  /* 0x000000c000017945 */ /* 0x000fe60003800000 */
[----:B---3--:R3:W0:Y:S01]  /*1cec0*/  SHFL.IDX PT, R2, R4, 0x2, 0x181f ;  /* 0x00581f0004027f89 */ /* 0x00862200000e0000 */
        /* <DEDUP_REMOVED lines=8> */
[----:B------:R0:W-:Y:S04]  /*1cf50*/  @!P2 ST.E.128 desc[UR60][R6.64], RZ ;  /* 0x000000ff0600a985 */ /* 0x0001e8000c101d3c */
[----:B------:R0:W-:Y:S02]  /*1cf60*/  @!P3 ST.E.128 desc[UR60][R2.64], RZ ;  /* 0x000000ff0200b985 */ /* 0x0001e4000c101d3c */
.L_x_2923:
[----:B------:R-:W-:Y:S05]  /*1cf70*/  BSYNC B1 ;  /* 0x0000000000017941 */ /* 0x000fea0003800000 */
.L_x_2922:
[----:B0-----:R-:W-:Y:S01]  /*1cf80*/  VIADD R0, R200, 0x60 ;  /* 0x00000060c8007836 */ /* 0x001fe20000000000 */
[----:B--2-4-:R-:W0:Y:S04]  /*1cf90*/  SHFL.IDX PT, R5, R5, 0x3, 0x181f ;  /* 0x00781f0005057f89 */ /* 0x014e2800000e0000 */
[----:B------:R-:W-:Y:S01]  /*1cfa0*/  ISETP.GE.AND P0, PT, R0, R21, PT ;  /* 0x000000150000720c */ /* 0x000fe20003f06270 */
[----:B------:R2:W4:-:S12]  /*1cfb0*/  SHFL.IDX PT, R2, R4, 0x3, 0x181f ;  /* 0x00781f0004027f89 */ /* 0x00051800000e0000 */
[----:B--2---:R-:W-:Y:S05]  /*1cfc0*/  @P0 BRA `(.L_x_2914) ;  /* 0x0000000000240947 */ /* 0x004fea0003800000 */
        /* <DEDUP_REMOVED lines=9> */
.L_x_2914:
[----:B------:R-:W-:Y:S05]  /*1d060*/  BSYNC B0 ;  /* 0x0000000000007941 */ /* 0x000fea0003800000 */
.L_x_2905:
[----:B------:R-:W-:Y:S02]  /*1d070*/  ULDC UR4, c[0x0][0xc3c] ;  /* 0x00030f0000047ab9 */ /* 0x000fe40000000800 */
[----:B-1----:R-:W-:-:S13]  /*1d080*/  ISETP.GE.AND P0, PT, R27, UR4, PT ;  /* 0x000000041b007c0c */ /* 0x002fda000bf06270 */
[----:B------:R-:W-:Y:S05]  /*1d090*/  @!P0 BRA `(.L_x_2924) ;  /* 0xfffffe4000888947 */ /* 0x000fea000383ffff */
[----:B------:R-:W-:Y:S05]  /*1d0a0*/  BRA `(.L_x_2700) ;  /* 0x0000007c002c7947 */ /* 0x000fea0003800000 */
.L_x_2698:
        /* <DEDUP_REMOVED lines=18> */
.L_x_2925:
        /* <DEDUP_REMOVED lines=41> */
.L_x_2931:
        /* <DEDUP_REMOVED lines=12> */
.L_x_2930:
[----:B------:R-:W-:Y:S05]  /*1d520*/  BSYNC B0 ;  /* 0x0000000000007941 */ /* 0x000fea0003800000 */
.L_x_2929:
        /* <DEDUP_REMOVED lines=21> */
.L_x_2927:
        /* <DEDUP_REMOVED lines=18> */
[----:B------:R-:W-:-:S06]  /*1d7a0*/  VIADD R16, R7, 0xffffffff ;  /* 0xffffffff07107836 */ /* 0x000fcc0000000000 */
[----:B------:R2:W3:Y:S02]  /*1d7b0*/  SHFL.IDX PT, R16, R5, R16, 0x1f ;  /* 0x00001f1005107589 */ /* 0x0004e400000e0000 */
.L_x_2932:
[----:B-12---:R-:W-:Y:S01]  /*1d7c0*/  IMAD.MOV R5, RZ, RZ, -R3 ;  /* 0x000000ffff057224 */ /* 0x006fe200078e0a03 */
[----:B------:R-:W-:Y:S01]  /*1d7d0*/  IABS R7, R9 ;  /* 0x0000000900077213 */ /* 0x000fe20000000000 */
        /* <DEDUP_REMOVED lines=23> */
[----:B------:R-:W-:Y:S01]  /*1d950*/  VIADDMNMX R11, R10, UR5, R11, PT ;  /* 0x000000050a0b7c46 */ /* 0x000fe2000b80010b */
[----:B------:R-:W-:-:S03]  /*1d960*/  IMAD.IADD R5, R8, 0x1, R5 ;  /* 0x0000000108057824 */ /* 0x000fc600078e0205 */
        /* <DEDUP_REMOVED lines=12> */
[----:B------:R-:W-:-:S03]  /*1da30*/  LOP3.LUT R3, R8, R11, RZ, 0x3c, !PT ;  /* 0x0000000b08037212 */ /* 0x000fc600078e3cff */
        /* <DEDUP_REMOVED lines=16> */
.L_x_2928:
[----:B------:R-:W-:Y:S02]  /*1db40*/  IMAD.MOV.U32 R17, RZ, RZ, RZ ;  /* 0x000000ffff117224 */ /* 0x000fe400078e00ff */
[----:B------:R-:W-:Y:S02]  /*1db50*/  IMAD.U32 R16, RZ, RZ, UR6 ;  /* 0x00000006ff107e24 */ /* 0x000fe4000f8e00ff */
[----:B------:R-:W-:-:S07]  /*1db60*/  IMAD.MOV.U32 R18, RZ, RZ, RZ ;  /* 0x000000ffff127224 */ /* 0x000fce00078e00ff */
.L_x_2933:
[----:B------:R-:W-:-:S13]  /*1db70*/  ISETP.NE.AND P0, PT, R0, RZ, PT ;  /* 0x000000ff0000720c */ /* 0x000fda0003f05270 */
[----:B------:R-:W1:Y:S01]  /*1db80*/  @!P0 S2R R3, SR_CgaCtaId ;  /* 0x0000000000038919 */ /* 0x000e620000008800 */
[----:B------:R-:W-:-:S04]  /*1db90*/  @!P0 MOV R0, 0x400 ;  /* 0x0000040000008802 */ /* 0x000fc80000000f00 */
[----:B-1----:R-:W-:-:S05]  /*1dba0*/  @!P0 LEA R0, R3, R0, 0x18 ;  /* 0x0000000003008211 */ /* 0x002fca00078ec0ff */
[----:B------:R1:W-:Y:S01]  /*1dbb0*/  @!P0 STS.128 [R0+0x348d0], R16 ;  /* 0x0348d01000008388 */ /* 0x0003e20000000c00 */
[----:B------:R-:W-:Y:S06]  /*1dbc0*/  BAR.ARV 0x5, 0x180 ;  /* 0x0146000000007b1d */ /* 0x000fec0000002000 */
.L_x_2926:
[----:B-1----:R-:W-:Y:S01]  /*1dbd0*/  IMAD.MOV.U32 R0, RZ, RZ, 0x1 ;  /* 0x00000001ff007424 */ /* 0x002fe200078e00ff */
[----:B------:R1:W-:Y:S01]  /*1dbe0*/  STL [R1+0x50], RZ ;  /* 0x000050ff01007387 */ /* 0x0003e20000100800 */
[----:B------:R-:W-:Y:S02]  /*1dbf0*/  ULDC UR4, c[0x0][0xc3c] ;  /* 0x00030f0000047ab9 */ /* 0x000fe40000000800 */
[----:B--2---:R-:W-:Y:S01]  /*1dc00*/  ISETP.GE.AND P0, PT, R19, UR4, PT ;  /* 0x0000000413007c0c */ /* 0x004fe2000bf06270 */
[----:B------:R1:W-:Y:S04]  /*1dc10*/  STL [R1+0x18], R0 ;  /* 0x0000180001007387 */ /* 0x0003e80000100800 */
[----:B------:R1:W-:Y:S08]  /*1dc20*/  STL [R1+0x8], RZ ;  /* 0x000008ff01007387 */ /* 0x0003f00000100800 */
[----:B-1----:R-:W-:Y:S05]  /*1dc30*/  @P0 BRA `(.L_x_2934) ;  /* 0x0000006c00580947 */ /* 0x002fea0003800000 */
        /* <DEDUP_REMOVED lines=17> */
[----:B------:R0:W-:Y:S02]  /*1dd50*/  STL [R1+0x4], R3 ;  /* 0x0000040301007387 */ /* 0x0001e40000100800 */
        /* <DEDUP_REMOVED lines=11> */
.L_x_3074:
[----:B0-----:R-:W0:Y:S02]  /*1de10*/  LDC.64 R2, c[0x0][0xc88] ;  /* 0x00032200ff027b82 */ /* 0x001e240000000a00 */
[----:B0-----:R-:W-:-:S05]  /*1de20*/  IMAD.WIDE R2, R19, 0x4, R2 ;  /* 0x0000000413027825 */ /* 0x001fca00078e0202 */
[----:B------:R-:W2:Y:S01]  /*1de30*/  LDG.E R4, desc[UR60][R2.64] ;  /* 0x0000003c02047981 */ /* 0x000ea2000c1e1900 */
[----:B------:R-:W-:Y:S05]  /*1de40*/  YIELD ;  /* 0x0000000000007946 */ /* 0x000fea0003800000 */
[----:B------:R-:W-:Y:S01]  /*1de50*/  ULDC.64 UR4, c[0x0][0xa28] ;  /* 0x00028a0000047ab9 */ /* 0x000fe20000000a00 */
[----:B----4-:R-:W-:Y:S01]  /*1de60*/  IMAD.MOV.U32 R0, RZ, RZ, RZ ;  /* 0x000000ffff007224 */ /* 0x010fe200078e00ff */
[----:B------:R-:W-:Y:S01]  /*1de70*/  ISETP.NE.U32.AND P0, PT, RZ, UR4, PT ;  /* 0x00000004ff007c0c */ /* 0x000fe2000bf05070 */
[----:B---3-5:R-:W-:Y:S01]  /*1de80*/  IMAD.MOV.U32 R8, RZ, RZ, RZ ;  /* 0x000000ffff087224 */ /* 0x028fe200078e00ff */
[----:B------:R-:W-:Y:S01]  /*1de90*/  ULDC.64 UR10, c[0x0][0xa18] ;  /* 0x00028600000a7ab9 */ /* 0x000fe20000000a00 */
[----:B------:R-:W-:Y:S01]  /*1dea0*/  ULDC.64 UR8, c[0x0][0xa10] ;  /* 0x0002840000087ab9 */ /* 0x000fe20000000a00 */
[----:B------:R-:W-:Y:S01]  /*1deb0*/  ISETP.NE.AND.EX P0, PT, RZ, UR5, PT, P0 ;  /* 0x00000005ff007c0c */ /* 0x000fe2000bf05300 */
[----:B------:R-:W-:Y:S01]  /*1dec0*/  ULDC.64 UR6, c[0x0][0xa08] ;  /* 0x0002820000067ab9 */ /* 0x000fe20000000a00 */
[----:B--2---:R-:W-:Y:S01]  /*1ded0*/  SHF.R.S32.HI R5, RZ, 0x1f, R4 ;  /* 0x0000001fff057819 */ /* 0x004fe20000011404 */
[----:B------:R-:W-:-:S10]  /*1dee0*/  IMAD.SHL.U32 R15, R4, 0x4, RZ ;  /* 0x00000004040f7824 */ /* 0x000fd400078e00ff */
[C---:B------:R-:W-:Y:S01]  /*1def0*/  @P0 LEA R2, P1, R4.reuse, UR4, 0x2 ;  /* 0x0000000404020c11 */ /* 0x040fe2000f8210ff */
[----:B------:R0:W-:Y:S03]  /*1df00*/  STL [R1+0x30], R4 ;  /* 0x0000300401007387 */ /* 0x0001e60000100800 */
[C-C-:B------:R-:W-:Y:S01]  /*1df10*/  @P0 LEA.HI.X R3, R4.reuse, UR5, R5.reuse, 0x2, P1 ;  /* 0x0000000504030c11 */ /* 0x140fe200088f1405 */
[----:B------:R-:W-:Y:S01]  /*1df20*/  ULDC.64 UR4, c[0x0][0xa00] ;  /* 0x0002800000047ab9 */ /* 0x000fe20000000a00 */
[----:B------:R-:W-:Y:S01]  /*1df30*/  SHF.L.U64.HI R14, R4, 0x2, R5 ;  /* 0x00000002040e7819 */ /* 0x000fe20000010205 */
[----:B-1----:R1:W-:Y:S01]  /*1df40*/  STL [R1+0x44], R5 ;  /* 0x0000440501007387 */ /* 0x0023e20000100800 */
        /* <DEDUP_REMOVED lines=16> */
[----:B-1----:R-:W-:Y:S01]  /*1e050*/  IADD3.X R5, R14, UR9, RZ, P4, !PT ;  /* 0x000000090e057c10 */ /* 0x002fe2000a7fe4ff */
[----:B------:R-:W-:Y:S01]  /*1e060*/  ULDC UR4, c[0x0][0x288] ;  /* 0x0000a20000047ab9 */ /* 0x000fe20000000800 */
[----:B------:R-:W-:Y:S01]  /*1e070*/  IADD3 R6, P5, R15, UR6, RZ ;  /* 0x000000060f067c10 */ /* 0x000fe2000ffbe0ff */
[----:B------:R-:W-:Y:S01]  /*1e080*/  IMAD.U32 R12, RZ, RZ, UR4 ;  /* 0x00000004ff0c7e24 */ /* 0x000fe2000f8e00ff */
[----:B------:R-:W-:-:S02]  /*1e090*/  ULDC.64 UR4, c[0x0][0x418] ;  /* 0x0001060000047ab9 */ /* 0x000fc40000000a00 */
[----:B------:R-:W-:-:S05]  /*1e0a0*/  IADD3.X R7, R14, UR7, RZ, P5, !PT ;  /* 0x000000070e077c10 */ /* 0x000fca000affe4ff */
[----:B------:R0:W5:Y:S04]  /*1e0b0*/  @P0 LDG.E R11, desc[UR60][R6.64] ;  /* 0x0000003c060b0981 */ /* 0x000168000c1e1900 */
[----:B------:R0:W5:Y:S04]  /*1e0c0*/  @P1 LDG.E R10, desc[UR60][R4.64] ;  /* 0x0000003c040a1981 */ /* 0x000168000c1e1900 */
[----:B--2---:R1:W-:Y:S02]  /*1e0d0*/  STL [R1+0x3c], R8 ;  /* 0x00003c0801007387 */ /* 0x0043e40000100800 */
[----:B-1----:R-:W-:-:S04]  /*1e0e0*/  @P3 IADD3 R8, P4, R15, UR10, RZ ;  /* 0x0000000a0f083c10 */ /* 0x002fc8000ff9e0ff */
[----:B------:R-:W-:-:S05]  /*1e0f0*/  @P3 IADD3.X R9, R14, UR11, RZ, P4, !PT ;  /* 0x0000000b0e093c10 */ /* 0x000fca000a7fe4ff */
[----:B------:R-:W2:Y:S01]  /*1e100*/  @P3 LDG.E R12, desc[UR60][R8.64] ;  /* 0x0000003c080c3981 */ /* 0x000ea2000c1e1900 */
[----:B------:R-:W-:-:S03]  /*1e110*/  UISETP.NE.U32.AND UP0, UPT, UR4, URZ, UPT ;  /* 0x0000003f0400728c */ /* 0x000fc6000bf05070 */
[----:B------:R-:W-:Y:S01]  /*1e120*/  ULDC UR4, c[0x0][0x424] ;  /* 0x0001090000047ab9 */ /* 0x000fe20000000800 */
[----:B------:R-:W-:-:S03]  /*1e130*/  UISETP.NE.AND.EX UP0, UPT, UR5, URZ, UPT, UP0 ;  /* 0x0000003f0500728c */ /* 0x000fc6000bf05300 */
[----:B------:R-:W-:Y:S01]  /*1e140*/  ULDC UR5, c[0x0][0x2f0] ;  /* 0x0000bc0000057ab9 */ /* 0x000fe20000000800 */
[----:B------:R-:W-:Y:S01]  /*1e150*/  USEL UR4, UR4, 0x1, UP0 ;  /* 0x0000000104047887 */ /* 0x000fe20008000000 */
[----:B--2---:R0:W-:Y:S04]  /*1e160*/  STL [R1+0x40], R12 ;  /* 0x0000400c01007387 */ /* 0x0041e80000100800 */
[----:B------:R0:W5:Y:S01]  /*1e170*/  LDL R13, [R1+0x40] ;  /* 0x00004000010d7983 */ /* 0x0001620000100800 */
[----:B------:R-:W-:-:S03]  /*1e180*/  UIMAD UR4, UR4, UR5, URZ ;  /* 0x00000005040472a4 */ /* 0x000fc6000f8e023f */
[----:B------:R-:W-:Y:S02]  /*1e190*/  ULDC UR5, c[0x0][0x348] ;  /* 0x0000d20000057ab9 */ /* 0x000fe40000000800 */
[----:B------:R-:W-:Y:S02]  /*1e1a0*/  IMAD.U32 R8, RZ, RZ, UR5 ;  /* 0x00000005ff087e24 */ /* 0x000fe4000f8e00ff */
[----:B------:R-:W-:Y:S01]  /*1e1b0*/  IMAD.U32 R9, RZ, RZ, UR4 ;  /* 0x00000004ff097e24 */ /* 0x000fe2000f8e00ff */
[----:B0-----:R-:W-:Y:S06]  /*1e1c0*/  @P3 BRA `(.L_x_2935) ;  /* 0x0000000000143947 */ /* 0x001fec0003800000 */
[----:B------:R-:W-:Y:S05]  /*1e1d0*/  @!P2 BRA `(.L_x_2935) ;  /* 0x000000000010a947 */ /* 0x000fea0003800000 */
[----:B------:R-:W2:Y:S04]  /*1e1e0*/  LDG.E R12, desc[UR60][R2.64] ;  /* 0x0000003c020c7981 */ /* 0x000ea8000c1e1900 */
[----:B------:R-:W2:Y:S02]  /*1e1f0*/  LDG.E R2, desc[UR60][R2.64+0x4] ;  /* 0x0000043c02027981 */ /* 0x000ea4000c1e1900 */
[----:B--2--5:R-:W-:-:S05]  /*1e200*/  IMAD.IADD R13, R2, 0x1, -R12 ;  /* 0x00000001020d7824 */ /* 0x024fca00078e0a0c */
[----:B------:R0:W-:Y:S02]  /*1e210*/  STL [R1+0x40], R13 ;  /* 0x0000400d01007387 */ /* 0x0001e40000100800 */
.L_x_2935:
[----:B------:R-:W2:Y:S01]  /*1e220*/  LDL R12, [R1+0x30] ;  /* 0x00003000010c7983 */ /* 0x000ea20000100800 */
[----:B-----5:R-:W-:Y:S01]  /*1e230*/  IMAD.IADD R2, R11, 0x1, R0 ;  /* 0x000000010b027824 */ /* 0x020fe200078e0200 */
[----:B------:R-:W-:Y:S02]  /*1e240*/  ULDC.64 UR4, c[0x0][0xa20] ;  /* 0x0002880000047ab9 */ /* 0x000fe40000000a00 */
[----:B------:R-:W-:Y:S02]  /*1e250*/  ISETP.NE.U32.AND P2, PT, RZ, UR4, PT ;  /* 0x00000004ff007c0c */ /* 0x000fe4000bf45070 */
[----:B------:R1:W-:Y:S02]  /*1e260*/  STL [R1+0x1c], R2 ;  /* 0x00001c0201007387 */ /* 0x0003e40000100800 */
[----:B------:R-:W-:Y:S02]  /*1e270*/  ISETP.NE.AND.EX P2, PT, RZ, UR5, PT, P2 ;  /* 0x00000005ff007c0c */ /* 0x000fe4000bf45320 */
[----:B--2---:R1:W-:Y:S11]  /*1e280*/  STL [R1+0x14], R12 ;  /* 0x0000140c01007387 */ /* 0x0043f60000100800 */
[----:B------:R-:W-:Y:S05]  /*1e290*/  @!P2 BRA `(.L_x_2936) ;  /* 0x000000000010a947 */ /* 0x000fea0003800000 */
[----:B-1----:R-:W-:-:S04]  /*1e2a0*/  IADD3 R2, P0, R15, UR4, RZ ;  /* 0x000000040f027c10 */ /* 0x002fc8000ff1e0ff */
[----:B------:R-:W-:-:S05]  /*1e2b0*/  IADD3.X R3, R14, UR5, RZ, P0, !PT ;  /* 0x000000050e037c10 */ /* 0x000fca00087fe4ff */
[----:B------:R1:W5:Y:S01]  /*1e2c0*/  LDG.E R9, desc[UR60][R2.64] ;  /* 0x0000003c02097981 */ /* 0x000362000c1e1900 */
[----:B------:R-:W-:Y:S05]  /*1e2d0*/  BRA `(.L_x_2937) ;  /* 0x0000000000107947 */ /* 0x000fea0003800000 */
.L_x_2936:
[----:B------:R-:W-:Y:S05]  /*1e2e0*/  @!P0 BRA `(.L_x_2937) ;  /* 0x00000000000c8947 */ /* 0x000fea0003800000 */
[----:B------:R-:W2:Y:S04]  /*1e2f0*/  LDG.E R9, desc[UR60][R6.64] ;  /* 0x0000003c06097981 */ /* 0x000ea8000c1e1900 */
[----:B------:R-:W2:Y:S02]  /*1e300*/  LDG.E R6, desc[UR60][R6.64+0x4] ;  /* 0x0000043c06067981 */ /* 0x000ea4000c1e1900 */
[----:B--2---:R-:W-:-:S07]  /*1e310*/  IMAD.IADD R9, R6, 0x1, -R9 ;  /* 0x0000000106097824 */ /* 0x004fce00078e0a09 */
.L_x_2937:
[----:B-1----:R-:W2:Y:S01]  /*1e320*/  @P1 LDG.E R2, desc[UR60][R4.64] ;  /* 0x0000003c04021981 */ /* 0x002ea2000c1e1900 */
[----:B------:R-:W1:Y:S01]  /*1e330*/  LDC R3, c[0x0][0x448] ;  /* 0x00011200ff037b82 */ /* 0x000e620000000800 */
[----:B-----5:R-:W-:Y:S02]  /*1e340*/  IMAD.IADD R0, R9, 0x1, -R0 ;  /* 0x0000000109007824 */ /* 0x020fe400078e0a00 */
[----:B------:R3:W2:Y:S01]  /*1e350*/  @P1 LDG.E R4, desc[UR60][R4.64+0x4] ;  /* 0x0000043c04041981 */ /* 0x0006a2000c1e1900 */
[----:B-1----:R-:W-:-:S13]  /*1e360*/  ISETP.NE.AND P0, PT, R3, 0x1, PT ;  /* 0x000000010300780c */ /* 0x002fda0003f05270 */
[----:B---3--:R-:W1:Y:S01]  /*1e370*/  @P0 LDC R5, c[0x0][0x450] ;  /* 0x00011400ff050b82 */ /* 0x008e620000000800 */
[----:B------:R-:W-:Y:S01]  /*1e380*/  BSSY B0, `(.L_x_2938) ;  /* 0x000015e000007945 */ /* 0x000fe20003800000 */
[----:B--2---:R-:W-:-:S06]  /*1e390*/  @P1 IMAD.IADD R8, R4, 0x1, -R2 ;  /* 0x0000000104081824 */ /* 0x004fcc00078e0a02 */
[----:B------:R-:W2:Y:S01]  /*1e3a0*/  @P0 LDC R4, c[0x0][0x44c] ;  /* 0x00011300ff040b82 */ /* 0x000ea20000000800 */
[----:B------:R-:W-:-:S04]  /*1e3b0*/  IMAD.SHL.U32 R2, R17, 0x80, RZ ;  /* 0x0000008011027824 */ /* 0x000fc800078e00ff */
[----:B------:R-:W-:-:S04]  /*1e3c0*/  VIADD R2, R2, 0x7f ;  /* 0x0000007f02027836 */ /* 0x000fc80000000000 */
[----:B------:R-:W-:Y:S02]  /*1e3d0*/  IMAD.MOV.U32 R3, RZ, RZ, R2 ;  /* 0x000000ffff037224 */ /* 0x000fe400078e0002 */
[----:B--2---:R-:W-:-:S04]  /*1e3e0*/  @P0 IMAD.HI.U32 R4, R2, R4, RZ ;  /* 0x0000000402040227 */ /* 0x004fc800078e00ff */
[----:B------:R-:W-:Y:S01]  /*1e3f0*/  IMAD.IADD R2, R0, 0x1, R8 ;  /* 0x0000000100027824 */ /* 0x000fe200078e0208 */
[----:B-1----:R-:W-:-:S03]  /*1e400*/  @P0 SHF.R.U32.HI R3, RZ, R5, R4 ;  /* 0x00000005ff030219 */ /* 0x002fc60000011604 */
[C---:B------:R-:W-:Y:S01]  /*1e410*/  VIADD R4, R2.reuse, 0x7f ;  /* 0x0000007f02047836 */ /* 0x040fe20000000000 */
[----:B------:R-:W-:-:S05]  /*1e420*/  IADD3 R21, R2, 0x80, -R13 ;  /* 0x0000008002157810 */ /* 0x000fca0007ffe80d */
[----:B------:R-:W-:Y:S01]  /*1e430*/  IMAD.IADD R2, R21, 0x1, R3 ;  /* 0x0000000115027824 */ /* 0x000fe200078e0203 */
[----:B------:R-:W-:-:S04]  /*1e440*/  SHF.R.S32.HI R3, RZ, 0x1f, R4 ;  /* 0x0000001fff037819 */ /* 0x000fc80000011404 */
[----:B------:R-:W-:Y:S02]  /*1e450*/  LEA.HI R20, R3, R4, RZ, 0x7 ;  /* 0x0000000403147211 */ /* 0x000fe400078f38ff */
[----:B------:R-:W-:-:S04]  /*1e460*/  SHF.R.S32.HI R3, RZ, 0x1f, R2 ;  /* 0x0000001fff037819 */ /* 0x000fc80000011402 */
[----:B------:R-:W-:Y:S02]  /*1e470*/  LEA.HI R2, R3, R2, RZ, 0x7 ;  /* 0x0000000203027211 */ /* 0x000fe400078f38ff */
[----:B------:R-:W-:Y:S02]  /*1e480*/  SHF.R.S32.HI R20, RZ, 0x7, R20 ;  /* 0x00000007ff147819 */ /* 0x000fe40000011414 */
[----:B------:R-:W-:-:S04]  /*1e490*/  SHF.R.S32.HI R2, RZ, 0x7, R2 ;  /* 0x00000007ff027819 */ /* 0x000fc80000011402 */
[----:B------:R-:W-:Y:S01]  /*1e4a0*/  VIMNMX R2, R20, R2, PT ;  /* 0x0000000214027248 */ /* 0x000fe20003fe0100 */
[----:B------:R-:W-:-:S04]  /*1e4b0*/  IMAD.MOV R3, RZ, RZ, -R0 ;  /* 0x000000ffff037224 */ /* 0x000fc800078e0a00 */
[----:B------:R-:W-:-:S05]  /*1e4c0*/  IMAD R2, R2, 0x80, -R0 ;  /* 0x0000008002027824 */ /* 0x000fca00078e0a00 */
[----:B------:R-:W-:Y:S02]  /*1e4d0*/  VIMNMX R0, R2, R8, PT ;  /* 0x0000000802007248 */ /* 0x000fe40003fe0100 */
[----:B------:R-:W-:-:S04]  /*1e4e0*/  VIMNMX R2, RZ, R3, !PT ;  /* 0x00000003ff027248 */ /* 0x000fc80007fe0100 */
[----:B------:R-:W-:Y:S02]  /*1e4f0*/  ISETP.GT.AND P0, PT, R0, R2, PT ;  /* 0x000000020000720c */ /* 0x000fe40003f04270 */
[----:B------:R-:W-:-:S11]  /*1e500*/  SHF.R.U32.HI R2, RZ, 0x7, R2 ;  /* 0x00000007ff027819 */ /* 0x000fd60000011602 */
[----:B------:R-:W-:-:S05]  /*1e510*/  @P0 VIADD R0, R0, 0x7f ;  /* 0x0000007f00000836 */ /* 0x000fca0000000000 */
[----:B------:R-:W-:Y:S01]  /*1e520*/  @P0 SHF.R.S32.HI R3, RZ, 0x1f, R0 ;  /* 0x0000001fff030819 */ /* 0x000fe20000011400 */
[----:B------:R-:W-:-:S03]  /*1e530*/  IMAD.MOV.U32 R7, RZ, RZ, R2 ;  /* 0x000000ffff077224 */ /* 0x000fc600078e0002 */
[----:B------:R-:W-:-:S04]  /*1e540*/  @P0 LEA.HI R0, R3, R0, RZ, 0x7 ;  /* 0x0000000003000211 */ /* 0x000fc800078f38ff */
[----:B------:R-:W-:-:S04]  /*1e550*/  @P0 SHF.R.S32.HI R7, RZ, 0x7, R0 ;  /* 0x00000007ff070819 */ /* 0x000fc80000011400 */
[----:B------:R-:W-:Y:S02]  /*1e560*/  ISETP.GT.AND P2, PT, R7, R2, PT ;  /* 0x000000020700720c */ /* 0x000fe40003f44270 */
[----:B------:R-:W-:-:S11]  /*1e570*/  PLOP3.LUT P0, PT, PT, PT, PT, 0x80, 0x0 ;  /* 0x000000000000781c */ /* 0x000fd60003f0f070 */
        /* <DEDUP_REMOVED lines=8> */
.L_x_3117:
[----:B--2---:R-:W-:Y:S02]  /*1e600*/  ISETP.NE.AND P0, PT, R14, RZ, PT ;  /* 0x000000ff0e00720c */ /* 0x004fe40003f05270 */
[----:B------:R-:W-:-:S11]  /*1e610*/  PLOP3.LUT P6, PT, PT, PT, PT, 0x8, 0x0 ;  /* 0x000000000000781c */ /* 0x000fd60003fce170 */
[----:B------:R-:W-:Y:S05]  /*1e620*/  @P0 BRA `(.L_x_2941) ;  /* 0x00000000000c0947 */ /* 0x000fea0003800000 */
[----:B------:R-:W-:-:S03]  /*1e630*/  UMOV UR4, 0xffffffff ;  /* 0xffffffff00047882 */ /* 0x000fc60000000000 */
[----:B------:R-:W-:Y:S05]  /*1e640*/  BRA.DIV UR4, `(.L_x_2942) ;  /* 0x0000007204c47947 */ /* 0x000fea000b800000 */
[----:B------:R-:W-:-:S13]  /*1e650*/  ELECT P6, URZ, PT ;  /* 0x00000000003f782f */ /* 0x000fda00038c0000 */
.L_x_2941:
[----:B-1----:R-:W2:Y:S04]  /*1e660*/  LDL R3, [R1+0x50] ;  /* 0x0000500001037983 */ /* 0x002ea80000100800 */
[----:B------:R-:W3:Y:S01]  /*1e670*/  LDL R5, [R1+0x4] ;  /* 0x0000040001057983 */ /* 0x000ee20000100800 */
        /* <DEDUP_REMOVED lines=8> */
.L_x_3120:
[----:B------:R-:W-:Y:S05]  /*1e700*/  BSYNC B1 ;  /* 0x0000000000017941 */ /* 0x000fea0003800000 */
.L_x_2943:
[----:B------:R-:W-:Y:S04]  /*1e710*/  BSSY B1, `(.L_x_2945) ;  /* 0x0000087000017945 */ /* 0x000fe80003800000 */
[----:B------:R-:W-:Y:S05]  /*1e720*/  @!P6 BRA `(.L_x_2946) ;  /* 0x000000080014e947 */ /* 0x000fea0003800000 */
[----:B------:R-:W2:Y:S04]  /*1e730*/  LDL R8, [R1+0x4] ;  /* 0x0000040001087983 */ /* 0x000ea80000100800 */
        /* <DEDUP_REMOVED lines=10> */
.L_x_3121:
[----:B------:R-:W-:Y:S05]  /*1e7e0*/  BSYNC B2 ;  /* 0x0000000000027941 */ /* 0x000fea0003800000 */
.L_x_2947:
        /* <DEDUP_REMOVED lines=9> */
.L_x_2950:
[----:B------:R-:W-:Y:S05]  /*1e880*/  BSYNC B2 ;  /* 0x0000000000027941 */ /* 0x000fea0003800000 */
.L_x_2949:
        /* <DEDUP_REMOVED lines=14> */
.L_x_2951:
        /* <DEDUP_REMOVED lines=16> */
.L_x_2952:
        /* <DEDUP_REMOVED lines=15> */
.L_x_2953:
        /* <DEDUP_REMOVED lines=13> */
.L_x_3122:
[----:B------:R-:W-:Y:S05]  /*1ec30*/  BSYNC B2 ;  /* 0x0000000000027941 */ /* 0x000fea0003800000 */
.L_x_2954:
[----:B------:R-:W-:Y:S01]  /*1ec40*/  BSSY B2, `(.L_x_2956) ;  /* 0x000000b000027945 */ /* 0x000fe20003800000 */
[----:B------:R-:W-:Y:S02]  /*1ec50*/  IMAD.MOV.U32 R8, RZ, RZ, 0x0 ;  /* 0x00000000ff087424 */ /* 0x000fe400078e00ff */
[----:B-12---:R-:W-:Y:S01]  /*1ec60*/  IMAD.MOV.U32 R9, RZ, RZ, 0x12f00000 ;  /* 0x12f00000ff097424 */ /* 0x006fe200078e00ff */
        /* <DEDUP_REMOVED lines=8> */
.L_x_2957:
[----:B------:R-:W-:Y:S05]  /*1ecf0*/  BSYNC B2 ;  /* 0x0000000000027941 */ /* 0x000fea0003800000 */
.L_x_2956:
        /* <DEDUP_REMOVED lines=11> */
.L_x_2958:
        /* <DEDUP_REMOVED lines=19> */
.L_x_2959:
        /* <DEDUP_REMOVED lines=10> */
.L_x_2946:
[----:B------:R-:W-:Y:S05]  /*1ef80*/  BSYNC B1 ;  /* 0x0000000000017941 */ /* 0x000fea0003800000 */
.L_x_2945:
[----:B------:R-:W1:Y:S04]  /*1ef90*/  LDL.LU R8, [R1+0xc] ;  /* 0x00000c0001087983 */ /* 0x000e680000300800 */
[----:B------:R-:W2:Y:S01]  /*1efa0*/  LDL.LU R6, [R1+0x24] ;  /* 0x0000240001067983 */ /* 0x000ea20000300800 */
[----:B------:R-:W-:Y:S01]  /*1efb0*/  PLOP3.LUT P0, PT, PT, PT, PT, 0x8, 0x0 ;  /* 0x000000000000781c */ /* 0x000fe20003f0e170 */
[----:B-1----:R-:W-:Y:S02]  /*1efc0*/  VIADD R3, R8, 0x1 ;  /* 0x0000000108037836 */ /* 0x002fe40000000000 */
        /* <DEDUP_REMOVED lines=9> */
.L_x_2975:
[----:B------:R-:W-:Y:S05]  /*1f060*/  YIELD ;  /* 0x0000000000007946 */ /* 0x000fea0003800000 */
[----:B------:R-:W-:Y:S04]  /*1f070*/  BSSY B1, `(.L_x_2960) ;  /* 0x0000082000017945 */ /* 0x000fe80003800000 */
[----:B--2---:R-:W-:Y:S05]  /*1f080*/  @!P6 BRA `(.L_x_2961) ;  /* 0x000000080000e947 */ /* 0x004fea0003800000 */
[----:B-1----:R-:W2:Y:S04]  /*1f090*/  LDL R6, [R1+0x4] ;  /* 0x0000040001067983 */ /* 0x002ea80000100800 */
[----:B------:R-:W2:Y:S04]  /*1f0a0*/  LDL R5, [R1+0xc] ;  /* 0x00000c0001057983 */ /* 0x000ea80000100800 */
[----:B------:R-:W3:Y:S01]  /*1f0b0*/  LDL R4, [R1+0x24] ;  /* 0x0000240001047983 */ /* 0x000ee20000100800 */
[----:B------:R-:W-:Y:S01]  /*1f0c0*/  BSSY B2, `(.L_x_2962) ;  /* 0x0000008000027945 */ /* 0x000fe20003800000 */
[----:B------:R-:W1:Y:S02]  /*1f0d0*/  S2R R3, SR_TID.X ;  /* 0x0000000000037919 */ /* 0x000e640000002100 */
[----:B-1----:R-:W-:-:S04]  /*1f0e0*/  LOP3.LUT R3, R3, 0x7f, RZ, 0xc0, !PT ;  /* 0x0000007f03037812 */ /* 0x002fc800078ec0ff */
[----:B------:R-:W-:Y:S01]  /*1f0f0*/  ISETP.NE.AND P2, PT, R3, RZ, PT ;  /* 0x000000ff0300720c */ /* 0x000fe20003f45270 */
[----:B--2---:R-:W-:Y:S01]  /*1f100*/  IMAD R7, R5, 0x8, R6 ;  /* 0x0000000805077824 */ /* 0x004fe200078e0206 */
[----:B---3--:R-:W-:-:S04]  /*1f110*/  SHF.L.U32 R6, R4, 0x1f, RZ ;  /* 0x0000001f04067819 */ /* 0x008fc800000006ff */
[----:B------:R-:W1:Y:S02]  /*1f120*/  SYNCS.PHASECHK.TRANS64.TRYWAIT P1, [R7+URZ+0x348a0], R6 ;  /* 0x0348a006070075a7 */ /* 0x000e64000802017f */
[----:B-1----:R-:W-:Y:S05]  /*1f130*/  @!P1 BRA `(.L_x_2963) ;  /* 0x0000006800689947 */ /* 0x002fea0003800000 */
.L_x_3123:
[----:B------:R-:W-:Y:S05]  /*1f140*/  BSYNC B2 ;  /* 0x0000000000027941 */ /* 0x000fea0003800000 */
.L_x_2962:
        /* <DEDUP_REMOVED lines=9> */
.L_x_2965:
[----:B------:R-:W-:Y:S05]  /*1f1e0*/  BSYNC B2 ;  /* 0x0000000000027941 */ /* 0x000fea0003800000 */
.L_x_2964:
        /* <DEDUP_REMOVED lines=13> */
.L_x_2966:
        /* <DEDUP_REMOVED lines=16> */
.L_x_2967:
        /* <DEDUP_REMOVED lines=15> */
.L_x_2968:
        /* <DEDUP_REMOVED lines=13> */
.L_x_3124:
[----:B------:R-:W-:Y:S05]  /*1f580*/  BSYNC B2 ;  /* 0x0000000000027941 */ /* 0x000fea0003800000 */
.L_x_2969:
        /* <DEDUP_REMOVED lines=11> */
.L_x_2972:
[----:B------:R-:W-:Y:S05]  /*1f640*/  BSYNC B2 ;  /* 0x0000000000027941 */ /* 0x000fea0003800000 */
.L_x_2971:
[----:B------:R-:W3:Y:S04]  /*1f650*/  LDL R3, [R1+0x4] ;  /* 0x0000040001037983 */ /* 0x000ee80000100800 */
[----:B------:R-:W4:Y:S01]  /*1f660*/  LDL R5, [R1+0xc] ;  /* 0x00000c0001057983 */ /* 0x000f220000100800 */
[----:B------:R-:W-:Y:S01]  /*1f670*/  R2UR UR10, R11 ;  /* 0x000000000b0a72ca */ /* 0x000fe200000e0000 */
[----:B------:R-:W-:Y:S01]  /*1f680*/  UIADD3 UR4, UP0, UR36, 0x670, URZ ;  /* 0x0000067024047890 */ /* 0x000fe2000ff1e03f */
[----:B------:R-:W-:Y:S01]  /*1f690*/  R2UR UR6, R12 ;  /* 0x000000000c0672ca */ /* 0x000fe200000e0000 */
[----:B-12---:R-:W-:Y:S01]  /*1f6a0*/  VIADD R7, R7, 0x348b0 ;  /* 0x000348b007077836 */ /* 0x006fe20000000000 */
[----:B------:R-:W-:Y:S01]  /*1f6b0*/  R2UR UR7, R13 ;  /* 0x000000000d0772ca */ /* 0x000fe200000e0000 */
[----:B------:R-:W-:Y:S01]  /*1f6c0*/  UIADD3.X UR5, URZ, UR37, URZ, UP0, !UPT ;  /* 0x000000253f057290 */ /* 0x000fe200087fe43f */
[----:B------:R-:W-:Y:S01]  /*1f6d0*/  PLOP3.LUT P1, PT, PT, PT, PT, 0x80, 0x0 ;  /* 0x000000000000781c */ /* 0x000fe20003f2f070 */
[----:B---3--:R-:W-:-:S04]  /*1f6e0*/  VIADD R3, R3, 0x400 ;  /* 0x0000040003037836 */ /* 0x008fc80000000000 */
[----:B----4-:R-:W-:-:S08]  /*1f6f0*/  IMAD R3, R5, 0x8000, R3 ;  /* 0x0000800005037824 */ /* 0x010fd000078e0203 */
.L_x_2973:
        /* <DEDUP_REMOVED lines=15> */
.L_x_2974:
        /* <DEDUP_REMOVED lines=10> */
.L_x_2961:
[----:B------:R-:W-:Y:S05]  /*1f890*/  BSYNC B1 ;  /* 0x0000000000017941 */ /* 0x000fea0003800000 */
.L_x_2960:
[----:B-1----:R-:W2:Y:S04]  /*1f8a0*/  LDL.LU R6, [R1+0xc] ;  /* 0x00000c0001067983 */ /* 0x002ea80000300800 */
        /* <DEDUP_REMOVED lines=11> */
.L_x_2939:
[----:B------:R-:W-:Y:S05]  /*1f960*/  BSYNC B0 ;  /* 0x0000000000007941 */ /* 0x000fea0003800000 */
.L_x_2938:
[----:B------:R-:W3:Y:S01]  /*1f970*/  LDC R0, c[0x0][0x448] ;  /* 0x00011200ff007b82 */ /* 0x000ee20000000800 */
[----:B------:R-:W-:Y:S05]  /*1f980*/  @!P0 WARPSYNC.ALL ;  /* 0x0000000000008948 */ /* 0x000fea0003800000 */
[----:B------:R-:W-:Y:S02]  /*1f990*/  BSSY B7, `(.L_x_2976) ;  /* 0x0000439000077945 */ /* 0x000fe40003800000 */
[----:B------:R-:W-:Y:S01]  /*1f9a0*/  @!P0 BAR.SYNC.DEFER_BLOCKING 0xc, 0x180 ;  /* 0x0306000000008b1d */ /* 0x000fe20000010000 */
[----:B---3--:R-:W-:Y:S02]  /*1f9b0*/  ISETP.NE.AND P1, PT, R0, 0x1, PT ;  /* 0x000000010000780c */ /* 0x008fe40003f25270 */
[----:B------:R-:W-:-:S11]  /*1f9c0*/  LEA R0, R17, 0x7f, 0x7 ;  /* 0x0000007f11007811 */ /* 0x000fd600078e38ff */
[----:B------:R-:W3:Y:S08]  /*1f9d0*/  @P1 LDC R2, c[0x0][0x44c] ;  /* 0x00011300ff021b82 */ /* 0x000ef00000000800 */
[----:B-12---:R-:W1:Y:S01]  /*1f9e0*/  @P1 LDC R3, c[0x0][0x450] ;  /* 0x00011400ff031b82 */ /* 0x006e620000000800 */
[----:B---3--:R-:W-:-:S05]  /*1f9f0*/  @P1 IMAD.HI.U32 R2, R0, R2, RZ ;  /* 0x0000000200021227 */ /* 0x008fca00078e00ff */
[----:B-1----:R-:W-:-:S05]  /*1fa00*/  @P1 SHF.R.U32.HI R0, RZ, R3, R2 ;  /* 0x00000003ff001219 */ /* 0x002fca0000011602 */
[----:B------:R-:W-:-:S05]  /*1fa10*/  IMAD.IADD R0, R21, 0x1, R0 ;  /* 0x0000000115007824 */ /* 0x000fca00078e0200 */
[----:B------:R-:W-:-:S04]  /*1fa20*/  SHF.R.S32.HI R2, RZ, 0x1f, R0 ;  /* 0x0000001fff027819 */ /* 0x000fc80000011400 */
[----:B------:R-:W-:-:S04]  /*1fa30*/  LEA.HI R0, R2, R0, RZ, 0x7 ;  /* 0x0000000002007211 */ /* 0x000fc800078f38ff */
[----:B------:R-:W-:-:S04]  /*1fa40*/  SHF.R.S32.HI R0, RZ, 0x7, R0 ;  /* 0x00000007ff007819 */ /* 0x000fc80000011400 */
[----:B------:R-:W-:-:S04]  /*1fa50*/  VIMNMX R4, R20, R0, PT ;  /* 0x0000000014047248 */ /* 0x000fc80003fe0100 */
[----:B------:R-:W-:Y:S01]  /*1fa60*/  ISETP.GT.AND P0, PT, R4, RZ, PT ;  /* 0x000000ff0400720c */ /* 0x000fe20003f04270 */
[----:B------:R1:W-:-:S12]  /*1fa70*/  STL [R1+0x34], R4 ;  /* 0x0000340401007387 */ /* 0x0003d80000100800 */
[----:B-1----:R-:W-:Y:S05]  /*1fa80*/  @P0 BRA `(.L_x_2977) ;  /* 0x0000000000440947 */ /* 0x002fea0003800000 */
[----:B------:R-:W1:Y:S02]  /*1fa90*/  S2R R4, SR_TID.X ;  /* 0x0000000000047919 */ /* 0x000e640000002100 */
[----:B-1----:R-:W-:-:S04]  /*1faa0*/  LOP3.LUT R4, R4, 0x7f, RZ, 0xc0, !PT ;  /* 0x0000007f04047812 */ /* 0x002fc800078ec0ff */
[----:B------:R-:W-:-:S13]  /*1fab0*/  ISETP.NE.AND P0, PT, R4, RZ, PT ;  /* 0x000000ff0400720c */ /* 0x000fda0003f05270 */
[----:B------:R-:W-:Y:S05]  /*1fac0*/  @P0 BRA `(.L_x_2978) ;  /* 0x0000004000940947 */ /* 0x000fea0003800000 */
[----:B------:R-:W1:Y:S01]  /*1fad0*/  S2R R3, SR_LANEID ;  /* 0x0000000000037919 */ /* 0x000e620000000000 */
[----:B------:R-:W-:Y:S02]  /*1fae0*/  VOTEU.ANY UR4, UPT, PT ;  /* 0x0000000000047886 */ /* 0x000fe400038e0100 */
[----:B------:R-:W1:Y:S08]  /*1faf0*/  FLO.U32 R0, UR4 ;  /* 0x0000000400007d00 */ /* 0x000e7000080e0000 */
[----:B------:R-:W2:Y:S01]  /*1fb00*/  POPC R4, UR4 ;  /* 0x0000000400047d09 */ /* 0x000ea20008000000 */
[----:B-1----:R-:W-:-:S02]  /*1fb10*/  ISETP.EQ.U32.AND P0, PT, R0, R3, PT ;  /* 0x000000030000720c */ /* 0x002fc40003f02070 */
[----:B------:R-:W2:Y:S11]  /*1fb20*/  LDC.64 R2, c[0x0][0xc60] ;  /* 0x00031800ff027b82 */ /* 0x000eb60000000a00 */
[----:B--2---:R-:W2:Y:S01]  /*1fb30*/  @P0 ATOMG.E.ADD.STRONG.GPU PT, R3, desc[UR60][R2.64], R4 ;  /* 0x00000004020309a8 */ /* 0x004ea200081ee1fc */
[----:B------:R-:W1:Y:S02]  /*1fb40*/  S2R R5, SR_LTMASK ;  /* 0x0000000000057919 */ /* 0x000e640000003900 */
[----:B-1----:R-:W-:-:S06]  /*1fb50*/  LOP3.LUT R5, R5, UR4, RZ, 0xc0, !PT ;  /* 0x0000000405057c12 */ /* 0x002fcc000f8ec0ff */
[----:B------:R-:W1:Y:S01]  /*1fb60*/  POPC R5, R5 ;  /* 0x0000000500057309 */ /* 0x000e620000000000 */
[----:B--2---:R-:W1:Y:S02]  /*1fb70*/  SHFL.IDX PT, R0, R3, R0, 0x1f ;  /* 0x00001f0003007589 */ /* 0x004e6400000e0000 */
[----:B-1----:R-:W-:Y:S01]  /*1fb80*/  IADD3 R16, R0, UR38, R5 ;  /* 0x0000002600107c10 */ /* 0x002fe2000fffe005 */
[----:B------:R-:W-:Y:S06]  /*1fb90*/  BRA `(.L_x_2978) ;  /* 0x0000004000607947 */ /* 0x000fec0003800000 */
.L_x_2977:
        /* <DEDUP_REMOVED lines=21> */
.L_x_2980:
[----:B------:R-:W-:Y:S05]  /*1fcf0*/  BSYNC B6 ;  /* 0x0000000000067941 */ /* 0x000fea0003800000 */
.L_x_2979:
        /* <DEDUP_REMOVED lines=18> */
[----:B01----:R-:W-:-:S07]  /*1fe20*/  IMAD.MOV.U32 R13, RZ, RZ, RZ ;  /* 0x000000ffff0d7224 */ /* 0x003fce00078e00ff */
[----:B------:R-:W-:-:S07]  /*1fe30*/  LEPC R20, `(.L_x_2983) ;  /* 0x000000001014794e */ /* 0x000fce0000000000 */
[----:B--2---:R-:W-:Y:S05]  /*1fe40*/  CALL.ABS.NOINC R2 ;  /* 0x0000000002007343 */ /* 0x004fea0003c00000 */
.L_x_2983:
        /* <DEDUP_REMOVED lines=16> */
.L_x_2982:
[----:B------:R-:W-:Y:S05]  /*1ff50*/  BSYNC B6 ;  /* 0x0000000000067941 */ /* 0x000fea0003800000 */
.L_x_2981:
        /* <DEDUP_REMOVED lines=10> */
[----:B----4-:R1:W2:Y:S02]  /*20000*/  @P0 LDG.E R7, desc[UR60][R2.64] ;  /* 0x0000003c02070981 */ /* 0x0102a4000c1e1900 */
[----:B-1----:R-:W1:Y:S01]  /*20010*/  LDC.64 R2, c[0x0][0x418] ;  /* 0x00010600ff027b82 */ /* 0x002e620000000a00 */
[----:B-----5:R-:W-:Y:S01]  /*20020*/  VIADD R4, R0, 0xffffffff ;  /* 0xffffffff00047836 */ /* 0x020fe20000000000 */
[----:B--2---:R-:W-:Y:S01]  /*20030*/  SHF.R.S32.HI R8, RZ, 0x1f, R7 ;  /* 0x0000001fff087819 */ /* 0x004fe20000011407 */
[----:B------:R2:W-:Y:S04]  /*20040*/  @P0 STL [R1+0x14], R7 ;  /* 0x0000140701000387 */ /* 0x0005e80000100800 */
        /* <DEDUP_REMOVED lines=10> */
.L_x_3127:
[----:B-1----:R-:W3:Y:S01]  /*200f0*/  LDL.LU R5, [R1+0x20] ;  /* 0x0000200001057983 */ /* 0x002ee20000300800 */
[----:B------:R-:W-:Y:S02]  /*20100*/  PLOP3.LUT P1, PT, PT, PT, PT, 0x8, 0x0 ;  /* 0x000000000000781c */ /* 0x000fe40003f2e170 */
[----:B--2---:R-:W-:Y:S01]  /*20110*/  ISETP.NE.AND P0, PT, R14, RZ, PT ;  /* 0x000000ff0e00720c */ /* 0x004fe20003f05270 */
[----:B------:R1:W-:Y:S04]  /*20120*/  STL [R1], R0 ;  /* 0x0000000001007387 */ /* 0x0003e80000100800 */
[----:B------:R1:W-:Y:S01]  /*20130*/  STL [R1+0x10], R4 ;  /* 0x0000100401007387 */ /* 0x0003e20000100800 */
[----:B---3--:R-:W-:-:S05]  /*20140*/  LOP3.LUT R5, R5, 0xfffffffe, RZ, 0xc0, !PT ;  /* 0xfffffffe05057812 */ /* 0x008fca00078ec0ff */
[----:B------:R-:W-:-:S05]  /*20150*/  @P1 LOP3.LUT R5, R5, 0x1, RZ, 0xfc, !PT ;  /* 0x0000000105051812 */ /* 0x000fca00078efcff */
[----:B------:R1:W-:Y:S01]  /*20160*/  STL [R1+0x20], R5 ;  /* 0x0000200501007387 */ /* 0x0003e20000100800 */
[----:B------:R-:W-:Y:S05]  /*20170*/  @P0 BRA `(.L_x_2985) ;  /* 0x0000000400500947 */ /* 0x000fea0003800000 */
[----:B------:R-:W-:-:S03]  /*20180*/  UMOV UR4, 0xffffffff ;  /* 0xffffffff00047882 */ /* 0x000fc60000000000 */
[----:B------:R-:W-:Y:S05]  /*20190*/  BRA.DIV UR4, `(.L_x_2986) ;  /* 0x0000005a04ac7947 */ /* 0x000fea000b800000 */
[----:B------:R-:W-:-:S13]  /*201a0*/  ELECT P6, URZ, PT ;  /* 0x00000000003f782f */ /* 0x000fda00038c0000 */
.L_x_3130:
[----:B------:R-:W-:Y:S05]  /*201b0*/  @!P6 BRA `(.L_x_2985) ;  /* 0x000000040040e947 */ /* 0x000fea0003800000 */
[----:B------:R-:W-:-:S04]  /*201c0*/  ISETP.NE.U32.AND P0, PT, R2, RZ, PT ;  /* 0x000000ff0200720c */ /* 0x000fc80003f05070 */
[----:B------:R-:W-:-:S13]  /*201d0*/  ISETP.NE.AND.EX P0, PT, R3, RZ, PT, P0 ;  /* 0x000000ff0300720c */ /* 0x000fda0003f05300 */
[----:B------:R-:W-:Y:S05]  /*201e0*/  @!P0 BRA `(.L_x_2987) ;  /* 0x0000000000548947 */ /* 0x000fea0003800000 */
[----:B------:R-:W2:Y:S01]  /*201f0*/  LDC R6, c[0x0][0x43c] ;  /* 0x00010f00ff067b82 */ /* 0x000ea20000000800 */
[----:B------:R-:W-:Y:S01]  /*20200*/  IMAD.MOV.U32 R9, RZ, RZ, R4 ;  /* 0x000000ffff097224 */ /* 0x000fe200078e0004 */
[----:B------:R-:W-:-:S03]  /*20210*/  ULDC.64 UR4, c[0x0][0x428] ;  /* 0x00010a0000047ab9 */ /* 0x000fc60000000a00 */
[----:B-1----:R-:W-:Y:S01]  /*20220*/  IMAD.MOV.U32 R0, RZ, RZ, R9 ;  /* 0x000000ffff007224 */ /* 0x002fe200078e0009 */
[----:B--2---:R-:W-:-:S13]  /*20230*/  ISETP.NE.AND P0, PT, R6, 0x1, PT ;  /* 0x000000010600780c */ /* 0x004fda0003f05270 */
[----:B------:R-:W1:Y:S02]  /*20240*/  @P0 LDC.64 R4, c[0x0][0x440] ;  /* 0x00011000ff040b82 */ /* 0x000e640000000a00 */
[----:B-1----:R-:W-:-:S05]  /*20250*/  @P0 IMAD.HI.U32 R4, R9, R4, RZ ;  /* 0x0000000409040227 */ /* 0x002fca00078e00ff */
        /* <DEDUP_REMOVED lines=12> */
[----:B------:R-:W3:Y:S04]  /*20320*/  LDG.E R0, desc[UR60][R2.64] ;  /* 0x0000003c02007981 */ /* 0x000ee8000c1e1900 */
[----:B---3--:R2:W-:Y:S02]  /*20330*/  STL [R1], R0 ;  /* 0x0000000001007387 */ /* 0x0085e40000100800 */
.L_x_2987:
[----:B------:R-:W3:Y:S04]  /*20340*/  LDL R7, [R1+0x4] ;  /* 0x0000040001077983 */ /* 0x000ee80000100800 */
[----:B-12---:R-:W3:Y:S04]  /*20350*/  LDL R0, [R1+0x8] ;  /* 0x0000080001007983 */ /* 0x006ee80000100800 */
[----:B------:R-:W2:Y:S01]  /*20360*/  LDL R2, [R1+0x18] ;  /* 0x0000180001027983 */ /* 0x000ea20000100800 */
[----:B---3--:R-:W-:Y:S01]  /*20370*/  IMAD R0, R0, 0x8, R7 ;  /* 0x0000000800007824 */ /* 0x008fe200078e0207 */
[----:B--2---:R-:W-:-:S04]  /*20380*/  SHF.L.U32 R2, R2, 0x1f, RZ ;  /* 0x0000001f02027819 */ /* 0x004fc800000006ff */
[----:B------:R-:W1:Y:S02]  /*20390*/  SYNCS.PHASECHK.TRANS64.TRYWAIT P0, [R0+URZ+0x34840], R2 ;  /* 0x03484002000075a7 */ /* 0x000e64000800017f */
[----:B-1----:R-:W-:Y:S05]  /*203a0*/  @!P0 BRA `(.L_x_2988) ;  /* 0x0000005800488947 */ /* 0x002fea0003800000 */
.L_x_3131:
        /* <DEDUP_REMOVED lines=11> */
.L_x_2989:
        /* <DEDUP_REMOVED lines=38> */
.L_x_2985:
[----:B------:R-:W2:Y:S04]  /*206c0*/  LDL R2, [R1+0x4] ;  /* 0x0000040001027983 */ /* 0x000ea80000100800 */
[----:B------:R-:W3:Y:S04]  /*206d0*/  LDL.LU R3, [R1+0x3c] ;  /* 0x00003c0001037983 */ /* 0x000ee80000300800 */
[----:B-1----:R-:W4:Y:S04]  /*206e0*/  LDL.LU R5, [R1+0x30] ;  /* 0x0000300001057983 */ /* 0x002f280000300800 */
[----:B------:R-:W5:Y:S01]  /*206f0*/  LDL.LU R4, [R1+0x44] ;  /* 0x0000440001047983 */ /* 0x000f620000300800 */
        /* <DEDUP_REMOVED lines=39> */
.L_x_2991:
[----:B------:R-:W-:Y:S05]  /*20970*/  BSYNC B6 ;  /* 0x0000000000067941 */ /* 0x000fea0003800000 */
.L_x_2990:
[----:B------:R-:W3:Y:S01]  /*20980*/  LDL.LU R6, [R1+0x3c] ;  /* 0x00003c0001067983 */ /* 0x000ee20000300800 */
[----:B------:R-:W-:Y:S01]  /*20990*/  ULDC.64 UR4, c[0x0][0x2d8] ;  /* 0x0000b60000047ab9 */ /* 0x000fe20000000a00 */
[----:B------:R-:W1:Y:S01]  /*209a0*/  LDC R7, c[0x0][0x448] ;  /* 0x00011200ff077b82 */ /* 0x000e620000000800 */
[----:B------:R-:W-:Y:S01]  /*209b0*/  ULDC.64 UR6, c[0x0][0x280] ;  /* 0x0000a00000067ab9 */ /* 0x000fe20000000a00 */
[----:B--2---:R-:W3:Y:S04]  /*209c0*/  LDL.LU.64 R2, [R1+0x48] ;  /* 0x0000480001027983 */ /* 0x004ee80000300a00 */
[----:B------:R-:W2:Y:S04]  /*209d0*/  LDL.LU R0, [R1+0x44] ;  /* 0x0000440001007983 */ /* 0x000ea80000300800 */
[----:B------:R-:W4:Y:S04]  /*209e0*/  LDL.LU R4, [R1+0x54] ;  /* 0x0000540001047983 */ /* 0x000f280000300800 */
[----:B------:R-:W4:Y:S01]  /*209f0*/  LDL.LU R5, [R1+0x30] ;  /* 0x0000300001057983 */ /* 0x000f220000300800 */
[----:B------:R-:W0:Y:S01]  /*20a00*/  S2R R8, SR_TID.X ;  /* 0x0000000000087919 */ /* 0x000e220000002100 */
[----:B------:R-:W0:Y:S01]  /*20a10*/  S2R R10, SR_TID.X ;  /* 0x00000000000a7919 */ /* 0x000e220000002100 */
[----:B-1----:R-:W-:Y:S01]  /*20a20*/  ISETP.NE.AND P0, PT, R7, 0x1, PT ;  /* 0x000000010700780c */ /* 0x002fe20003f05270 */
[----:B0-----:R-:W-:-:S02]  /*20a30*/  IMAD.SHL.U32 R8, R8, 0x8, RZ ;  /* 0x0000000808087824 */ /* 0x001fc400078e00ff */
[----:B------:R-:W-:-:S03]  /*20a40*/  IMAD.SHL.U32 R10, R10, 0x8, RZ ;  /* 0x000000080a0a7824 */ /* 0x000fc600078e00ff */
[----:B------:R-:W-:-:S04]  /*20a50*/  LOP3.LUT R8, R8, 0x38, RZ, 0xc0, !PT ;  /* 0x0000003808087812 */ /* 0x000fc800078ec0ff */
[----:B------:R-:W-:Y:S02]  /*20a60*/  LOP3.LUT R9, R8, 0x40, RZ, 0xfc, !PT ;  /* 0x0000004008097812 */ /* 0x000fe400078efcff */
[----:B------:R-:W-:Y:S02]  /*20a70*/  LOP3.LUT R10, R10, 0x38, RZ, 0xc0, !PT ;  /* 0x000000380a0a7812 */ /* 0x000fe400078ec0ff */
        /* <DEDUP_REMOVED lines=9> */
[----:B------:R-:W1:Y:S01]  /*20b10*/  S2R R4, SR_TID.X ;  /* 0x0000000000047919 */ /* 0x000e620000002100 */
[----:B------:R-:W-:-:S04]  /*20b20*/  IMAD.WIDE.U32 R2, R5, UR4, R2 ;  /* 0x0000000405027c25 */ /* 0x000fc8000f8e0002 */
[----:B------:R-:W-:Y:S01]  /*20b30*/  IMAD R0, R5, UR5, R0 ;  /* 0x0000000505007c24 */ /* 0x000fe2000f8e0200 */
[----:B------:R-:W-:-:S03]  /*20b40*/  ULDC.64 UR4, c[0x0][0x2d0] ;  /* 0x0000b40000047ab9 */ /* 0x000fc60000000a00 */
[----:B------:R-:W-:Y:S01]  /*20b50*/  IMAD.IADD R3, R3, 0x1, R0 ;  /* 0x0000000103037824 */ /* 0x000fe200078e0200 */
[----:B-1----:R-:W-:-:S04]  /*20b60*/  LOP3.LUT R4, R4, 0x7f, RZ, 0xc0, !PT ;  /* 0x0000007f04047812 */ /* 0x002fc800078ec0ff */
[----:B------:R-:W-:Y:S02]  /*20b70*/  SHF.R.U32.HI R5, RZ, 0x3, R4 ;  /* 0x00000003ff057819 */ /* 0x000fe40000011604 */
[----:B------:R-:W1:Y:S02]  /*20b80*/  S2R R4, SR_TID.X ;  /* 0x0000000000047919 */ /* 0x000e640000002100 */
[----:B-1----:R-:W-:-:S05]  /*20b90*/  IMAD.SHL.U32 R4, R4, 0x10, RZ ;  /* 0x0000001004047824 */ /* 0x002fca00078e00ff */
[----:B------:R-:W-:Y:S02]  /*20ba0*/  LOP3.LUT R4, R5, 0x70, R4, 0xf8, !PT ;  /* 0x0000007005047812 */ /* 0x000fe400078ef804 */
[----:B------:R-:W1:Y:S03]  /*20bb0*/  @P0 LDC R5, c[0x0][0x44c] ;  /* 0x00011300ff050b82 */ /* 0x000e660000000800 */
[----:B------:R-:W-:-:S04]  /*20bc0*/  IMAD R4, R17, 0x80, R4 ;  /* 0x0000008011047824 */ /* 0x000fc800078e0204 */
        /* <DEDUP_REMOVED lines=29> */
[----:B------:R-:W-:Y:S01]  /*20da0*/  IMAD R17, R17, 0x80, R6 ;  /* 0x0000008011117824 */ /* 0x000fe200078e0206 */
[----:B------:R-:W-:Y:S03]  /*20db0*/  SHFL.IDX PT, R8, R2, 0x1, 0x181f ;  /* 0x00381f0002087f89 */ /* 0x000fe600000e0000 */
[----:B------:R-:W-:Y:S01]  /*20dc0*/  VIADD R4, R17, 0x10 ;  /* 0x0000001011047836 */ /* 0x000fe20000000000 */
[----:B------:R-:W-:Y:S01]  /*20dd0*/  SHFL.IDX PT, R6, R3, 0x1, 0x181f ;  /* 0x00381f0003067f89 */ /* 0x000fe200000e0000 */
[----:B--2---:R-:W-:-:S03]  /*20de0*/  IMAD R0, R5, R7, RZ ;  /* 0x0000000705007224 */ /* 0x004fc600078e02ff */
[----:B------:R-:W0:Y:S02]  /*20df0*/  SHFL.IDX PT, R5, R3, RZ, 0x181f ;  /* 0x00181fff03057589 */ /* 0x000e2400000e0000 */
[-C--:B------:R-:W-:Y:S02]  /*20e00*/  ISETP.GE.AND P3, PT, R4, R0.reuse, PT ;  /* 0x000000000400720c */ /* 0x080fe40003f66270 */
[----:B------:R-:W1:Y:S01]  /*20e10*/  SHFL.IDX PT, R4, R2, RZ, 0x181f ;  /* 0x00181fff02047589 */ /* 0x000e6200000e0000 */
[----:B------:R-:W-:-:S13]  /*20e20*/  ISETP.GE.AND P4, PT, R17, R0, PT ;  /* 0x000000001100720c */ /* 0x000fda0003f86270 */
        /* <DEDUP_REMOVED lines=11> */
[----:B------:R-:W-:Y:S02]  /*20ee0*/  @!P3 IMAD.MOV.U32 R5, RZ, RZ, R6 ;  /* 0x000000ffff05b224 */ /* 0x000fe400078e0006 */
[----:B------:R-:W-:Y:S04]  /*20ef0*/  SHFL.IDX PT, R6, R2, 0x2, 0x181f ;  /* 0x00581f0002067f89 */ /* 0x000fe800000e0000 */
[----:B------:R-:W-:Y:S04]  /*20f00*/  @!P3 LDGSTS.E.BYPASS.LTC128B.128 [R9+0x10c00], desc[UR60][R4.64], !P2 ;  /* 0x10c000000409bfae */ /* 0x000fe8000d101d7c */
[----:B------:R-:W-:Y:S04]  /*20f10*/  @!P3 LDGSTS.E.BYPASS.LTC128B.128 [R9+0x14c00], desc[UR60][R4.64+0x80], !P1 ;  /* 0x14c000800409bfae */ /* 0x000fe8000c901d7c */
[----:B------:R0:W-:Y:S02]  /*20f20*/  @!P3 LDGSTS.E.BYPASS.LTC128B.128 [R9+0x18c00], desc[UR60][R4.64+0x100], !P0 ;  /* 0x18c001000409bfae */ /* 0x0001e4000c101d7c */
[----:B0-----:R-:W-:-:S05]  /*20f30*/  VIADD R4, R17, 0x20 ;  /* 0x0000002011047836 */ /* 0x001fca0000000000 */
[----:B------:R-:W-:Y:S02]  /*20f40*/  ISETP.GE.AND P3, PT, R4, R0, PT ;  /* 0x000000000400720c */ /* 0x000fe40003f66270 */
[----:B------:R-:W0:Y:S11]  /*20f50*/  SHFL.IDX PT, R4, R3, 0x2, 0x181f ;  /* 0x00581f0003047f89 */ /* 0x000e3600000e0000 */
[----:B0-----:R-:W-:-:S05]  /*20f60*/  @!P3 LEA R7, P4, R10, R4, 0x1 ;  /* 0x000000040a07b211 */ /* 0x001fca00078808ff */
[----:B------:R-:W-:Y:S02]  /*20f70*/  @!P3 IMAD.X R4, RZ, RZ, R6, P4 ;  /* 0x000000ffff04b224 */ /* 0x000fe400020e0606 */
[----:B------:R-:W-:Y:S02]  /*20f80*/  SHFL.IDX PT, R6, R2, 0x3, 0x181f ;  /* 0x00781f0002067f89 */ /* 0x000fe400000e0000 */
[----:B------:R-:W-:Y:S02]  /*20f90*/  @!P3 IMAD.MOV.U32 R5, RZ, RZ, R4 ;  /* 0x000000ffff05b224 */ /* 0x000fe400078e0004 */
[----:B------:R-:W-:-:S05]  /*20fa0*/  @!P3 IMAD.MOV.U32 R4, RZ, RZ, R7 ;  /* 0x000000ffff04b224 */ /* 0x000fca00078e0007 */
        /* <DEDUP_REMOVED lines=8> */
[----:B------:R-:W-:Y:S03]  /*21030*/  SHFL.IDX PT, R6, R2, 0x4, 0x181f ;  /* 0x00981f0002067f89 */ /* 0x000fe600000e0000 */
[----:B------:R-:W-:-:S04]  /*21040*/  @!P3 LOP3.LUT R5, R5, R4, RZ, 0x3c, !PT ;  /* 0x000000040505b212 */ /* 0x000fc800078e3cff */
[----:B------:R-:W-:-:S04]  /*21050*/  @!P3 LOP3.LUT R4, R5, R4, RZ, 0x3c, !PT ;  /* 0x000000040504b212 */ /* 0x000fc800078e3cff */
[----:B------:R-:W-:-:S05]  /*21060*/  @!P3 LOP3.LUT R5, R5, R4, RZ, 0x3c, !PT ;  /* 0x000000040505b212 */ /* 0x000fca00078e3cff */
        /* <DEDUP_REMOVED lines=29> */
[----:B------:R-:W0:Y:S04]  /*21240*/  SHFL.IDX PT, R4, R3, 0x6, 0x181f ;  /* 0x00d81f0003047f89 */ /* 0x000e2800000e0000 */
[----:B------:R-:W1:Y:S07]  /*21250*/  SHFL.IDX PT, R3, R3, 0x7, 0x181f ;  /* 0x00f81f0003037f89 */ /* 0x000e6e00000e0000 */
[----:B0-----:R-:W-:-:S05]  /*21260*/  @!P4 LEA R5, P3, R10, R4, 0x1 ;  /* 0x000000040a05c211 */ /* 0x001fca00078608ff */
[----:B------:R-:W-:-:S05]  /*21270*/  @!P4 IMAD.X R4, RZ, RZ, R6, P3 ;  /* 0x000000ffff04c224 */ /* 0x000fca00018e0606 */
[----:B------:R-:W-:-:S04]  /*21280*/  @!P4 LOP3.LUT R5, R5, R4, RZ, 0x3c, !PT ;  /* 0x000000040505c212 */ /* 0x000fc800078e3cff */
[----:B------:R-:W-:-:S04]  /*21290*/  @!P4 LOP3.LUT R4, R5, R4, RZ, 0x3c, !PT ;  /* 0x000000040504c212 */ /* 0x000fc800078e3cff */
[----:B------:R-:W-:-:S05]  /*212a0*/  @!P4 LOP3.LUT R5, R5, R4, RZ, 0x3c, !PT ;  /* 0x000000040505c212 */ /* 0x000fca00078e3cff */
[----:B------:R-:W-:Y:S04]  /*212b0*/  @!P4 LDGSTS.E.BYPASS.LTC128B.128 [R9+0x13400], desc[UR60][R4.64], !P2 ;  /* 0x134000000409cfae */ /* 0x000fe8000d101d7c */
[----:B------:R-:W-:Y:S04]  /*212c0*/  @!P4 LDGSTS.E.BYPASS.LTC128B.128 [R9+0x17400], desc[UR60][R4.64+0x80], !P1 ;  /* 0x174000800409cfae */ /* 0x000fe8000c901d7c */
[----:B------:R0:W-:Y:S04]  /*212d0*/  @!P4 LDGSTS.E.BYPASS.LTC128B.128 [R9+0x1b400], desc[UR60][R4.64+0x100], !P0 ;  /* 0x1b4001000409cfae */ /* 0x0001e8000c101d7c */
[----:B01----:R0:W2:Y:S02]  /*212e0*/  SHFL.IDX PT, R4, R2, 0x7, 0x181f ;  /* 0x00f81f0002047f89 */ /* 0x0030a400000e0000 */
.L_x_3148:
[----:B------:R-:W-:Y:S01]  /*212f0*/  VIADD R17, R17, 0x70 ;  /* 0x0000007011117836 */ /* 0x000fe20000000000 */
[----:B------:R-:W-:Y:S04]  /*21300*/  BSSY B0, `(.L_x_2993) ;  /* 0x000000b000007945 */ /* 0x000fe80003800000 */
[----:B------:R-:W-:-:S13]  /*21310*/  ISETP.GE.AND P3, PT, R17, R0, PT ;  /* 0x000000001100720c */ /* 0x000fda0003f66270 */
[----:B------:R-:W-:Y:S05]  /*21320*/  @P3 BRA `(.L_x_2994) ;  /* 0x0000000000203947 */ /* 0x000fea0003800000 */
[----:B0-----:R-:W-:-:S05]  /*21330*/  LEA R2, P3, R10, R3, 0x1 ;  /* 0x000000030a027211 */ /* 0x001fca00078608ff */
[----:B--2---:R-:W-:-:S05]  /*21340*/  IMAD.X R3, RZ, RZ, R4, P3 ;  /* 0x000000ffff037224 */ /* 0x004fca00018e0604 */
[----:B------:R-:W-:Y:S01]  /*21350*/  @!PT LDS RZ, [RZ] ;  /* 0x00000000fffff984 */ /* 0x000fe20000000800 */
[----:B------:R-:W-:Y:S01]  /*21360*/  @!PT LDS RZ, [RZ] ;  /* 0x00000000fffff984 */ /* 0x000fe20000000800 */
[----:B------:R-:W-:Y:S01]  /*21370*/  @!PT LDS RZ, [RZ] ;  /* 0x00000000fffff984 */ /* 0x000fe20000000800 */
[----:B------:R1:W-:Y:S04]  /*21380*/  LDGSTS.E.BYPASS.LTC128B.128 [R9+0x13c00], desc[UR60][R2.64], !P2 ;  /* 0x13c0000002097fae */ /* 0x0003e8000d101d7c */
[----:B------:R1:W-:Y:S04]  /*21390*/  LDGSTS.E.BYPASS.LTC128B.128 [R9+0x17c00], desc[UR60][R2.64+0x80], !P1 ;  /* 0x17c0008002097fae */ /* 0x0003e8000c901d7c */
[----:B------:R1:W-:Y:S02]  /*213a0*/  LDGSTS.E.BYPASS.LTC128B.128 [R9+0x1bc00], desc[UR60][R2.64+0x100], !P0 ;  /* 0x1bc0010002097fae */ /* 0x0003e4000c101d7c */
.L_x_2994:
[----:B------:R-:W-:Y:S05]  /*213b0*/  BSYNC B0 ;  /* 0x0000000000007941 */ /* 0x000fea0003800000 */
.L_x_2993:
[----:B-1----:R-:W3:Y:S01]  /*213c0*/  LDL R9, [R1+0x4] ;  /* 0x0000040001097983 */ /* 0x002ee20000100800 */
[----:B------:R-:W-:Y:S01]  /*213d0*/  PLOP3.LUT P0, PT, PT, PT, PT, 0x80, 0x0 ;  /* 0x000000000000781c */ /* 0x000fe20003f0f070 */
[----:B------:R-:W-:Y:S01]  /*213e0*/  NOP ;  /* 0x0000000000007918 */ /* 0x000fe20000000000 */
[----:B---3--:R-:W-:-:S11]  /*213f0*/  VIADD R10, R9, 0x34800 ;  /* 0x00034800090a7836 */ /* 0x008fd60000000000 */
.L_x_2995:
[----:B0-----:R-:W3:Y:S01]  /*21400*/  LDL R2, [R1+0x4] ;  /* 0x0000040001027983 */ /* 0x001ee20000100800 */
[----:B------:R-:W-:Y:S02]  /*21410*/  PLOP3.LUT P1, PT, P1, P0, PT, 0xa2, 0x0 ;  /* 0x000000000000781c */ /* 0x000fe40000f21472 */
[----:B---3--:R-:W-:-:S08]  /*21420*/  @P0 R2UR P1, UR4, R2 ;  /* 0x00000000020402ca */ /* 0x008fd00000020000 */
[----:B------:R-:W-:-:S05]  /*21430*/  @P0 PLOP3.LUT P0, PT, P1, PT, PT, 0x80, 0x0 ;  /* 0x000000000000081c */ /* 0x000fca0000f0f070 */
[----:B------:R-:W-:Y:S01]  /*21440*/  @!P1 SYNCS.ARRIVE.TRANS64.RED.A0T1 RZ, [UR4+0x34800], RZ ;  /* 0x034800ffffff99a7 */ /* 0x000fe20008200404 */
[----:B------:R-:W-:Y:S07]  /*21450*/  @!P1 ARRIVES.LDGSTSBAR.64.TRANSCNT [UR4+0x34800] ;  /* 0x03480000ff0099b0 */ /* 0x000fee0008000a84 */
[----:B------:R-:W-:Y:S05]  /*21460*/  @P0 BRA.U.ANY `(.L_x_2995) ;  /* 0xfffffffd00e40947 */ /* 0x000fea000393ffff */
[----:B------:R-:W3:Y:S02]  /*21470*/  LDL.LU R3, [R1+0x50] ;  /* 0x0000500001037983 */ /* 0x000ee40000300800 */
        /* <DEDUP_REMOVED lines=11> */
.L_x_3149:
[----:B------:R-:W-:Y:S05]  /*21530*/  BSYNC B0 ;  /* 0x0000000000007941 */ /* 0x000fea0003800000 */
.L_x_2996:
[----:B0-----:R-:W3:Y:S01]  /*21540*/  LDL R2, [R1+0x34] ;  /* 0x0000340001027983 */ /* 0x001ee20000100800 */
[----:B------:R-:W-:Y:S01]  /*21550*/  BSSY B0, `(.L_x_2998) ;  /* 0x000021f000007945 */ /* 0x000fe20003800000 */
[----:B---3--:R-:W-:-:S13]  /*21560*/  ISETP.GE.AND P0, PT, R2, 0x2, PT ;  /* 0x000000020200780c */ /* 0x008fda0003f06270 */
[----:B------:R-:W-:Y:S05]  /*21570*/  @!P0 BRA `(.L_x_2999) ;  /* 0x0000002000708947 */ /* 0x000fea0003800000 */
[C---:B------:R-:W-:Y:S01]  /*21580*/  LOP3.LUT R0, R2.reuse, 0x1, RZ, 0xc0, !PT ;  /* 0x0000000102007812 */ /* 0x040fe200078ec0ff */
[----:B------:R-:W-:Y:S01]  /*21590*/  VIADD R2, R2, 0xfffffffe ;  /* 0xfffffffe02027836 */ /* 0x000fe20000000000 */
[----:B------:R-:W-:Y:S02]  /*215a0*/  BSSY B2, `(.L_x_3000) ;  /* 0x00000b9000027945 */ /* 0x000fe40003800000 */
[----:B------:R-:W-:Y:S01]  /*215b0*/  ISETP.NE.U32.AND P0, PT, R0, 0x1, PT ;  /* 0x000000010000780c */ /* 0x000fe20003f05070 */
[----:B------:R-:W-:-:S12]  /*215c0*/  IMAD.MOV.U32 R0, RZ, RZ, R2 ;  /* 0x000000ffff007224 */ /* 0x000fd800078e0002 */
[----:B------:R-:W-:Y:S05]  /*215d0*/  @!P0 BRA `(.L_x_3001) ;  /* 0x0000000800d48947 */ /* 0x000fea0003800000 */
[----:B------:R-:W3:Y:S04]  /*215e0*/  LDL R5, [R1+0x20] ;  /* 0x0000200001057983 */ /* 0x000ee80000100800 */
[----:B--2---:R-:W2:Y:S04]  /*215f0*/  LDL R4, [R1+0x8] ;  /* 0x0000080001047983 */ /* 0x004ea80000100800 */
[----:B------:R-:W4:Y:S01]  /*21600*/  LDL R3, [R1+0x18] ;  /* 0x0000180001037983 */ /* 0x000f220000100800 */
[----:B------:R-:W-:Y:S01]  /*21610*/  BSSY B1, `(.L_x_3002) ;  /* 0x00000ad000017945 */ /* 0x000fe20003800000 */
[----:B---3--:R-:W-:Y:S01]  /*21620*/  LOP3.LUT P1, RZ, R5, 0x1, RZ, 0xc0, !PT ;  /* 0x0000000105ff7812 */ /* 0x008fe2000782c0ff */
[----:B--2---:R-:W-:-:S05]  /*21630*/  VIADD R8, R4, 0x1 ;  /* 0x0000000104087836 */ /* 0x004fca0000000000 */
        /* <DEDUP_REMOVED lines=21> */
[--C-:B------:R-:W-:Y:S02]  /*21790*/  IMAD.MOV R7, RZ, RZ, -R0.reuse ;  /* 0x000000ffff077224 */ /* 0x100fe400078e0a00 */
[----:B------:R-:W-:Y:S02]  /*217a0*/  IMAD.MOV.U32 R4, RZ, RZ, R0 ;  /* 0x000000ffff047224 */ /* 0x000fe400078e0000 */
        /* <DEDUP_REMOVED lines=8> */
.L_x_3004:
[----:B------:R-:W2:Y:S01]  /*21830*/  LDL R0, [R1+0x4] ;  /* 0x0000040001007983 */ /* 0x000ea20000100800 */
[----:B------:R-:W-:Y:S01]  /*21840*/  BSSY B3, `(.L_x_3005) ;  /* 0x0000005000037945 */ /* 0x000fe20003800000 */
[----:B--2---:R-:W-:Y:S01]  /*21850*/  IMAD R3, R8, 0x8, R0 ;  /* 0x0000000808037824 */ /* 0x004fe200078e0200 */
[----:B------:R-:W-:-:S04]  /*21860*/  SHF.L.U32 R0, R9, 0x1f, RZ ;  /* 0x0000001f09007819 */ /* 0x000fc800000006ff */
[----:B------:R-:W1:Y:S02]  /*21870*/  SYNCS.PHASECHK.TRANS64.TRYWAIT P0, [R3+URZ+0x34840], R0 ;  /* 0x03484000030075a7 */ /* 0x000e64000800017f */
[----:B-1----:R-:W-:Y:S05]  /*21880*/  @!P0 BRA `(.L_x_3006) ;  /* 0x0000005000208947 */ /* 0x002fea0003800000 */
.L_x_3150:
[----:B------:R-:W-:Y:S05]  /*21890*/  BSYNC B3 ;  /* 0x0000000000037941 */ /* 0x000fea0003800000 */
.L_x_3005:
        /* <DEDUP_REMOVED lines=12> */
.L_x_3008:
[----:B------:R-:W-:Y:S05]  /*21960*/  BSYNC B3 ;  /* 0x0000000000037941 */ /* 0x000fea0003800000 */
.L_x_3007:
        /* <DEDUP_REMOVED lines=13> */
.L_x_3009:
        /* <DEDUP_REMOVED lines=16> */
.L_x_3010:
        /* <DEDUP_REMOVED lines=15> */
.L_x_3011:
        /* <DEDUP_REMOVED lines=17> */
.L_x_3151:
[----:B------:R-:W-:Y:S05]  /*21d40*/  BSYNC B3 ;  /* 0x0000000000037941 */ /* 0x000fea0003800000 */
.L_x_3012:
        /* <DEDUP_REMOVED lines=14> */
.L_x_3015:
[----:B------:R-:W-:Y:S05]  /*21e30*/  BSYNC B3 ;  /* 0x0000000000037941 */ /* 0x000fea0003800000 */
.L_x_3014:
        /* <DEDUP_REMOVED lines=13> */
.L_x_3016:
        /* <DEDUP_REMOVED lines=16> */
.L_x_3017:
        /* <DEDUP_REMOVED lines=13> */
.L_x_3003:
[----:B------:R-:W-:Y:S05]  /*220e0*/  BSYNC B1 ;  /* 0x0000000000017941 */ /* 0x000fea0003800000 */
.L_x_3002:
[----:B------:R-:W2:Y:S04]  /*220f0*/  LDL.LU R0, [R1+0x34] ;  /* 0x0000340001007983 */ /* 0x000ea80000300800 */
[----:B------:R3:W-:Y:S04]  /*22100*/  STL [R1+0x8], R8 ;  /* 0x0000080801007387 */ /* 0x0007e80000100800 */
[----:B------:R3:W-:Y:S02]  /*22110*/  STL [R1+0x18], R9 ;  /* 0x0000180901007387 */ /* 0x0007e40000100800 */
[----:B--23--:R-:W-:-:S07]  /*22120*/  VIADD R0, R0, 0xfffffffd ;  /* 0xfffffffd00007836 */ /* 0x00cfce0000000000 */
.L_x_3001:
[----:B------:R-:W-:Y:S05]  /*22130*/  BSYNC B2 ;  /* 0x0000000000027941 */ /* 0x000fea0003800000 */
.L_x_3000:
[----:B------:R-:W-:-:S13]  /*22140*/  ISETP.NE.AND P0, PT, R2, RZ, PT ;  /* 0x000000ff0200720c */ /* 0x000fda0003f05270 */
[----:B------:R-:W-:Y:S05]  /*22150*/  @!P0 BRA `(.L_x_2999) ;  /* 0x0000001400788947 */ /* 0x000fea0003800000 */
[----:B------:R3:W5:Y:S02]  /*22160*/  LDL R8, [R1] ;  /* 0x0000000001087983 */ /* 0x0007640000100800 */
.L_x_3050:
[----:B0-2---:R-:W2:Y:S04]  /*22170*/  LDL R4, [R1+0x20] ;  /* 0x0000200001047983 */ /* 0x005ea80000100800 */
[----:B------:R-:W4:Y:S04]  /*22180*/  LDL R3, [R1+0x8] ;  /* 0x0000080001037983 */ /* 0x000f280000100800 */
[----:B---3--:R-:W3:Y:S01]  /*22190*/  LDL R2, [R1+0x18] ;  /* 0x0000180001027983 */ /* 0x008ee20000100800 */
[----:B------:R-:W-:Y:S05]  /*221a0*/  YIELD ;  /* 0x0000000000007946 */ /* 0x000fea0003800000 */
[----:B------:R-:W-:Y:S01]  /*221b0*/  BSSY B1, `(.L_x_3018) ;  /* 0x00000a9000017945 */ /* 0x000fe20003800000 */
[----:B--2---:R-:W-:Y:S01]  /*221c0*/  LOP3.LUT P1, RZ, R4, 0x1, RZ, 0xc0, !PT ;  /* 0x0000000104ff7812 */ /* 0x004fe2000782c0ff */
[----:B----4-:R-:W-:-:S05]  /*221d0*/  VIADD R4, R3, 0x1 ;  /* 0x0000000103047836 */ /* 0x010fca0000000000 */
[----:B------:R-:W-:-:S04]  /*221e0*/  ISETP.NE.AND P0, PT, R4, 0x2, PT ;  /* 0x000000020400780c */ /* 0x000fc80003f05270 */
[----:B------:R-:W-:Y:S02]  /*221f0*/  SEL R5, RZ, 0x1, P0 ;  /* 0x00000001ff057807 */ /* 0x000fe40000000000 */
[----:B------:R-:W-:Y:S02]  /*22200*/  SEL R4, R4, RZ, P0 ;  /* 0x000000ff04047207 */ /* 0x000fe40000000000 */
[----:B---3--:R-:W-:Y:S01]  /*22210*/  LOP3.LUT R5, R2, R5, RZ, 0x3c, !PT ;  /* 0x0000000502057212 */ /* 0x008fe200078e3cff */
        /* <DEDUP_REMOVED lines=22> */
[----:B-----5:R-:W-:-:S04]  /*22380*/  LEA R8, P0, R2, UR4, 0x2 ;  /* 0x0000000402087c11 */ /* 0x020fc8000f8010ff */
[----:B------:R-:W-:-:S05]  /*22390*/  LEA.HI.X R9, R2, UR5, R3, 0x2, P0 ;  /* 0x0000000502097c11 */ /* 0x000fca00080f1403 */
[----:B------:R0:W5:Y:S04]  /*223a0*/  LDG.E R8, desc[UR60][R8.64] ;  /* 0x0000003c08087981 */ /* 0x000168000c1e1900 */
.L_x_3020:
[----:B------:R-:W2:Y:S01]  /*223b0*/  LDL R2, [R1+0x4] ;  /* 0x0000040001027983 */ /* 0x000ea20000100800 */
[----:B------:R-:W-:Y:S01]  /*223c0*/  BSSY B2, `(.L_x_3021) ;  /* 0x0000005000027945 */ /* 0x000fe20003800000 */
[----:B--2---:R-:W-:Y:S01]  /*223d0*/  IMAD R3, R4, 0x8, R2 ;  /* 0x0000000804037824 */ /* 0x004fe200078e0202 */
[----:B------:R-:W-:-:S04]  /*223e0*/  SHF.L.U32 R2, R5, 0x1f, RZ ;  /* 0x0000001f05027819 */ /* 0x000fc800000006ff */
[----:B------:R-:W2:Y:S02]  /*223f0*/  SYNCS.PHASECHK.TRANS64.TRYWAIT P0, [R3+URZ+0x34840], R2 ;  /* 0x03484002030075a7 */ /* 0x000ea4000800017f */
[----:B--2---:R-:W-:Y:S05]  /*22400*/  @!P0 BRA `(.L_x_3022) ;  /* 0x0000004400688947 */ /* 0x004fea0003800000 */
.L_x_3152:
[----:B------:R-:W-:Y:S05]  /*22410*/  BSYNC B2 ;  /* 0x0000000000027941 */ /* 0x000fea0003800000 */
.L_x_3021:
[----:B------:R-:W3:Y:S01]  /*22420*/  S2R R7, SR_TID.X ;  /* 0x0000000000077919 */ /* 0x000ee20000002100 */
[----:B------:R-:W-:Y:S01]  /*22430*/  BSSY B2, `(.L_x_3023) ;  /* 0x000000b000027945 */ /* 0x000fe20003800000 */
        /* <DEDUP_REMOVED lines=10> */
.L_x_3024:
[----:B------:R-:W-:Y:S05]  /*224e0*/  BSYNC B2 ;  /* 0x0000000000027941 */ /* 0x000fea0003800000 */
.L_x_3023:
[----:B------:R-:W3:Y:S04]  /*224f0*/  LDL R7, [R1+0x4] ;  /* 0x0000040001077983 */ /* 0x000ee80000100800 */
        /* <DEDUP_REMOVED lines=11> */
[----:B0-----:R-:W-:-:S08]  /*225b0*/  VIADD R9, R7, 0x1c400 ;  /* 0x0001c40007097836 */ /* 0x001fd00000000000 */
.L_x_3025:
        /* <DEDUP_REMOVED lines=16> */
.L_x_3026:
        /* <DEDUP_REMOVED lines=15> */
.L_x_3027:
        /* <DEDUP_REMOVED lines=17> */
.L_x_3153:
[----:B------:R-:W-:Y:S05]  /*228c0*/  BSYNC B2 ;  /* 0x0000000000027941 */ /* 0x000fea0003800000 */
.L_x_3028:
        /* <DEDUP_REMOVED lines=11> */
.L_x_3031:
[----:B------:R-:W-:Y:S05]  /*22980*/  BSYNC B2 ;  /* 0x0000000000027941 */ /* 0x000fea0003800000 */
.L_x_3030:
[----:B------:R-:W2:Y:S04]  /*22990*/  LDL R15, [R1+0x4] ;  /* 0x00000400010f7983 */ /* 0x000ea80000100800 */
        /* <DEDUP_REMOVED lines=13> */
.L_x_3032:
        /* <DEDUP_REMOVED lines=16> */
.L_x_3033:
        /* <DEDUP_REMOVED lines=13> */
.L_x_3019:
[----:B------:R-:W-:Y:S05]  /*22c40*/  BSYNC B1 ;  /* 0x0000000000017941 */ /* 0x000fea0003800000 */
.L_x_3018:
[----:B------:R-:W2:Y:S01]  /*22c50*/  LDL R2, [R1+0x20] ;  /* 0x0000200001027983 */ /* 0x000ea20000100800 */
[----:B------:R-:W-:Y:S01]  /*22c60*/  VIADD R3, R4, 0x1 ;  /* 0x0000000104037836 */ /* 0x000fe20000000000 */
[----:B------:R-:W-:Y:S04]  /*22c70*/  BSSY B1, `(.L_x_3034) ;  /* 0x00000a9000017945 */ /* 0x000fe80003800000 */
        /* <DEDUP_REMOVED lines=9> */
[----:B0-----:R-:W-:Y:S01]  /*22d10*/  VIADD R6, R0, 0xffffffff ;  /* 0xffffffff00067836 */ /* 0x001fe20000000000 */
[----:B------:R-:W-:-:S04]  /*22d20*/  ISETP.NE.U32.AND P0, PT, RZ, UR4, PT ;  /* 0x00000004ff007c0c */ /* 0x000fc8000bf05070 */
[----:B------:R-:W-:-:S13]  /*22d30*/  ISETP.NE.AND.EX P0, PT, RZ, UR5, PT, P0 ;  /* 0x00000005ff007c0c */ /* 0x000fda000bf05300 */
[----:B------:R-:W-:Y:S05]  /*22d40*/  @!P0 BRA `(.L_x_3036) ;  /* 0x00000000004c8947 */ /* 0x000fea0003800000 */
[----:B------:R-:W3:Y:S01]  /*22d50*/  LDL R13, [R1+0x28] ;  /* 0x00002800010d7983 */ /* 0x000ee20000100800 */
[----:B-----5:R-:W0:Y:S01]  /*22d60*/  LDC R8, c[0x0][0x43c] ;  /* 0x00010f00ff087b82 */ /* 0x020e220000000800 */
[----:B------:R-:W-:Y:S02]  /*22d70*/  ULDC.64 UR6, c[0x0][0x428] ;  /* 0x00010a0000067ab9 */ /* 0x000fe40000000a00 */
[----:B------:R-:W4:Y:S01]  /*22d80*/  LDL R9, [R1+0x14] ;  /* 0x0000140001097983 */ /* 0x000f220000100800 */
        /* <DEDUP_REMOVED lines=8> */
[----:B---3--:R-:W-:-:S04]  /*22e10*/  IMAD R7, R13, UR6, RZ ;  /* 0x000000060d077c24 */ /* 0x008fc8000f8e02ff */
[C---:B----4-:R-:W-:Y:S02]  /*22e20*/  IMAD R7, R9.reuse, UR7, R7 ;  /* 0x0000000709077c24 */ /* 0x050fe4000f8e0207 */
[----:B------:R-:W-:-:S04]  /*22e30*/  IMAD.WIDE.U32 R2, R9, UR6, R2 ;  /* 0x0000000609027c25 */ /* 0x000fc8000f8e0002 */
[----:B------:R-:W-:Y:S01]  /*22e40*/  IMAD.IADD R3, R7, 0x1, R3 ;  /* 0x0000000107037824 */ /* 0x000fe200078e0203 */
[----:B------:R-:W-:-:S04]  /*22e50*/  LEA R8, P0, R2, UR4, 0x2 ;  /* 0x0000000402087c11 */ /* 0x000fc8000f8010ff */
[----:B------:R-:W-:-:S05]  /*22e60*/  LEA.HI.X R9, R2, UR5, R3, 0x2, P0 ;  /* 0x0000000502097c11 */ /* 0x000fca00080f1403 */
[----:B------:R0:W5:Y:S04]  /*22e70*/  LDG.E R8, desc[UR60][R8.64] ;  /* 0x0000003c08087981 */ /* 0x000168000c1e1900 */
.L_x_3036:
[----:B------:R-:W3:Y:S01]  /*22e80*/  LDL R2, [R1+0x4] ;  /* 0x0000040001027983 */ /* 0x000ee20000100800 */
[----:B------:R-:W-:Y:S01]  /*22e90*/  SHF.L.U32 R3, R11, 0x1f, RZ ;  /* 0x0000001f0b037819 */ /* 0x000fe200000006ff */
[----:B------:R-:W-:Y:S01]  /*22ea0*/  BSSY B2, `(.L_x_3037) ;  /* 0x0000004000027945 */ /* 0x000fe20003800000 */
[----:B---3--:R-:W-:-:S04]  /*22eb0*/  IMAD R2, R12, 0x8, R2 ;  /* 0x000000080c027824 */ /* 0x008fc800078e0202 */
[----:B------:R-:W3:Y:S02]  /*22ec0*/  SYNCS.PHASECHK.TRANS64.TRYWAIT P0, [R2+URZ+0x34840], R3 ;  /* 0x03484003020075a7 */ /* 0x000ee4000800017f */
[----:B---3--:R-:W-:Y:S05]  /*22ed0*/  @!P0 BRA `(.L_x_3038) ;  /* 0x0000003800dc8947 */ /* 0x008fea0003800000 */
.L_x_3154:
[----:B------:R-:W-:Y:S05]  /*22ee0*/  BSYNC B2 ;  /* 0x0000000000027941 */ /* 0x000fea0003800000 */
.L_x_3037:
        /* <DEDUP_REMOVED lines=12> */
.L_x_3040:
[----:B------:R-:W-:Y:S05]  /*22fb0*/  BSYNC B2 ;  /* 0x0000000000027941 */ /* 0x000fea0003800000 */
.L_x_3039:
[----:B------:R-:W4:Y:S04]  /*22fc0*/  LDL R7, [R1+0x8] ;  /* 0x0000080001077983 */ /* 0x000f280000100800 */
[----:B0-----:R-:W4:Y:S04]  /*22fd0*/  LDL R9, [R1+0x4] ;  /* 0x0000040001097983 */ /* 0x001f280000100800 */
[----:B---3--:R-:W3:Y:S01]  /*22fe0*/  LDL R2, [R1+0x1c] ;  /* 0x00001c0001027983 */ /* 0x008ee20000100800 */
[----:B--2---:R-:W-:-:S05]  /*22ff0*/  IMAD.MOV.U32 R11, RZ, RZ, RZ ;  /* 0x000000ffff0b7224 */ /* 0x004fca00078e00ff */
[----:B------:R-:W-:Y:S01]  /*23000*/  R2UR UR10, R11 ;  /* 0x000000000b0a72ca */ /* 0x000fe200000e0000 */
[----:B------:R-:W-:Y:S01]  /*23010*/  UIADD3 UR4, UP0, UR36, 0x370, URZ ;  /* 0x0000037024047890 */ /* 0x000fe2000ff1e03f */
[----:B------:R-:W-:Y:S01]  /*23020*/  PLOP3.LUT P0, PT, PT, PT, PT, 0x80, 0x0 ;  /* 0x000000000000781c */ /* 0x000fe20003f0f070 */
[----:B------:R-:W-:Y:S01]  /*23030*/  UMOV UR6, 0x0 ;  /* 0x0000000000067882 */ /* 0x000fe20000000000 */
[----:B------:R-:W-:Y:S01]  /*23040*/  UMOV UR7, 0x14f00000 ;  /* 0x14f0000000077882 */ /* 0x000fe20000000000 */
[----:B------:R-:W-:Y:S01]  /*23050*/  UIADD3.X UR5, URZ, UR37, URZ, UP0, !UPT ;  /* 0x000000253f057290 */ /* 0x000fe200087fe43f */
[C---:B----4-:R-:W-:Y:S02]  /*23060*/  IMAD R3, R7.reuse, 0x8, R10 ;  /* 0x0000000807037824 */ /* 0x050fe400078e020a */
[----:B------:R-:W-:Y:S02]  /*23070*/  IMAD R7, R7, 0xc000, R9 ;  /* 0x0000c00007077824 */ /* 0x000fe400078e0209 */
[----:B------:R-:W-:-:S02]  /*23080*/  VIADD R3, R3, 0x30 ;  /* 0x0000003003037836 */ /* 0x000fc40000000000 */
[----:B---3--:R-:W-:Y:S02]  /*23090*/  IMAD R2, R6, 0x80, R2 ;  /* 0x0000008006027824 */ /* 0x008fe400078e0202 */
[----:B------:R-:W-:-:S07]  /*230a0*/  VIADD R9, R7, 0x1c400 ;  /* 0x0001c40007097836 */ /* 0x000fce0000000000 */
.L_x_3041:
        /* <DEDUP_REMOVED lines=16> */
.L_x_3042:
        /* <DEDUP_REMOVED lines=15> */
.L_x_3043:
        /* <DEDUP_REMOVED lines=15> */
.L_x_3155:
[----:B------:R-:W-:Y:S05]  /*23390*/  BSYNC B2 ;  /* 0x0000000000027941 */ /* 0x000fea0003800000 */
.L_x_3044:
        /* <DEDUP_REMOVED lines=11> */
.L_x_3047:
[----:B------:R-:W-:Y:S05]  /*23450*/  BSYNC B2 ;  /* 0x0000000000027941 */ /* 0x000fea0003800000 */
.L_x_3046:
        /* <DEDUP_REMOVED lines=13> */
.L_x_3048:
        /* <DEDUP_REMOVED lines=16> */
.L_x_3049:
        /* <DEDUP_REMOVED lines=13> */
.L_x_3035:
[----:B------:R-:W-:Y:S05]  /*23700*/  BSYNC B1 ;  /* 0x0000000000017941 */ /* 0x000fea0003800000 */
.L_x_3034:
[C---:B------:R-:W-:Y:S01]  /*23710*/  ISETP.GT.AND P0, PT, R0.reuse, 0x1, PT ;  /* 0x000000010000780c */ /* 0x040fe20003f04270 */
[----:B------:R-:W-:-:S12]  /*23720*/  VIADD R0, R0, 0xfffffffe ;  /* 0xfffffffe00007836 */ /* 0x000fd80000000000 */
[----:B------:R-:W-:Y:S05]  /*23730*/  @P0 BRA `(.L_x_3050) ;  /* 0xffffffe8008c0947 */ /* 0x000fea000383ffff */
.L_x_2999:
[----:B------:R-:W-:Y:S05]  /*23740*/  BSYNC B0 ;  /* 0x0000000000007941 */ /* 0x000fea0003800000 */
.L_x_2998:
[----:B------:R-:W4:Y:S01]  /*23750*/  S2R R3, SR_TID.X ;  /* 0x0000000000037919 */ /* 0x000f220000002100 */
[----:B------:R-:W-:Y:S01]  /*23760*/  BSSY B0, `(.L_x_3051) ;  /* 0x0000010000007945 */ /* 0x000fe20003800000 */
[----:B----4-:R-:W-:-:S04]  /*23770*/  LOP3.LUT R3, R3, 0x7f, RZ, 0xc0, !PT ;  /* 0x0000007f03037812 */ /* 0x010fc800078ec0ff */
[----:B------:R-:W-:-:S13]  /*23780*/  ISETP.NE.AND P0, PT, R3, RZ, PT ;  /* 0x000000ff0300720c */ /* 0x000fda0003f05270 */
[----:B------:R-:W-:Y:S05]  /*23790*/  @P0 BRA `(.L_x_3052) ;  /* 0x0000000000300947 */ /* 0x000fea0003800000 */
[----:B------:R-:W4:Y:S01]  /*237a0*/  S2R R2, SR_LANEID ;  /* 0x0000000000027919 */ /* 0x000f220000000000 */
[----:B------:R-:W-:Y:S01]  /*237b0*/  VOTEU.ANY UR4, UPT, PT ;  /* 0x0000000000047886 */ /* 0x000fe200038e0100 */
[----:B0-2---:R-:W0:Y:S01]  /*237c0*/  LDC.64 R4, c[0x0][0xc60] ;  /* 0x00031800ff047b82 */ /* 0x005e220000000a00 */
[----:B------:R-:W4:Y:S02]  /*237d0*/  FLO.U32 R0, UR4 ;  /* 0x0000000400007d00 */ /* 0x000f2400080e0000 */
[----:B----4-:R-:W-:-:S06]  /*237e0*/  ISETP.EQ.U32.AND P0, PT, R0, R2, PT ;  /* 0x000000020000720c */ /* 0x010fcc0003f02070 */
[----:B------:R-:W0:Y:S07]  /*237f0*/  POPC R2, UR4 ;  /* 0x0000000400027d09 */ /* 0x000e2e0008000000 */
[----:B0-----:R-:W2:Y:S04]  /*23800*/  @P0 ATOMG.E.ADD.STRONG.GPU PT, R2, desc[UR60][R4.64], R2 ;  /* 0x00000002040209a8 */ /* 0x001ea800081ee1fc */
[----:B--2---:R0:W2:Y:S02]  /*23810*/  SHFL.IDX PT, R2, R2, R0, 0x1f ;  /* 0x00001f0002027589 */ /* 0x0040a400000e0000 */
[----:B0-----:R-:W0:Y:S02]  /*23820*/  S2R R0, SR_LTMASK ;  /* 0x0000000000007919 */ /* 0x001e240000003900 */
[----:B0-----:R-:W-:-:S06]  /*23830*/  LOP3.LUT R0, R0, UR4, RZ, 0xc0, !PT ;  /* 0x0000000400007c12 */ /* 0x001fcc000f8ec0ff */
[----:B------:R-:W2:Y:S02]  /*23840*/  POPC R0, R0 ;  /* 0x0000000000007309 */ /* 0x000ea40000000000 */
[----:B--2---:R-:W-:-:S07]  /*23850*/  IADD3 R16, R2, UR38, R0 ;  /* 0x0000002602107c10 */ /* 0x004fce000fffe000 */
.L_x_3052:
[----:B------:R-:W-:Y:S05]  /*23860*/  BSYNC B0 ;  /* 0x0000000000007941 */ /* 0x000fea0003800000 */
.L_x_3051:
[----:B------:R-:W4:Y:S01]  /*23870*/  LDL R0, [R1+0x20] ;  /* 0x0000200001007983 */ /* 0x000f220000100800 */
[----:B------:R-:W-:Y:S01]  /*23880*/  BSSY B0, `(.L_x_3053) ;  /* 0x0000040000007945 */ /* 0x000fe20003800000 */
[----:B----4-:R-:W-:-:S13]  /*23890*/  LOP3.LUT P0, RZ, R0, 0x1, RZ, 0xc0, !PT ;  /* 0x0000000100ff7812 */ /* 0x010fda000780c0ff */
[----:B------:R-:W-:Y:S05]  /*238a0*/  @!P0 BRA `(.L_x_3054) ;  /* 0x0000000000f48947 */ /* 0x000fea0003800000 */
[----:B0-2---:R-:W2:Y:S04]  /*238b0*/  LDL R4, [R1+0x4] ;  /* 0x0000040001047983 */ /* 0x005ea80000100800 */
[----:B------:R-:W2:Y:S04]  /*238c0*/  LDL R0, [R1+0x8] ;  /* 0x0000080001007983 */ /* 0x000ea80000100800 */
[----:B------:R-:W4:Y:S01]  /*238d0*/  LDL R2, [R1+0x18] ;  /* 0x0000180001027983 */ /* 0x000f220000100800 */
[----:B------:R-:W-:Y:S01]  /*238e0*/  BSSY B1, `(.L_x_3055) ;  /* 0x0000006000017945 */ /* 0x000fe20003800000 */
[----:B------:R-:W-:Y:S01]  /*238f0*/  ISETP.NE.AND P1, PT, R3, RZ, PT ;  /* 0x000000ff0300720c */ /* 0x000fe20003f25270 */
[----:B--2---:R-:W-:Y:S01]  /*23900*/  IMAD R0, R0, 0x8, R4 ;  /* 0x0000000800007824 */ /* 0x004fe200078e0204 */
[----:B----4-:R-:W-:-:S04]  /*23910*/  SHF.L.U32 R2, R2, 0x1f, RZ ;  /* 0x0000001f02027819 */ /* 0x010fc800000006ff */
[----:B------:R-:W0:Y:S02]  /*23920*/  SYNCS.PHASECHK.TRANS64.TRYWAIT P0, [R0+URZ+0x34860], R2 ;  /* 0x03486002000075a7 */ /* 0x000e24000800017f */
[----:B0-----:R-:W-:Y:S05]  /*23930*/  @!P0 BRA `(.L_x_3056) ;  /* 0x00000030006c8947 */ /* 0x001fea0003800000 */
.L_x_3156:
[----:B------:R-:W-:Y:S05]  /*23940*/  BSYNC B1 ;  /* 0x0000000000017941 */ /* 0x000fea0003800000 */
.L_x_3055:
[----:B------:R-:W-:Y:S04]  /*23950*/  BSSY B1, `(.L_x_3057) ;  /* 0x0000009000017945 */ /* 0x000fe80003800000 */
[----:B------:R-:W-:Y:S05]  /*23960*/  @P1 BRA `(.L_x_3058) ;  /* 0x00000000001c1947 */ /* 0x000fea0003800000 */
[----:B------:R-:W2:Y:S01]  /*23970*/  S2R R3, SR_TID.X ;  /* 0x0000000000037919 */ /* 0x000ea20000002100 */
[----:B0-----:R-:W-:-:S04]  /*23980*/  IMAD.MOV.U32 R2, RZ, RZ, 0x8000 ;  /* 0x00008000ff027424 */ /* 0x001fc800078e00ff */
[----:B------:R4:W-:Y:S01]  /*23990*/  SYNCS.ARRIVE.TRANS64 RZ, [R0+URZ+0x34850], R2 ;  /* 0x0348500200ff79a7 */ /* 0x0009e2000800003f */
[----:B--2---:R-:W-:-:S04]  /*239a0*/  LOP3.LUT R3, R3, 0x1f, RZ, 0xc0, !PT ;  /* 0x0000001f03037812 */ /* 0x004fc800078ec0ff */
[----:B------:R-:W-:-:S13]  /*239b0*/  ISETP.NE.AND P0, PT, R3, RZ, PT ;  /* 0x000000ff0300720c */ /* 0x000fda0003f05270 */
[----:B----4-:R-:W-:Y:S05]  /*239c0*/  @!P0 BRA `(.L_x_3058) ;  /* 0x0000000000048947 */ /* 0x010fea0003800000 */
[----:B------:R-:W-:Y:S01]  /*239d0*/  BPT.TRAP 0x1 ;  /* 0x000000040000795c */ /* 0x000fe20000300000 */
.L_x_3058:
[----:B------:R-:W-:Y:S05]  /*239e0*/  BSYNC B1 ;  /* 0x0000000000017941 */ /* 0x000fea0003800000 */
.L_x_3057:
[----:B------:R-:W2:Y:S04]  /*239f0*/  LDL.LU R5, [R1+0x1c] ;  /* 0x00001c0001057983 */ /* 0x000ea80000300800 */
[----:B------:R-:W2:Y:S04]  /*23a00*/  LDL.LU R3, [R1+0x10] ;  /* 0x0000100001037983 */ /* 0x000ea80000300800 */
[----:B------:R-:W4:Y:S04]  /*23a10*/  LDL R4, [R1+0x4] ;  /* 0x0000040001047983 */ /* 0x000f280000100800 */
[----:B0-----:R-:W4:Y:S01]  /*23a20*/  LDL R2, [R1+0x8] ;  /* 0x0000080001027983 */ /* 0x001f220000100800 */
        /* <DEDUP_REMOVED lines=8> */
[----:B----4-:R-:W-:-:S04]  /*23ab0*/  IMAD R2, R2, 0x8000, R4 ;  /* 0x0000800002027824 */ /* 0x010fc800078e0204 */
[----:B------:R-:W-:-:S07]  /*23ac0*/  VIADD R4, R2, 0x400 ;  /* 0x0000040002047836 */ /* 0x000fce0000000000 */
.L_x_3059:
        /* <DEDUP_REMOVED lines=16> */
.L_x_3060:
        /* <DEDUP_REMOVED lines=10> */
[----:B----4-:R-:W-:Y:S05]  /*23c70*/  @P0 BRA.U.ANY `(.L_x_3060) ;  /* 0xfffffffd00d40947 */ /* 0x010fea000393ffff */
.L_x_3054:
[----:B------:R-:W-:Y:S05]  /*23c80*/  BSYNC B0 ;  /* 0x0000000000007941 */ /* 0x000fea0003800000 */
.L_x_3053:
[----:B------:R-:W4:Y:S04]  /*23c90*/  LDL.LU R5, [R1+0x8] ;  /* 0x0000080001057983 */ /* 0x000f280000300800 */
[----:B0-2---:R-:W2:Y:S01]  /*23ca0*/  LDL.LU R4, [R1+0x18] ;  /* 0x0000180001047983 */ /* 0x005ea20000300800 */
[----:B----4-:R-:W-:-:S05]  /*23cb0*/  VIADD R0, R5, 0x1 ;  /* 0x0000000105007836 */ /* 0x010fca0000000000 */
[----:B------:R-:W-:-:S04]  /*23cc0*/  ISETP.NE.AND P0, PT, R0, 0x2, PT ;  /* 0x000000020000780c */ /* 0x000fc80003f05270 */
[----:B------:R-:W-:Y:S02]  /*23cd0*/  SEL R2, RZ, 0x1, P0 ;  /* 0x00000001ff027807 */ /* 0x000fe40000000000 */
[----:B------:R-:W-:Y:S02]  /*23ce0*/  SEL R0, R0, RZ, P0 ;  /* 0x000000ff00007207 */ /* 0x000fe40000000000 */
[----:B--2---:R-:W-:-:S03]  /*23cf0*/  LOP3.LUT R4, R4, R2, RZ, 0x3c, !PT ;  /* 0x0000000204047212 */ /* 0x004fc600078e3cff */
[----:B------:R2:W-:Y:S04]  /*23d00*/  STL [R1+0x8], R0 ;  /* 0x0000080001007387 */ /* 0x0005e80000100800 */
[----:B------:R2:W-:Y:S02]  /*23d10*/  STL [R1+0x18], R4 ;  /* 0x0000180401007387 */ /* 0x0005e40000100800 */
.L_x_2978:
[----:B------:R-:W-:Y:S05]  /*23d20*/  BSYNC B7 ;  /* 0x0000000000077941 */ /* 0x000fea0003800000 */
.L_x_2976:
[----:B--2---:R-:W2:Y:S02]  /*23d30*/  LDL R0, [R1+0x20] ;  /* 0x0000200001007983 */ /* 0x004ea40000100800 */
[----:B--2---:R-:W-:-:S13]  /*23d40*/  LOP3.LUT P0, RZ, R0, 0x2, RZ, 0xc0, !PT ;  /* 0x0000000200ff7812 */ /* 0x004fda000780c0ff */
[----:B------:R-:W-:Y:S05]  /*23d50*/  @!P0 BRA `(.L_x_3061) ;  /* 0x0000000000288947 */ /* 0x000fea0003800000 */
[----:B------:R-:W-:Y:S05]  /*23d60*/  WARPSYNC.ALL ;  /* 0x0000000000007948 */ /* 0x000fea0003800000 */
[----:B------:R-:W2:Y:S08]  /*23d70*/  S2UR UR5, SR_CgaCtaId ;  /* 0x00000000000579c3 */ /* 0x000eb00000008800 */
[----:B------:R-:W-:Y:S06]  /*23d80*/  BAR.SYNC.DEFER_BLOCKING 0x5, 0x180 ;  /* 0x0146000000007b1d */ /* 0x000fec0000010000 */
[----:B------:R-:W-:-:S02]  /*23d90*/  UMOV UR4, 0x400 ;  /* 0x0000040000047882 */ /* 0x000fc40000000000 */
[----:B--2---:R-:W-:-:S06]  /*23da0*/  ULEA UR4, UR5, UR4, 0x18 ;  /* 0x0000000405047291 */ /* 0x004fcc000f8ec03f */
[----:B------:R-:W-:-:S05]  /*23db0*/  IMAD.U32 R0, RZ, RZ, UR4 ;  /* 0x00000004ff007e24 */ /* 0x000fca000f8e00ff */
[----:B------:R4:W2:Y:S04]  /*23dc0*/  LDS.128 R16, [R0+0x348d0] ;  /* 0x0348d00000107984 */ /* 0x0008a80000000c00 */
[----:B------:R4:W-:Y:S01]  /*23dd0*/  STL [R1+0x4], R0 ;  /* 0x0000040001007387 */ /* 0x0009e20000100800 */
[----:B------:R-:W-:Y:S06]  /*23de0*/  BAR.ARV 0x4, 0x180 ;  /* 0x0106000000007b1d */ /* 0x000fec0000002000 */
[----:B------:R-:W-:Y:S05]  /*23df0*/  BRA `(.L_x_3062) ;  /* 0x0000000800d87947 */ /* 0x000fea0003800000 */
.L_x_3061:
[----:B---3--:R-:W2:Y:S01]  /*23e00*/  S2R R6, SR_TID.X ;  /* 0x0000000000067919 */ /* 0x008ea20000002100 */
[----:B------:R-:W-:Y:S01]  /*23e10*/  UMOV UR4, 0xffffffff ;  /* 0xffffffff00047882 */ /* 0x000fe20000000000 */
[----:B--2---:R-:W-:-:S04]  /*23e20*/  LOP3.LUT R6, R6, 0x1f, RZ, 0xc0, !PT ;  /* 0x0000001f06067812 */ /* 0x004fc800078ec0ff */
[----:B------:R-:W-:Y:S01]  /*23e30*/  ISETP.NE.AND P0, PT, R6, 0x1f, PT ;  /* 0x0000001f0600780c */ /* 0x000fe20003f05270 */
[----:B------:R-:W-:-:S12]  /*23e40*/  BRA.DIV UR4, `(.L_x_3063) ;  /* 0x0000002e043c7947 */ /* 0x000fd8000b800000 */
[----:B------:R-:W-:Y:S01]  /*23e50*/  IMAD.IADD R0, R19, 0x1, R6 ;  /* 0x0000000113007824 */ /* 0x000fe200078e0206 */
[----:B------:R-:W-:-:S04]  /*23e60*/  ULDC UR4, c[0x0][0xc3c] ;  /* 0x00030f0000047ab9 */ /* 0x000fc80000000800 */
[----:B------:R-:W-:-:S13]  /*23e70*/  ISETP.GE.OR P1, PT, R0, UR4, !P0 ;  /* 0x0000000400007c0c */ /* 0x000fda000c726670 */
[----:B------:R-:W2:Y:S02]  /*23e80*/  @!P1 LDC.64 R2, c[0x0][0xc80] ;  /* 0x00032000ff029b82 */ /* 0x000ea40000000a00 */
[----:B--2---:R-:W-:-:S06]  /*23e90*/  @!P1 IMAD.WIDE R2, R0, 0x4, R2 ;  /* 0x0000000400029825 */ /* 0x004fcc00078e0202 */
[----:B------:R2:W3:Y:S01]  /*23ea0*/  @!P1 LDG.E R2, desc[UR60][R2.64] ;  /* 0x0000003c02029981 */ /* 0x0004e2000c1e1900 */
[C---:B------:R-:W-:Y:S02]  /*23eb0*/  ISETP.GE.U32.AND P2, PT, R6.reuse, 0x2, PT ;  /* 0x000000020600780c */ /* 0x040fe40003f46070 */
[C---:B------:R-:W-:Y:S01]  /*23ec0*/  ISETP.GE.U32.AND P3, PT, R6.reuse, 0x4, PT ;  /* 0x000000040600780c */ /* 0x040fe20003f66070 */
[----:B------:R-:W-:Y:S01]  /*23ed0*/  SHFL.IDX PT, R5, R16, 0x1, 0x1f ;  /* 0x00201f0010057f89 */ /* 0x000fe200000e0000 */
[C---:B------:R-:W-:Y:S02]  /*23ee0*/  ISETP.GE.U32.AND P4, PT, R6.reuse, 0x8, PT ;  /* 0x000000080600780c */ /* 0x040fe40003f86070 */
[C---:B------:R-:W-:Y:S01]  /*23ef0*/  ISETP.GE.U32.AND P5, PT, R6.reuse, 0x10, PT ;  /* 0x000000100600780c */ /* 0x040fe20003fa6070 */
[----:B--2---:R-:W-:Y:S02]  /*23f00*/  IMAD.MOV.U32 R3, RZ, RZ, RZ ;  /* 0x000000ffff037224 */ /* 0x004fe400078e00ff */
[----:B---3--:R-:W-:Y:S01]  /*23f10*/  @!P1 IMAD.MOV.U32 R3, RZ, RZ, R2 ;  /* 0x000000ffff039224 */ /* 0x008fe200078e0002 */
[----:B------:R-:W-:-:S04]  /*23f20*/  ISETP.NE.AND P1, PT, R6, RZ, PT ;  /* 0x000000ff0600720c */ /* 0x000fc80003f25270 */
[----:B------:R-:W2:Y:S02]  /*23f30*/  SHFL.UP PT, R2, R3, 0x1, RZ ;  /* 0x0420000003027989 */ /* 0x000ea400000e00ff */
[----:B--2---:R-:W-:-:S05]  /*23f40*/  SEL R0, R2, RZ, P1 ;  /* 0x000000ff02007207 */ /* 0x004fca0000800000 */
[----:B------:R-:W-:Y:S02]  /*23f50*/  IMAD.IADD R2, R3, 0x1, R0 ;  /* 0x0000000103027824 */ /* 0x000fe400078e0200 */
[----:B------:R-:W-:Y:S04]  /*23f60*/  SHFL.IDX PT, R0, R16, RZ, 0x1f ;  /* 0x00001fff10007589 */ /* 0x000fe800000e0000 */
[----:B------:R-:W2:Y:S02]  /*23f70*/  SHFL.UP PT, R4, R2, 0x2, RZ ;  /* 0x0440000002047989 */ /* 0x000ea400000e00ff */
[----:B--2---:R-:W-:-:S05]  /*23f80*/  SEL R4, R4, RZ, P2 ;  /* 0x000000ff04047207 */ /* 0x004fca0001000000 */
[----:B------:R-:W-:-:S05]  /*23f90*/  IMAD.IADD R2, R2, 0x1, R4 ;  /* 0x0000000102027824 */ /* 0x000fca00078e0204 */
        /* <DEDUP_REMOVED lines=9> */
[----:B------:R2:W3:Y:S02]  /*24030*/  SHFL.IDX PT, R16, R2, 0x1f, 0x1f ;  /* 0x03e01f0002107f89 */ /* 0x0004e400000e0000 */
.L_x_3166:
[----:B------:R-:W-:Y:S02]  /*24040*/  ULDC UR4, c[0x0][0xc38] ;  /* 0x00030e0000047ab9 */ /* 0x000fe40000000800 */
[----:B------:R-:W-:-:S04]  /*24050*/  IMAD.U32 R4, RZ, RZ, UR4 ;  /* 0x00000004ff047e24 */ /* 0x000fc8000f8e00ff */
[----:B---3--:R-:W-:-:S04]  /*24060*/  IMAD R16, R16, R4, RZ ;  /* 0x0000000410107224 */ /* 0x008fc800078e02ff */
[----:B------:R-:W-:-:S05]  /*24070*/  IMAD.IADD R5, R5, 0x1, R16 ;  /* 0x0000000105057824 */ /* 0x000fca00078e0210 */
[----:B------:R-:W-:-:S13]  /*24080*/  ISETP.GT.AND P6, PT, R5, R0, PT ;  /* 0x000000000500720c */ /* 0x000fda0003fc4270 */
[----:B------:R-:W-:Y:S05]  /*24090*/  @P6 BRA `(.L_x_3064) ;  /* 0x00000000009c6947 */ /* 0x000fea0003800000 */
.L_x_3069:
[----:B--2---:R-:W2:Y:S01]  /*240a0*/  LDC R2, c[0x0][0xc3c] ;  /* 0x00030f00ff027b82 */ /* 0x004ea20000000800 */
[----:B------:R-:W-:-:S05]  /*240b0*/  VIADD R19, R19, 0x1f ;  /* 0x0000001f13137836 */ /* 0x000fca0000000000 */
[----:B--2---:R-:W-:-:S13]  /*240c0*/  ISETP.GE.AND P6, PT, R19, R2, PT ;  /* 0x000000021300720c */ /* 0x004fda0003fc6270 */
[----:B------:R-:W-:Y:S05]  /*240d0*/  @P6 BRA `(.L_x_3065) ;  /* 0x0000000400d46947 */ /* 0x000fea0003800000 */
[----:B------:R-:W2:Y:S01]  /*240e0*/  S2R R3, SR_TID.X ;  /* 0x0000000000037919 */ /* 0x000ea20000002100 */
[----:B------:R-:W-:Y:S01]  /*240f0*/  BSSY B0, `(.L_x_3066) ;  /* 0x0000009000007945 */ /* 0x000fe20003800000 */
[----:B--2---:R-:W-:-:S05]  /*24100*/  LOP3.LUT R3, R3, 0x1f, RZ, 0xc0, !PT ;  /* 0x0000001f03037812 */ /* 0x004fca00078ec0ff */
[----:B------:R-:W-:Y:S02]  /*24110*/  IMAD.IADD R4, R19, 0x1, R3 ;  /* 0x0000000113047824 */ /* 0x000fe400078e0203 */
[----:B------:R-:W-:-:S03]  /*24120*/  IMAD.MOV.U32 R3, RZ, RZ, RZ ;  /* 0x000000ffff037224 */ /* 0x000fc600078e00ff */
[----:B------:R-:W-:-:S13]  /*24130*/  ISETP.GE.OR P6, PT, R4, R2, !P0 ;  /* 0x000000020400720c */ /* 0x000fda00047c6670 */
[----:B------:R-:W-:Y:S05]  /*24140*/  @P6 BRA `(.L_x_3067) ;  /* 0x00000000000c6947 */ /* 0x000fea0003800000 */
[----:B------:R-:W2:Y:S02]  /*24150*/  LDC.64 R2, c[0x0][0xc80] ;  /* 0x00032000ff027b82 */ /* 0x000ea40000000a00 */
[----:B--2---:R-:W-:-:S06]  /*24160*/  IMAD.WIDE R2, R4, 0x4, R2 ;  /* 0x0000000404027825 */ /* 0x004fcc00078e0202 */
[----:B------:R2:W5:Y:S02]  /*24170*/  LDG.E R3, desc[UR60][R2.64] ;  /* 0x0000003c02037981 */ /* 0x000564000c1e1900 */
.L_x_3067:
[----:B------:R-:W-:Y:S05]  /*24180*/  BSYNC B0 ;  /* 0x0000000000007941 */ /* 0x000fea0003800000 */
.L_x_3066:
[----:B------:R-:W-:-:S03]  /*24190*/  UMOV UR4, 0xffffffff ;  /* 0xffffffff00047882 */ /* 0x000fc60000000000 */
[----:B------:R-:W-:Y:S05]  /*241a0*/  BRA.DIV UR4, `(.L_x_3068) ;  /* 0x0000002e04a07947 */ /* 0x000fea000b800000 */
[----:B--2--5:R-:W2:Y:S02]  /*241b0*/  SHFL.UP PT, R2, R3, 0x1, RZ ;  /* 0x0420000003027989 */ /* 0x024ea400000e00ff */
        /* <DEDUP_REMOVED lines=15> */
.L_x_3174:
[----:B------:R-:W-:Y:S02]  /*242b0*/  ULDC UR4, c[0x0][0xc38] ;  /* 0x00030e0000047ab9 */ /* 0x000fe40000000800 */
[----:B------:R-:W-:-:S04]  /*242c0*/  IMAD.U32 R4, RZ, RZ, UR4 ;  /* 0x00000004ff047e24 */ /* 0x000fc8000f8e00ff */
[----:B---3--:R-:W-:-:S04]  /*242d0*/  IMAD R16, R16, R4, RZ ;  /* 0x0000000410107224 */ /* 0x008fc800078e02ff */
[----:B------:R-:W-:-:S05]  /*242e0*/  IMAD.IADD R5, R16, 0x1, R5 ;  /* 0x0000000110057824 */ /* 0x000fca00078e0205 */
[----:B------:R-:W-:-:S13]  /*242f0*/  ISETP.GT.AND P6, PT, R5, R0, PT ;  /* 0x000000000500720c */ /* 0x000fda0003fc4270 */
[----:B------:R-:W-:Y:S05]  /*24300*/  @!P6 BRA `(.L_x_3069) ;  /* 0xfffffffc0064e947 */ /* 0x000fea000383ffff */
.L_x_3064:
[----:B------:R-:W-:Y:S01]  /*24310*/  IMAD.IADD R16, R5, 0x1, -R16 ;  /* 0x0000000105107824 */ /* 0x000fe200078e0a10 */
[----:B------:R-:W-:-:S03]  /*24320*/  UMOV UR4, 0xffffffff ;  /* 0xffffffff00047882 */ /* 0x000fc60000000000 */
[----:B------:R-:W-:-:S05]  /*24330*/  IMAD R5, R2, R4, R16 ;  /* 0x0000000402057224 */ /* 0x000fca00078e0210 */
[----:B------:R-:W-:Y:S01]  /*24340*/  ISETP.GT.AND P6, PT, R5, R0, PT ;  /* 0x000000000500720c */ /* 0x000fe20003fc4270 */
[----:B------:R-:W-:-:S12]  /*24350*/  BRA.DIV UR4, `(.L_x_3070) ;  /* 0x00000032040c7947 */ /* 0x000fd8000b800000 */
[----:B------:R-:W-:-:S04]  /*24360*/  VOTE.ANY R5, PT, !P6 ;  /* 0x0000000000057806 */ /* 0x000fc800070e0100 */
[----:B------:R-:W3:Y:S02]  /*24370*/  POPC R6, R5 ;  /* 0x0000000500067309 */ /* 0x000ee40000000000 */
[----:B---3--:R3:W4:Y:S02]  /*24380*/  SHFL.IDX PT, R17, R3, R6, 0x1f ;  /* 0x00001f0603117589 */ /* 0x00872400000e0000 */
.L_x_3178:
[----:B------:R-:W-:Y:S01]  /*24390*/  ISETP.NE.AND P0, PT, R5, RZ, PT ;  /* 0x000000ff0500720c */ /* 0x000fe20003f05270 */
[----:B------:R-:W-:-:S12]  /*243a0*/  IMAD.MOV.U32 R5, RZ, RZ, RZ ;  /* 0x000000ffff057224 */ /* 0x000fd800078e00ff */
[----:B------:R-:W-:Y:S05]  /*243b0*/  @!P0 BRA `(.L_x_3071) ;  /* 0x0000000000148947 */ /* 0x000fea0003800000 */
[----:B------:R-:W-:Y:S01]  /*243c0*/  UMOV UR4, 0xffffffff ;  /* 0xffffffff00047882 */ /* 0x000fe20000000000 */
[----:B------:R-:W-:Y:S02]  /*243d0*/  VIADD R12, R6, 0xffffffff ;  /* 0xffffffff060c7836 */ /* 0x000fe40000000000 */
[----:B------:R-:W-:Y:S05]  /*243e0*/  BRA.DIV UR4, `(.L_x_3072) ;  /* 0x0000003204307947 */ /* 0x000fea000b800000 */
[----:B--2---:R2:W0:Y:S02]  /*243f0*/  SHFL.IDX PT, R2, R2, R12, 0x1f ;  /* 0x00001f0c02027589 */ /* 0x00442400000e0000 */
.L_x_3181:
[----:B0-----:R-:W-:-:S07]  /*24400*/  IMAD.MOV.U32 R5, RZ, RZ, R2 ;  /* 0x000000ffff057224 */ /* 0x001fce00078e0002 */
.L_x_3071:
[----:B--23--:R-:W2:Y:S01]  /*24410*/  LDC.64 R2, c[0x0][0xc90] ;  /* 0x00032400ff027b82 */ /* 0x00cea20000000a00 */
[----:B------:R-:W-:-:S04]  /*24420*/  IMAD.IADD R19, R6, 0x1, R19 ;  /* 0x0000000106137824 */ /* 0x000fc800078e0213 */
[----:B--2---:R-:W-:-:S05]  /*24430*/  IMAD.WIDE R2, R19, 0x4, R2 ;  /* 0x0000000413027825 */ /* 0x004fca00078e0202 */
[----:B------:R-:W4:Y:S01]  /*24440*/  LDG.E R7, desc[UR60][R2.64] ;  /* 0x0000003c02077981 */ /* 0x000f22000c1e1900 */
[----:B------:R-:W-:-:S04]  /*24450*/  IMAD R16, R5, R4, R16 ;  /* 0x0000000405107224 */ /* 0x000fc800078e0210 */
[----:B------:R-:W-:Y:S02]  /*24460*/  IMAD.IADD R0, R0, 0x1, -R16 ;  /* 0x0000000100007824 */ /* 0x000fe400078e0a10 */
[----:B----4-:R-:W-:-:S05]  /*24470*/  IMAD R6, R17, R7, RZ ;  /* 0x0000000711067224 */ /* 0x010fca00078e02ff */
[----:B-----5:R-:W-:-:S04]  /*24480*/  IABS R8, R6 ;  /* 0x0000000600087213 */ /* 0x020fc80000000000 */
[----:B------:R-:W2:Y:S08]  /*24490*/  I2F.RP R2, R8 ;  /* 0x0000000800027306 */ /* 0x000eb00000209400 */
[----:B--2---:R-:W2:Y:S02]  /*244a0*/  MUFU.RCP R2, R2 ;  /* 0x0000000200027308 */ /* 0x004ea40000001000 */
[----:B--2---:R-:W-:-:S06]  /*244b0*/  VIADD R2, R2, 0xffffffe ;  /* 0x0ffffffe02027836 */ /* 0x004fcc0000000000 */
[----:B------:R-:W2:Y:S02]  /*244c0*/  F2I.FTZ.U32.TRUNC.NTZ R3, R2 ;  /* 0x0000000200037305 */ /* 0x000ea4000021f000 */
[----:B--2---:R-:W-:-:S04]  /*244d0*/  IMAD.MOV R2, RZ, RZ, -R3 ;  /* 0x000000ffff027224 */ /* 0x004fc800078e0a03 */
        /* <DEDUP_REMOVED lines=53> */
.L_x_3065:
[----:B------:R-:W-:Y:S01]  /*24830*/  UMOV UR4, URZ ;  /* 0x0000003f00047c82 */ /* 0x000fe20008000000 */
[----:B------:R-:W-:Y:S01]  /*24840*/  UMOV UR5, URZ ;  /* 0x0000003f00057c82 */ /* 0x000fe20008000000 */
[----:B------:R-:W-:Y:S01]  /*24850*/  ULDC UR6, c[0x0][0xc3c] ;  /* 0x00030f0000067ab9 */ /* 0x000fe20000000800 */
[----:B------:R-:W-:Y:S02]  /*24860*/  IMAD.MOV.U32 R16, RZ, RZ, R0 ;  /* 0x000000ffff107224 */ /* 0x000fe400078e0000 */
[----:B------:R-:W-:Y:S02]  /*24870*/  IMAD.U32 R17, RZ, RZ, UR4 ;  /* 0x00000004ff117e24 */ /* 0x000fe4000f8e00ff */
[----:B------:R-:W-:Y:S02]  /*24880*/  IMAD.U32 R18, RZ, RZ, UR5 ;  /* 0x00000005ff127e24 */ /* 0x000fe4000f8e00ff */
[----:B------:R-:W-:-:S07]  /*24890*/  IMAD.U32 R19, RZ, RZ, UR6 ;  /* 0x00000006ff137e24 */ /* 0x000fce000f8e00ff */
.L_x_3073:
        /* <DEDUP_REMOVED lines=12> */
.L_x_3062:
[----:B------:R-:W-:Y:S02]  /*24960*/  ULDC UR4, c[0x0][0xc3c] ;  /* 0x00030f0000047ab9 */ /* 0x000fe40000000800 */
[----:B--2---:R-:W-:-:S13]  /*24970*/  ISETP.GE.AND P0, PT, R19, UR4, PT ;  /* 0x0000000413007c0c */ /* 0x004fda000bf06270 */
[----:B------:R-:W-:Y:S05]  /*24980*/  @!P0 BRA `(.L_x_3074) ;  /* 0xffffff9400208947 */ /* 0x000fea000383ffff */
[----:B------:R-:W-:Y:S05]  /*24990*/  BSYNC B8 ;  /* 0x0000000000087941 */ /* 0x000fea0003800000 */
.L_x_2934:
[----:B----4-:R-:W2:Y:S01]  /*249a0*/  LDL.LU R0, [R1+0x50] ;  /* 0x0000500001007983 */ /* 0x010ea20000300800 */
[----:B------:R-:W-:Y:S01]  /*249b0*/  BSSY B0, `(.L_x_3075) ;  /* 0x000000b000007945 */ /* 0x000fe20003800000 */
[----:B------:R-:W4:Y:S01]  /*249c0*/  S2R R5, SR_CgaCtaId ;  /* 0x0000000000057919 */ /* 0x000f220000008800 */
[----:B--2---:R-:W-:-:S05]  /*249d0*/  VIADD R0, R0, 0x1 ;  /* 0x0000000100007836 */ /* 0x004fca0000000000 */
[----:B0-----:R-:W-:-:S04]  /*249e0*/  LEA.HI R2, R0, R0, RZ, 0x1 ;  /* 0x0000000000027211 */ /* 0x001fc800078f08ff */
[----:B------:R-:W-:-:S05]  /*249f0*/  LOP3.LUT R3, R2, 0xfffffffe, RZ, 0xc0, !PT ;  /* 0xfffffffe02037812 */ /* 0x000fca00078ec0ff */
[----:B------:R-:W-:Y:S01]  /*24a00*/  IMAD.IADD R3, R0, 0x1, -R3 ;  /* 0x0000000100037824 */ /* 0x000fe200078e0a03 */
[----:B------:R-:W-:-:S04]  /*24a10*/  MOV R0, 0x400 ;  /* 0x0000040000007802 */ /* 0x000fc80000000f00 */
[----:B----4-:R-:W-:Y:S02]  /*24a20*/  LEA R0, R5, R0, 0x18 ;  /* 0x0000000005007211 */ /* 0x010fe400078ec0ff */
[----:B------:R-:W-:-:S04]  /*24a30*/  SHF.L.U32 R3, R3, 0x1f, RZ ;  /* 0x0000001f03037819 */ /* 0x000fc800000006ff */
[----:B------:R-:W0:Y:S02]  /*24a40*/  SYNCS.PHASECHK.TRANS64.TRYWAIT P0, [R0+URZ+0x34820], R3 ;  /* 0x03482003000075a7 */ /* 0x000e24000800017f */
[----:B0-----:R-:W-:Y:S05]  /*24a50*/  @!P0 BRA `(.L_x_3076) ;  /* 0x0000002800bc8947 */ /* 0x001fea0003800000 */
.L_x_3182:
[----:B------:R-:W-:Y:S05]  /*24a60*/  BSYNC B0 ;  /* 0x0000000000007941 */ /* 0x000fea0003800000 */
.L_x_3075:
[----:B------:R-:W-:-:S03]  /*24a70*/  UMOV UR4, 0xffffffff ;  /* 0xffffffff00047882 */ /* 0x000fc60000000000 */
[----:B------:R-:W-:Y:S05]  /*24a80*/  BRA.DIV UR4, `(.L_x_3077) ;  /* 0x0000002a04c47947 */ /* 0x000fea000b800000 */
[----:B------:R-:W2:Y:S02]  /*24a90*/  S2R R2, SR_TID.X ;  /* 0x0000000000027919 */ /* 0x000ea40000002100 */
[----:B--2---:R-:W-:-:S04]  /*24aa0*/  SHF.R.U32.HI R2, RZ, 0x5, R2 ;  /* 0x00000005ff027819 */ /* 0x004fc80000011602 */
[----:B------:R-:W-:-:S05]  /*24ab0*/  LOP3.LUT R2, R2, 0x3, RZ, 0xc0, !PT ;  /* 0x0000000302027812 */ /* 0x000fca00078ec0ff */
[----:B------:R2:W4:Y:S02]  /*24ac0*/  SHFL.IDX PT, R14, R2, RZ, 0x1f ;  /* 0x00001fff020e7589 */ /* 0x00052400000e0000 */
.L_x_3185:
[----:B----4-:R-:W-:-:S13]  /*24ad0*/  ISETP.NE.AND P0, PT, R14, RZ, PT ;  /* 0x000000ff0e00720c */ /* 0x010fda0003f05270 */
[----:B------:R-:W-:Y:S05]  /*24ae0*/  @P0 BRA `(.L_x_2700) ;  /* 0x00000000009c0947 */ /* 0x000fea0003800000 */
[----:B------:R-:W-:-:S03]  /*24af0*/  UMOV UR4, 0xffffffff ;  /* 0xffffffff00047882 */ /* 0x000fc60000000000 */
[----:B------:R-:W-:Y:S05]  /*24b00*/  BRA.DIV UR4, `(.L_x_3078) ;  /* 0x0000002a04d87947 */ /* 0x000fea000b800000 */
[----:B------:R-:W-:-:S13]  /*24b10*/  ELECT P6, URZ, PT ;  /* 0x00000000003f782f */ /* 0x000fda00038c0000 */
.L_x_3188:
        /* <DEDUP_REMOVED lines=8> */
.L_x_3079:
[----:B0-----:R-:W3:Y:S04]  /*24ba0*/  LDL R3, [R1+0x8] ;  /* 0x0000080001037983 */ /* 0x001ee80000100800 */
[----:B------:R-:W2:Y:S01]  /*24bb0*/  LDL.LU R7, [R1+0x18] ;  /* 0x0000180001077983 */ /* 0x000ea20000300800 */
        /* <DEDUP_REMOVED lines=12> */
.L_x_3189:
[----:B------:R-:W2:Y:S02]  /*24c80*/  SYNCS.PHASECHK.TRANS64.TRYWAIT P0, [R7+URZ], R2 ;  /* 0x00000002070075a7 */ /* 0x000ea4000800017f */
[----:B--2---:R-:W-:Y:S05]  /*24c90*/  @!P0 BRA `(.L_x_3081) ;  /* 0x0000002800a88947 */ /* 0x004fea0003800000 */
.L_x_3190:
[----:B------:R-:W-:Y:S05]  /*24ca0*/  @!P2 BRA `(.L_x_3082) ;  /* 0x000000000004a947 */ /* 0x000fea0003800000 */
[----:B------:R-:W-:Y:S01]  /*24cb0*/  BPT.TRAP 0x1 ;  /* 0x000000040000795c */ /* 0x000fe20000300000 */
.L_x_3082:
[----:B------:R-:W3:Y:S01]  /*24cc0*/  LDL.LU R4, [R1+0x8] ;  /* 0x0000080001047983 */ /* 0x000ee20000300800 */
[----:B------:R-:W-:-:S04]  /*24cd0*/  VIADD R0, R0, 0x34860 ;  /* 0x0003486000007836 */ /* 0x000fc80000000000 */
[----:B---3--:R-:W-:-:S04]  /*24ce0*/  IMAD R4, R4, 0x8, R0 ;  /* 0x0000000804047824 */ /* 0x008fc800078e0200 */
[----:B------:R-:W3:Y:S02]  /*24cf0*/  SYNCS.PHASECHK.TRANS64.TRYWAIT P0, [R4+URZ], R5 ;  /* 0x00000005040075a7 */ /* 0x000ee4000800017f */
[----:B---3--:R-:W-:Y:S05]  /*24d00*/  @!P0 BRA `(.L_x_3083) ;  /* 0x0000002800a08947 */ /* 0x008fea0003800000 */
.L_x_3191:
[----:B------:R-:W-:-:S07]  /*24d10*/  IMAD R3, R3, 0x8, R0 ;  /* 0x0000000803037824 */ /* 0x000fce00078e0200 */
.L_x_3084:
[----:B----4-:R4:W0:Y:S02]  /*24d20*/  SYNCS.PHASECHK.TRANS64.TRYWAIT P0, [R3+URZ], R2 ;  /* 0x00000002030075a7 */ /* 0x010824000800017f */
[----:B0-----:R-:W-:Y:S05]  /*24d30*/  @!P0 NANOSLEEP.SYNCS 0x989680 ;  /* 0x009896800000895d */ /* 0x001fea0003900000 */
[----:B------:R-:W0:Y:S02]  /*24d40*/  @!P0 SYNCS.PHASECHK.TRANS64 P0, [R3+URZ], R2 ;  /* 0x00000002030085a7 */ /* 0x000e24000800007f */
[----:B0-----:R-:W-:Y:S05]  /*24d50*/  @!P0 BRA `(.L_x_3084) ;  /* 0xfffffffc00f08947 */ /* 0x001fea000383ffff */
.L_x_2700:
[----:B------:R-:W-:Y:S05]  /*24d60*/  BSYNC B9 ;  /* 0x0000000000097941 */ /* 0x000fea0003800000 */
.L_x_2697:
[----:B------:R-:W-:Y:S05]  /*24d70*/  EXIT ;  /* 0x000000000000794d */ /* 0x000fea0003800000 */
.L_x_2718:
[----:B-1----:R1:W2:Y:S02]  /*24d80*/  SYNCS.PHASECHK.TRANS64.TRYWAIT P5, [R3+URZ+0x34890], R0 ;  /* 0x03489000030075a7 */ /* 0x0022a400080a017f */
[----:B--2---:R-:W-:Y:S05]  /*24d90*/  @!P5 NANOSLEEP.SYNCS 0x989680 ;  /* 0x009896800000d95d */ /* 0x004fea0003900000 */
[----:B------:R-:W2:Y:S02]  /*24da0*/  @!P5 SYNCS.PHASECHK.TRANS64 P5, [R3+URZ+0x34890], R0 ;  /* 0x034890000300d5a7 */ /* 0x000ea400080a007f */
[----:B--2---:R-:W-:Y:S05]  /*24db0*/  @!P5 BRA `(.L_x_2718) ;  /* 0xfffffffc00f0d947 */ /* 0x004fea000383ffff */
[----:B------:R-:W-:Y:S05]  /*24dc0*/  BRA `(.L_x_3085) ;  /* 0xfffffde800a07947 */ /* 0x000fea000383ffff */
.L_x_2772:
[----:B-1----:R1:W3:Y:S02]  /*24dd0*/  SYNCS.PHASECHK.TRANS64.TRYWAIT P5, [R3+URZ+0x34890], R0 ;  /* 0x03489000030075a7 */ /* 0x0022e400080a017f */
[----:B---3--:R-:W-:Y:S05]  /*24de0*/  @!P5 NANOSLEEP.SYNCS 0x989680 ;  /* 0x009896800000d95d */ /* 0x008fea0003900000 */
[----:B------:R-:W3:Y:S02]  /*24df0*/  @!P5 SYNCS.PHASECHK.TRANS64 P5, [R3+URZ+0x34890], R0 ;  /* 0x034890000300d5a7 */ /* 0x000ee400080a007f */
[----:B---3--:R-:W-:Y:S05]  /*24e00*/  @!P5 BRA `(.L_x_2772) ;  /* 0xfffffffc00f0d947 */ /* 0x008fea000383ffff */
[----:B------:R-:W-:Y:S05]  /*24e10*/  BRA `(.L_x_3086) ;  /* 0xfffffe2000007947 */ /* 0x000fea000383ffff */
.L_x_2797:
[----:B-1----:R1:W2:Y:S02]  /*24e20*/  SYNCS.PHASECHK.TRANS64.TRYWAIT P4, [R3+URZ+0x34890], R0 ;  /* 0x03489000030075a7 */ /* 0x0022a4000808017f */
[----:B--2---:R-:W-:Y:S05]  /*24e30*/  @!P4 NANOSLEEP.SYNCS 0x989680 ;  /* 0x009896800000c95d */ /* 0x004fea0003900000 */
[----:B------:R-:W2:Y:S02]  /*24e40*/  @!P4 SYNCS.PHASECHK.TRANS64 P4, [R3+URZ+0x34890], R0 ;  /* 0x034890000300c5a7 */ /* 0x000ea4000808007f */
[----:B--2---:R-:W-:Y:S05]  /*24e50*/  @!P4 BRA `(.L_x_2797) ;  /* 0xfffffffc00f0c947 */ /* 0x004fea000383ffff */
[----:B------:R-:W-:Y:S05]  /*24e60*/  BRA `(.L_x_3087) ;  /* 0xfffffe5000b87947 */ /* 0x000fea000383ffff */
.L_x_2803:
[----:B0-----:R0:W2:Y:S02]  /*24e70*/  SYNCS.PHASECHK.TRANS64.TRYWAIT P4, [R3+URZ+0x348b0], R0 ;  /* 0x0348b000030075a7 */ /* 0x0010a4000808017f */
[----:B--2---:R-:W-:Y:S05]  /*24e80*/  @!P4 NANOSLEEP.SYNCS 0x989680 ;  /* 0x009896800000c95d */ /* 0x004fea0003900000 */
[----:B------:R-:W2:Y:S02]  /*24e90*/  @!P4 SYNCS.PHASECHK.TRANS64 P4, [R3+URZ+0x348b0], R0 ;  /* 0x0348b0000300c5a7 */ /* 0x000ea4000808007f */
[----:B--2---:R-:W-:Y:S05]  /*24ea0*/  @!P4 BRA `(.L_x_2803) ;  /* 0xfffffffc00f0c947 */ /* 0x004fea000383ffff */
[----:B------:R-:W-:Y:S05]  /*24eb0*/  BRA `(.L_x_3088) ;  /* 0xfffffe5400b87947 */ /* 0x000fea000383ffff */
.L_x_2821:
        /* <DEDUP_REMOVED lines=8> */
.L_x_3090:
[----:B------:R-:W-:Y:S05]  /*24f40*/  BSYNC B1 ;  /* 0x0000000000017941 */ /* 0x000fea0003800000 */
.L_x_3089:
        /* <DEDUP_REMOVED lines=8> */
.L_x_3091:
[----:B------:R-:W-:Y:S02]  /*24fd0*/  IMAD.MOV.U32 R13, RZ, RZ, R8 ;  /* 0x000000ffff0d7224 */ /* 0x000fe400078e0008 */
[----:B------:R-:W-:-:S07]  /*24fe0*/  IMAD.MOV.U32 R0, RZ, RZ, R14 ;  /* 0x000000ffff007224 */ /* 0x000fce00078e000e */
[----:B------:R-:W-:Y:S05]  /*24ff0*/  WARPSYNC.COLLECTIVE R15, `(.L_x_3092) ;  /* 0x000000000f087348 */ /* 0x000fea0003c00000 */
[----:B------:R0:W1:Y:S02]  /*25000*/  SHFL.IDX P6, R14, R13, R12, R11 ;  /* 0x0000000c0d0e7389 */ /* 0x00006400000c000b */
[----:B01----:R-:W-:Y:S01]  /*25010*/  ENDCOLLECTIVE ;  /* 0x000000000000791b */ /* 0x003fe20003800000 */
.L_x_3092:
[----:B------:R-:W-:Y:S02]  /*25020*/  IMAD.MOV.U32 R13, RZ, RZ, R4 ;  /* 0x000000ffff0d7224 */ /* 0x000fe400078e0004 */
[----:B------:R-:W-:-:S07]  /*25030*/  IMAD.MOV.U32 R5, RZ, RZ, R14 ;  /* 0x000000ffff057224 */ /* 0x000fce00078e000e */
[----:B------:R-:W-:Y:S05]  /*25040*/  WARPSYNC.COLLECTIVE R15, `(.L_x_3093) ;  /* 0x000000000f087348 */ /* 0x000fea0003c00000 */
[----:B------:R0:W1:Y:S02]  /*25050*/  SHFL.IDX P6, R14, R13, R12, R11 ;  /* 0x0000000c0d0e7389 */ /* 0x00006400000c000b */
[----:B01----:R-:W-:Y:S01]  /*25060*/  ENDCOLLECTIVE ;  /* 0x000000000000791b */ /* 0x003fe20003800000 */
.L_x_3093:
[----:B------:R-:W-:Y:S05]  /*25070*/  BRA `(.L_x_3094) ;  /* 0xfffffe6400247947 */ /* 0x000fea000383ffff */
.L_x_2824:
        /* <DEDUP_REMOVED lines=8> */
.L_x_3096:
[----:B------:R-:W-:Y:S05]  /*25100*/  BSYNC B1 ;  /* 0x0000000000017941 */ /* 0x000fea0003800000 */
.L_x_3095:
        /* <DEDUP_REMOVED lines=8> */
.L_x_3097:
[----:B------:R-:W-:Y:S02]  /*25190*/  IMAD.MOV.U32 R13, RZ, RZ, R8 ;  /* 0x000000ffff0d7224 */ /* 0x000fe400078e0008 */
[----:B------:R-:W-:-:S07]  /*251a0*/  IMAD.MOV.U32 R0, RZ, RZ, R14 ;  /* 0x000000ffff007224 */ /* 0x000fce00078e000e */
[----:B------:R-:W-:Y:S05]  /*251b0*/  WARPSYNC.COLLECTIVE R15, `(.L_x_3098) ;  /* 0x000000000f087348 */ /* 0x000fea0003c00000 */
[----:B------:R0:W1:Y:S02]  /*251c0*/  SHFL.IDX P6, R14, R13, R12, R11 ;  /* 0x0000000c0d0e7389 */ /* 0x00006400000c000b */
[----:B01----:R-:W-:Y:S01]  /*251d0*/  ENDCOLLECTIVE ;  /* 0x000000000000791b */ /* 0x003fe20003800000 */
.L_x_3098:
[----:B------:R-:W-:Y:S02]  /*251e0*/  IMAD.MOV.U32 R13, RZ, RZ, R4 ;  /* 0x000000ffff0d7224 */ /* 0x000fe400078e0004 */
[----:B------:R-:W-:-:S07]  /*251f0*/  IMAD.MOV.U32 R5, RZ, RZ, R14 ;  /* 0x000000ffff057224 */ /* 0x000fce00078e000e */
[----:B------:R-:W-:Y:S05]  /*25200*/  WARPSYNC.COLLECTIVE R15, `(.L_x_3099) ;  /* 0x000000000f087348 */ /* 0x000fea0003c00000 */
[----:B------:R0:W1:Y:S02]  /*25210*/  SHFL.IDX P6, R14, R13, R12, R11 ;  /* 0x0000000c0d0e7389 */ /* 0x00006400000c000b */
[----:B01----:R-:W-:Y:S01]  /*25220*/  ENDCOLLECTIVE ;  /* 0x000000000000791b */ /* 0x003fe20003800000 */
.L_x_3099:
[----:B------:R-:W-:Y:S01]  /*25230*/  IMAD.MOV.U32 R4, RZ, RZ, R14 ;  /* 0x000000ffff047224 */ /* 0x000fe200078e000e */
[----:B------:R-:W-:Y:S06]  /*25240*/  BRA `(.L_x_3100) ;  /* 0xfffffe6800d87947 */ /* 0x000fec000383ffff */
.L_x_2828:
[----:B0-----:R0:W1:Y:S02]  /*25250*/  SYNCS.PHASECHK.TRANS64.TRYWAIT P0, [R16+URZ+0x34800], R5 ;  /* 0x03480005100075a7 */ /* 0x001064000800017f */
[----:B-1----:R-:W-:Y:S05]  /*25260*/  @!P0 NANOSLEEP.SYNCS 0x989680 ;  /* 0x009896800000895d */ /* 0x002fea0003900000 */
[----:B------:R-:W1:Y:S02]  /*25270*/  @!P0 SYNCS.PHASECHK.TRANS64 P0, [R16+URZ+0x34800], R5 ;  /* 0x03480005100085a7 */ /* 0x000e64000800007f */
[----:B-1----:R-:W-:Y:S05]  /*25280*/  @!P0 BRA `(.L_x_2828) ;  /* 0xfffffffc00f08947 */ /* 0x002fea000383ffff */
[----:B------:R-:W-:Y:S05]  /*25290*/  BRA `(.L_x_3101) ;  /* 0xfffffe7400047947 */ /* 0x000fea000383ffff */
.L_x_2852:
        /* <DEDUP_REMOVED lines=8> */
.L_x_3103:
[----:B------:R-:W-:Y:S05]  /*25320*/  BSYNC B1 ;  /* 0x0000000000017941 */ /* 0x000fea0003800000 */
.L_x_3102:
        /* <DEDUP_REMOVED lines=8> */
.L_x_3104:
[----:B------:R-:W-:Y:S02]  /*253b0*/  IMAD.MOV.U32 R13, RZ, RZ, R7 ;  /* 0x000000ffff0d7224 */ /* 0x000fe400078e0007 */
[----:B------:R-:W-:-:S07]  /*253c0*/  IMAD.MOV.U32 R0, RZ, RZ, R14 ;  /* 0x000000ffff007224 */ /* 0x000fce00078e000e */
[----:B------:R-:W-:Y:S05]  /*253d0*/  WARPSYNC.COLLECTIVE R15, `(.L_x_3105) ;  /* 0x000000000f087348 */ /* 0x000fea0003c00000 */
[----:B------:R0:W1:Y:S02]  /*253e0*/  SHFL.IDX P6, R14, R13, R12, R11 ;  /* 0x0000000c0d0e7389 */ /* 0x00006400000c000b */
[----:B01----:R-:W-:Y:S01]  /*253f0*/  ENDCOLLECTIVE ;  /* 0x000000000000791b */ /* 0x003fe20003800000 */
.L_x_3105:
[----:B------:R-:W-:Y:S02]  /*25400*/  IMAD.MOV.U32 R13, RZ, RZ, R9 ;  /* 0x000000ffff0d7224 */ /* 0x000fe400078e0009 */
[----:B------:R-:W-:-:S07]  /*25410*/  IMAD.MOV.U32 R5, RZ, RZ, R14 ;  /* 0x000000ffff057224 */ /* 0x000fce00078e000e */
[----:B------:R-:W-:Y:S05]  /*25420*/  WARPSYNC.COLLECTIVE R15, `(.L_x_3106) ;  /* 0x000000000f087348 */ /* 0x000fea0003c00000 */
[----:B------:R0:W1:Y:S02]  /*25430*/  SHFL.IDX P6, R14, R13, R12, R11 ;  /* 0x0000000c0d0e7389 */ /* 0x00006400000c000b */
[----:B01----:R-:W-:Y:S01]  /*25440*/  ENDCOLLECTIVE ;  /* 0x000000000000791b */ /* 0x003fe20003800000 */
.L_x_3106:
[----:B------:R-:W-:Y:S02]  /*25450*/  IMAD.MOV.U32 R12, RZ, RZ, R0 ;  /* 0x000000ffff0c7224 */ /* 0x000fe400078e0000 */
[----:B------:R-:W-:Y:S01]  /*25460*/  IMAD.MOV.U32 R13, RZ, RZ, R3 ;  /* 0x000000ffff0d7224 */ /* 0x000fe200078e0003 */
[----:B------:R-:W-:Y:S06]  /*25470*/  BRA `(.L_x_3107) ;  /* 0xfffffe9800987947 */ /* 0x000fec000383ffff */
.L_x_2855:
        /* <DEDUP_REMOVED lines=8> */
.L_x_3109:
[----:B------:R-:W-:Y:S05]  /*25500*/  BSYNC B1 ;  /* 0x0000000000017941 */ /* 0x000fea0003800000 */
.L_x_3108:
        /* <DEDUP_REMOVED lines=8> */
.L_x_3110:
[----:B------:R-:W-:Y:S02]  /*25590*/  IMAD.MOV.U32 R61, RZ, RZ, R3 ;  /* 0x000000ffff3d7224 */ /* 0x000fe400078e0003 */
[----:B------:R-:W-:Y:S02]  /*255a0*/  IMAD.MOV.U32 R13, RZ, RZ, R7 ;  /* 0x000000ffff0d7224 */ /* 0x000fe400078e0007 */
[----:B------:R-:W-:-:S07]  /*255b0*/  IMAD.MOV.U32 R0, RZ, RZ, R14 ;  /* 0x000000ffff007224 */ /* 0x000fce00078e000e */
[----:B------:R-:W-:Y:S05]  /*255c0*/  WARPSYNC.COLLECTIVE R15, `(.L_x_3111) ;  /* 0x000000000f087348 */ /* 0x000fea0003c00000 */
[----:B------:R0:W1:Y:S02]  /*255d0*/  SHFL.IDX P6, R14, R13, R12, R11 ;  /* 0x0000000c0d0e7389 */ /* 0x00006400000c000b */
[----:B01----:R-:W-:Y:S01]  /*255e0*/  ENDCOLLECTIVE ;  /* 0x000000000000791b */ /* 0x003fe20003800000 */
.L_x_3111:
[----:B------:R-:W-:Y:S02]  /*255f0*/  IMAD.MOV.U32 R60, RZ, RZ, R0 ;  /* 0x000000ffff3c7224 */ /* 0x000fe400078e0000 */
[----:B------:R-:W-:Y:S02]  /*25600*/  IMAD.MOV.U32 R13, RZ, RZ, R9 ;  /* 0x000000ffff0d7224 */ /* 0x000fe400078e0009 */
[----:B------:R-:W-:-:S07]  /*25610*/  IMAD.MOV.U32 R7, RZ, RZ, R14 ;  /* 0x000000ffff077224 */ /* 0x000fce00078e000e */
[----:B------:R-:W-:Y:S05]  /*25620*/  WARPSYNC.COLLECTIVE R15, `(.L_x_3112) ;  /* 0x000000000f087348 */ /* 0x000fea0003c00000 */
[----:B------:R0:W1:Y:S02]  /*25630*/  SHFL.IDX P6, R14, R13, R12, R11 ;  /* 0x0000000c0d0e7389 */ /* 0x00006400000c000b */
[----:B01----:R-:W-:Y:S01]  /*25640*/  ENDCOLLECTIVE ;  /* 0x000000000000791b */ /* 0x003fe20003800000 */
.L_x_3112:
[----:B------:R-:W-:Y:S05]  /*25650*/  BRA `(.L_x_3113) ;  /* 0xfffffe9c00c87947 */ /* 0x000fea000383ffff */
.L_x_2859:
[----:B0-----:R0:W1:Y:S02]  /*25660*/  SYNCS.PHASECHK.TRANS64.TRYWAIT P0, [R16+URZ+0x34800], R61 ;  /* 0x0348003d100075a7 */ /* 0x001064000800017f */
[----:B-1----:R-:W-:Y:S05]  /*25670*/  @!P0 NANOSLEEP.SYNCS 0x989680 ;  /* 0x009896800000895d */ /* 0x002fea0003900000 */
[----:B------:R-:W1:Y:S02]  /*25680*/  @!P0 SYNCS.PHASECHK.TRANS64 P0, [R16+URZ+0x34800], R61 ;  /* 0x0348003d100085a7 */ /* 0x000e64000800007f */
[----:B-1----:R-:W-:Y:S05]  /*25690*/  @!P0 BRA `(.L_x_2859) ;  /* 0xfffffffc00f08947 */ /* 0x002fea000383ffff */
[----:B------:R-:W-:Y:S05]  /*256a0*/  BRA `(.L_x_3114) ;  /* 0xfffffea4004c7947 */ /* 0x000fea000383ffff */
.L_x_2873:
[----:B-1----:R1:W2:Y:S02]  /*256b0*/  SYNCS.PHASECHK.TRANS64.TRYWAIT P2, [R3+URZ+0x34830], R0 ;  /* 0x03483000030075a7 */ /* 0x0022a4000804017f */
[----:B--2---:R-:W-:Y:S05]  /*256c0*/  @!P2 NANOSLEEP.SYNCS 0x989680 ;  /* 0x009896800000a95d */ /* 0x004fea0003900000 */
[----:B------:R-:W2:Y:S02]  /*256d0*/  @!P2 SYNCS.PHASECHK.TRANS64 P2, [R3+URZ+0x34830], R0 ;  /* 0x034830000300a5a7 */ /* 0x000ea4000804007f */
[----:B--2---:R-:W-:Y:S05]  /*256e0*/  @!P2 BRA `(.L_x_2873) ;  /* 0xfffffffc00f0a947 */ /* 0x004fea000383ffff */
[----:B------:R-:W-:Y:S05]  /*256f0*/  BRA `(.L_x_2872) ;  /* 0xfffffecc00c47947 */ /* 0x000fea000383ffff */
.L_x_2880:
[----:B-1----:R1:W2:Y:S02]  /*25700*/  SYNCS.PHASECHK.TRANS64.TRYWAIT P3, [R15+URZ+0x34830], R0 ;  /* 0x034830000f0075a7 */ /* 0x0022a4000806017f */
[----:B--2---:R-:W-:Y:S05]  /*25710*/  @!P3 NANOSLEEP.SYNCS 0x989680 ;  /* 0x009896800000b95d */ /* 0x004fea0003900000 */
[----:B------:R-:W2:Y:S02]  /*25720*/  @!P3 SYNCS.PHASECHK.TRANS64 P3, [R15+URZ+0x34830], R0 ;  /* 0x034830000f00b5a7 */ /* 0x000ea4000806007f */
[----:B--2---:R-:W-:Y:S05]  /*25730*/  @!P3 BRA `(.L_x_2880) ;  /* 0xfffffffc00f0b947 */ /* 0x004fea000383ffff */
[----:B------:R-:W-:Y:S05]  /*25740*/  BRA `(.L_x_2879) ;  /* 0xfffffef800187947 */ /* 0x000fea000383ffff */
.L_x_2885:
[----:B-1----:R1:W2:Y:S02]  /*25750*/  SYNCS.PHASECHK.TRANS64.TRYWAIT P3, [R12+URZ+0x34850], R0 ;  /* 0x034850000c0075a7 */ /* 0x0022a4000806017f */
[----:B--2---:R-:W-:Y:S05]  /*25760*/  @!P3 NANOSLEEP.SYNCS 0x989680 ;  /* 0x009896800000b95d */ /* 0x004fea0003900000 */
[----:B------:R-:W2:Y:S02]  /*25770*/  @!P3 SYNCS.PHASECHK.TRANS64 P3, [R12+URZ+0x34850], R0 ;  /* 0x034850000c00b5a7 */ /* 0x000ea4000806007f */
[----:B--2---:R-:W-:Y:S05]  /*25780*/  @!P3 BRA `(.L_x_2885) ;  /* 0xfffffffc00f0b947 */ /* 0x004fea000383ffff */
[----:B------:R-:W-:Y:S05]  /*25790*/  BRA `(.L_x_2884) ;  /* 0xffffff0400107947 */ /* 0x000fea000383ffff */
.L_x_2893:
[----:B-1----:R1:W2:Y:S02]  /*257a0*/  SYNCS.PHASECHK.TRANS64.TRYWAIT P2, [R0+URZ+0x34830], R11 ;  /* 0x0348300b000075a7 */ /* 0x0022a4000804017f */
[----:B--2---:R-:W-:Y:S05]  /*257b0*/  @!P2 NANOSLEEP.SYNCS 0x989680 ;  /* 0x009896800000a95d */ /* 0x004fea0003900000 */
[----:B------:R-:W2:Y:S02]  /*257c0*/  @!P2 SYNCS.PHASECHK.TRANS64 P2, [R0+URZ+0x34830], R11 ;  /* 0x0348300b0000a5a7 */ /* 0x000ea4000804007f */
[----:B--2---:R-:W-:Y:S05]  /*257d0*/  @!P2 BRA `(.L_x_2893) ;  /* 0xfffffffc00f0a947 */ /* 0x004fea000383ffff */
[----:B------:R-:W-:Y:S05]  /*257e0*/  BRA `(.L_x_2892) ;  /* 0xffffff2400a47947 */ /* 0x000fea000383ffff */
.L_x_2898:
[----:B-1----:R1:W2:Y:S02]  /*257f0*/  SYNCS.PHASECHK.TRANS64.TRYWAIT P2, [R15+URZ+0x34850], R0 ;  /* 0x034850000f0075a7 */ /* 0x0022a4000804017f */
[----:B--2---:R-:W-:Y:S05]  /*25800*/  @!P2 NANOSLEEP.SYNCS 0x989680 ;  /* 0x009896800000a95d */ /* 0x004fea0003900000 */
[----:B------:R-:W2:Y:S02]  /*25810*/  @!P2 SYNCS.PHASECHK.TRANS64 P2, [R15+URZ+0x34850], R0 ;  /* 0x034850000f00a5a7 */ /* 0x000ea4000804007f */
[----:B--2---:R-:W-:Y:S05]  /*25820*/  @!P2 BRA `(.L_x_2898) ;  /* 0xfffffffc00f0a947 */ /* 0x004fea000383ffff */
[----:B------:R-:W-:Y:S05]  /*25830*/  BRA `(.L_x_2897) ;  /* 0xffffff30009c7947 */ /* 0x000fea000383ffff */
.L_x_2904:
[----:B-1----:R1:W2:Y:S02]  /*25840*/  SYNCS.PHASECHK.TRANS64.TRYWAIT P0, [R11+URZ+0x34850], R2 ;  /* 0x034850020b0075a7 */ /* 0x0022a4000800017f */
[----:B--2---:R-:W-:Y:S05]  /*25850*/  @!P0 NANOSLEEP.SYNCS 0x989680 ;  /* 0x009896800000895d */ /* 0x004fea0003900000 */
[----:B------:R-:W2:Y:S02]  /*25860*/  @!P0 SYNCS.PHASECHK.TRANS64 P0, [R11+URZ+0x34850], R2 ;  /* 0x034850020b0085a7 */ /* 0x000ea4000800007f */
[----:B--2---:R-:W-:Y:S05]  /*25870*/  @!P0 BRA `(.L_x_2904) ;  /* 0xfffffffc00f08947 */ /* 0x004fea000383ffff */
[----:B------:R-:W-:Y:S05]  /*25880*/  BRA `(.L_x_2903) ;  /* 0xffffff4c00c07947 */ /* 0x000fea000383ffff */
.L_x_2940:
[----:B------:R-:W1:Y:S01]  /*25890*/  S2R R6, SR_TID.X ;  /* 0x0000000000067919 */ /* 0x000e620000002100 */
[----:B------:R-:W-:Y:S01]  /*258a0*/  BSSY B1, `(.L_x_3115) ;  /* 0x000000a000017945 */ /* 0x000fe20003800000 */
[----:B------:R-:W-:Y:S02]  /*258b0*/  IMAD.MOV.U32 R12, RZ, RZ, RZ ;  /* 0x000000ffff0c7224 */ /* 0x000fe400078e00ff */
[----:B------:R-:W-:Y:S02]  /*258c0*/  IMAD.MOV.U32 R11, RZ, RZ, 0x1f ;  /* 0x0000001fff0b7424 */ /* 0x000fe400078e00ff */
[----:B------:R-:W-:Y:S01]  /*258d0*/  IMAD.MOV.U32 R15, RZ, RZ, -0x1 ;  /* 0xffffffffff0f7424 */ /* 0x000fe200078e00ff */
[----:B-1----:R-:W-:-:S04]  /*258e0*/  SHF.R.U32.HI R6, RZ, 0x5, R6 ;  /* 0x00000005ff067819 */ /* 0x002fc80000011606 */
[----:B------:R-:W-:-:S05]  /*258f0*/  LOP3.LUT R6, R6, 0x3, RZ, 0xc0, !PT ;  /* 0x0000000306067812 */ /* 0x000fca00078ec0ff */
[----:B0-----:R-:W-:-:S07]  /*25900*/  IMAD.MOV.U32 R13, RZ, RZ, R6 ;  /* 0x000000ffff0d7224 */ /* 0x001fce00078e0006 */
[----:B------:R-:W-:Y:S05]  /*25910*/  WARPSYNC.COLLECTIVE R15, `(.L_x_3116) ;  /* 0x000000000f087348 */ /* 0x000fea0003c00000 */
[----:B------:R0:W1:Y:S02]  /*25920*/  SHFL.IDX P6, R14, R13, R12, R11 ;  /* 0x0000000c0d0e7389 */ /* 0x00006400000c000b */
[----:B01----:R-:W-:Y:S01]  /*25930*/  ENDCOLLECTIVE ;  /* 0x000000000000791b */ /* 0x003fe20003800000 */
.L_x_3116:
[----:B------:R-:W-:Y:S05]  /*25940*/  BSYNC B1 ;  /* 0x0000000000017941 */ /* 0x000fea0003800000 */
.L_x_3115:
[----:B------:R-:W-:Y:S05]  /*25950*/  BRA `(.L_x_3117) ;  /* 0xffffff8c00287947 */ /* 0x000fea000383ffff */
.L_x_2942:
[----:B------:R-:W-:Y:S01]  /*25960*/  BSSY B1, `(.L_x_3118) ;  /* 0x0000006000017945 */ /* 0x000fe20003800000 */
[----:B------:R-:W-:-:S07]  /*25970*/  IMAD.MOV.U32 R15, RZ, RZ, -0x1 ;  /* 0xffffffffff0f7424 */ /* 0x000fce00078e00ff */
[----:B01----:R-:W-:Y:S05]  /*25980*/  WARPSYNC.COLLECTIVE R15, `(.L_x_3119) ;  /* 0x000000000f0c7348 */ /* 0x003fea0003c00000 */
[----:B------:R-:W-:Y:S02]  /*25990*/  ELECT P6, UR62, PT ;  /* 0x00000000003e782f */ /* 0x000fe400038c0000 */
[----:B------:R-:W-:Y:S01]  /*259a0*/  MOV R14, UR62 ;  /* 0x0000003e000e7c02 */ /* 0x000fe20008000f00 */
[----:B01----:R-:W-:Y:S10]  /*259b0*/  ENDCOLLECTIVE ;  /* 0x000000000000791b */ /* 0x003ff40003800000 */
.L_x_3119:
[----:B------:R-:W-:Y:S05]  /*259c0*/  BSYNC B1 ;  /* 0x0000000000017941 */ /* 0x000fea0003800000 */
.L_x_3118:
[----:B------:R-:W-:Y:S05]  /*259d0*/  BRA `(.L_x_2941) ;  /* 0xffffff8c00207947 */ /* 0x000fea000383ffff */
.L_x_2944:
[----:B-1----:R-:W2:Y:S02]  /*259e0*/  LDL R4, [R1+0x4] ;  /* 0x0000040001047983 */ /* 0x002ea40000100800 */
[----:B--2---:R1:W2:Y:S02]  /*259f0*/  SYNCS.PHASECHK.TRANS64.TRYWAIT P0, [R4+URZ+0x34820], R3 ;  /* 0x03482003040075a7 */ /* 0x0042a4000800017f */
[----:B--2---:R-:W-:Y:S05]  /*25a00*/  @!P0 NANOSLEEP.SYNCS 0x989680 ;  /* 0x009896800000895d */ /* 0x004fea0003900000 */
[----:B------:R-:W2:Y:S02]  /*25a10*/  @!P0 SYNCS.PHASECHK.TRANS64 P0, [R4+URZ+0x34820], R3 ;  /* 0x03482003040085a7 */ /* 0x000ea4000800007f */
[----:B--2---:R-:W-:Y:S05]  /*25a20*/  @!P0 BRA `(.L_x_2944) ;  /* 0xfffffffc00ec8947 */ /* 0x004fea000383ffff */
[----:B------:R-:W-:Y:S05]  /*25a30*/  BRA `(.L_x_3120) ;  /* 0xffffff8c00307947 */ /* 0x000fea000383ffff */
.L_x_2948:
[----:B-1----:R1:W2:Y:S02]  /*25a40*/  SYNCS.PHASECHK.TRANS64.TRYWAIT P0, [R5+URZ+0x348a0], R9 ;  /* 0x0348a009050075a7 */ /* 0x0022a4000800017f */
[----:B--2---:R-:W-:Y:S05]  /*25a50*/  @!P0 NANOSLEEP.SYNCS 0x989680 ;  /* 0x009896800000895d */ /* 0x004fea0003900000 */
[----:B------:R-:W2:Y:S02]  /*25a60*/  @!P0 SYNCS.PHASECHK.TRANS64 P0, [R5+URZ+0x348a0], R9 ;  /* 0x0348a009050085a7 */ /* 0x000ea4000800007f */
[----:B--2---:R-:W-:Y:S05]  /*25a70*/  @!P0 BRA `(.L_x_2948) ;  /* 0xfffffffc00f08947 */ /* 0x004fea000383ffff */
[----:B------:R-:W-:Y:S05]  /*25a80*/  BRA `(.L_x_3121) ;  /* 0xffffff8c00547947 */ /* 0x000fea000383ffff */
.L_x_2955:
[----:B--2---:R2:W3:Y:S02]  /*25a90*/  SYNCS.PHASECHK.TRANS64.TRYWAIT P0, [R5+URZ+0x348c0], R9 ;  /* 0x0348c009050075a7 */ /* 0x0044e4000800017f */
[----:B---3--:R-:W-:Y:S05]  /*25aa0*/  @!P0 NANOSLEEP.SYNCS 0x989680 ;  /* 0x009896800000895d */ /* 0x008fea0003900000 */
[----:B------:R-:W3:Y:S02]  /*25ab0*/  @!P0 SYNCS.PHASECHK.TRANS64 P0, [R5+URZ+0x348c0], R9 ;  /* 0x0348c009050085a7 */ /* 0x000ee4000800007f */
[----:B---3--:R-:W-:Y:S05]  /*25ac0*/  @!P0 BRA `(.L_x_2955) ;  /* 0xfffffffc00f08947 */ /* 0x008fea000383ffff */
[----:B------:R-:W-:Y:S05]  /*25ad0*/  BRA `(.L_x_3122) ;  /* 0xffffff9000547947 */ /* 0x000fea000383ffff */
.L_x_2963:
[----:B-1----:R1:W2:Y:S02]  /*25ae0*/  SYNCS.PHASECHK.TRANS64.TRYWAIT P1, [R7+URZ+0x348a0], R6 ;  /* 0x0348a006070075a7 */ /* 0x0022a4000802017f */
[----:B--2---:R-:W-:Y:S05]  /*25af0*/  @!P1 NANOSLEEP.SYNCS 0x989680 ;  /* 0x009896800000995d */ /* 0x004fea0003900000 */
[----:B------:R-:W2:Y:S02]  /*25b00*/  @!P1 SYNCS.PHASECHK.TRANS64 P1, [R7+URZ+0x348a0], R6 ;  /* 0x0348a006070095a7 */ /* 0x000ea4000802007f */
[----:B--2---:R-:W-:Y:S05]  /*25b10*/  @!P1 BRA `(.L_x_2963) ;  /* 0xfffffffc00f09947 */ /* 0x004fea000383ffff */
[----:B------:R-:W-:Y:S05]  /*25b20*/  BRA `(.L_x_3123) ;  /* 0xffffff9400847947 */ /* 0x000fea000383ffff */
.L_x_2970:
[----:B--2---:R2:W3:Y:S02]  /*25b30*/  SYNCS.PHASECHK.TRANS64.TRYWAIT P1, [R7+URZ+0x348c0], R6 ;  /* 0x0348c006070075a7 */ /* 0x0044e4000802017f */
[----:B---3--:R-:W-:Y:S05]  /*25b40*/  @!P1 NANOSLEEP.SYNCS 0x989680 ;  /* 0x009896800000995d */ /* 0x008fea0003900000 */
[----:B------:R-:W3:Y:S02]  /*25b50*/  @!P1 SYNCS.PHASECHK.TRANS64 P1, [R7+URZ+0x348c0], R6 ;  /* 0x0348c006070095a7 */ /* 0x000ee4000802007f */
[----:B---3--:R-:W-:Y:S05]  /*25b60*/  @!P1 BRA `(.L_x_2970) ;  /* 0xfffffffc00f09947 */ /* 0x008fea000383ffff */
[----:B------:R-:W-:Y:S05]  /*25b70*/  BRA `(.L_x_3124) ;  /* 0xffffff9800807947 */ /* 0x000fea000383ffff */
.L_x_2984:
        /* <DEDUP_REMOVED lines=11> */
.L_x_3126:
[----:B------:R-:W-:Y:S05]  /*25c30*/  BSYNC B0 ;  /* 0x0000000000007941 */ /* 0x000fea0003800000 */
.L_x_3125:
[----:B------:R-:W-:Y:S05]  /*25c40*/  BRA `(.L_x_3127) ;  /* 0xffffffa400287947 */ /* 0x000fea000383ffff */
.L_x_2986:
[----:B------:R-:W-:Y:S01]  /*25c50*/  BSSY B0, `(.L_x_3128) ;  /* 0x0000006000007945 */ /* 0x000fe20003800000 */
[----:B------:R-:W-:-:S07]  /*25c60*/  IMAD.MOV.U32 R15, RZ, RZ, -0x1 ;  /* 0xffffffffff0f7424 */ /* 0x000fce00078e00ff */
[----:B01----:R-:W-:Y:S05]  /*25c70*/  WARPSYNC.COLLECTIVE R15, `(.L_x_3129) ;  /* 0x000000000f0c7348 */ /* 0x003fea0003c00000 */
[----:B------:R-:W-:Y:S02]  /*25c80*/  ELECT P6, UR62, PT ;  /* 0x00000000003e782f */ /* 0x000fe400038c0000 */
[----:B------:R-:W-:Y:S01]  /*25c90*/  MOV R14, UR62 ;  /* 0x0000003e000e7c02 */ /* 0x000fe20008000f00 */
[----:B01----:R-:W-:Y:S10]  /*25ca0*/  ENDCOLLECTIVE ;  /* 0x000000000000791b */ /* 0x003ff40003800000 */
.L_x_3129:
[----:B------:R-:W-:Y:S05]  /*25cb0*/  BSYNC B0 ;  /* 0x0000000000007941 */ /* 0x000fea0003800000 */
.L_x_3128:
[----:B------:R-:W-:Y:S05]  /*25cc0*/  BRA `(.L_x_3130) ;  /* 0xffffffa400387947 */ /* 0x000fea000383ffff */
.L_x_2988:
[----:B-1----:R1:W2:Y:S02]  /*25cd0*/  SYNCS.PHASECHK.TRANS64.TRYWAIT P0, [R0+URZ+0x34840], R2 ;  /* 0x03484002000075a7 */ /* 0x0022a4000800017f */
[----:B--2---:R-:W-:Y:S05]  /*25ce0*/  @!P0 NANOSLEEP.SYNCS 0x989680 ;  /* 0x009896800000895d */ /* 0x004fea0003900000 */
[----:B------:R-:W2:Y:S02]  /*25cf0*/  @!P0 SYNCS.PHASECHK.TRANS64 P0, [R0+URZ+0x34840], R2 ;  /* 0x03484002000085a7 */ /* 0x000ea4000800007f */
[----:B--2---:R-:W-:Y:S05]  /*25d00*/  @!P0 BRA `(.L_x_2988) ;  /* 0xfffffffc00f08947 */ /* 0x004fea000383ffff */
[----:B------:R-:W-:Y:S05]  /*25d10*/  BRA `(.L_x_3131) ;  /* 0xffffffa400a47947 */ /* 0x000fea000383ffff */
.L_x_2992:
        /* <DEDUP_REMOVED lines=8> */
.L_x_3132:
[----:B------:R-:W-:Y:S02]  /*25da0*/  IMAD.MOV.U32 R13, RZ, RZ, R3 ;  /* 0x000000ffff0d7224 */ /* 0x000fe400078e0003 */
[----:B------:R-:W-:-:S07]  /*25db0*/  IMAD.MOV.U32 R4, RZ, RZ, R14 ;  /* 0x000000ffff047224 */ /* 0x000fce00078e000e */
[----:B------:R-:W-:Y:S05]  /*25dc0*/  WARPSYNC.COLLECTIVE R15, `(.L_x_3133) ;  /* 0x000000000f087348 */ /* 0x000fea0003c00000 */
[----:B------:R0:W1:Y:S02]  /*25dd0*/  SHFL.IDX P6, R14, R13, R12, R11 ;  /* 0x0000000c0d0e7389 */ /* 0x00006400000c000b */
[----:B01----:R-:W-:Y:S01]  /*25de0*/  ENDCOLLECTIVE ;  /* 0x000000000000791b */ /* 0x003fe20003800000 */
.L_x_3133:
[----:B------:R-:W-:Y:S02]  /*25df0*/  IMAD.MOV.U32 R13, RZ, RZ, R2 ;  /* 0x000000ffff0d7224 */ /* 0x000fe400078e0002 */
[----:B------:R-:W-:Y:S02]  /*25e00*/  IMAD.MOV.U32 R12, RZ, RZ, 0x1 ;  /* 0x00000001ff0c7424 */ /* 0x000fe400078e00ff */
[----:B------:R-:W-:-:S07]  /*25e10*/  IMAD.MOV.U32 R5, RZ, RZ, R14 ;  /* 0x000000ffff057224 */ /* 0x000fce00078e000e */
[----:B------:R-:W-:Y:S05]  /*25e20*/  WARPSYNC.COLLECTIVE R15, `(.L_x_3134) ;  /* 0x000000000f087348 */ /* 0x000fea0003c00000 */
[----:B------:R0:W1:Y:S02]  /*25e30*/  SHFL.IDX P6, R14, R13, R12, R11 ;  /* 0x0000000c0d0e7389 */ /* 0x00006400000c000b */
[----:B01----:R-:W-:Y:S01]  /*25e40*/  ENDCOLLECTIVE ;  /* 0x000000000000791b */ /* 0x003fe20003800000 */
.L_x_3134:
[----:B------:R-:W-:Y:S02]  /*25e50*/  IMAD.MOV.U32 R13, RZ, RZ, R3 ;  /* 0x000000ffff0d7224 */ /* 0x000fe400078e0003 */
[----:B------:R-:W-:Y:S02]  /*25e60*/  IMAD R0, R8, R7, RZ ;  /* 0x0000000708007224 */ /* 0x000fe400078e02ff */
[----:B------:R-:W0:Y:S02]  /*25e70*/  S2R R8, SR_TID.X ;  /* 0x0000000000087919 */ /* 0x000e240000002100 */
[----:B0-----:R-:W-:-:S04]  /*25e80*/  LOP3.LUT R8, R8, 0x7f, RZ, 0xc0, !PT ;  /* 0x0000007f08087812 */ /* 0x001fc800078ec0ff */
[----:B------:R-:W-:-:S05]  /*25e90*/  SHF.R.U32.HI R8, RZ, 0x3, R8 ;  /* 0x00000003ff087819 */ /* 0x000fca0000011608 */
[----:B------:R-:W-:Y:S02]  /*25ea0*/  IMAD R17, R17, 0x80, R8 ;  /* 0x0000008011117824 */ /* 0x000fe400078e0208 */
[----:B------:R-:W-:-:S07]  /*25eb0*/  IMAD.MOV.U32 R8, RZ, RZ, R14 ;  /* 0x000000ffff087224 */ /* 0x000fce00078e000e */
[----:B------:R-:W-:Y:S05]  /*25ec0*/  WARPSYNC.COLLECTIVE R15, `(.L_x_3135) ;  /* 0x000000000f087348 */ /* 0x000fea0003c00000 */
[----:B------:R0:W1:Y:S02]  /*25ed0*/  SHFL.IDX P6, R14, R13, R12, R11 ;  /* 0x0000000c0d0e7389 */ /* 0x00006400000c000b */
[----:B01----:R-:W-:Y:S01]  /*25ee0*/  ENDCOLLECTIVE ;  /* 0x000000000000791b */ /* 0x003fe20003800000 */
.L_x_3135:
[----:B------:R-:W-:-:S13]  /*25ef0*/  ISETP.GE.AND P3, PT, R17, R0, PT ;  /* 0x000000001100720c */ /* 0x000fda0003f66270 */
[----:B------:R-:W-:Y:S01]  /*25f00*/  @!P3 LEA R5, P5, R10, R5, 0x1 ;  /* 0x000000050a05b211 */ /* 0x000fe200078a08ff */
[----:B------:R-:W-:Y:S02]  /*25f10*/  IMAD.MOV.U32 R13, RZ, RZ, R2 ;  /* 0x000000ffff0d7224 */ /* 0x000fe400078e0002 */
[----:B------:R-:W-:Y:S02]  /*25f20*/  IMAD.MOV.U32 R12, RZ, RZ, 0x2 ;  /* 0x00000002ff0c7424 */ /* 0x000fe400078e00ff */
[----:B------:R-:W-:-:S05]  /*25f30*/  @!P3 IMAD.X R4, RZ, RZ, R4, P5 ;  /* 0x000000ffff04b224 */ /* 0x000fca00028e0604 */
[----:B------:R-:W-:Y:S01]  /*25f40*/  @!P3 LOP3.LUT R5, R5, R4, RZ, 0x3c, !PT ;  /* 0x000000040505b212 */ /* 0x000fe200078e3cff */
[----:B------:R-:W-:-:S07]  /*25f50*/  IMAD.MOV.U32 R6, RZ, RZ, R14 ;  /* 0x000000ffff067224 */ /* 0x000fce00078e000e */
[----:B------:R-:W-:Y:S05]  /*25f60*/  WARPSYNC.COLLECTIVE R15, `(.L_x_3136) ;  /* 0x000000000f087348 */ /* 0x000fea0003c00000 */
[----:B------:R0:W1:Y:S02]  /*25f70*/  SHFL.IDX P6, R14, R13, R12, R11 ;  /* 0x0000000c0d0e7389 */ /* 0x00006400000c000b */
[----:B01----:R-:W-:Y:S01]  /*25f80*/  ENDCOLLECTIVE ;  /* 0x000000000000791b */ /* 0x003fe20003800000 */
.L_x_3136:
[----:B------:R-:W-:-:S04]  /*25f90*/  @!P3 LOP3.LUT R4, R5, R4, RZ, 0x3c, !PT ;  /* 0x000000040504b212 */ /* 0x000fc800078e3cff */
[----:B------:R-:W-:-:S05]  /*25fa0*/  @!P3 LOP3.LUT R5, R5, R4, RZ, 0x3c, !PT ;  /* 0x000000040505b212 */ /* 0x000fca00078e3cff */
[----:B------:R-:W-:Y:S01]  /*25fb0*/  @!PT LDS RZ, [RZ] ;  /* 0x00000000fffff984 */ /* 0x000fe20000000800 */
[----:B------:R-:W-:Y:S01]  /*25fc0*/  @!PT LDS RZ, [RZ] ;  /* 0x00000000fffff984 */ /* 0x000fe20000000800 */
[----:B------:R-:W-:Y:S01]  /*25fd0*/  @!PT LDS RZ, [RZ] ;  /* 0x00000000fffff984 */ /* 0x000fe20000000800 */
[----:B------:R-:W-:Y:S04]  /*25fe0*/  @!P3 LDGSTS.E.BYPASS.LTC128B.128 [R9+0x10400], desc[UR60][R4.64], !P2 ;  /* 0x104000000409bfae */ /* 0x000fe8000d101d7c */
[----:B------:R-:W-:Y:S01]  /*25ff0*/  @!P3 LDGSTS.E.BYPASS.LTC128B.128 [R9+0x14400], desc[UR60][R4.64+0x80], !P1 ;  /* 0x144000800409bfae */ /* 0x000fe2000c901d7c */
[----:B------:R-:W-:-:S03]  /*26000*/  IMAD.MOV.U32 R13, RZ, RZ, R3 ;  /* 0x000000ffff0d7224 */ /* 0x000fc600078e0003 */
[----:B------:R0:W-:Y:S02]  /*26010*/  @!P3 LDGSTS.E.BYPASS.LTC128B.128 [R9+0x18400], desc[UR60][R4.64+0x100], !P0 ;  /* 0x184001000409bfae */ /* 0x0001e4000c101d7c */
[----:B0-----:R-:W-:-:S05]  /*26020*/  VIADD R4, R17, 0x10 ;  /* 0x0000001011047836 */ /* 0x001fca0000000000 */
[----:B------:R-:W-:-:S13]  /*26030*/  ISETP.GE.AND P3, PT, R4, R0, PT ;  /* 0x000000000400720c */ /* 0x000fda0003f66270 */
[----:B------:R-:W-:-:S05]  /*26040*/  @!P3 LEA R7, P5, R10, R6, 0x1 ;  /* 0x000000060a07b211 */ /* 0x000fca00078a08ff */
[----:B------:R-:W-:Y:S02]  /*26050*/  @!P3 IMAD.X R6, RZ, RZ, R8, P5 ;  /* 0x000000ffff06b224 */ /* 0x000fe400028e0608 */
[----:B------:R-:W-:Y:S02]  /*26060*/  @!P3 IMAD.MOV.U32 R4, RZ, RZ, R7 ;  /* 0x000000ffff04b224 */ /* 0x000fe400078e0007 */
[----:B------:R-:W-:Y:S02]  /*26070*/  @!P3 IMAD.MOV.U32 R5, RZ, RZ, R6 ;  /* 0x000000ffff05b224 */ /* 0x000fe400078e0006 */
[----:B------:R-:W-:-:S07]  /*26080*/  IMAD.MOV.U32 R6, RZ, RZ, R14 ;  /* 0x000000ffff067224 */ /* 0x000fce00078e000e */
[----:B------:R-:W-:Y:S05]  /*26090*/  WARPSYNC.COLLECTIVE R15, `(.L_x_3137) ;  /* 0x000000000f087348 */ /* 0x000fea0003c00000 */
[----:B------:R0:W1:Y:S02]  /*260a0*/  SHFL.IDX P6, R14, R13, R12, R11 ;  /* 0x0000000c0d0e7389 */ /* 0x00006400000c000b */
[----:B01----:R-:W-:Y:S01]  /*260b0*/  ENDCOLLECTIVE ;  /* 0x000000000000791b */ /* 0x003fe20003800000 */
.L_x_3137:
        /* <DEDUP_REMOVED lines=8> */
[----:B0-----:R-:W-:-:S05]  /*26140*/  VIADD R4, R17, 0x20 ;  /* 0x0000002011047836 */ /* 0x001fca0000000000 */
[----:B------:R-:W-:Y:S01]  /*26150*/  ISETP.GE.AND P3, PT, R4, R0, PT ;  /* 0x000000000400720c */ /* 0x000fe20003f66270 */
[----:B------:R-:W-:-:S12]  /*26160*/  IMAD.MOV.U32 R4, RZ, RZ, R14 ;  /* 0x000000ffff047224 */ /* 0x000fd800078e000e */
[----:B------:R-:W-:Y:S05]  /*26170*/  WARPSYNC.COLLECTIVE R15, `(.L_x_3138) ;  /* 0x000000000f087348 */ /* 0x000fea0003c00000 */
[----:B------:R0:W1:Y:S02]  /*26180*/  SHFL.IDX P6, R14, R13, R12, R11 ;  /* 0x0000000c0d0e7389 */ /* 0x00006400000c000b */
[----:B01----:R-:W-:Y:S01]  /*26190*/  ENDCOLLECTIVE ;  /* 0x000000000000791b */ /* 0x003fe20003800000 */
.L_x_3138:
[----:B------:R-:W-:Y:S01]  /*261a0*/  @!P3 LEA R7, P4, R10, R4, 0x1 ;  /* 0x000000040a07b211 */ /* 0x000fe200078808ff */
[----:B------:R-:W-:-:S04]  /*261b0*/  IMAD.MOV.U32 R13, RZ, RZ, R3 ;  /* 0x000000ffff0d7224 */ /* 0x000fc800078e0003 */
[----:B------:R-:W-:-:S04]  /*261c0*/  @!P3 IMAD.X R4, RZ, RZ, R6, P4 ;  /* 0x000000ffff04b224 */ /* 0x000fc800020e0606 */
[----:B------:R-:W-:Y:S02]  /*261d0*/  @!P3 IMAD.MOV.U32 R5, RZ, RZ, R4 ;  /* 0x000000ffff05b224 */ /* 0x000fe400078e0004 */
[----:B------:R-:W-:Y:S02]  /*261e0*/  @!P3 IMAD.MOV.U32 R4, RZ, RZ, R7 ;  /* 0x000000ffff04b224 */ /* 0x000fe400078e0007 */
[----:B------:R-:W-:-:S07]  /*261f0*/  IMAD.MOV.U32 R6, RZ, RZ, R14 ;  /* 0x000000ffff067224 */ /* 0x000fce00078e000e */
[----:B------:R-:W-:Y:S05]  /*26200*/  WARPSYNC.COLLECTIVE R15, `(.L_x_3139) ;  /* 0x000000000f087348 */ /* 0x000fea0003c00000 */
[----:B------:R0:W1:Y:S02]  /*26210*/  SHFL.IDX P6, R14, R13, R12, R11 ;  /* 0x0000000c0d0e7389 */ /* 0x00006400000c000b */
[----:B01----:R-:W-:Y:S01]  /*26220*/  ENDCOLLECTIVE ;  /* 0x000000000000791b */ /* 0x003fe20003800000 */
.L_x_3139:
        /* <DEDUP_REMOVED lines=14> */
.L_x_3140:
[----:B------:R-:W-:Y:S01]  /*26310*/  @!P3 LEA R5, P4, R10, R4, 0x1 ;  /* 0x000000040a05b211 */ /* 0x000fe200078808ff */
[----:B------:R-:W-:-:S04]  /*26320*/  IMAD.MOV.U32 R13, RZ, RZ, R3 ;  /* 0x000000ffff0d7224 */ /* 0x000fc800078e0003 */
[----:B------:R-:W-:-:S05]  /*26330*/  @!P3 IMAD.X R4, RZ, RZ, R6, P4 ;  /* 0x000000ffff04b224 */ /* 0x000fca00020e0606 */
[----:B------:R-:W-:Y:S01]  /*26340*/  @!P3 LOP3.LUT R5, R5, R4, RZ, 0x3c, !PT ;  /* 0x000000040505b212 */ /* 0x000fe200078e3cff */
[----:B------:R-:W-:-:S03]  /*26350*/  IMAD.MOV.U32 R6, RZ, RZ, R14 ;  /* 0x000000ffff067224 */ /* 0x000fc600078e000e */
[----:B------:R-:W-:-:S07]  /*26360*/  @!P3 LOP3.LUT R4, R5, R4, RZ, 0x3c, !PT ;  /* 0x000000040504b212 */ /* 0x000fce00078e3cff */
[----:B------:R-:W-:Y:S05]  /*26370*/  WARPSYNC.COLLECTIVE R15, `(.L_x_3141) ;  /* 0x000000000f087348 */ /* 0x000fea0003c00000 */
[----:B------:R0:W1:Y:S02]  /*26380*/  SHFL.IDX P6, R14, R13, R12, R11 ;  /* 0x0000000c0d0e7389 */ /* 0x00006400000c000b */
[----:B01----:R-:W-:Y:S01]  /*26390*/  ENDCOLLECTIVE ;  /* 0x000000000000791b */ /* 0x003fe20003800000 */
.L_x_3141:
[----:B------:R-:W-:-:S05]  /*263a0*/  @!P3 LOP3.LUT R5, R5, R4, RZ, 0x3c, !PT ;  /* 0x000000040505b212 */ /* 0x000fca00078e3cff */
[----:B------:R-:W-:Y:S01]  /*263b0*/  @!PT LDS RZ, [RZ] ;  /* 0x00000000fffff984 */ /* 0x000fe20000000800 */
[----:B------:R-:W-:Y:S01]  /*263c0*/  @!PT LDS RZ, [RZ] ;  /* 0x00000000fffff984 */ /* 0x000fe20000000800 */
[----:B------:R-:W-:Y:S01]  /*263d0*/  @!PT LDS RZ, [RZ] ;  /* 0x00000000fffff984 */ /* 0x000fe20000000800 */
[----:B------:R-:W-:Y:S04]  /*263e0*/  @!P3 LDGSTS.E.BYPASS.LTC128B.128 [R9+0x11c00], desc[UR60][R4.64], !P2 ;  /* 0x11c000000409bfae */ /* 0x000fe8000d101d7c */
[----:B------:R-:W-:Y:S01]  /*263f0*/  @!P3 LDGSTS.E.BYPASS.LTC128B.128 [R9+0x15c00], desc[UR60][R4.64+0x80], !P1 ;  /* 0x15c000800409bfae */ /* 0x000fe2000c901d7c */
[----:B------:R-:W-:-:S03]  /*26400*/  IMAD.MOV.U32 R13, RZ, RZ, R2 ;  /* 0x000000ffff0d7224 */ /* 0x000fc600078e0002 */
[----:B------:R0:W-:Y:S01]  /*26410*/  @!P3 LDGSTS.E.BYPASS.LTC128B.128 [R9+0x19c00], desc[UR60][R4.64+0x100], !P0 ;  /* 0x19c001000409bfae */ /* 0x0001e2000c101d7c */
[----:B------:R-:W-:Y:S02]  /*26420*/  IMAD.MOV.U32 R12, RZ, RZ, 0x5 ;  /* 0x00000005ff0c7424 */ /* 0x000fe400078e00ff */
[----:B0-----:R-:W-:-:S05]  /*26430*/  VIADD R4, R17, 0x40 ;  /* 0x0000004011047836 */ /* 0x001fca0000000000 */
[----:B------:R-:W-:Y:S01]  /*26440*/  ISETP.GE.AND P3, PT, R4, R0, PT ;  /* 0x000000000400720c */ /* 0x000fe20003f66270 */
[----:B------:R-:W-:-:S12]  /*26450*/  IMAD.MOV.U32 R4, RZ, RZ, R14 ;  /* 0x000000ffff047224 */ /* 0x000fd800078e000e */
[----:B------:R-:W-:Y:S05]  /*26460*/  WARPSYNC.COLLECTIVE R15, `(.L_x_3142) ;  /* 0x000000000f087348 */ /* 0x000fea0003c00000 */
[----:B------:R0:W1:Y:S02]  /*26470*/  SHFL.IDX P6, R14, R13, R12, R11 ;  /* 0x0000000c0d0e7389 */ /* 0x00006400000c000b */
[----:B01----:R-:W-:Y:S01]  /*26480*/  ENDCOLLECTIVE ;  /* 0x000000000000791b */ /* 0x003fe20003800000 */
.L_x_3142:
        /* <DEDUP_REMOVED lines=9> */
.L_x_3143:
        /* <DEDUP_REMOVED lines=15> */
.L_x_3144:
        /* <DEDUP_REMOVED lines=9> */
.L_x_3145:
        /* <DEDUP_REMOVED lines=9> */
[----:B0-----:R-:W-:Y:S02]  /*26730*/  VIADD R5, R17, 0x60 ;  /* 0x0000006011057836 */ /* 0x001fe40000000000 */
[----:B------:R-:W-:-:S07]  /*26740*/  IMAD.MOV.U32 R4, RZ, RZ, R14 ;  /* 0x000000ffff047224 */ /* 0x000fce00078e000e */
[----:B------:R-:W-:Y:S05]  /*26750*/  WARPSYNC.COLLECTIVE R15, `(.L_x_3146) ;  /* 0x000000000f087348 */ /* 0x000fea0003c00000 */
[----:B------:R0:W1:Y:S02]  /*26760*/  SHFL.IDX P6, R14, R13, R12, R11 ;  /* 0x0000000c0d0e7389 */ /* 0x00006400000c000b */
[----:B01----:R-:W-:Y:S01]  /*26770*/  ENDCOLLECTIVE ;  /* 0x000000000000791b */ /* 0x003fe20003800000 */
.L_x_3146:
[----:B------:R-:W-:-:S13]  /*26780*/  ISETP.GE.AND P4, PT, R5, R0, PT ;  /* 0x000000000500720c */ /* 0x000fda0003f86270 */
[----:B------:R-:W-:Y:S01]  /*26790*/  @!P4 LEA R5, P3, R10, R4, 0x1 ;  /* 0x000000040a05c211 */ /* 0x000fe200078608ff */
[----:B------:R-:W-:-:S04]  /*267a0*/  IMAD.MOV.U32 R13, RZ, RZ, R3 ;  /* 0x000000ffff0d7224 */ /* 0x000fc800078e0003 */
[----:B------:R-:W-:-:S05]  /*267b0*/  @!P4 IMAD.X R4, RZ, RZ, R6, P3 ;  /* 0x000000ffff04c224 */ /* 0x000fca00018e0606 */
[----:B------:R-:W-:-:S04]  /*267c0*/  @!P4 LOP3.LUT R5, R5, R4, RZ, 0x3c, !PT ;  /* 0x000000040505c212 */ /* 0x000fc800078e3cff */
        /* <DEDUP_REMOVED lines=12> */
.L_x_3147:
[----:B------:R-:W-:Y:S01]  /*26890*/  IMAD.MOV.U32 R3, RZ, RZ, R14 ;  /* 0x000000ffff037224 */ /* 0x000fe200078e000e */
[----:B------:R-:W-:Y:S06]  /*268a0*/  BRA `(.L_x_3148) ;  /* 0xffffffa800907947 */ /* 0x000fec000383ffff */
.L_x_2997:
[----:B0-----:R-:W3:Y:S02]  /*268b0*/  LDL R2, [R1+0x4] ;  /* 0x0000040001027983 */ /* 0x001ee40000100800 */
[----:B---3--:R0:W1:Y:S02]  /*268c0*/  SYNCS.PHASECHK.TRANS64.TRYWAIT P0, [R2+URZ+0x34820], R0 ;  /* 0x03482000020075a7 */ /* 0x008064000800017f */
[----:B-1----:R-:W-:Y:S05]  /*268d0*/  @!P0 NANOSLEEP.SYNCS 0x989680 ;  /* 0x009896800000895d */ /* 0x002fea0003900000 */
[----:B------:R-:W1:Y:S02]  /*268e0*/  @!P0 SYNCS.PHASECHK.TRANS64 P0, [R2+URZ+0x34820], R0 ;  /* 0x03482000020085a7 */ /* 0x000e64000800007f */
[----:B-1----:R-:W-:Y:S05]  /*268f0*/  @!P0 BRA `(.L_x_2997) ;  /* 0xfffffffc00ec8947 */ /* 0x002fea000383ffff */
[----:B------:R-:W-:Y:S05]  /*26900*/  BRA `(.L_x_3149) ;  /* 0xffffffac00087947 */ /* 0x000fea000383ffff */
.L_x_3006:
[----:B-1----:R1:W2:Y:S02]  /*26910*/  SYNCS.PHASECHK.TRANS64.TRYWAIT P0, [R3+URZ+0x34840], R0 ;  /* 0x03484000030075a7 */ /* 0x0022a4000800017f */
[----:B--2---:R-:W-:Y:S05]  /*26920*/  @!P0 NANOSLEEP.SYNCS 0x989680 ;  /* 0x009896800000895d */ /* 0x004fea0003900000 */
[----:B------:R-:W2:Y:S02]  /*26930*/  @!P0 SYNCS.PHASECHK.TRANS64 P0, [R3+URZ+0x34840], R0 ;  /* 0x03484000030085a7 */ /* 0x000ea4000800007f */
[----:B--2---:R-:W-:Y:S05]  /*26940*/  @!P0 BRA `(.L_x_3006) ;  /* 0xfffffffc00f08947 */ /* 0x004fea000383ffff */
[----:B------:R-:W-:Y:S05]  /*26950*/  BRA `(.L_x_3150) ;  /* 0xffffffac00cc7947 */ /* 0x000fea000383ffff */
.L_x_3013:
[----:B0-----:R0:W1:Y:S02]  /*26960*/  SYNCS.PHASECHK.TRANS64.TRYWAIT P0, [R3+URZ+0x60], R0 ;  /* 0x00006000030075a7 */ /* 0x001064000800017f */
[----:B-1----:R-:W-:Y:S05]  /*26970*/  @!P0 NANOSLEEP.SYNCS 0x989680 ;  /* 0x009896800000895d */ /* 0x002fea0003900000 */
[----:B------:R-:W1:Y:S02]  /*26980*/  @!P0 SYNCS.PHASECHK.TRANS64 P0, [R3+URZ+0x60], R0 ;  /* 0x00006000030085a7 */ /* 0x000e64000800007f */
[----:B-1----:R-:W-:Y:S05]  /*26990*/  @!P0 BRA `(.L_x_3013) ;  /* 0xfffffffc00f08947 */ /* 0x002fea000383ffff */
[----:B------:R-:W-:Y:S05]  /*269a0*/  BRA `(.L_x_3151) ;  /* 0xffffffb000e47947 */ /* 0x000fea000383ffff */
.L_x_3022:
[----:B--2---:R2:W3:Y:S02]  /*269b0*/  SYNCS.PHASECHK.TRANS64.TRYWAIT P0, [R3+URZ+0x34840], R2 ;  /* 0x03484002030075a7 */ /* 0x0044e4000800017f */
[----:B---3--:R-:W-:Y:S05]  /*269c0*/  @!P0 NANOSLEEP.SYNCS 0x989680 ;  /* 0x009896800000895d */ /* 0x008fea0003900000 */
[----:B------:R-:W3:Y:S02]  /*269d0*/  @!P0 SYNCS.PHASECHK.TRANS64 P0, [R3+URZ+0x34840], R2 ;  /* 0x03484002030085a7 */ /* 0x000ee4000800007f */
[----:B---3--:R-:W-:Y:S05]  /*269e0*/  @!P0 BRA `(.L_x_3022) ;  /* 0xfffffffc00f08947 */ /* 0x008fea000383ffff */
[----:B------:R-:W-:Y:S05]  /*269f0*/  BRA `(.L_x_3152) ;  /* 0xffffffb800847947 */ /* 0x000fea000383ffff */
.L_x_3029:
[----:B0-----:R0:W2:Y:S02]  /*26a00*/  SYNCS.PHASECHK.TRANS64.TRYWAIT P0, [R2+URZ+0x60], R3 ;  /* 0x00006003020075a7 */ /* 0x0010a4000800017f */
[----:B--2---:R-:W-:Y:S05]  /*26a10*/  @!P0 NANOSLEEP.SYNCS 0x989680 ;  /* 0x009896800000895d */ /* 0x004fea0003900000 */
[----:B------:R-:W2:Y:S02]  /*26a20*/  @!P0 SYNCS.PHASECHK.TRANS64 P0, [R2+URZ+0x60], R3 ;  /* 0x00006003020085a7 */ /* 0x000ea4000800007f */
[----:B--2---:R-:W-:Y:S05]  /*26a30*/  @!P0 BRA `(.L_x_3029) ;  /* 0xfffffffc00f08947 */ /* 0x004fea000383ffff */
[----:B------:R-:W-:Y:S05]  /*26a40*/  BRA `(.L_x_3153) ;  /* 0xffffffbc009c7947 */ /* 0x000fea000383ffff */
.L_x_3038:
[----:B---3--:R3:W4:Y:S02]  /*26a50*/  SYNCS.PHASECHK.TRANS64.TRYWAIT P0, [R2+URZ+0x34840], R3 ;  /* 0x03484003020075a7 */ /* 0x008724000800017f */
[----:B----4-:R-:W-:Y:S05]  /*26a60*/  @!P0 NANOSLEEP.SYNCS 0x989680 ;  /* 0x009896800000895d */ /* 0x010fea0003900000 */
[----:B------:R-:W4:Y:S02]  /*26a70*/  @!P0 SYNCS.PHASECHK.TRANS64 P0, [R2+URZ+0x34840], R3 ;  /* 0x03484003020085a7 */ /* 0x000f24000800007f */
[----:B----4-:R-:W-:Y:S05]  /*26a80*/  @!P0 BRA `(.L_x_3038) ;  /* 0xfffffffc00f08947 */ /* 0x010fea000383ffff */
[----:B------:R-:W-:Y:S05]  /*26a90*/  BRA `(.L_x_3154) ;  /* 0xffffffc400107947 */ /* 0x000fea000383ffff */
.L_x_3045:
[----:B0-----:R0:W2:Y:S02]  /*26aa0*/  SYNCS.PHASECHK.TRANS64.TRYWAIT P0, [R2+URZ+0x60], R5 ;  /* 0x00006005020075a7 */ /* 0x0010a4000800017f */
[----:B--2---:R-:W-:Y:S05]  /*26ab0*/  @!P0 NANOSLEEP.SYNCS 0x989680 ;  /* 0x009896800000895d */ /* 0x004fea0003900000 */
[----:B------:R-:W2:Y:S02]  /*26ac0*/  @!P0 SYNCS.PHASECHK.TRANS64 P0, [R2+URZ+0x60], R5 ;  /* 0x00006005020085a7 */ /* 0x000ea4000800007f */
[----:B--2---:R-:W-:Y:S05]  /*26ad0*/  @!P0 BRA `(.L_x_3045) ;  /* 0xfffffffc00f08947 */ /* 0x004fea000383ffff */
[----:B------:R-:W-:Y:S05]  /*26ae0*/  BRA `(.L_x_3155) ;  /* 0xffffffc800287947 */ /* 0x000fea000383ffff */
.L_x_3056:
[----:B0-----:R0:W2:Y:S02]  /*26af0*/  SYNCS.PHASECHK.TRANS64.TRYWAIT P0, [R0+URZ+0x34860], R2 ;  /* 0x03486002000075a7 */ /* 0x0010a4000800017f */
[----:B--2---:R-:W-:Y:S05]  /*26b00*/  @!P0 NANOSLEEP.SYNCS 0x989680 ;  /* 0x009896800000895d */ /* 0x004fea0003900000 */
[----:B------:R-:W2:Y:S02]  /*26b10*/  @!P0 SYNCS.PHASECHK.TRANS64 P0, [R0+URZ+0x34860], R2 ;  /* 0x03486002000085a7 */ /* 0x000ea4000800007f */
[----:B--2---:R-:W-:Y:S05]  /*26b20*/  @!P0 BRA `(.L_x_3056) ;  /* 0xfffffffc00f08947 */ /* 0x004fea000383ffff */
[----:B------:R-:W-:Y:S05]  /*26b30*/  BRA `(.L_x_3156) ;  /* 0xffffffcc00807947 */ /* 0x000fea000383ffff */
.L_x_3063:
[----:B------:R-:W-:Y:S01]  /*26b40*/  BSSY B0, `(.L_x_3157) ;  /* 0x0000008000007945 */ /* 0x000fe20003800000 */
[----:B0-----:R-:W-:Y:S02]  /*26b50*/  IMAD.MOV.U32 R13, RZ, RZ, R16 ;  /* 0x000000ffff0d7224 */ /* 0x001fe400078e0010 */
[----:B------:R-:W-:Y:S02]  /*26b60*/  IMAD.MOV.U32 R12, RZ, RZ, RZ ;  /* 0x000000ffff0c7224 */ /* 0x000fe400078e00ff */
[----:B------:R-:W-:Y:S02]  /*26b70*/  IMAD.MOV.U32 R11, RZ, RZ, 0x1f ;  /* 0x0000001fff0b7424 */ /* 0x000fe400078e00ff */
[----:B------:R-:W-:-:S07]  /*26b80*/  IMAD.MOV.U32 R15, RZ, RZ, -0x1 ;  /* 0xffffffffff0f7424 */ /* 0x000fce00078e00ff */
[----:B-1---5:R-:W-:Y:S05]  /*26b90*/  WARPSYNC.COLLECTIVE R15, `(.L_x_3158) ;  /* 0x000000000f087348 */ /* 0x022fea0003c00000 */
[----:B------:R0:W2:Y:S02]  /*26ba0*/  SHFL.IDX P6, R14, R13, R12, R11 ;  /* 0x0000000c0d0e7389 */ /* 0x0000a400000c000b */
[----:B012--5:R-:W-:Y:S01]  /*26bb0*/  ENDCOLLECTIVE ;  /* 0x000000000000791b */ /* 0x027fe20003800000 */
.L_x_3158:
[----:B------:R-:W-:Y:S05]  /*26bc0*/  BSYNC B0 ;  /* 0x0000000000007941 */ /* 0x000fea0003800000 */
.L_x_3157:
        /* <DEDUP_REMOVED lines=9> */
.L_x_3159:
        /* <DEDUP_REMOVED lines=18> */
.L_x_3160:
        /* <DEDUP_REMOVED lines=8> */
.L_x_3161:
        /* <DEDUP_REMOVED lines=8> */
.L_x_3162:
        /* <DEDUP_REMOVED lines=8> */
.L_x_3163:
        /* <DEDUP_REMOVED lines=8> */
.L_x_3164:
        /* <DEDUP_REMOVED lines=9> */
.L_x_3165:
[----:B------:R-:W-:Y:S01]  /*27010*/  IMAD.MOV.U32 R16, RZ, RZ, R14 ;  /* 0x000000ffff107224 */ /* 0x000fe200078e000e */
[----:B------:R-:W-:Y:S06]  /*27020*/  BRA `(.L_x_3166) ;  /* 0xffffffd000047947 */ /* 0x000fec000383ffff */
.L_x_3068:
[----:B------:R-:W-:Y:S01]  /*27030*/  BSSY B0, `(.L_x_3167) ;  /* 0x0000008000007945 */ /* 0x000fe20003800000 */
[----:B0----5:R-:W-:Y:S02]  /*27040*/  IMAD.MOV.U32 R13, RZ, RZ, R3 ;  /* 0x000000ffff0d7224 */ /* 0x021fe400078e0003 */
[----:B------:R-:W-:Y:S02]  /*27050*/  IMAD.MOV.U32 R12, RZ, RZ, 0x1 ;  /* 0x00000001ff0c7424 */ /* 0x000fe400078e00ff */
[----:B------:R-:W-:Y:S02]  /*27060*/  IMAD.MOV.U32 R11, RZ, RZ, RZ ;  /* 0x000000ffff0b7224 */ /* 0x000fe400078e00ff */
[----:B------:R-:W-:-:S07]  /*27070*/  IMAD.MOV.U32 R15, RZ, RZ, -0x1 ;  /* 0xffffffffff0f7424 */ /* 0x000fce00078e00ff */
[----:B-12---:R-:W-:Y:S05]  /*27080*/  WARPSYNC.COLLECTIVE R15, `(.L_x_3168) ;  /* 0x000000000f087348 */ /* 0x006fea0003c00000 */
[----:B------:R0:W3:Y:S02]  /*27090*/  SHFL.UP P6, R14, R13, R12, R11 ;  /* 0x0400000c0d0e7389 */ /* 0x0000e400000c000b */
[----:B0123--:R-:W-:Y:S01]  /*270a0*/  ENDCOLLECTIVE ;  /* 0x000000000000791b */ /* 0x00ffe20003800000 */
.L_x_3168:
[----:B------:R-:W-:Y:S05]  /*270b0*/  BSYNC B0 ;  /* 0x0000000000007941 */ /* 0x000fea0003800000 */
.L_x_3167:
        /* <DEDUP_REMOVED lines=10> */
.L_x_3169:
        /* <DEDUP_REMOVED lines=8> */
.L_x_3170:
        /* <DEDUP_REMOVED lines=8> */
.L_x_3171:
        /* <DEDUP_REMOVED lines=8> */
.L_x_3172:
        /* <DEDUP_REMOVED lines=9> */
.L_x_3173:
[----:B------:R-:W-:Y:S01]  /*27370*/  IMAD.MOV.U32 R16, RZ, RZ, R14 ;  /* 0x000000ffff107224 */ /* 0x000fe200078e000e */
[----:B------:R-:W-:Y:S06]  /*27380*/  BRA `(.L_x_3174) ;  /* 0xffffffcc00c87947 */ /* 0x000fec000383ffff */
.L_x_3070:
[----:B------:R-:W-:Y:S01]  /*27390*/  BSSY B0, `(.L_x_3175) ;  /* 0x0000006000007945 */ /* 0x000fe20003800000 */
[----:B------:R-:W-:Y:S01]  /*273a0*/  PLOP3.LUT P6, PT, P6, PT, PT, 0x8, 0x0 ;  /* 0x000000000000781c */ /* 0x000fe200037ce170 */
[----:B------:R-:W-:-:S12]  /*273b0*/  IMAD.MOV.U32 R15, RZ, RZ, -0x1 ;  /* 0xffffffffff0f7424 */ /* 0x000fd800078e00ff */
[----:B012--5:R-:W-:Y:S05]  /*273c0*/  WARPSYNC.COLLECTIVE R15, `(.L_x_3176) ;  /* 0x000000000f087348 */ /* 0x027fea0003c00000 */
[----:B------:R-:W-:Y:S01]  /*273d0*/  VOTE.ANY R14, PT, P6 ;  /* 0x00000000000e7806 */ /* 0x000fe200030e0100 */
[----:B012--5:R-:W-:Y:S06]  /*273e0*/  ENDCOLLECTIVE ;  /* 0x000000000000791b */ /* 0x027fec0003800000 */
.L_x_3176:
[----:B------:R-:W-:Y:S05]  /*273f0*/  BSYNC B0 ;  /* 0x0000000000007941 */ /* 0x000fea0003800000 */
.L_x_3175:
        /* <DEDUP_REMOVED lines=9> */
.L_x_3177:
[----:B------:R-:W-:Y:S01]  /*27490*/  IMAD.MOV.U32 R17, RZ, RZ, R14 ;  /* 0x000000ffff117224 */ /* 0x000fe200078e000e */
[----:B------:R-:W-:Y:S06]  /*274a0*/  BRA `(.L_x_3178) ;  /* 0xffffffcc00b87947 */ /* 0x000fec000383ffff */
.L_x_3072:
[----:B------:R-:W-:Y:S01]  /*274b0*/  BSSY B0, `(.L_x_3179) ;  /* 0x0000007000007945 */ /* 0x000fe20003800000 */
[----:B0-----:R-:W-:Y:S02]  /*274c0*/  IMAD.MOV.U32 R13, RZ, RZ, R2 ;  /* 0x000000ffff0d7224 */ /* 0x001fe400078e0002 */
[----:B------:R-:W-:Y:S02]  /*274d0*/  IMAD.MOV.U32 R11, RZ, RZ, 0x1f ;  /* 0x0000001fff0b7424 */ /* 0x000fe400078e00ff */
[----:B------:R-:W-:-:S07]  /*274e0*/  IMAD.MOV.U32 R15, RZ, RZ, -0x1 ;  /* 0xffffffffff0f7424 */ /* 0x000fce00078e00ff */
[----:B-12345:R-:W-:Y:S05]  /*274f0*/  WARPSYNC.COLLECTIVE R15, `(.L_x_3180) ;  /* 0x000000000f087348 */ /* 0x03efea0003c00000 */
[----:B------:R0:W0:Y:S02]  /*27500*/  SHFL.IDX P6, R14, R13, R12, R11 ;  /* 0x0000000c0d0e7389 */ /* 0x00002400000c000b */
[----:B012345:R-:W-:Y:S01]  /*27510*/  ENDCOLLECTIVE ;  /* 0x000000000000791b */ /* 0x03ffe20003800000 */
.L_x_3180:
[----:B------:R-:W-:Y:S05]  /*27520*/  BSYNC B0 ;  /* 0x0000000000007941 */ /* 0x000fea0003800000 */
.L_x_3179:
[----:B------:R-:W-:Y:S01]  /*27530*/  IMAD.MOV.U32 R2, RZ, RZ, R14 ;  /* 0x000000ffff027224 */ /* 0x000fe200078e000e */
[----:B------:R-:W-:Y:S06]  /*27540*/  BRA `(.L_x_3181) ;  /* 0xffffffcc00ac7947 */ /* 0x000fec000383ffff */
.L_x_3076:
[----:B0-----:R0:W2:Y:S02]  /*27550*/  SYNCS.PHASECHK.TRANS64.TRYWAIT P0, [R0+URZ+0x34820], R3 ;  /* 0x03482003000075a7 */ /* 0x0010a4000800017f */
[----:B--2---:R-:W-:Y:S05]  /*27560*/  @!P0 NANOSLEEP.SYNCS 0x989680 ;  /* 0x009896800000895d */ /* 0x004fea0003900000 */
[----:B------:R-:W2:Y:S02]  /*27570*/  @!P0 SYNCS.PHASECHK.TRANS64 P0, [R0+URZ+0x34820], R3 ;  /* 0x03482003000085a7 */ /* 0x000ea4000800007f */
[----:B--2---:R-:W-:Y:S05]  /*27580*/  @!P0 BRA `(.L_x_3076) ;  /* 0xfffffffc00f08947 */ /* 0x004fea000383ffff */
[----:B------:R-:W-:Y:S05]  /*27590*/  BRA `(.L_x_3182) ;  /* 0xffffffd400307947 */ /* 0x000fea000383ffff */
.L_x_3077:
        /* <DEDUP_REMOVED lines=8> */
[----:B01-3-5:R-:W-:Y:S05]  /*27620*/  WARPSYNC.COLLECTIVE R15, `(.L_x_3184) ;  /* 0x000000000f087348 */ /* 0x02bfea0003c00000 */
[----:B------:R2:W4:Y:S02]  /*27630*/  SHFL.IDX P6, R14, R13, R12, R11 ;  /* 0x0000000c0d0e7389 */ /* 0x00052400000c000b */
[----:B012345:R-:W-:Y:S01]  /*27640*/  ENDCOLLECTIVE ;  /* 0x000000000000791b */ /* 0x03ffe20003800000 */
.L_x_3184:
[----:B------:R-:W-:Y:S05]  /*27650*/  BSYNC B0 ;  /* 0x0000000000007941 */ /* 0x000fea0003800000 */
.L_x_3183:
[----:B------:R-:W-:Y:S05]  /*27660*/  BRA `(.L_x_3185) ;  /* 0xffffffd400187947 */ /* 0x000fea000383ffff */
.L_x_3078:
[----:B------:R-:W-:Y:S01]  /*27670*/  BSSY B0, `(.L_x_3186) ;  /* 0x0000006000007945 */ /* 0x000fe20003800000 */
[----:B------:R-:W-:-:S07]  /*27680*/  IMAD.MOV.U32 R15, RZ, RZ, -0x1 ;  /* 0xffffffffff0f7424 */ /* 0x000fce00078e00ff */
[----:B0123-5:R-:W-:Y:S05]  /*27690*/  WARPSYNC.COLLECTIVE R15, `(.L_x_3187) ;  /* 0x000000000f0c7348 */ /* 0x02ffea0003c00000 */
[----:B------:R-:W-:Y:S02]  /*276a0*/  ELECT P6, UR62, PT ;  /* 0x00000000003e782f */ /* 0x000fe400038c0000 */
[----:B------:R-:W-:Y:S01]  /*276b0*/  MOV R14, UR62 ;  /* 0x0000003e000e7c02 */ /* 0x000fe20008000f00 */
[----:B0123-5:R-:W-:Y:S10]  /*276c0*/  ENDCOLLECTIVE ;  /* 0x000000000000791b */ /* 0x02fff40003800000 */
.L_x_3187:
[----:B------:R-:W-:Y:S05]  /*276d0*/  BSYNC B0 ;  /* 0x0000000000007941 */ /* 0x000fea0003800000 */
.L_x_3186:
[----:B------:R-:W-:Y:S05]  /*276e0*/  BRA `(.L_x_3188) ;  /* 0xffffffd4000c7947 */ /* 0x000fea000383ffff */
.L_x_3080:
[----:B0-----:R0:W2:Y:S02]  /*276f0*/  SYNCS.PHASECHK.TRANS64.TRYWAIT P0, [R6+URZ], R5 ;  /* 0x00000005060075a7 */ /* 0x0010a4000800017f */
[----:B--2---:R-:W-:Y:S05]  /*27700*/  @!P0 NANOSLEEP.SYNCS 0x989680 ;  /* 0x009896800000895d */ /* 0x004fea0003900000 */
[----:B------:R-:W2:Y:S02]  /*27710*/  @!P0 SYNCS.PHASECHK.TRANS64 P0, [R6+URZ], R5 ;  /* 0x00000005060085a7 */ /* 0x000ea4000800007f */
[----:B--2---:R-:W-:Y:S05]  /*27720*/  @!P0 BRA `(.L_x_3080) ;  /* 0xfffffffc00f08947 */ /* 0x004fea000383ffff */
[----:B------:R-:W-:Y:S05]  /*27730*/  BRA `(.L_x_3189) ;  /* 0xffffffd400507947 */ /* 0x000fea000383ffff */
.L_x_3081:
[----:B--2---:R2:W3:Y:S02]  /*27740*/  SYNCS.PHASECHK.TRANS64.TRYWAIT P0, [R7+URZ], R2 ;  /* 0x00000002070075a7 */ /* 0x0044e4000800017f */
[----:B---3--:R-:W-:Y:S05]  /*27750*/  @!P0 NANOSLEEP.SYNCS 0x989680 ;  /* 0x009896800000895d */ /* 0x008fea0003900000 */
[----:B------:R-:W3:Y:S02]  /*27760*/  @!P0 SYNCS.PHASECHK.TRANS64 P0, [R7+URZ], R2 ;  /* 0x00000002070085a7 */ /* 0x000ee4000800007f */
[----:B---3--:R-:W-:Y:S05]  /*27770*/  @!P0 BRA `(.L_x_3081) ;  /* 0xfffffffc00f08947 */ /* 0x008fea000383ffff */
[----:B------:R-:W-:Y:S05]  /*27780*/  BRA `(.L_x_3190) ;  /* 0xffffffd400447947 */ /* 0x000fea000383ffff */
.L_x_3083:
[----:B---3--:R3:W4:Y:S02]  /*27790*/  SYNCS.PHASECHK.TRANS64.TRYWAIT P0, [R4+URZ], R5 ;  /* 0x00000005040075a7 */ /* 0x008724000800017f */
[----:B----4-:R-:W-:Y:S05]  /*277a0*/  @!P0 NANOSLEEP.SYNCS 0x989680 ;  /* 0x009896800000895d */ /* 0x010fea0003900000 */
[----:B------:R-:W4:Y:S02]  /*277b0*/  @!P0 SYNCS.PHASECHK.TRANS64 P0, [R4+URZ], R5 ;  /* 0x00000005040085a7 */ /* 0x000f24000800007f */
[----:B----4-:R-:W-:Y:S05]  /*277c0*/  @!P0 BRA `(.L_x_3083) ;  /* 0xfffffffc00f08947 */ /* 0x010fea000383ffff */
[----:B------:R-:W-:Y:S05]  /*277d0*/  BRA `(.L_x_3191) ;  /* 0xffffffd4004c7947 */ /* 0x000fea000383ffff */
.L_x_3192:
        /* <DEDUP_REMOVED lines=10> */
.L_x_3202:


//--------------------- .nv.global.init           --------------------------
	.section	.nv.global.init,"aw",@progbits
.nv.global.init:
	.type		$str$23,@object
	.size		$str$23,($str$24 - $str$23)
$str$23:
        /*0000*/ 	.byte	0x28, 0x61, 0x64, 0x64, 0x72, 0x65, 0x73, 0x73, 0x20, 0x26, 0x20, 0x6d, 0x61, 0x73, 0x6b, 0x29
        /*0010*/ 	.byte	0x20, 0x3d, 0x3d, 0x20, 0x30, 0x00
	.type		$str$24,@object
	.size		$str$24,(__unnamed_11 - $str$24)
$str$24:
        /*0016*/ 	.byte	0x2f, 0x74, 0x6d, 0x70, 0x2f, 0x6f, 0x73, 0x73, 0x5f, 0x6b, 0x65, 0x72, 0x6e, 0x65, 0x6c, 0x73
        /*0026*/ 	.byte	0x5f, 0x73, 0x72, 0x63, 0x2f, 0x66, 0x6c, 0x61, 0x73, 0x68, 0x5f, 0x61, 0x74, 0x74, 0x65, 0x6e
        /*0036*/ 	.byte	0x74, 0x69, 0x6f, 0x6e, 0x2f, 0x63, 0x73, 0x72, 0x63, 0x2f, 0x63, 0x75, 0x74, 0x6c, 0x61, 0x73
        /*0046*/ 	.byte	0x73, 0x2f, 0x69, 0x6e, 0x63, 0x6c, 0x75, 0x64, 0x65, 0x2f, 0x63, 0x75, 0x74, 0x65, 0x2f, 0x70
        /*0056*/ 	.byte	0x6f, 0x69, 0x6e, 0x74, 0x65, 0x72, 0x5f, 0x66, 0x6c, 0x61, 0x67, 0x67, 0x65, 0x64, 0x2e, 0x68
        /*0066*/ 	.byte	0x70, 0x70, 0x00
	.type		__unnamed_11,@object
	.size		__unnamed_11,(__unnamed_4 - __unnamed_11)
__unnamed_11:
        /* <DEDUP_REMOVED lines=25> */
	.type		__unnamed_4,@object
	.size		__unnamed_4,(__unnamed_6 - __unnamed_4)
__unnamed_4:
        /* <DEDUP_REMOVED lines=25> */
	.type		__unnamed_6,@object
	.size		__unnamed_6,(__unnamed_9 - __unnamed_6)
__unnamed_6:
        /* <DEDUP_REMOVED lines=25> */
	.type		__unnamed_9,@object
	.size		__unnamed_9,(__unnamed_5 - __unnamed_9)
__unnamed_9:
        /* <DEDUP_REMOVED lines=29> */
	.type		__unnamed_5,@object
	.size		__unnamed_5,(__unnamed_3 - __unnamed_5)
__unnamed_5:
        /* <DEDUP_REMOVED lines=29> */
	.type		__unnamed_3,@object
	.size		__unnamed_3,(__unnamed_8 - __unnamed_3)
__unnamed_3:
        /* <DEDUP_REMOVED lines=29> */
	.type		__unnamed_8,@object
	.size		__unnamed_8,(__unnamed_10 - __unnamed_8)
__unnamed_8:
        /* <DEDUP_REMOVED lines=29> */
	.type		__unnamed_10,@object
	.size		__unnamed_10,(__unnamed_2 - __unnamed_10)
__unnamed_10:
        /* <DEDUP_REMOVED lines=29> */
	.type		__unnamed_2,@object
	.size		__unnamed_2,(__unnamed_1 - __unnamed_2)
__unnamed_2:
        /* <DEDUP_REMOVED lines=29> */
	.type		__unnamed_1,@object
	.size		__unnamed_1,(__unnamed_7 - __unnamed_1)
__unnamed_1:
        /* <DEDUP_REMOVED lines=29> */
        /*11a5*/ 	.byte	0x5d, 0x00
	.type		__unnamed_7,@object
	.size		__unnamed_7,(.L_6 - __unnamed_7)
__unnamed_7:
        /* <DEDUP_REMOVED lines=30> */
.L_6:


//--------------------- .nv.shared._ZN7cutlass13device_kernelIN5flash11enable_sm90INS1_16FlashAttnFwdSm90INS1_25CollectiveMainloopFwdSm90ILi2EN4cute5tupleIJNS5_1CILi1EEES8_S8_EEENS6_IJNS7_ILi128EEESA_NS7_ILi192EEEEEELi128ENS_10bfloat16_tEfNS_4arch4Sm90ELb0ELb0ELb0ELb0ELb0ELb0ELb0ELb1ELb1ELb1ELb0ELb0EEENS1_21CollectiveEpilogueFwdINS6_IJSA_SA_SA_EEES9_SD_SF_Li256ELb0ELb1ELb0ELb0EEENS1_29StaticPersistentTileSchedulerILb0EEEEEEEEEvNT_6ParamsE --------------------------
	.section	.nv.shared._ZN7cutlass13device_kernelIN5flash11enable_sm90INS1_16FlashAttnFwdSm90INS1_25CollectiveMainloopFwdSm90ILi2EN4cute5tupleIJNS5_1CILi1EEES8_S8_EEENS6_IJNS7_ILi128EEESA_NS7_ILi192EEEEEELi128ENS_10bfloat16_tEfNS_4arch4Sm90ELb0ELb0ELb0ELb0ELb0ELb0ELb0ELb1ELb1ELb1ELb0ELb0EEENS1_21CollectiveEpilogueFwdINS6_IJSA_SA_SA_EEES9_SD_SF_Li256ELb0ELb1ELb0ELb0EEENS1_29StaticPersistentTileSchedulerILb0EEEEEEEEEvNT_6ParamsE,"aw",@nobits
	.sectionflags	@""
	.align	16
	.zero		1024


//--------------------- .nv.shared.reserved.0     --------------------------
	.section	.nv.shared.reserved.0,"aw",@nobits
	.weak		__nv_reservedSMEM_offset_0_alias
	.size		__nv_reservedSMEM_offset_0_alias, 0, 0
	.other		__nv_reservedSMEM_offset_0_alias,@"STO_CUDA_RESERVED_SHARED STV_DEFAULT"
__nv_reservedSMEM_offset_0_alias:
	.zero		0


//--------------------- .nv.global                --------------------------
	.section	.nv.global,"aw",@nobits
.nv.global:
	.type		_ZN78_INTERNAL_375e23a3_42_flash_fwd_hdim192_128_bf16_packgqa_sm90_cu_93b96ec2_34894cute1_E,@object
	.size		_ZN78_INTERNAL_375e23a3_42_flash_fwd_hdim192_128_bf16_packgqa_sm90_cu_93b96ec2_34894cute1_E,(_ZN78_INTERNAL_375e23a3_42_flash_fwd_hdim192_128_bf16_packgqa_sm90_cu_93b96ec2_34894cuda3std3__45__cpo6cbeginE - _ZN78_INTERNAL_375e23a3_42_flash_fwd_hdim192_128_bf16_packgqa_sm90_cu_93b96ec2_34894cute1_E)
_ZN78_INTERNAL_375e23a3_42_flash_fwd_hdim192_128_bf16_packgqa_sm90_cu_93b96ec2_34894cute1_E:
	.zero		1
	.type		_ZN78_INTERNAL_375e23a3_42_flash_fwd_hdim192_128_bf16_packgqa_sm90_cu_93b96ec2_34894cuda3std3__45__cpo6cbeginE,@object
	.size		_ZN78_INTERNAL_375e23a3_42_flash_fwd_hdim192_128_bf16_packgqa_sm90_cu_93b96ec2_34894cuda3std3__45__cpo6cbeginE,(_ZN78_INTERNAL_375e23a3_42_flash_fwd_hdim192_128_bf16_packgqa_sm90_cu_93b96ec2_34894cuda3std3__48in_placeE - _ZN78_INTERNAL_375e23a3_42_flash_fwd_hdim192_128_bf16_packgqa_sm90_cu_93b96ec2_34894cuda3std3__45__cpo6cbeginE)
_ZN78_INTERNAL_375e23a3_42_flash_fwd_hdim192_128_bf16_packgqa_sm90_cu_93b96ec2_34894cuda3std3__45__cpo6cbeginE:
	.zero		1
	.type		_ZN78_INTERNAL_375e23a3_42_flash_fwd_hdim192_128_bf16_packgqa_sm90_cu_93b96ec2_34894cuda3std3__48in_placeE,@object
	.size		_ZN78_INTERNAL_375e23a3_42_flash_fwd_hdim192_128_bf16_packgqa_sm90_cu_93b96ec2_34894cuda3std3__48in_placeE,(_ZN78_INTERNAL_375e23a3_42_flash_fwd_hdim192_128_bf16_packgqa_sm90_cu_93b96ec2_34894cuda3std6ranges3__45__cpo9iter_moveE - _ZN78_INTERNAL_375e23a3_42_flash_fwd_hdim192_128_bf16_packgqa_sm90_cu_93b96ec2_34894cuda3std3__48in_placeE)
_ZN78_INTERNAL_375e23a3_42_flash_fwd_hdim192_128_bf16_packgqa_sm90_cu_93b96ec2_34894cuda3std3__48in_placeE:
	.zero		1
	.type		_ZN78_INTERNAL_375e23a3_42_flash_fwd_hdim192_128_bf16_packgqa_sm90_cu_93b96ec2_34894cuda3std6ranges3__45__cpo9iter_moveE,@object
	.size		_ZN78_INTERNAL_375e23a3_42_flash_fwd_hdim192_128_bf16_packgqa_sm90_cu_93b96ec2_34894cuda3std6ranges3__45__cpo9iter_moveE,(_ZN78_INTERNAL_375e23a3_42_flash_fwd_hdim192_128_bf16_packgqa_sm90_cu_93b96ec2_34894cuda3std3__45__cpo5beginE - _ZN78_INTERNAL_375e23a3_42_flash_fwd_hdim192_128_bf16_packgqa_sm90_cu_93b96ec2_34894cuda3std6ranges3__45__cpo9iter_moveE)
_ZN78_INTERNAL_375e23a3_42_flash_fwd_hdim192_128_bf16_packgqa_sm90_cu_93b96ec2_34894cuda3std6ranges3__45__cpo9iter_moveE:
	.zero		1
	.type		_ZN78_INTERNAL_375e23a3_42_flash_fwd_hdim192_128_bf16_packgqa_sm90_cu_93b96ec2_34894cuda3std3__45__cpo5beginE,@object
	.size		_ZN78_INTERNAL_375e23a3_42_flash_fwd_hdim192_128_bf16_packgqa_sm90_cu_93b96ec2_34894cuda3std3__45__cpo5beginE,(_ZN78_INTERNAL_375e23a3_42_flash_fwd_hdim192_128_bf16_packgqa_sm90_cu_93b96ec2_34894cuda3std3__480_GLOBAL__N__375e23a3_42_flash_fwd_hdim192_128_bf16_packgqa_sm90_cu_93b96ec2_34896ignoreE - _ZN78_INTERNAL_375e23a3_42_flash_fwd_hdim192_128_bf16_packgqa_sm90_cu_93b96ec2_34894cuda3std3__45__cpo5beginE)
_ZN78_INTERNAL_375e23a3_42_flash_fwd_hdim192_128_bf16_packgqa_sm90_cu_93b96ec2_34894cuda3std3__45__cpo5beginE:
	.zero		1
	.type		_ZN78_INTERNAL_375e23a3_42_flash_fwd_hdim192_128_bf16_packgqa_sm90_cu_93b96ec2_34894cuda3std3__480_GLOBAL__N__375e23a3_42_flash_fwd_hdim192_128_bf16_packgqa_sm90_cu_93b96ec2_34896ignoreE,@object
	.size		_ZN78_INTERNAL_375e23a3_42_flash_fwd_hdim192_128_bf16_packgqa_sm90_cu_93b96ec2_34894cuda3std3__480_GLOBAL__N__375e23a3_42_flash_fwd_hdim192_128_bf16_packgqa_sm90_cu_93b96ec2_34896ignoreE,(_ZN78_INTERNAL_375e23a3_42_flash_fwd_hdim192_128_bf16_packgqa_sm90_cu_93b96ec2_34894cute7productE - _ZN78_INTERNAL_375e23a3_42_flash_fwd_hdim192_128_bf16_packgqa_sm90_cu_93b96ec2_34894cuda3std3__480_GLOBAL__N__375e23a3_42_flash_fwd_hdim192_128_bf16_packgqa_sm90_cu_93b96ec2_34896ignoreE)
_ZN78_INTERNAL_375e23a3_42_flash_fwd_hdim192_128_bf16_packgqa_sm90_cu_93b96ec2_34894cuda3std3__480_GLOBAL__N__375e23a3_42_flash_fwd_hdim192_128_bf16_packgqa_sm90_cu_93b96ec2_34896ignoreE:
	.zero		1
	.type		_ZN78_INTERNAL_375e23a3_42_flash_fwd_hdim192_128_bf16_packgqa_sm90_cu_93b96ec2_34894cute7productE,@object
	.size		_ZN78_INTERNAL_375e23a3_42_flash_fwd_hdim192_128_bf16_packgqa_sm90_cu_93b96ec2_34894cute7productE,(_ZN78_INTERNAL_375e23a3_42_flash_fwd_hdim192_128_bf16_packgqa_sm90_cu_93b96ec2_34894cuda3std3__45__cpo3endE - _ZN78_INTERNAL_375e23a3_42_flash_fwd_hdim192_128_bf16_packgqa_sm90_cu_93b96ec2_34894cute7productE)
_ZN78_INTERNAL_375e23a3_42_flash_fwd_hdim192_128_bf16_packgqa_sm90_cu_93b96ec2_34894cute7productE:
	.zero		1
	.type		_ZN78_INTERNAL_375e23a3_42_flash_fwd_hdim192_128_bf16_packgqa_sm90_cu_93b96ec2_34894cuda3std3__45__cpo3endE,@object
	.size		_ZN78_INTERNAL_375e23a3_42_flash_fwd_hdim192_128_bf16_packgqa_sm90_cu_93b96ec2_34894cuda3std3__45__cpo3endE,(_ZN78_INTERNAL_375e23a3_42_flash_fwd_hdim192_128_bf16_packgqa_sm90_cu_93b96ec2_34894cuda3std3__419piecewise_constructE - _ZN78_INTERNAL_375e23a3_42_flash_fwd_hdim192_128_bf16_packgqa_sm90_cu_93b96ec2_34894cuda3std3__45__cpo3endE)
_ZN78_INTERNAL_375e23a3_42_flash_fwd_hdim192_128_bf16_packgqa_sm90_cu_93b96ec2_34894cuda3std3__45__cpo3endE:
	.zero		1
	.type		_ZN78_INTERNAL_375e23a3_42_flash_fwd_hdim192_128_bf16_packgqa_sm90_cu_93b96ec2_34894cuda3std3__419piecewise_constructE,@object
	.size		_ZN78_INTERNAL_375e23a3_42_flash_fwd_hdim192_128_bf16_packgqa_sm90_cu_93b96ec2_34894cuda3std3__419piecewise_constructE,(_ZN78_INTERNAL_375e23a3_42_flash_fwd_hdim192_128_bf16_packgqa_sm90_cu_93b96ec2_34894cuda3std3__45__cpo4cendE - _ZN78_INTERNAL_375e23a3_42_flash_fwd_hdim192_128_bf16_packgqa_sm90_cu_93b96ec2_34894cuda3std3__419piecewise_constructE)
_ZN78_INTERNAL_375e23a3_42_flash_fwd_hdim192_128_bf16_packgqa_sm90_cu_93b96ec2_34894cuda3std3__419piecewise_constructE:
	.zero		1
	.type		_ZN78_INTERNAL_375e23a3_42_flash_fwd_hdim192_128_bf16_packgqa_sm90_cu_93b96ec2_34894cuda3std3__45__cpo4cendE,@object
	.size		_ZN78_INTERNAL_375e23a3_42_flash_fwd_hdim192_128_bf16_packgqa_sm90_cu_93b96ec2_34894cuda3std3__45__cpo4cendE,(_ZN78_INTERNAL_375e23a3_42_flash_fwd_hdim192_128_bf16_packgqa_sm90_cu_93b96ec2_34894cuda3std6ranges3__45__cpo4swapE - _ZN78_INTERNAL_375e23a3_42_flash_fwd_hdim192_128_bf16_packgqa_sm90_cu_93b96ec2_34894cuda3std3__45__cpo4cendE)
_ZN78_INTERNAL_375e23a3_42_flash_fwd_hdim192_128_bf16_packgqa_sm90_cu_93b96ec2_34894cuda3std3__45__cpo4cendE:
	.zero		1
	.type		_ZN78_INTERNAL_375e23a3_42_flash_fwd_hdim192_128_bf16_packgqa_sm90_cu_93b96ec2_34894cuda3std6ranges3__45__cpo4swapE,@object
	.size		_ZN78_INTERNAL_375e23a3_42_flash_fwd_hdim192_128_bf16_packgqa_sm90_cu_93b96ec2_34894cuda3std6ranges3__45__cpo4swapE,(.L_18 - _ZN78_INTERNAL_375e23a3_42_flash_fwd_hdim192_128_bf16_packgqa_sm90_cu_93b96ec2_34894cuda3std6ranges3__45__cpo4swapE)
_ZN78_INTERNAL_375e23a3_42_flash_fwd_hdim192_128_bf16_packgqa_sm90_cu_93b96ec2_34894cuda3std6ranges3__45__cpo4swapE:
	.zero		1
.L_18:


//--------------------- .nv.shared._ZN7cutlass13device_kernelIN5flash11enable_sm90INS1_16FlashAttnFwdSm90INS1_25CollectiveMainloopFwdSm90ILi2EN4cute5tupleIJNS5_1CILi2EEENS7_ILi1EEES9_EEENS6_IJNS7_ILi128EEESB_NS7_ILi192EEEEEELi128ENS_10bfloat16_tEfNS_4arch4Sm90ELb0ELb0ELb0ELb0ELb0ELb0ELb0ELb1ELb1ELb1ELb0ELb0EEENS1_21CollectiveEpilogueFwdINS6_IJSB_SB_SB_EEESA_SE_SG_Li256ELb0ELb1ELb0ELb0EEENS1_29StaticPersistentTileSchedulerILb0EEEEEEEEEvNT_6ParamsE --------------------------
	.section	.nv.shared._ZN7cutlass13device_kernelIN5flash11enable_sm90INS1_16FlashAttnFwdSm90INS1_25CollectiveMainloopFwdSm90ILi2EN4cute5tupleIJNS5_1CILi2EEENS7_ILi1EEES9_EEENS6_IJNS7_ILi128EEESB_NS7_ILi192EEEEEELi128ENS_10bfloat16_tEfNS_4arch4Sm90ELb0ELb0ELb0ELb0ELb0ELb0ELb0ELb1ELb1ELb1ELb0ELb0EEENS1_21CollectiveEpilogueFwdINS6_IJSB_SB_SB_EEESA_SE_SG_Li256ELb0ELb1ELb0ELb0EEENS1_29StaticPersistentTileSchedulerILb0EEEEEEEEEvNT_6ParamsE,"aw",@nobits
	.sectionflags	@""
	.align	16
	.zero		1024


//--------------------- .nv.shared._ZN7cutlass13device_kernelIN5flash11enable_sm90INS1_16FlashAttnFwdSm90INS1_25CollectiveMainloopFwdSm90ILi2EN4cute5tupleIJNS5_1CILi1EEES8_S8_EEENS6_IJNS7_ILi128EEESA_NS7_ILi192EEEEEELi128ENS_10bfloat16_tEfNS_4arch4Sm90ELb0ELb0ELb0ELb1ELb0ELb0ELb0ELb1ELb1ELb1ELb0ELb0EEENS1_21CollectiveEpilogueFwdINS6_IJSA_SA_SA_EEES9_SD_SF_Li256ELb1ELb1ELb0ELb0EEENS1_36VarlenDynamicPersistentTileSchedulerILi128ELi128ELi256ELi128ELb0ELb1ELb1ELb0ELb1ELb1EEEEEEEEEvNT_6ParamsE --------------------------
	.section	.nv.shared._ZN7cutlass13device_kernelIN5flash11enable_sm90INS1_16FlashAttnFwdSm90INS1_25CollectiveMainloopFwdSm90ILi2EN4cute5tupleIJNS5_1CILi1EEES8_S8_EEENS6_IJNS7_ILi128EEESA_NS7_ILi192EEEEEELi128ENS_10bfloat16_tEfNS_4arch4Sm90ELb0ELb0ELb0ELb1ELb0ELb0ELb0ELb1ELb1ELb1ELb0ELb0EEENS1_21CollectiveEpilogueFwdINS6_IJSA_SA_SA_EEES9_SD_SF_Li256ELb1ELb1ELb0ELb0EEENS1_36VarlenDynamicPersistentTileSchedulerILi128ELi128ELi256ELi128ELb0ELb1ELb1ELb0ELb1ELb1EEEEEEEEEvNT_6ParamsE,"aw",@nobits
	.sectionflags	@""
	.align	16
	.zero		1024


//--------------------- .nv.shared._ZN7cutlass13device_kernelIN5flash11enable_sm90INS1_16FlashAttnFwdSm90INS1_25CollectiveMainloopFwdSm90ILi2EN4cute5tupleIJNS5_1CILi1EEES8_S8_EEENS6_IJNS7_ILi128EEESA_NS7_ILi192EEEEEELi128ENS_10bfloat16_tEfNS_4arch4Sm90ELb0ELb0ELb0ELb1ELb0ELb1ELb0ELb1ELb1ELb1ELb0ELb0EEENS1_21CollectiveEpilogueFwdINS6_IJSA_SA_SA_EEES9_SD_SF_Li256ELb1ELb1ELb0ELb0EEENS1_36VarlenDynamicPersistentTileSchedulerILi128ELi128ELi256ELi128ELb0ELb1ELb1ELb0ELb1ELb1EEEEEEEEEvNT_6ParamsE --------------------------
	.section	.nv.shared._ZN7cutlass13device_kernelIN5flash11enable_sm90INS1_16FlashAttnFwdSm90INS1_25CollectiveMainloopFwdSm90ILi2EN4cute5tupleIJNS5_1CILi1EEES8_S8_EEENS6_IJNS7_ILi128EEESA_NS7_ILi192EEEEEELi128ENS_10bfloat16_tEfNS_4arch4Sm90ELb0ELb0ELb0ELb1ELb0ELb1ELb0ELb1ELb1ELb1ELb0ELb0EEENS1_21CollectiveEpilogueFwdINS6_IJSA_SA_SA_EEES9_SD_SF_Li256ELb1ELb1ELb0ELb0EEENS1_36VarlenDynamicPersistentTileSchedulerILi128ELi128ELi256ELi128ELb0ELb1ELb1ELb0ELb1ELb1EEEEEEEEEvNT_6ParamsE,"aw",@nobits
	.sectionflags	@""
	.align	16
	.zero		1024


//--------------------- .nv.shared._ZN7cutlass13device_kernelIN5flash11enable_sm90INS1_16FlashAttnFwdSm90INS1_25CollectiveMainloopFwdSm90ILi2EN4cute5tupleIJNS5_1CILi1EEES8_S8_EEENS6_IJNS7_ILi128EEENS7_ILi96EEENS7_ILi192EEEEEELi128ENS_10bfloat16_tEfNS_4arch4Sm90ELb0ELb1ELb0ELb0ELb0ELb0ELb0ELb1ELb1ELb1ELb0ELb0EEENS1_21CollectiveEpilogueFwdINS6_IJSA_SA_SB_EEES9_SE_SG_Li256ELb0ELb1ELb0ELb0EEENS1_30DynamicPersistentTileSchedulerILi256ELi128ELb0ELb1ELb1EEEEEEEEEvNT_6ParamsE --------------------------
	.section	.nv.shared._ZN7cutlass13device_kernelIN5flash11enable_sm90INS1_16FlashAttnFwdSm90INS1_25CollectiveMainloopFwdSm90ILi2EN4cute5tupleIJNS5_1CILi1EEES8_S8_EEENS6_IJNS7_ILi128EEENS7_ILi96EEENS7_ILi192EEEEEELi128ENS_10bfloat16_tEfNS_4arch4Sm90ELb0ELb1ELb0ELb0ELb0ELb0ELb0ELb1ELb1ELb1ELb0ELb0EEENS1_21CollectiveEpilogueFwdINS6_IJSA_SA_SB_EEES9_SE_SG_Li256ELb0ELb1ELb0ELb0EEENS1_30DynamicPersistentTileSchedulerILi256ELi128ELb0ELb1ELb1EEEEEEEEEvNT_6ParamsE,"aw",@nobits
	.sectionflags	@""
	.align	16
	.zero		1024


//--------------------- .nv.shared._ZN7cutlass13device_kernelIN5flash11enable_sm90INS1_16FlashAttnFwdSm90INS1_25CollectiveMainloopFwdSm90ILi2EN4cute5tupleIJNS5_1CILi1EEES8_S8_EEENS6_IJNS7_ILi128EEENS7_ILi96EEENS7_ILi192EEEEEELi128ENS_10bfloat16_tEfNS_4arch4Sm90ELb0ELb1ELb0ELb1ELb0ELb0ELb0ELb1ELb1ELb1ELb0ELb0EEENS1_21CollectiveEpilogueFwdINS6_IJSA_SA_SB_EEES9_SE_SG_Li256ELb1ELb1ELb0ELb0EEENS1_36VarlenDynamicPersistentTileSchedulerILi128ELi96ELi256ELi128ELb0ELb1ELb1ELb1ELb0ELb1EEEEEEEEEvNT_6ParamsE --------------------------
	.section	.nv.shared._ZN7cutlass13device_kernelIN5flash11enable_sm90INS1_16FlashAttnFwdSm90INS1_25CollectiveMainloopFwdSm90ILi2EN4cute5tupleIJNS5_1CILi1EEES8_S8_EEENS6_IJNS7_ILi128EEENS7_ILi96EEENS7_ILi192EEEEEELi128ENS_10bfloat16_tEfNS_4arch4Sm90ELb0ELb1ELb0ELb1ELb0ELb0ELb0ELb1ELb1ELb1ELb0ELb0EEENS1_21CollectiveEpilogueFwdINS6_IJSA_SA_SB_EEES9_SE_SG_Li256ELb1ELb1ELb0ELb0EEENS1_36VarlenDynamicPersistentTileSchedulerILi128ELi96ELi256ELi128ELb0ELb1ELb1ELb1ELb0ELb1EEEEEEEEEvNT_6ParamsE,"aw",@nobits
	.sectionflags	@""
	.align	16
	.zero		1024


//--------------------- .nv.shared._ZN7cutlass13device_kernelIN5flash11enable_sm90INS1_16FlashAttnFwdSm90INS1_25CollectiveMainloopFwdSm90ILi2EN4cute5tupleIJNS5_1CILi1EEES8_S8_EEENS6_IJNS7_ILi128EEENS7_ILi96EEENS7_ILi192EEEEEELi128ENS_10bfloat16_tEfNS_4arch4Sm90ELb0ELb1ELb0ELb1ELb0ELb1ELb0ELb1ELb1ELb1ELb0ELb0EEENS1_21CollectiveEpilogueFwdINS6_IJSA_SA_SB_EEES9_SE_SG_Li256ELb1ELb1ELb0ELb0EEENS1_36VarlenDynamicPersistentTileSchedulerILi128ELi96ELi256ELi128ELb0ELb1ELb1ELb1ELb0ELb1EEEEEEEEEvNT_6ParamsE --------------------------
	.section	.nv.shared._ZN7cutlass13device_kernelIN5flash11enable_sm90INS1_16FlashAttnFwdSm90INS1_25CollectiveMainloopFwdSm90ILi2EN4cute5tupleIJNS5_1CILi1EEES8_S8_EEENS6_IJNS7_ILi128EEENS7_ILi96EEENS7_ILi192EEEEEELi128ENS_10bfloat16_tEfNS_4arch4Sm90ELb0ELb1ELb0ELb1ELb0ELb1ELb0ELb1ELb1ELb1ELb0ELb0EEENS1_21CollectiveEpilogueFwdINS6_IJSA_SA_SB_EEES9_SE_SG_Li256ELb1ELb1ELb0ELb0EEENS1_36VarlenDynamicPersistentTileSchedulerILi128ELi96ELi256ELi128ELb0ELb1ELb1ELb1ELb0ELb1EEEEEEEEEvNT_6ParamsE,"aw",@nobits
	.sectionflags	@""
	.align	16
	.zero		1024


//--------------------- .nv.shared._ZN7cutlass13device_kernelIN5flash11enable_sm90INS1_16FlashAttnFwdSm90INS1_25CollectiveMainloopFwdSm90ILi2EN4cute5tupleIJNS5_1CILi1EEES8_S8_EEENS6_IJNS7_ILi128EEESA_NS7_ILi192EEEEEELi128ENS_10bfloat16_tEfNS_4arch4Sm90ELb1ELb0ELb0ELb0ELb0ELb0ELb0ELb1ELb1ELb1ELb0ELb0EEENS1_21CollectiveEpilogueFwdINS6_IJSA_SA_SA_EEES9_SD_SF_Li256ELb0ELb1ELb0ELb0EEENS1_30DynamicPersistentTileSchedulerILi256ELi128ELb0ELb1ELb1EEEEEEEEEvNT_6ParamsE --------------------------
	.section	.nv.shared._ZN7cutlass13device_kernelIN5flash11enable_sm90INS1_16FlashAttnFwdSm90INS1_25CollectiveMainloopFwdSm90ILi2EN4cute5tupleIJNS5_1CILi1EEES8_S8_EEENS6_IJNS7_ILi128EEESA_NS7_ILi192EEEEEELi128ENS_10bfloat16_tEfNS_4arch4Sm90ELb1ELb0ELb0ELb0ELb0ELb0ELb0ELb1ELb1ELb1ELb0ELb0EEENS1_21CollectiveEpilogueFwdINS6_IJSA_SA_SA_EEES9_SD_SF_Li256ELb0ELb1ELb0ELb0EEENS1_30DynamicPersistentTileSchedulerILi256ELi128ELb0ELb1ELb1EEEEEEEEEvNT_6ParamsE,"aw",@nobits
	.sectionflags	@""
	.align	16
	.zero		1024


//--------------------- .nv.shared._ZN7cutlass13device_kernelIN5flash11enable_sm90INS1_16FlashAttnFwdSm90INS1_25CollectiveMainloopFwdSm90ILi2EN4cute5tupleIJNS5_1CILi1EEES8_S8_EEENS6_IJNS7_ILi128EEESA_NS7_ILi192EEEEEELi128ENS_10bfloat16_tEfNS_4arch4Sm90ELb1ELb0ELb0ELb1ELb0ELb0ELb0ELb1ELb1ELb1ELb0ELb0EEENS1_21CollectiveEpilogueFwdINS6_IJSA_SA_SA_EEES9_SD_SF_Li256ELb1ELb1ELb0ELb0EEENS1_36VarlenDynamicPersistentTileSchedulerILi128ELi128ELi256ELi128ELb0ELb1ELb1ELb1ELb1ELb1EEEEEEEEEvNT_6ParamsE --------------------------
	.section	.nv.shared._ZN7cutlass13device_kernelIN5flash11enable_sm90INS1_16FlashAttnFwdSm90INS1_25CollectiveMainloopFwdSm90ILi2EN4cute5tupleIJNS5_1CILi1EEES8_S8_EEENS6_IJNS7_ILi128EEESA_NS7_ILi192EEEEEELi128ENS_10bfloat16_tEfNS_4arch4Sm90ELb1ELb0ELb0ELb1ELb0ELb0ELb0ELb1ELb1ELb1ELb0ELb0EEENS1_21CollectiveEpilogueFwdINS6_IJSA_SA_SA_EEES9_SD_SF_Li256ELb1ELb1ELb0ELb0EEENS1_36VarlenDynamicPersistentTileSchedulerILi128ELi128ELi256ELi128ELb0ELb1ELb1ELb1ELb1ELb1EEEEEEEEEvNT_6ParamsE,"aw",@nobits
	.sectionflags	@""
	.align	16
	.zero		1024


//--------------------- .nv.shared._ZN7cutlass13device_kernelIN5flash11enable_sm90INS1_16FlashAttnFwdSm90INS1_25CollectiveMainloopFwdSm90ILi2EN4cute5tupleIJNS5_1CILi1EEES8_S8_EEENS6_IJNS7_ILi128EEESA_NS7_ILi192EEEEEELi128ENS_10bfloat16_tEfNS_4arch4Sm90ELb1ELb0ELb0ELb1ELb0ELb1ELb0ELb1ELb1ELb1ELb0ELb0EEENS1_21CollectiveEpilogueFwdINS6_IJSA_SA_SA_EEES9_SD_SF_Li256ELb1ELb1ELb0ELb0EEENS1_36VarlenDynamicPersistentTileSchedulerILi128ELi128ELi256ELi128ELb0ELb1ELb1ELb1ELb1ELb1EEEEEEEEEvNT_6ParamsE --------------------------
	.section	.nv.shared._ZN7cutlass13device_kernelIN5flash11enable_sm90INS1_16FlashAttnFwdSm90INS1_25CollectiveMainloopFwdSm90ILi2EN4cute5tupleIJNS5_1CILi1EEES8_S8_EEENS6_IJNS7_ILi128EEESA_NS7_ILi192EEEEEELi128ENS_10bfloat16_tEfNS_4arch4Sm90ELb1ELb0ELb0ELb1ELb0ELb1ELb0ELb1ELb1ELb1ELb0ELb0EEENS1_21CollectiveEpilogueFwdINS6_IJSA_SA_SA_EEES9_SD_SF_Li256ELb1ELb1ELb0ELb0EEENS1_36VarlenDynamicPersistentTileSchedulerILi128ELi128ELi256ELi128ELb0ELb1ELb1ELb1ELb1ELb1EEEEEEEEEvNT_6ParamsE,"aw",@nobits
	.sectionflags	@""
	.align	16
	.zero		1024


//--------------------- .nv.constant0._ZN7cutlass13device_kernelIN5flash11enable_sm90INS1_16FlashAttnFwdSm90INS1_25CollectiveMainloopFwdSm90ILi2EN4cute5tupleIJNS5_1CILi1EEES8_S8_EEENS6_IJNS7_ILi128EEESA_NS7_ILi192EEEEEELi128ENS_10bfloat16_tEfNS_4arch4Sm90ELb0ELb0ELb0ELb0ELb0ELb0ELb0ELb1ELb1ELb1ELb0ELb0EEENS1_21CollectiveEpilogueFwdINS6_IJSA_SA_SA_EEES9_SD_SF_Li256ELb0ELb1ELb0ELb0EEENS1_29StaticPersistentTileSchedulerILb0EEEEEEEEEvNT_6ParamsE --------------------------
	.section	.nv.constant0._ZN7cutlass13device_kernelIN5flash11enable_sm90INS1_16FlashAttnFwdSm90INS1_25CollectiveMainloopFwdSm90ILi2EN4cute5tupleIJNS5_1CILi1EEES8_S8_EEENS6_IJNS7_ILi128EEESA_NS7_ILi192EEEEEELi128ENS_10bfloat16_tEfNS_4arch4Sm90ELb0ELb0ELb0ELb0ELb0ELb0ELb0ELb1ELb1ELb1ELb0ELb0EEENS1_21CollectiveEpilogueFwdINS6_IJSA_SA_SA_EEES9_SD_SF_Li256ELb0ELb1ELb0ELb0EEENS1_29StaticPersistentTileSchedulerILb0EEEEEEEEEvNT_6ParamsE,"a",@progbits
	.sectionflags	@""
	.align	4
.nv.constant0._ZN7cutlass13device_kernelIN5flash11enable_sm90INS1_16FlashAttnFwdSm90INS1_25CollectiveMainloopFwdSm90ILi2EN4cute5tupleIJNS5_1CILi1EEES8_S8_EEENS6_IJNS7_ILi128EEESA_NS7_ILi192EEEEEELi128ENS_10bfloat16_tEfNS_4arch4Sm90ELb0ELb0ELb0ELb0ELb0ELb0ELb0ELb1ELb1ELb1ELb0ELb0EEENS1_21CollectiveEpilogueFwdINS6_IJSA_SA_SA_EEES9_SD_SF_Li256ELb0ELb1ELb0ELb0EEENS1_29StaticPersistentTileSchedulerILb0EEEEEEEEEvNT_6ParamsE:
	.zero		3200


//--------------------- .nv.constant0._ZN7cutlass13device_kernelIN5flash11enable_sm90INS1_16FlashAttnFwdSm90INS1_25CollectiveMainloopFwdSm90ILi2EN4cute5tupleIJNS5_1CILi2EEENS7_ILi1EEES9_EEENS6_IJNS7_ILi128EEESB_NS7_ILi192EEEEEELi128ENS_10bfloat16_tEfNS_4arch4Sm90ELb0ELb0ELb0ELb0ELb0ELb0ELb0ELb1ELb1ELb1ELb0ELb0EEENS1_21CollectiveEpilogueFwdINS6_IJSB_SB_SB_EEESA_SE_SG_Li256ELb0ELb1ELb0ELb0EEENS1_29StaticPersistentTileSchedulerILb0EEEEEEEEEvNT_6ParamsE --------------------------
	.section	.nv.constant0._ZN7cutlass13device_kernelIN5flash11enable_sm90INS1_16FlashAttnFwdSm90INS1_25CollectiveMainloopFwdSm90ILi2EN4cute5tupleIJNS5_1CILi2EEENS7_ILi1EEES9_EEENS6_IJNS7_ILi128EEESB_NS7_ILi192EEEEEELi128ENS_10bfloat16_tEfNS_4arch4Sm90ELb0ELb0ELb0ELb0ELb0ELb0ELb0ELb1ELb1ELb1ELb0ELb0EEENS1_21CollectiveEpilogueFwdINS6_IJSB_SB_SB_EEESA_SE_SG_Li256ELb0ELb1ELb0ELb0EEENS1_29StaticPersistentTileSchedulerILb0EEEEEEEEEvNT_6ParamsE,"a",@progbits
	.sectionflags	@""
	.align	4
.nv.constant0._ZN7cutlass13device_kernelIN5flash11enable_sm90INS1_16FlashAttnFwdSm90INS1_25CollectiveMainloopFwdSm90ILi2EN4cute5tupleIJNS5_1CILi2EEENS7_ILi1EEES9_EEENS6_IJNS7_ILi128EEESB_NS7_ILi192EEEEEELi128ENS_10bfloat16_tEfNS_4arch4Sm90ELb0ELb0ELb0ELb0ELb0ELb0ELb0ELb1ELb1ELb1ELb0ELb0EEENS1_21CollectiveEpilogueFwdINS6_IJSB_SB_SB_EEESA_SE_SG_Li256ELb0ELb1ELb0ELb0EEENS1_29StaticPersistentTileSchedulerILb0EEEEEEEEEvNT_6ParamsE:
	.zero		3200


//--------------------- .nv.constant0._ZN7cutlass13device_kernelIN5flash11enable_sm90INS1_16FlashAttnFwdSm90INS1_25CollectiveMainloopFwdSm90ILi2EN4cute5tupleIJNS5_1CILi1EEES8_S8_EEENS6_IJNS7_ILi128EEESA_NS7_ILi192EEEEEELi128ENS_10bfloat16_tEfNS_4arch4Sm90ELb0ELb0ELb0ELb1ELb0ELb0ELb0ELb1ELb1ELb1ELb0ELb0EEENS1_21CollectiveEpilogueFwdINS6_IJSA_SA_SA_EEES9_SD_SF_Li256ELb1ELb1ELb0ELb0EEENS1_36VarlenDynamicPersistentTileSchedulerILi128ELi128ELi256ELi128ELb0ELb1ELb1ELb0ELb1ELb1EEEEEEEEEvNT_6ParamsE --------------------------
	.section	.nv.constant0._ZN7cutlass13device_kernelIN5flash11enable_sm90INS1_16FlashAttnFwdSm90INS1_25CollectiveMainloopFwdSm90ILi2EN4cute5tupleIJNS5_1CILi1EEES8_S8_EEENS6_IJNS7_ILi128EEESA_NS7_ILi192EEEEEELi128ENS_10bfloat16_tEfNS_4arch4Sm90ELb0ELb0ELb0ELb1ELb0ELb0ELb0ELb1ELb1ELb1ELb0ELb0EEENS1_21CollectiveEpilogueFwdINS6_IJSA_SA_SA_EEES9_SD_SF_Li256ELb1ELb1ELb0ELb0EEENS1_36VarlenDynamicPersistentTileSchedulerILi128ELi128ELi256ELi128ELb0ELb1ELb1ELb0ELb1ELb1EEEEEEEEEvNT_6ParamsE,"a",@progbits
	.sectionflags	@""
	.align	4
.nv.constant0._ZN7cutlass13device_kernelIN5flash11enable_sm90INS1_16FlashAttnFwdSm90INS1_25CollectiveMainloopFwdSm90ILi2EN4cute5tupleIJNS5_1CILi1EEES8_S8_EEENS6_IJNS7_ILi128EEESA_NS7_ILi192EEEEEELi128ENS_10bfloat16_tEfNS_4arch4Sm90ELb0ELb0ELb0ELb1ELb0ELb0ELb0ELb1ELb1ELb1ELb0ELb0EEENS1_21CollectiveEpilogueFwdINS6_IJSA_SA_SA_EEES9_SD_SF_Li256ELb1ELb1ELb0ELb0EEENS1_36VarlenDynamicPersistentTileSchedulerILi128ELi128ELi256ELi128ELb0ELb1ELb1ELb0ELb1ELb1EEEEEEEEEvNT_6ParamsE:
	.zero		3328


//--------------------- .nv.constant0._ZN7cutlass13device_kernelIN5flash11enable_sm90INS1_16FlashAttnFwdSm90INS1_25CollectiveMainloopFwdSm90ILi2EN4cute5tupleIJNS5_1CILi1EEES8_S8_EEENS6_IJNS7_ILi128EEESA_NS7_ILi192EEEEEELi128ENS_10bfloat16_tEfNS_4arch4Sm90ELb0ELb0ELb0ELb1ELb0ELb1ELb0ELb1ELb1ELb1ELb0ELb0EEENS1_21CollectiveEpilogueFwdINS6_IJSA_SA_SA_EEES9_SD_SF_Li256ELb1ELb1ELb0ELb0EEENS1_36VarlenDynamicPersistentTileSchedulerILi128ELi128ELi256ELi128ELb0ELb1ELb1ELb0ELb1ELb1EEEEEEEEEvNT_6ParamsE --------------------------
	.section	.nv.constant0._ZN7cutlass13device_kernelIN5flash11enable_sm90INS1_16FlashAttnFwdSm90INS1_25CollectiveMainloopFwdSm90ILi2EN4cute5tupleIJNS5_1CILi1EEES8_S8_EEENS6_IJNS7_ILi128EEESA_NS7_ILi192EEEEEELi128ENS_10bfloat16_tEfNS_4arch4Sm90ELb0ELb0ELb0ELb1ELb0ELb1ELb0ELb1ELb1ELb1ELb0ELb0EEENS1_21CollectiveEpilogueFwdINS6_IJSA_SA_SA_EEES9_SD_SF_Li256ELb1ELb1ELb0ELb0EEENS1_36VarlenDynamicPersistentTileSchedulerILi128ELi128ELi256ELi128ELb0ELb1ELb1ELb0ELb1ELb1EEEEEEEEEvNT_6ParamsE,"a",@progbits
	.sectionflags	@""
	.align	4
.nv.constant0._ZN7cutlass13device_kernelIN5flash11enable_sm90INS1_16FlashAttnFwdSm90INS1_25CollectiveMainloopFwdSm90ILi2EN4cute5tupleIJNS5_1CILi1EEES8_S8_EEENS6_IJNS7_ILi128EEESA_NS7_ILi192EEEEEELi128ENS_10bfloat16_tEfNS_4arch4Sm90ELb0ELb0ELb0ELb1ELb0ELb1ELb0ELb1ELb1ELb1ELb0ELb0EEENS1_21CollectiveEpilogueFwdINS6_IJSA_SA_SA_EEES9_SD_SF_Li256ELb1ELb1ELb0ELb0EEENS1_36VarlenDynamicPersistentTileSchedulerILi128ELi128ELi256ELi128ELb0ELb1ELb1ELb0ELb1ELb1EEEEEEEEEvNT_6ParamsE:
	.zero		3328


//--------------------- .nv.constant0._ZN7cutlass13device_kernelIN5flash11enable_sm90INS1_16FlashAttnFwdSm90INS1_25CollectiveMainloopFwdSm90ILi2EN4cute5tupleIJNS5_1CILi1EEES8_S8_EEENS6_IJNS7_ILi128EEENS7_ILi96EEENS7_ILi192EEEEEELi128ENS_10bfloat16_tEfNS_4arch4Sm90ELb0ELb1ELb0ELb0ELb0ELb0ELb0ELb1ELb1ELb1ELb0ELb0EEENS1_21CollectiveEpilogueFwdINS6_IJSA_SA_SB_EEES9_SE_SG_Li256ELb0ELb1ELb0ELb0EEENS1_30DynamicPersistentTileSchedulerILi256ELi128ELb0ELb1ELb1EEEEEEEEEvNT_6ParamsE --------------------------
	.section	.nv.constant0._ZN7cutlass13device_kernelIN5flash11enable_sm90INS1_16FlashAttnFwdSm90INS1_25CollectiveMainloopFwdSm90ILi2EN4cute5tupleIJNS5_1CILi1EEES8_S8_EEENS6_IJNS7_ILi128EEENS7_ILi96EEENS7_ILi192EEEEEELi128ENS_10bfloat16_tEfNS_4arch4Sm90ELb0ELb1ELb0ELb0ELb0ELb0ELb0ELb1ELb1ELb1ELb0ELb0EEENS1_21CollectiveEpilogueFwdINS6_IJSA_SA_SB_EEES9_SE_SG_Li256ELb0ELb1ELb0ELb0EEENS1_30DynamicPersistentTileSchedulerILi256ELi128ELb0ELb1ELb1EEEEEEEEEvNT_6ParamsE,"a",@progbits
	.sectionflags	@""
	.align	4
.nv.constant0._ZN7cutlass13device_kernelIN5flash11enable_sm90INS1_16FlashAttnFwdSm90INS1_25CollectiveMainloopFwdSm90ILi2EN4cute5tupleIJNS5_1CILi1EEES8_S8_EEENS6_IJNS7_ILi128EEENS7_ILi96EEENS7_ILi192EEEEEELi128ENS_10bfloat16_tEfNS_4arch4Sm90ELb0ELb1ELb0ELb0ELb0ELb0ELb0ELb1ELb1ELb1ELb0ELb0EEENS1_21CollectiveEpilogueFwdINS6_IJSA_SA_SB_EEES9_SE_SG_Li256ELb0ELb1ELb0ELb0EEENS1_30DynamicPersistentTileSchedulerILi256ELi128ELb0ELb1ELb1EEEEEEEEEvNT_6ParamsE:
	.zero		3328


//--------------------- .nv.constant0._ZN7cutlass13device_kernelIN5flash11enable_sm90INS1_16FlashAttnFwdSm90INS1_25CollectiveMainloopFwdSm90ILi2EN4cute5tupleIJNS5_1CILi1EEES8_S8_EEENS6_IJNS7_ILi128EEENS7_ILi96EEENS7_ILi192EEEEEELi128ENS_10bfloat16_tEfNS_4arch4Sm90ELb0ELb1ELb0ELb1ELb0ELb0ELb0ELb1ELb1ELb1ELb0ELb0EEENS1_21CollectiveEpilogueFwdINS6_IJSA_SA_SB_EEES9_SE_SG_Li256ELb1ELb1ELb0ELb0EEENS1_36VarlenDynamicPersistentTileSchedulerILi128ELi96ELi256ELi128ELb0ELb1ELb1ELb1ELb0ELb1EEEEEEEEEvNT_6ParamsE --------------------------
	.section	.nv.constant0._ZN7cutlass13device_kernelIN5flash11enable_sm90INS1_16FlashAttnFwdSm90INS1_25CollectiveMainloopFwdSm90ILi2EN4cute5tupleIJNS5_1CILi1EEES8_S8_EEENS6_IJNS7_ILi128EEENS7_ILi96EEENS7_ILi192EEEEEELi128ENS_10bfloat16_tEfNS_4arch4Sm90ELb0ELb1ELb0ELb1ELb0ELb0ELb0ELb1ELb1ELb1ELb0ELb0EEENS1_21CollectiveEpilogueFwdINS6_IJSA_SA_SB_EEES9_SE_SG_Li256ELb1ELb1ELb0ELb0EEENS1_36VarlenDynamicPersistentTileSchedulerILi128ELi96ELi256ELi128ELb0ELb1ELb1ELb1ELb0ELb1EEEEEEEEEvNT_6ParamsE,"a",@progbits
	.sectionflags	@""
	.align	4
.nv.constant0._ZN7cutlass13device_kernelIN5flash11enable_sm90INS1_16FlashAttnFwdSm90INS1_25CollectiveMainloopFwdSm90ILi2EN4cute5tupleIJNS5_1CILi1EEES8_S8_EEENS6_IJNS7_ILi128EEENS7_ILi96EEENS7_ILi192EEEEEELi128ENS_10bfloat16_tEfNS_4arch4Sm90ELb0ELb1ELb0ELb1ELb0ELb0ELb0ELb1ELb1ELb1ELb0ELb0EEENS1_21CollectiveEpilogueFwdINS6_IJSA_SA_SB_EEES9_SE_SG_Li256ELb1ELb1ELb0ELb0EEENS1_36VarlenDynamicPersistentTileSchedulerILi128ELi96ELi256ELi128ELb0ELb1ELb1ELb1ELb0ELb1EEEEEEEEEvNT_6ParamsE:
	.zero		3328


//--------------------- .nv.constant0._ZN7cutlass13device_kernelIN5flash11enable_sm90INS1_16FlashAttnFwdSm90INS1_25CollectiveMainloopFwdSm90ILi2EN4cute5tupleIJNS5_1CILi1EEES8_S8_EEENS6_IJNS7_ILi128EEENS7_ILi96EEENS7_ILi192EEEEEELi128ENS_10bfloat16_tEfNS_4arch4Sm90ELb0ELb1ELb0ELb1ELb0ELb1ELb0ELb1ELb1ELb1ELb0ELb0EEENS1_21CollectiveEpilogueFwdINS6_IJSA_SA_SB_EEES9_SE_SG_Li256ELb1ELb1ELb0ELb0EEENS1_36VarlenDynamicPersistentTileSchedulerILi128ELi96ELi256ELi128ELb0ELb1ELb1ELb1ELb0ELb1EEEEEEEEEvNT_6ParamsE --------------------------
	.section	.nv.constant0._ZN7cutlass13device_kernelIN5flash11enable_sm90INS1_16FlashAttnFwdSm90INS1_25CollectiveMainloopFwdSm90ILi2EN4cute5tupleIJNS5_1CILi1EEES8_S8_EEENS6_IJNS7_ILi128EEENS7_ILi96EEENS7_ILi192EEEEEELi128ENS_10bfloat16_tEfNS_4arch4Sm90ELb0ELb1ELb0ELb1ELb0ELb1ELb0ELb1ELb1ELb1ELb0ELb0EEENS1_21CollectiveEpilogueFwdINS6_IJSA_SA_SB_EEES9_SE_SG_Li256ELb1ELb1ELb0ELb0EEENS1_36VarlenDynamicPersistentTileSchedulerILi128ELi96ELi256ELi128ELb0ELb1ELb1ELb1ELb0ELb1EEEEEEEEEvNT_6ParamsE,"a",@progbits
	.sectionflags	@""
	.align	4
.nv.constant0._ZN7cutlass13device_kernelIN5flash11enable_sm90INS1_16FlashAttnFwdSm90INS1_25CollectiveMainloopFwdSm90ILi2EN4cute5tupleIJNS5_1CILi1EEES8_S8_EEENS6_IJNS7_ILi128EEENS7_ILi96EEENS7_ILi192EEEEEELi128ENS_10bfloat16_tEfNS_4arch4Sm90ELb0ELb1ELb0ELb1ELb0ELb1ELb0ELb1ELb1ELb1ELb0ELb0EEENS1_21CollectiveEpilogueFwdINS6_IJSA_SA_SB_EEES9_SE_SG_Li256ELb1ELb1ELb0ELb0EEENS1_36VarlenDynamicPersistentTileSchedulerILi128ELi96ELi256ELi128ELb0ELb1ELb1ELb1ELb0ELb1EEEEEEEEEvNT_6ParamsE:
	.zero		3328


//--------------------- .nv.constant0._ZN7cutlass13device_kernelIN5flash11enable_sm90INS1_16FlashAttnFwdSm90INS1_25CollectiveMainloopFwdSm90ILi2EN4cute5tupleIJNS5_1CILi1EEES8_S8_EEENS6_IJNS7_ILi128EEESA_NS7_ILi192EEEEEELi128ENS_10bfloat16_tEfNS_4arch4Sm90ELb1ELb0ELb0ELb0ELb0ELb0ELb0ELb1ELb1ELb1ELb0ELb0EEENS1_21CollectiveEpilogueFwdINS6_IJSA_SA_SA_EEES9_SD_SF_Li256ELb0ELb1ELb0ELb0EEENS1_30DynamicPersistentTileSchedulerILi256ELi128ELb0ELb1ELb1EEEEEEEEEvNT_6ParamsE --------------------------
	.section	.nv.constant0._ZN7cutlass13device_kernelIN5flash11enable_sm90INS1_16FlashAttnFwdSm90INS1_25CollectiveMainloopFwdSm90ILi2EN4cute5tupleIJNS5_1CILi1EEES8_S8_EEENS6_IJNS7_ILi128EEESA_NS7_ILi192EEEEEELi128ENS_10bfloat16_tEfNS_4arch4Sm90ELb1ELb0ELb0ELb0ELb0ELb0ELb0ELb1ELb1ELb1ELb0ELb0EEENS1_21CollectiveEpilogueFwdINS6_IJSA_SA_SA_EEES9_SD_SF_Li256ELb0ELb1ELb0ELb0EEENS1_30DynamicPersistentTileSchedulerILi256ELi128ELb0ELb1ELb1EEEEEEEEEvNT_6ParamsE,"a",@progbits
	.sectionflags	@""
	.align	4
.nv.constant0._ZN7cutlass13device_kernelIN5flash11enable_sm90INS1_16FlashAttnFwdSm90INS1_25CollectiveMainloopFwdSm90ILi2EN4cute5tupleIJNS5_1CILi1EEES8_S8_EEENS6_IJNS7_ILi128EEESA_NS7_ILi192EEEEEELi128ENS_10bfloat16_tEfNS_4arch4Sm90ELb1ELb0ELb0ELb0ELb0ELb0ELb0ELb1ELb1ELb1ELb0ELb0EEENS1_21CollectiveEpilogueFwdINS6_IJSA_SA_SA_EEES9_SD_SF_Li256ELb0ELb1ELb0ELb0EEENS1_30DynamicPersistentTileSchedulerILi256ELi128ELb0ELb1ELb1EEEEEEEEEvNT_6ParamsE:
	.zero		3328


//--------------------- .nv.constant0._ZN7cutlass13device_kernelIN5flash11enable_sm90INS1_16FlashAttnFwdSm90INS1_25CollectiveMainloopFwdSm90ILi2EN4cute5tupleIJNS5_1CILi1EEES8_S8_EEENS6_IJNS7_ILi128EEESA_NS7_ILi192EEEEEELi128ENS_10bfloat16_tEfNS_4arch4Sm90ELb1ELb0ELb0ELb1ELb0ELb0ELb0ELb1ELb1ELb1ELb0ELb0EEENS1_21CollectiveEpilogueFwdINS6_IJSA_SA_SA_EEES9_SD_SF_Li256ELb1ELb1ELb0ELb0EEENS1_36VarlenDynamicPersistentTileSchedulerILi128ELi128ELi256ELi128ELb0ELb1ELb1ELb1ELb1ELb1EEEEEEEEEvNT_6ParamsE --------------------------
	.section	.nv.constant0._ZN7cutlass13device_kernelIN5flash11enable_sm90INS1_16FlashAttnFwdSm90INS1_25CollectiveMainloopFwdSm90ILi2EN4cute5tupleIJNS5_1CILi1EEES8_S8_EEENS6_IJNS7_ILi128EEESA_NS7_ILi192EEEEEELi128ENS_10bfloat16_tEfNS_4arch4Sm90ELb1ELb0ELb0ELb1ELb0ELb0ELb0ELb1ELb1ELb1ELb0ELb0EEENS1_21CollectiveEpilogueFwdINS6_IJSA_SA_SA_EEES9_SD_SF_Li256ELb1ELb1ELb0ELb0EEENS1_36VarlenDynamicPersistentTileSchedulerILi128ELi128ELi256ELi128ELb0ELb1ELb1ELb1ELb1ELb1EEEEEEEEEvNT_6ParamsE,"a",@progbits
	.sectionflags	@""
	.align	4
.nv.constant0._ZN7cutlass13device_kernelIN5flash11enable_sm90INS1_16FlashAttnFwdSm90INS1_25CollectiveMainloopFwdSm90ILi2EN4cute5tupleIJNS5_1CILi1EEES8_S8_EEENS6_IJNS7_ILi128EEESA_NS7_ILi192EEEEEELi128ENS_10bfloat16_tEfNS_4arch4Sm90ELb1ELb0ELb0ELb1ELb0ELb0ELb0ELb1ELb1ELb1ELb0ELb0EEENS1_21CollectiveEpilogueFwdINS6_IJSA_SA_SA_EEES9_SD_SF_Li256ELb1ELb1ELb0ELb0EEENS1_36VarlenDynamicPersistentTileSchedulerILi128ELi128ELi256ELi128ELb0ELb1ELb1ELb1ELb1ELb1EEEEEEEEEvNT_6ParamsE:
	.zero		3328


//--------------------- .nv.constant0._ZN7cutlass13device_kernelIN5flash11enable_sm90INS1_16FlashAttnFwdSm90INS1_25CollectiveMainloopFwdSm90ILi2EN4cute5tupleIJNS5_1CILi1EEES8_S8_EEENS6_IJNS7_ILi128EEESA_NS7_ILi192EEEEEELi128ENS_10bfloat16_tEfNS_4arch4Sm90ELb1ELb0ELb0ELb1ELb0ELb1ELb0ELb1ELb1ELb1ELb0ELb0EEENS1_21CollectiveEpilogueFwdINS6_IJSA_SA_SA_EEES9_SD_SF_Li256ELb1ELb1ELb0ELb0EEENS1_36VarlenDynamicPersistentTileSchedulerILi128ELi128ELi256ELi128ELb0ELb1ELb1ELb1ELb1ELb1EEEEEEEEEvNT_6ParamsE --------------------------
	.section	.nv.constant0._ZN7cutlass13device_kernelIN5flash11enable_sm90INS1_16FlashAttnFwdSm90INS1_25CollectiveMainloopFwdSm90ILi2EN4cute5tupleIJNS5_1CILi1EEES8_S8_EEENS6_IJNS7_ILi128EEESA_NS7_ILi192EEEEEELi128ENS_10bfloat16_tEfNS_4arch4Sm90ELb1ELb0ELb0ELb1ELb0ELb1ELb0ELb1ELb1ELb1ELb0ELb0EEENS1_21CollectiveEpilogueFwdINS6_IJSA_SA_SA_EEES9_SD_SF_Li256ELb1ELb1ELb0ELb0EEENS1_36VarlenDynamicPersistentTileSchedulerILi128ELi128ELi256ELi128ELb0ELb1ELb1ELb1ELb1ELb1EEEEEEEEEvNT_6ParamsE,"a",@progbits
	.sectionflags	@""
	.align	4
.nv.constant0._ZN7cutlass13device_kernelIN5flash11enable_sm90INS1_16FlashAttnFwdSm90INS1_25CollectiveMainloopFwdSm90ILi2EN4cute5tupleIJNS5_1CILi1EEES8_S8_EEENS6_IJNS7_ILi128EEESA_NS7_ILi192EEEEEELi128ENS_10bfloat16_tEfNS_4arch4Sm90ELb1ELb0ELb0ELb1ELb0ELb1ELb0ELb1ELb1ELb1ELb0ELb0EEENS1_21CollectiveEpilogueFwdINS6_IJSA_SA_SA_EEES9_SD_SF_Li256ELb1ELb1ELb0ELb0EEENS1_36VarlenDynamicPersistentTileSchedulerILi128ELi128ELi256ELi128ELb0ELb1ELb1ELb1ELb1ELb1EEEEEEEEEvNT_6ParamsE:
	.zero		3328


//--------------------- SYMBOLS --------------------------

	.type		.nv.reservedSmem.offset0,@object
	.size		.nv.reservedSmem.offset0,0x4
	.type		__assertfail,@function
